	.target	sm_80

	.elftype	@"ET_EXEC"


//--------------------- .note.nv.tkinfo           --------------------------
	.section	.note.nv.tkinfo,"",@"SHT_NOTE"
	.sectionflags	@"SHF_NOTE_NV_TKINFO"
	.tkinfo
        /*0018*/ 	.word	0x00000002
        /*0030*/ 	.string	""
        /*0030*/ 	.string	"ptxas"
        /*0030*/ 	.string	"Cuda compilation tools, release 13.0, V13.0.88"
        /*0030*/ 	.string	"Build cuda_13.0.r13.0/compiler.36424714_0"
        /*0030*/ 	.string	"-arch sm_80 -m 64 "



//--------------------- .note.nv.cuinfo           --------------------------
	.section	.note.nv.cuinfo,"",@"SHT_NOTE"
	.sectionflags	@"SHF_NOTE_NV_CUINFO"
        /*0018*/ 	.short	0x0002
        /*001a*/ 	.short	0x0050
        /*001c*/ 	.short	0x0082
	.zero		2


//--------------------- .nv.info                  --------------------------
	.section	.nv.info,"",@"SHT_CUDA_INFO"
	.align	4


	//----- nvinfo : EIATTR_REGCOUNT
	.align		4
        /*0000*/ 	.byte	0x04, 0x2f
        /*0002*/ 	.short	(.L_12 - .L_11)
	.align		4
.L_11:
        /*0004*/ 	.word	index@(_ZN7cutlass13device_kernelIN5flash19enable_sm80_to_sm89INS1_16FlashAttnFwdSm80INS1_25CollectiveMainloopFwdSm80ILi8ELi1ELb1EN4cute5tupleIJNS5_1CILi128EEENS7_ILi112EEES8_EEELi128ENS_10bfloat16_tEfNS_4arch4Sm80ELb1ELb0ELb1ELb1ELb0ELb1ELb1ELb1EEENS1_21CollectiveEpilogueFwdINS6_IJS8_S8_S9_EEENS6_IJNS7_ILi1EEESH_SH_EEESB_SD_Li256ELb1ELb1ELb1ELb0EEENS1_36VarlenDynamicPersistentTileSchedulerILi128ELi112ELi256ELi256ELb1ELb1ELb0ELb1ELb1ELb1EEEEEEEEEvNT_6ParamsE)
        /*0008*/ 	.word	0x000000ff


	//----- nvinfo : EIATTR_FRAME_SIZE
	.align		4
.L_12:
        /*000c*/ 	.byte	0x04, 0x11
        /*000e*/ 	.short	(.L_14 - .L_13)
	.align		4
.L_13:
        /*0010*/ 	.word	index@($__internal_27_$__cuda_sm70_votesync_ballot)
        /*0014*/ 	.word	0x00000000


	//----- nvinfo : EIATTR_FRAME_SIZE
	.align		4
.L_14:
        /*0018*/ 	.byte	0x04, 0x11
        /*001a*/ 	.short	(.L_16 - .L_15)
	.align		4
.L_15:
        /*001c*/ 	.word	index@($__internal_26_$__cuda_sm70_shflsync_up_p)
        /*0020*/ 	.word	0x00000000


	//----- nvinfo : EIATTR_FRAME_SIZE
	.align		4
.L_16:
        /*0024*/ 	.byte	0x04, 0x11
        /*0026*/ 	.short	(.L_18 - .L_17)
	.align		4
.L_17:
        /*0028*/ 	.word	index@($__internal_25_$__cuda_sm70_shflsync_idx_p)
        /*002c*/ 	.word	0x00000000


	//----- nvinfo : EIATTR_FRAME_SIZE
	.align		4
.L_18:
        /*0030*/ 	.byte	0x04, 0x11
        /*0032*/ 	.short	(.L_20 - .L_19)
	.align		4
.L_19:
        /*0034*/ 	.word	index@($__internal_24_$__cuda_sm70_shflsync_bfly_p)
        /*0038*/ 	.word	0x00000000


	//----- nvinfo : EIATTR_FRAME_SIZE
	.align		4
.L_20:
        /*003c*/ 	.byte	0x04, 0x11
        /*003e*/ 	.short	(.L_22 - .L_21)
	.align		4
.L_21:
        /*0040*/ 	.word	index@(_ZN7cutlass13device_kernelIN5flash19enable_sm80_to_sm89INS1_16FlashAttnFwdSm80INS1_25CollectiveMainloopFwdSm80ILi8ELi1ELb1EN4cute5tupleIJNS5_1CILi128EEENS7_ILi112EEES8_EEELi128ENS_10bfloat16_tEfNS_4arch4Sm80ELb1ELb0ELb1ELb1ELb0ELb1ELb1ELb1EEENS1_21CollectiveEpilogueFwdINS6_IJS8_S8_S9_EEENS6_IJNS7_ILi1EEESH_SH_EEESB_SD_Li256ELb1ELb1ELb1ELb0EEENS1_36VarlenDynamicPersistentTileSchedulerILi128ELi112ELi256ELi256ELb1ELb1ELb0ELb1ELb1ELb1EEEEEEEEEvNT_6ParamsE)
        /*0044*/ 	.word	0x00000088


	//----- nvinfo : EIATTR_REGCOUNT
	.align		4
.L_22:
        /*0048*/ 	.byte	0x04, 0x2f
        /*004a*/ 	.short	(.L_24 - .L_23)
	.align		4
.L_23:
        /*004c*/ 	.word	index@(_ZN7cutlass13device_kernelIN5flash19enable_sm80_to_sm89INS1_16FlashAttnFwdSm80INS1_25CollectiveMainloopFwdSm80ILi8ELi1ELb1EN4cute5tupleIJNS5_1CILi128EEENS7_ILi112EEES8_EEELi128ENS_10bfloat16_tEfNS_4arch4Sm80ELb1ELb0ELb1ELb1ELb0ELb0ELb1ELb1EEENS1_21CollectiveEpilogueFwdINS6_IJS8_S8_S9_EEENS6_IJNS7_ILi1EEESH_SH_EEESB_SD_Li256ELb1ELb1ELb1ELb0EEENS1_36VarlenDynamicPersistentTileSchedulerILi128ELi112ELi256ELi256ELb1ELb1ELb0ELb1ELb1ELb1EEEEEEEEEvNT_6ParamsE)
        /*0050*/ 	.word	0x000000ff


	//----- nvinfo : EIATTR_FRAME_SIZE
	.align		4
.L_24:
        /*0054*/ 	.byte	0x04, 0x11
        /*0056*/ 	.short	(.L_26 - .L_25)
	.align		4
.L_25:
        /*0058*/ 	.word	index@($__internal_23_$__cuda_sm70_votesync_ballot)
        /*005c*/ 	.word	0x00000000


	//----- nvinfo : EIATTR_FRAME_SIZE
	.align		4
.L_26:
        /*0060*/ 	.byte	0x04, 0x11
        /*0062*/ 	.short	(.L_28 - .L_27)
	.align		4
.L_27:
        /*0064*/ 	.word	index@($__internal_22_$__cuda_sm70_shflsync_up_p)
        /*0068*/ 	.word	0x00000000


	//----- nvinfo : EIATTR_FRAME_SIZE
	.align		4
.L_28:
        /*006c*/ 	.byte	0x04, 0x11
        /*006e*/ 	.short	(.L_30 - .L_29)
	.align		4
.L_29:
        /*0070*/ 	.word	index@($__internal_21_$__cuda_sm70_shflsync_idx_p)
        /*0074*/ 	.word	0x00000000


	//----- nvinfo : EIATTR_FRAME_SIZE
	.align		4
.L_30:
        /*0078*/ 	.byte	0x04, 0x11
        /*007a*/ 	.short	(.L_32 - .L_31)
	.align		4
.L_31:
        /*007c*/ 	.word	index@($__internal_20_$__cuda_sm70_shflsync_bfly_p)
        /*0080*/ 	.word	0x00000000


	//----- nvinfo : EIATTR_FRAME_SIZE
	.align		4
.L_32:
        /*0084*/ 	.byte	0x04, 0x11
        /*0086*/ 	.short	(.L_34 - .L_33)
	.align		4
.L_33:
        /*0088*/ 	.word	index@(_ZN7cutlass13device_kernelIN5flash19enable_sm80_to_sm89INS1_16FlashAttnFwdSm80INS1_25CollectiveMainloopFwdSm80ILi8ELi1ELb1EN4cute5tupleIJNS5_1CILi128EEENS7_ILi112EEES8_EEELi128ENS_10bfloat16_tEfNS_4arch4Sm80ELb1ELb0ELb1ELb1ELb0ELb0ELb1ELb1EEENS1_21CollectiveEpilogueFwdINS6_IJS8_S8_S9_EEENS6_IJNS7_ILi1EEESH_SH_EEESB_SD_Li256ELb1ELb1ELb1ELb0EEENS1_36VarlenDynamicPersistentTileSchedulerILi128ELi112ELi256ELi256ELb1ELb1ELb0ELb1ELb1ELb1EEEEEEEEEvNT_6ParamsE)
        /*008c*/ 	.word	0x000000a0


	//----- nvinfo : EIATTR_REGCOUNT
	.align		4
.L_34:
        /*0090*/ 	.byte	0x04, 0x2f
        /*0092*/ 	.short	(.L_36 - .L_35)
	.align		4
.L_35:
        /*0094*/ 	.word	index@(_ZN7cutlass13device_kernelIN5flash19enable_sm80_to_sm89INS1_16FlashAttnFwdSm80INS1_25CollectiveMainloopFwdSm80ILi4ELi1ELb0EN4cute5tupleIJNS5_1CILi128EEENS7_ILi64EEES8_EEELi128ENS_10bfloat16_tEfNS_4arch4Sm80ELb1ELb0ELb1ELb0ELb0ELb0ELb1ELb1EEENS1_21CollectiveEpilogueFwdINS6_IJS8_S8_S9_EEENS6_IJNS7_ILi1EEESH_SH_EEESB_SD_Li128ELb0ELb1ELb1ELb0EEENS1_30DynamicPersistentTileSchedulerILi128ELi128ELb1ELb1ELb0EEEEEEEEEvNT_6ParamsE)
        /*0098*/ 	.word	0x000000ff


	//----- nvinfo : EIATTR_FRAME_SIZE
	.align		4
.L_36:
        /*009c*/ 	.byte	0x04, 0x11
        /*009e*/ 	.short	(.L_38 - .L_37)
	.align		4
.L_37:
        /*00a0*/ 	.word	index@($__internal_19_$__cuda_sm70_shflsync_idx_p)
        /*00a4*/ 	.word	0x00000000


	//----- nvinfo : EIATTR_FRAME_SIZE
	.align		4
.L_38:
        /*00a8*/ 	.byte	0x04, 0x11
        /*00aa*/ 	.short	(.L_40 - .L_39)
	.align		4
.L_39:
        /*00ac*/ 	.word	index@($__internal_18_$__cuda_sm70_shflsync_bfly_p)
        /*00b0*/ 	.word	0x00000000


	//----- nvinfo : EIATTR_FRAME_SIZE
	.align		4
.L_40:
        /*00b4*/ 	.byte	0x04, 0x11
        /*00b6*/ 	.short	(.L_42 - .L_41)
	.align		4
.L_41:
        /*00b8*/ 	.word	index@(_ZN7cutlass13device_kernelIN5flash19enable_sm80_to_sm89INS1_16FlashAttnFwdSm80INS1_25CollectiveMainloopFwdSm80ILi4ELi1ELb0EN4cute5tupleIJNS5_1CILi128EEENS7_ILi64EEES8_EEELi128ENS_10bfloat16_tEfNS_4arch4Sm80ELb1ELb0ELb1ELb0ELb0ELb0ELb1ELb1EEENS1_21CollectiveEpilogueFwdINS6_IJS8_S8_S9_EEENS6_IJNS7_ILi1EEESH_SH_EEESB_SD_Li128ELb0ELb1ELb1ELb0EEENS1_30DynamicPersistentTileSchedulerILi128ELi128ELb1ELb1ELb0EEEEEEEEEvNT_6ParamsE)
        /*00bc*/ 	.word	0x00000098


	//----- nvinfo : EIATTR_REGCOUNT
	.align		4
.L_42:
        /*00c0*/ 	.byte	0x04, 0x2f
        /*00c2*/ 	.short	(.L_44 - .L_43)
	.align		4
.L_43:
        /*00c4*/ 	.word	index@(_ZN7cutlass13device_kernelIN5flash19enable_sm80_to_sm89INS1_16FlashAttnFwdSm80INS1_25CollectiveMainloopFwdSm80ILi8ELi1ELb1EN4cute5tupleIJNS5_1CILi128EEENS7_ILi96EEES8_EEELi128ENS_10bfloat16_tEfNS_4arch4Sm80ELb0ELb1ELb1ELb1ELb0ELb1ELb1ELb1EEENS1_21CollectiveEpilogueFwdINS6_IJS8_S8_S9_EEENS6_IJNS7_ILi1EEESH_SH_EEESB_SD_Li256ELb1ELb1ELb1ELb0EEENS1_36VarlenDynamicPersistentTileSchedulerILi128ELi96ELi256ELi256ELb1ELb1ELb0ELb1ELb0ELb1EEEEEEEEEvNT_6ParamsE)
        /*00c8*/ 	.word	0x000000ff


	//----- nvinfo : EIATTR_FRAME_SIZE
	.align		4
.L_44:
        /*00cc*/ 	.byte	0x04, 0x11
        /*00ce*/ 	.short	(.L_46 - .L_45)
	.align		4
.L_45:
        /*00d0*/ 	.word	index@($__internal_17_$__cuda_sm70_votesync_ballot)
        /*00d4*/ 	.word	0x00000000


	//----- nvinfo : EIATTR_FRAME_SIZE
	.align		4
.L_46:
        /*00d8*/ 	.byte	0x04, 0x11
        /*00da*/ 	.short	(.L_48 - .L_47)
	.align		4
.L_47:
        /*00dc*/ 	.word	index@($__internal_16_$__cuda_sm70_shflsync_up_p)
        /*00e0*/ 	.word	0x00000000


	//----- nvinfo : EIATTR_FRAME_SIZE
	.align		4
.L_48:
        /*00e4*/ 	.byte	0x04, 0x11
        /*00e6*/ 	.short	(.L_50 - .L_49)
	.align		4
.L_49:
        /*00e8*/ 	.word	index@($__internal_15_$__cuda_sm70_shflsync_idx_p)
        /*00ec*/ 	.word	0x00000000


	//----- nvinfo : EIATTR_FRAME_SIZE
	.align		4
.L_50:
        /*00f0*/ 	.byte	0x04, 0x11
        /*00f2*/ 	.short	(.L_52 - .L_51)
	.align		4
.L_51:
        /*00f4*/ 	.word	index@($__internal_14_$__cuda_sm70_shflsync_bfly_p)
        /*00f8*/ 	.word	0x00000000


	//----- nvinfo : EIATTR_FRAME_SIZE
	.align		4
.L_52:
        /*00fc*/ 	.byte	0x04, 0x11
        /*00fe*/ 	.short	(.L_54 - .L_53)
	.align		4
.L_53:
        /*0100*/ 	.word	index@(_ZN7cutlass13device_kernelIN5flash19enable_sm80_to_sm89INS1_16FlashAttnFwdSm80INS1_25CollectiveMainloopFwdSm80ILi8ELi1ELb1EN4cute5tupleIJNS5_1CILi128EEENS7_ILi96EEES8_EEELi128ENS_10bfloat16_tEfNS_4arch4Sm80ELb0ELb1ELb1ELb1ELb0ELb1ELb1ELb1EEENS1_21CollectiveEpilogueFwdINS6_IJS8_S8_S9_EEENS6_IJNS7_ILi1EEESH_SH_EEESB_SD_Li256ELb1ELb1ELb1ELb0EEENS1_36VarlenDynamicPersistentTileSchedulerILi128ELi96ELi256ELi256ELb1ELb1ELb0ELb1ELb0ELb1EEEEEEEEEvNT_6ParamsE)
        /*0104*/ 	.word	0x00000058


	//----- nvinfo : EIATTR_REGCOUNT
	.align		4
.L_54:
        /*0108*/ 	.byte	0x04, 0x2f
        /*010a*/ 	.short	(.L_56 - .L_55)
	.align		4
.L_55:
        /*010c*/ 	.word	index@(_ZN7cutlass13device_kernelIN5flash19enable_sm80_to_sm89INS1_16FlashAttnFwdSm80INS1_25CollectiveMainloopFwdSm80ILi8ELi1ELb1EN4cute5tupleIJNS5_1CILi128EEENS7_ILi96EEES8_EEELi128ENS_10bfloat16_tEfNS_4arch4Sm80ELb0ELb1ELb1ELb1ELb0ELb0ELb1ELb1EEENS1_21CollectiveEpilogueFwdINS6_IJS8_S8_S9_EEENS6_IJNS7_ILi1EEESH_SH_EEESB_SD_Li256ELb1ELb1ELb1ELb0EEENS1_36VarlenDynamicPersistentTileSchedulerILi128ELi96ELi256ELi256ELb1ELb1ELb0ELb1ELb0ELb1EEEEEEEEEvNT_6ParamsE)
        /*0110*/ 	.word	0x000000ff


	//----- nvinfo : EIATTR_FRAME_SIZE
	.align		4
.L_56:
        /*0114*/ 	.byte	0x04, 0x11
        /*0116*/ 	.short	(.L_58 - .L_57)
	.align		4
.L_57:
        /*0118*/ 	.word	index@($__internal_13_$__cuda_sm70_votesync_ballot)
        /*011c*/ 	.word	0x00000000


	//----- nvinfo : EIATTR_FRAME_SIZE
	.align		4
.L_58:
        /*0120*/ 	.byte	0x04, 0x11
        /*0122*/ 	.short	(.L_60 - .L_59)
	.align		4
.L_59:
        /*0124*/ 	.word	index@($__internal_12_$__cuda_sm70_shflsync_up_p)
        /*0128*/ 	.word	0x00000000


	//----- nvinfo : EIATTR_FRAME_SIZE
	.align		4
.L_60:
        /*012c*/ 	.byte	0x04, 0x11
        /*012e*/ 	.short	(.L_62 - .L_61)
	.align		4
.L_61:
        /*0130*/ 	.word	index@($__internal_11_$__cuda_sm70_shflsync_idx_p)
        /*0134*/ 	.word	0x00000000


	//----- nvinfo : EIATTR_FRAME_SIZE
	.align		4
.L_62:
        /*0138*/ 	.byte	0x04, 0x11
        /*013a*/ 	.short	(.L_64 - .L_63)
	.align		4
.L_63:
        /*013c*/ 	.word	index@($__internal_10_$__cuda_sm70_shflsync_bfly_p)
        /*0140*/ 	.word	0x00000000


	//----- nvinfo : EIATTR_FRAME_SIZE
	.align		4
.L_64:
        /*0144*/ 	.byte	0x04, 0x11
        /*0146*/ 	.short	(.L_66 - .L_65)
	.align		4
.L_65:
        /*0148*/ 	.word	index@(_ZN7cutlass13device_kernelIN5flash19enable_sm80_to_sm89INS1_16FlashAttnFwdSm80INS1_25CollectiveMainloopFwdSm80ILi8ELi1ELb1EN4cute5tupleIJNS5_1CILi128EEENS7_ILi96EEES8_EEELi128ENS_10bfloat16_tEfNS_4arch4Sm80ELb0ELb1ELb1ELb1ELb0ELb0ELb1ELb1EEENS1_21CollectiveEpilogueFwdINS6_IJS8_S8_S9_EEENS6_IJNS7_ILi1EEESH_SH_EEESB_SD_Li256ELb1ELb1ELb1ELb0EEENS1_36VarlenDynamicPersistentTileSchedulerILi128ELi96ELi256ELi256ELb1ELb1ELb0ELb1ELb0ELb1EEEEEEEEEvNT_6ParamsE)
        /*014c*/ 	.word	0x00000070


	//----- nvinfo : EIATTR_REGCOUNT
	.align		4
.L_66:
        /*0150*/ 	.byte	0x04, 0x2f
        /*0152*/ 	.short	(.L_68 - .L_67)
	.align		4
.L_67:
        /*0154*/ 	.word	index@(_ZN7cutlass13device_kernelIN5flash19enable_sm80_to_sm89INS1_16FlashAttnFwdSm80INS1_25CollectiveMainloopFwdSm80ILi4ELi1ELb0EN4cute5tupleIJNS5_1CILi128EEENS7_ILi48EEES8_EEELi128ENS_10bfloat16_tEfNS_4arch4Sm80ELb0ELb1ELb1ELb0ELb0ELb0ELb1ELb1EEENS1_21CollectiveEpilogueFwdINS6_IJS8_S8_S9_EEENS6_IJNS7_ILi1EEESH_SH_EEESB_SD_Li128ELb0ELb1ELb1ELb0EEENS1_19SingleTileSchedulerILb0ELb1ELb1ELi128EEEEEEEEEvNT_6ParamsE)
        /*0158*/ 	.word	0x000000ff


	//----- nvinfo : EIATTR_FRAME_SIZE
	.align		4
.L_68:
        /*015c*/ 	.byte	0x04, 0x11
        /*015e*/ 	.short	(.L_70 - .L_69)
	.align		4
.L_69:
        /*0160*/ 	.word	index@(_ZN7cutlass13device_kernelIN5flash19enable_sm80_to_sm89INS1_16FlashAttnFwdSm80INS1_25CollectiveMainloopFwdSm80ILi4ELi1ELb0EN4cute5tupleIJNS5_1CILi128EEENS7_ILi48EEES8_EEELi128ENS_10bfloat16_tEfNS_4arch4Sm80ELb0ELb1ELb1ELb0ELb0ELb0ELb1ELb1EEENS1_21CollectiveEpilogueFwdINS6_IJS8_S8_S9_EEENS6_IJNS7_ILi1EEESH_SH_EEESB_SD_Li128ELb0ELb1ELb1ELb0EEENS1_19SingleTileSchedulerILb0ELb1ELb1ELi128EEEEEEEEEvNT_6ParamsE)
        /*0164*/ 	.word	0x00000070


	//----- nvinfo : EIATTR_REGCOUNT
	.align		4
.L_70:
        /*0168*/ 	.byte	0x04, 0x2f
        /*016a*/ 	.short	(.L_72 - .L_71)
	.align		4
.L_71:
        /*016c*/ 	.word	index@(_ZN7cutlass13device_kernelIN5flash19enable_sm80_to_sm89INS1_16FlashAttnFwdSm80INS1_25CollectiveMainloopFwdSm80ILi8ELi1ELb1EN4cute5tupleIJNS5_1CILi128EEENS7_ILi112EEES8_EEELi128ENS_10bfloat16_tEfNS_4arch4Sm80ELb0ELb0ELb1ELb1ELb0ELb1ELb1ELb1EEENS1_21CollectiveEpilogueFwdINS6_IJS8_S8_S9_EEENS6_IJNS7_ILi1EEESH_SH_EEESB_SD_Li256ELb1ELb1ELb1ELb0EEENS1_36VarlenDynamicPersistentTileSchedulerILi128ELi112ELi256ELi256ELb1ELb1ELb0ELb0ELb1ELb1EEEEEEEEEvNT_6ParamsE)
        /*0170*/ 	.word	0x000000ff


	//----- nvinfo : EIATTR_FRAME_SIZE
	.align		4
.L_72:
        /*0174*/ 	.byte	0x04, 0x11
        /*0176*/ 	.short	(.L_74 - .L_73)
	.align		4
.L_73:
        /*0178*/ 	.word	index@($__internal_9_$__cuda_sm70_votesync_ballot)
        /*017c*/ 	.word	0x00000000


	//----- nvinfo : EIATTR_FRAME_SIZE
	.align		4
.L_74:
        /*0180*/ 	.byte	0x04, 0x11
        /*0182*/ 	.short	(.L_76 - .L_75)
	.align		4
.L_75:
        /*0184*/ 	.word	index@($__internal_8_$__cuda_sm70_shflsync_up_p)
        /*0188*/ 	.word	0x00000000


	//----- nvinfo : EIATTR_FRAME_SIZE
	.align		4
.L_76:
        /*018c*/ 	.byte	0x04, 0x11
        /*018e*/ 	.short	(.L_78 - .L_77)
	.align		4
.L_77:
        /*0190*/ 	.word	index@($__internal_7_$__cuda_sm70_shflsync_idx_p)
        /*0194*/ 	.word	0x00000000


	//----- nvinfo : EIATTR_FRAME_SIZE
	.align		4
.L_78:
        /*0198*/ 	.byte	0x04, 0x11
        /*019a*/ 	.short	(.L_80 - .L_79)
	.align		4
.L_79:
        /*019c*/ 	.word	index@($__internal_6_$__cuda_sm70_shflsync_bfly_p)
        /*01a0*/ 	.word	0x00000000


	//----- nvinfo : EIATTR_FRAME_SIZE
	.align		4
.L_80:
        /*01a4*/ 	.byte	0x04, 0x11
        /*01a6*/ 	.short	(.L_82 - .L_81)
	.align		4
.L_81:
        /*01a8*/ 	.word	index@(_ZN7cutlass13device_kernelIN5flash19enable_sm80_to_sm89INS1_16FlashAttnFwdSm80INS1_25CollectiveMainloopFwdSm80ILi8ELi1ELb1EN4cute5tupleIJNS5_1CILi128EEENS7_ILi112EEES8_EEELi128ENS_10bfloat16_tEfNS_4arch4Sm80ELb0ELb0ELb1ELb1ELb0ELb1ELb1ELb1EEENS1_21CollectiveEpilogueFwdINS6_IJS8_S8_S9_EEENS6_IJNS7_ILi1EEESH_SH_EEESB_SD_Li256ELb1ELb1ELb1ELb0EEENS1_36VarlenDynamicPersistentTileSchedulerILi128ELi112ELi256ELi256ELb1ELb1ELb0ELb0ELb1ELb1EEEEEEEEEvNT_6ParamsE)
        /*01ac*/ 	.word	0x00000070


	//----- nvinfo : EIATTR_REGCOUNT
	.align		4
.L_82:
        /*01b0*/ 	.byte	0x04, 0x2f
        /*01b2*/ 	.short	(.L_84 - .L_83)
	.align		4
.L_83:
        /*01b4*/ 	.word	index@(_ZN7cutlass13device_kernelIN5flash19enable_sm80_to_sm89INS1_16FlashAttnFwdSm80INS1_25CollectiveMainloopFwdSm80ILi8ELi1ELb1EN4cute5tupleIJNS5_1CILi128EEENS7_ILi112EEES8_EEELi128ENS_10bfloat16_tEfNS_4arch4Sm80ELb0ELb0ELb1ELb1ELb0ELb0ELb1ELb1EEENS1_21CollectiveEpilogueFwdINS6_IJS8_S8_S9_EEENS6_IJNS7_ILi1EEESH_SH_EEESB_SD_Li256ELb1ELb1ELb1ELb0EEENS1_36VarlenDynamicPersistentTileSchedulerILi128ELi112ELi256ELi256ELb1ELb1ELb0ELb0ELb1ELb1EEEEEEEEEvNT_6ParamsE)
        /*01b8*/ 	.word	0x000000ff


	//----- nvinfo : EIATTR_FRAME_SIZE
	.align		4
.L_84:
        /*01bc*/ 	.byte	0x04, 0x11
        /*01be*/ 	.short	(.L_86 - .L_85)
	.align		4
.L_85:
        /*01c0*/ 	.word	index@($__internal_5_$__cuda_sm70_votesync_ballot)
        /*01c4*/ 	.word	0x00000000


	//----- nvinfo : EIATTR_FRAME_SIZE
	.align		4
.L_86:
        /*01c8*/ 	.byte	0x04, 0x11
        /*01ca*/ 	.short	(.L_88 - .L_87)
	.align		4
.L_87:
        /*01cc*/ 	.word	index@($__internal_4_$__cuda_sm70_shflsync_up_p)
        /*01d0*/ 	.word	0x00000000


	//----- nvinfo : EIATTR_FRAME_SIZE
	.align		4
.L_88:
        /*01d4*/ 	.byte	0x04, 0x11
        /*01d6*/ 	.short	(.L_90 - .L_89)
	.align		4
.L_89:
        /*01d8*/ 	.word	index@($__internal_3_$__cuda_sm70_shflsync_idx_p)
        /*01dc*/ 	.word	0x00000000


	//----- nvinfo : EIATTR_FRAME_SIZE
	.align		4
.L_90:
        /*01e0*/ 	.byte	0x04, 0x11
        /*01e2*/ 	.short	(.L_92 - .L_91)
	.align		4
.L_91:
        /*01e4*/ 	.word	index@($__internal_2_$__cuda_sm70_shflsync_bfly_p)
        /*01e8*/ 	.word	0x00000000


	//----- nvinfo : EIATTR_FRAME_SIZE
	.align		4
.L_92:
        /*01ec*/ 	.byte	0x04, 0x11
        /*01ee*/ 	.short	(.L_94 - .L_93)
	.align		4
.L_93:
        /*01f0*/ 	.word	index@(_ZN7cutlass13device_kernelIN5flash19enable_sm80_to_sm89INS1_16FlashAttnFwdSm80INS1_25CollectiveMainloopFwdSm80ILi8ELi1ELb1EN4cute5tupleIJNS5_1CILi128EEENS7_ILi112EEES8_EEELi128ENS_10bfloat16_tEfNS_4arch4Sm80ELb0ELb0ELb1ELb1ELb0ELb0ELb1ELb1EEENS1_21CollectiveEpilogueFwdINS6_IJS8_S8_S9_EEENS6_IJNS7_ILi1EEESH_SH_EEESB_SD_Li256ELb1ELb1ELb1ELb0EEENS1_36VarlenDynamicPersistentTileSchedulerILi128ELi112ELi256ELi256ELb1ELb1ELb0ELb0ELb1ELb1EEEEEEEEEvNT_6ParamsE)
        /*01f4*/ 	.word	0x00000088


	//----- nvinfo : EIATTR_REGCOUNT
	.align		4
.L_94:
        /*01f8*/ 	.byte	0x04, 0x2f
        /*01fa*/ 	.short	(.L_96 - .L_95)
	.align		4
.L_95:
        /*01fc*/ 	.word	index@(_ZN7cutlass13device_kernelIN5flash19enable_sm80_to_sm89INS1_16FlashAttnFwdSm80INS1_25CollectiveMainloopFwdSm80ILi4ELi1ELb0EN4cute5tupleIJNS5_1CILi128EEENS7_ILi64EEES8_EEELi128ENS_10bfloat16_tEfNS_4arch4Sm80ELb0ELb0ELb1ELb0ELb0ELb0ELb1ELb1EEENS1_21CollectiveEpilogueFwdINS6_IJS8_S8_S9_EEENS6_IJNS7_ILi1EEESH_SH_EEESB_SD_Li128ELb0ELb1ELb1ELb0EEENS1_19SingleTileSchedulerILb0ELb1ELb1ELi128EEEEEEEEEvNT_6ParamsE)
        /*0200*/ 	.word	0x000000ff


	//----- nvinfo : EIATTR_FRAME_SIZE
	.align		4
.L_96:
        /*0204*/ 	.byte	0x04, 0x11
        /*0206*/ 	.short	(.L_98 - .L_97)
	.align		4
.L_97:
        /*0208*/ 	.word	index@(_ZN7cutlass13device_kernelIN5flash19enable_sm80_to_sm89INS1_16FlashAttnFwdSm80INS1_25CollectiveMainloopFwdSm80ILi4ELi1ELb0EN4cute5tupleIJNS5_1CILi128EEENS7_ILi64EEES8_EEELi128ENS_10bfloat16_tEfNS_4arch4Sm80ELb0ELb0ELb1ELb0ELb0ELb0ELb1ELb1EEENS1_21CollectiveEpilogueFwdINS6_IJS8_S8_S9_EEENS6_IJNS7_ILi1EEESH_SH_EEESB_SD_Li128ELb0ELb1ELb1ELb0EEENS1_19SingleTileSchedulerILb0ELb1ELb1ELi128EEEEEEEEEvNT_6ParamsE)
        /*020c*/ 	.word	0x00000098


	//----- nvinfo : EIATTR_REGCOUNT
	.align		4
.L_98:
        /*0210*/ 	.byte	0x04, 0x2f
        /*0212*/ 	.short	(.L_100 - .L_99)
	.align		4
.L_99:
        /*0214*/ 	.word	index@(_ZN7cutlass13device_kernelIN5flash19enable_sm80_to_sm89INS1_16FlashAttnFwdSm80INS1_25CollectiveMainloopFwdSm80ILi8ELi1ELb1EN4cute5tupleIJNS5_1CILi128EEES8_S8_EEELi128ENS_10bfloat16_tEfNS_4arch4Sm80ELb1ELb0ELb1ELb0ELb0ELb0ELb1ELb1EEENS1_21CollectiveEpilogueFwdIS9_NS6_IJNS7_ILi1EEESF_SF_EEESA_SC_Li256ELb0ELb1ELb1ELb0EEENS1_30DynamicPersistentTileSchedulerILi256ELi256ELb1ELb1ELb0EEEEEEEEEvNT_6ParamsE)
        /*0218*/ 	.word	0x000000ff


	//----- nvinfo : EIATTR_FRAME_SIZE
	.align		4
.L_100:
        /*021c*/ 	.byte	0x04, 0x11
        /*021e*/ 	.short	(.L_102 - .L_101)
	.align		4
.L_101:
        /*0220*/ 	.word	index@($__internal_1_$__cuda_sm70_shflsync_idx_p)
        /*0224*/ 	.word	0x00000000


	//----- nvinfo : EIATTR_FRAME_SIZE
	.align		4
.L_102:
        /*0228*/ 	.byte	0x04, 0x11
        /*022a*/ 	.short	(.L_104 - .L_103)
	.align		4
.L_103:
        /*022c*/ 	.word	index@($__internal_0_$__cuda_sm70_shflsync_bfly_p)
        /*0230*/ 	.word	0x00000000


	//----- nvinfo : EIATTR_FRAME_SIZE
	.align		4
.L_104:
        /*0234*/ 	.byte	0x04, 0x11
        /*0236*/ 	.short	(.L_106 - .L_105)
	.align		4
.L_105:
        /*0238*/ 	.word	index@(_ZN7cutlass13device_kernelIN5flash19enable_sm80_to_sm89INS1_16FlashAttnFwdSm80INS1_25CollectiveMainloopFwdSm80ILi8ELi1ELb1EN4cute5tupleIJNS5_1CILi128EEES8_S8_EEELi128ENS_10bfloat16_tEfNS_4arch4Sm80ELb1ELb0ELb1ELb0ELb0ELb0ELb1ELb1EEENS1_21CollectiveEpilogueFwdIS9_NS6_IJNS7_ILi1EEESF_SF_EEESA_SC_Li256ELb0ELb1ELb1ELb0EEENS1_30DynamicPersistentTileSchedulerILi256ELi256ELb1ELb1ELb0EEEEEEEEEvNT_6ParamsE)
        /*023c*/ 	.word	0x00000068


	//----- nvinfo : EIATTR_REGCOUNT
	.align		4
.L_106:
        /*0240*/ 	.byte	0x04, 0x2f
        /*0242*/ 	.short	(.L_108 - .L_107)
	.align		4
.L_107:
        /*0244*/ 	.word	index@(_ZN7cutlass13device_kernelIN5flash19enable_sm80_to_sm89INS1_16FlashAttnFwdSm80INS1_25CollectiveMainloopFwdSm80ILi8ELi1ELb1EN4cute5tupleIJNS5_1CILi128EEENS7_ILi96EEES8_EEELi128ENS_10bfloat16_tEfNS_4arch4Sm80ELb0ELb1ELb1ELb0ELb0ELb0ELb1ELb1EEENS1_21CollectiveEpilogueFwdINS6_IJS8_S8_S9_EEENS6_IJNS7_ILi1EEESH_SH_EEESB_SD_Li256ELb0ELb1ELb1ELb0EEENS1_19SingleTileSchedulerILb0ELb1ELb1ELi128EEEEEEEEEvNT_6ParamsE)
        /*0248*/ 	.word	0x000000ff


	//----- nvinfo : EIATTR_FRAME_SIZE
	.align		4
.L_108:
        /*024c*/ 	.byte	0x04, 0x11
        /*024e*/ 	.short	(.L_110 - .L_109)
	.align		4
.L_109:
        /*0250*/ 	.word	index@(_ZN7cutlass13device_kernelIN5flash19enable_sm80_to_sm89INS1_16FlashAttnFwdSm80INS1_25CollectiveMainloopFwdSm80ILi8ELi1ELb1EN4cute5tupleIJNS5_1CILi128EEENS7_ILi96EEES8_EEELi128ENS_10bfloat16_tEfNS_4arch4Sm80ELb0ELb1ELb1ELb0ELb0ELb0ELb1ELb1EEENS1_21CollectiveEpilogueFwdINS6_IJS8_S8_S9_EEENS6_IJNS7_ILi1EEESH_SH_EEESB_SD_Li256ELb0ELb1ELb1ELb0EEENS1_19SingleTileSchedulerILb0ELb1ELb1ELi128EEEEEEEEEvNT_6ParamsE)
        /*0254*/ 	.word	0x00000000


	//----- nvinfo : EIATTR_REGCOUNT
	.align		4
.L_110:
        /*0258*/ 	.byte	0x04, 0x2f
        /*025a*/ 	.short	(.L_112 - .L_111)
	.align		4
.L_111:
        /*025c*/ 	.word	index@(_ZN7cutlass13device_kernelIN5flash19enable_sm80_to_sm89INS1_16FlashAttnFwdSm80INS1_25CollectiveMainloopFwdSm80ILi8ELi1ELb1EN4cute5tupleIJNS5_1CILi128EEES8_S8_EEELi128ENS_10bfloat16_tEfNS_4arch4Sm80ELb0ELb0ELb1ELb0ELb0ELb0ELb1ELb1EEENS1_21CollectiveEpilogueFwdIS9_NS6_IJNS7_ILi1EEESF_SF_EEESA_SC_Li256ELb0ELb1ELb1ELb0EEENS1_19SingleTileSchedulerILb0ELb1ELb1ELi128EEEEEEEEEvNT_6ParamsE)
        /*0260*/ 	.word	0x000000ff


	//----- nvinfo : EIATTR_FRAME_SIZE
	.align		4
.L_112:
        /*0264*/ 	.byte	0x04, 0x11
        /*0266*/ 	.short	(.L_114 - .L_113)
	.align		4
.L_113:
        /*0268*/ 	.word	index@(_ZN7cutlass13device_kernelIN5flash19enable_sm80_to_sm89INS1_16FlashAttnFwdSm80INS1_25CollectiveMainloopFwdSm80ILi8ELi1ELb1EN4cute5tupleIJNS5_1CILi128EEES8_S8_EEELi128ENS_10bfloat16_tEfNS_4arch4Sm80ELb0ELb0ELb1ELb0ELb0ELb0ELb1ELb1EEENS1_21CollectiveEpilogueFwdIS9_NS6_IJNS7_ILi1EEESF_SF_EEESA_SC_Li256ELb0ELb1ELb1ELb0EEENS1_19SingleTileSchedulerILb0ELb1ELb1ELi128EEEEEEEEEvNT_6ParamsE)
        /*026c*/ 	.word	0x00000010


	//----- nvinfo : EIATTR_MIN_STACK_SIZE
	.align		4
.L_114:
        /*0270*/ 	.byte	0x04, 0x12
        /*0272*/ 	.short	(.L_116 - .L_115)
	.align		4
.L_115:
        /*0274*/ 	.word	index@(_ZN7cutlass13device_kernelIN5flash19enable_sm80_to_sm89INS1_16FlashAttnFwdSm80INS1_25CollectiveMainloopFwdSm80ILi8ELi1ELb1EN4cute5tupleIJNS5_1CILi128EEES8_S8_EEELi128ENS_10bfloat16_tEfNS_4arch4Sm80ELb0ELb0ELb1ELb0ELb0ELb0ELb1ELb1EEENS1_21CollectiveEpilogueFwdIS9_NS6_IJNS7_ILi1EEESF_SF_EEESA_SC_Li256ELb0ELb1ELb1ELb0EEENS1_19SingleTileSchedulerILb0ELb1ELb1ELi128EEEEEEEEEvNT_6ParamsE)
        /*0278*/ 	.word	0x00000010


	//----- nvinfo : EIATTR_MIN_STACK_SIZE
	.align		4
.L_116:
        /*027c*/ 	.byte	0x04, 0x12
        /*027e*/ 	.short	(.L_118 - .L_117)
	.align		4
.L_117:
        /*0280*/ 	.word	index@(_ZN7cutlass13device_kernelIN5flash19enable_sm80_to_sm89INS1_16FlashAttnFwdSm80INS1_25CollectiveMainloopFwdSm80ILi8ELi1ELb1EN4cute5tupleIJNS5_1CILi128EEENS7_ILi96EEES8_EEELi128ENS_10bfloat16_tEfNS_4arch4Sm80ELb0ELb1ELb1ELb0ELb0ELb0ELb1ELb1EEENS1_21CollectiveEpilogueFwdINS6_IJS8_S8_S9_EEENS6_IJNS7_ILi1EEESH_SH_EEESB_SD_Li256ELb0ELb1ELb1ELb0EEENS1_19SingleTileSchedulerILb0ELb1ELb1ELi128EEEEEEEEEvNT_6ParamsE)
        /*0284*/ 	.word	0x00000000


	//----- nvinfo : EIATTR_MIN_STACK_SIZE
	.align		4
.L_118:
        /*0288*/ 	.byte	0x04, 0x12
        /*028a*/ 	.short	(.L_120 - .L_119)
	.align		4
.L_119:
        /*028c*/ 	.word	index@(_ZN7cutlass13device_kernelIN5flash19enable_sm80_to_sm89INS1_16FlashAttnFwdSm80INS1_25CollectiveMainloopFwdSm80ILi8ELi1ELb1EN4cute5tupleIJNS5_1CILi128EEES8_S8_EEELi128ENS_10bfloat16_tEfNS_4arch4Sm80ELb1ELb0ELb1ELb0ELb0ELb0ELb1ELb1EEENS1_21CollectiveEpilogueFwdIS9_NS6_IJNS7_ILi1EEESF_SF_EEESA_SC_Li256ELb0ELb1ELb1ELb0EEENS1_30DynamicPersistentTileSchedulerILi256ELi256ELb1ELb1ELb0EEEEEEEEEvNT_6ParamsE)
        /*0290*/ 	.word	0x00000068


	//----- nvinfo : EIATTR_MIN_STACK_SIZE
	.align		4
.L_120:
        /*0294*/ 	.byte	0x04, 0x12
        /*0296*/ 	.short	(.L_122 - .L_121)
	.align		4
.L_121:
        /*0298*/ 	.word	index@(_ZN7cutlass13device_kernelIN5flash19enable_sm80_to_sm89INS1_16FlashAttnFwdSm80INS1_25CollectiveMainloopFwdSm80ILi4ELi1ELb0EN4cute5tupleIJNS5_1CILi128EEENS7_ILi64EEES8_EEELi128ENS_10bfloat16_tEfNS_4arch4Sm80ELb0ELb0ELb1ELb0ELb0ELb0ELb1ELb1EEENS1_21CollectiveEpilogueFwdINS6_IJS8_S8_S9_EEENS6_IJNS7_ILi1EEESH_SH_EEESB_SD_Li128ELb0ELb1ELb1ELb0EEENS1_19SingleTileSchedulerILb0ELb1ELb1ELi128EEEEEEEEEvNT_6ParamsE)
        /*029c*/ 	.word	0x00000098


	//----- nvinfo : EIATTR_MIN_STACK_SIZE
	.align		4
.L_122:
        /*02a0*/ 	.byte	0x04, 0x12
        /*02a2*/ 	.short	(.L_124 - .L_123)
	.align		4
.L_123:
        /*02a4*/ 	.word	index@(_ZN7cutlass13device_kernelIN5flash19enable_sm80_to_sm89INS1_16FlashAttnFwdSm80INS1_25CollectiveMainloopFwdSm80ILi8ELi1ELb1EN4cute5tupleIJNS5_1CILi128EEENS7_ILi112EEES8_EEELi128ENS_10bfloat16_tEfNS_4arch4Sm80ELb0ELb0ELb1ELb1ELb0ELb0ELb1ELb1EEENS1_21CollectiveEpilogueFwdINS6_IJS8_S8_S9_EEENS6_IJNS7_ILi1EEESH_SH_EEESB_SD_Li256ELb1ELb1ELb1ELb0EEENS1_36VarlenDynamicPersistentTileSchedulerILi128ELi112ELi256ELi256ELb1ELb1ELb0ELb0ELb1ELb1EEEEEEEEEvNT_6ParamsE)
        /*02a8*/ 	.word	0x00000088


	//----- nvinfo : EIATTR_MIN_STACK_SIZE
	.align		4
.L_124:
        /*02ac*/ 	.byte	0x04, 0x12
        /*02ae*/ 	.short	(.L_126 - .L_125)
	.align		4
.L_125:
        /*02b0*/ 	.word	index@(_ZN7cutlass13device_kernelIN5flash19enable_sm80_to_sm89INS1_16FlashAttnFwdSm80INS1_25CollectiveMainloopFwdSm80ILi8ELi1ELb1EN4cute5tupleIJNS5_1CILi128EEENS7_ILi112EEES8_EEELi128ENS_10bfloat16_tEfNS_4arch4Sm80ELb0ELb0ELb1ELb1ELb0ELb1ELb1ELb1EEENS1_21CollectiveEpilogueFwdINS6_IJS8_S8_S9_EEENS6_IJNS7_ILi1EEESH_SH_EEESB_SD_Li256ELb1ELb1ELb1ELb0EEENS1_36VarlenDynamicPersistentTileSchedulerILi128ELi112ELi256ELi256ELb1ELb1ELb0ELb0ELb1ELb1EEEEEEEEEvNT_6ParamsE)
        /*02b4*/ 	.word	0x00000070


	//----- nvinfo : EIATTR_MIN_STACK_SIZE
	.align		4
.L_126:
        /*02b8*/ 	.byte	0x04, 0x12
        /*02ba*/ 	.short	(.L_128 - .L_127)
	.align		4
.L_127:
        /*02bc*/ 	.word	index@(_ZN7cutlass13device_kernelIN5flash19enable_sm80_to_sm89INS1_16FlashAttnFwdSm80INS1_25CollectiveMainloopFwdSm80ILi4ELi1ELb0EN4cute5tupleIJNS5_1CILi128EEENS7_ILi48EEES8_EEELi128ENS_10bfloat16_tEfNS_4arch4Sm80ELb0ELb1ELb1ELb0ELb0ELb0ELb1ELb1EEENS1_21CollectiveEpilogueFwdINS6_IJS8_S8_S9_EEENS6_IJNS7_ILi1EEESH_SH_EEESB_SD_Li128ELb0ELb1ELb1ELb0EEENS1_19SingleTileSchedulerILb0ELb1ELb1ELi128EEEEEEEEEvNT_6ParamsE)
        /*02c0*/ 	.word	0x00000070


	//----- nvinfo : EIATTR_MIN_STACK_SIZE
	.align		4
.L_128:
        /*02c4*/ 	.byte	0x04, 0x12
        /*02c6*/ 	.short	(.L_130 - .L_129)
	.align		4
.L_129:
        /*02c8*/ 	.word	index@(_ZN7cutlass13device_kernelIN5flash19enable_sm80_to_sm89INS1_16FlashAttnFwdSm80INS1_25CollectiveMainloopFwdSm80ILi8ELi1ELb1EN4cute5tupleIJNS5_1CILi128EEENS7_ILi96EEES8_EEELi128ENS_10bfloat16_tEfNS_4arch4Sm80ELb0ELb1ELb1ELb1ELb0ELb0ELb1ELb1EEENS1_21CollectiveEpilogueFwdINS6_IJS8_S8_S9_EEENS6_IJNS7_ILi1EEESH_SH_EEESB_SD_Li256ELb1ELb1ELb1ELb0EEENS1_36VarlenDynamicPersistentTileSchedulerILi128ELi96ELi256ELi256ELb1ELb1ELb0ELb1ELb0ELb1EEEEEEEEEvNT_6ParamsE)
        /*02cc*/ 	.word	0x00000070


	//----- nvinfo : EIATTR_MIN_STACK_SIZE
	.align		4
.L_130:
        /*02d0*/ 	.byte	0x04, 0x12
        /*02d2*/ 	.short	(.L_132 - .L_131)
	.align		4
.L_131:
        /*02d4*/ 	.word	index@(_ZN7cutlass13device_kernelIN5flash19enable_sm80_to_sm89INS1_16FlashAttnFwdSm80INS1_25CollectiveMainloopFwdSm80ILi8ELi1ELb1EN4cute5tupleIJNS5_1CILi128EEENS7_ILi96EEES8_EEELi128ENS_10bfloat16_tEfNS_4arch4Sm80ELb0ELb1ELb1ELb1ELb0ELb1ELb1ELb1EEENS1_21CollectiveEpilogueFwdINS6_IJS8_S8_S9_EEENS6_IJNS7_ILi1EEESH_SH_EEESB_SD_Li256ELb1ELb1ELb1ELb0EEENS1_36VarlenDynamicPersistentTileSchedulerILi128ELi96ELi256ELi256ELb1ELb1ELb0ELb1ELb0ELb1EEEEEEEEEvNT_6ParamsE)
        /*02d8*/ 	.word	0x00000058


	//----- nvinfo : EIATTR_MIN_STACK_SIZE
	.align		4
.L_132:
        /*02dc*/ 	.byte	0x04, 0x12
        /*02de*/ 	.short	(.L_134 - .L_133)
	.align		4
.L_133:
        /*02e0*/ 	.word	index@(_ZN7cutlass13device_kernelIN5flash19enable_sm80_to_sm89INS1_16FlashAttnFwdSm80INS1_25CollectiveMainloopFwdSm80ILi4ELi1ELb0EN4cute5tupleIJNS5_1CILi128EEENS7_ILi64EEES8_EEELi128ENS_10bfloat16_tEfNS_4arch4Sm80ELb1ELb0ELb1ELb0ELb0ELb0ELb1ELb1EEENS1_21CollectiveEpilogueFwdINS6_IJS8_S8_S9_EEENS6_IJNS7_ILi1EEESH_SH_EEESB_SD_Li128ELb0ELb1ELb1ELb0EEENS1_30DynamicPersistentTileSchedulerILi128ELi128ELb1ELb1ELb0EEEEEEEEEvNT_6ParamsE)
        /*02e4*/ 	.word	0x00000098


	//----- nvinfo : EIATTR_MIN_STACK_SIZE
	.align		4
.L_134:
        /*02e8*/ 	.byte	0x04, 0x12
        /*02ea*/ 	.short	(.L_136 - .L_135)
	.align		4
.L_135:
        /*02ec*/ 	.word	index@(_ZN7cutlass13device_kernelIN5flash19enable_sm80_to_sm89INS1_16FlashAttnFwdSm80INS1_25CollectiveMainloopFwdSm80ILi8ELi1ELb1EN4cute5tupleIJNS5_1CILi128EEENS7_ILi112EEES8_EEELi128ENS_10bfloat16_tEfNS_4arch4Sm80ELb1ELb0ELb1ELb1ELb0ELb0ELb1ELb1EEENS1_21CollectiveEpilogueFwdINS6_IJS8_S8_S9_EEENS6_IJNS7_ILi1EEESH_SH_EEESB_SD_Li256ELb1ELb1ELb1ELb0EEENS1_36VarlenDynamicPersistentTileSchedulerILi128ELi112ELi256ELi256ELb1ELb1ELb0ELb1ELb1ELb1EEEEEEEEEvNT_6ParamsE)
        /*02f0*/ 	.word	0x000000a0


	//----- nvinfo : EIATTR_MIN_STACK_SIZE
	.align		4
.L_136:
        /*02f4*/ 	.byte	0x04, 0x12
        /*02f6*/ 	.short	(.L_138 - .L_137)
	.align		4
.L_137:
        /*02f8*/ 	.word	index@(_ZN7cutlass13device_kernelIN5flash19enable_sm80_to_sm89INS1_16FlashAttnFwdSm80INS1_25CollectiveMainloopFwdSm80ILi8ELi1ELb1EN4cute5tupleIJNS5_1CILi128EEENS7_ILi112EEES8_EEELi128ENS_10bfloat16_tEfNS_4arch4Sm80ELb1ELb0ELb1ELb1ELb0ELb1ELb1ELb1EEENS1_21CollectiveEpilogueFwdINS6_IJS8_S8_S9_EEENS6_IJNS7_ILi1EEESH_SH_EEESB_SD_Li256ELb1ELb1ELb1ELb0EEENS1_36VarlenDynamicPersistentTileSchedulerILi128ELi112ELi256ELi256ELb1ELb1ELb0ELb1ELb1ELb1EEEEEEEEEvNT_6ParamsE)
        /*02fc*/ 	.word	0x00000088
.L_138:


//--------------------- .nv.info._ZN7cutlass13device_kernelIN5flash19enable_sm80_to_sm89INS1_16FlashAttnFwdSm80INS1_25CollectiveMainloopFwdSm80ILi8ELi1ELb1EN4cute5tupleIJNS5_1CILi128EEES8_S8_EEELi128ENS_10bfloat16_tEfNS_4arch4Sm80ELb0ELb0ELb1ELb0ELb0ELb0ELb1ELb1EEENS1_21CollectiveEpilogueFwdIS9_NS6_IJNS7_ILi1EEESF_SF_EEESA_SC_Li256ELb0ELb1ELb1ELb0EEENS1_19SingleTileSchedulerILb0ELb1ELb1ELi128EEEEEEEEEvNT_6ParamsE --------------------------
	.section	.nv.info._ZN7cutlass13device_kernelIN5flash19enable_sm80_to_sm89INS1_16FlashAttnFwdSm80INS1_25CollectiveMainloopFwdSm80ILi8ELi1ELb1EN4cute5tupleIJNS5_1CILi128EEES8_S8_EEELi128ENS_10bfloat16_tEfNS_4arch4Sm80ELb0ELb0ELb1ELb0ELb0ELb0ELb1ELb1EEENS1_21CollectiveEpilogueFwdIS9_NS6_IJNS7_ILi1EEESF_SF_EEESA_SC_Li256ELb0ELb1ELb1ELb0EEENS1_19SingleTileSchedulerILb0ELb1ELb1ELi128EEEEEEEEEvNT_6ParamsE,"",@"SHT_CUDA_INFO"
	.sectionflags	@""
	.align	4


	//----- nvinfo : EIATTR_CUDA_API_VERSION
	.align		4
        /*0000*/ 	.byte	0x04, 0x37
        /*0002*/ 	.short	(.L_140 - .L_139)
.L_139:
        /*0004*/ 	.word	0x00000082


	//----- nvinfo : EIATTR_SW2861232_WAR
	.align		4
.L_140:
        /*0008*/ 	.byte	0x01, 0x35
	.zero		2


	//----- nvinfo : EIATTR_PARAM_CBANK
	.align		4
        /*000c*/ 	.byte	0x04, 0x0a
        /*000e*/ 	.short	(.L_142 - .L_141)
	.align		4
.L_141:
        /*0010*/ 	.word	index@(.nv.constant0._ZN7cutlass13device_kernelIN5flash19enable_sm80_to_sm89INS1_16FlashAttnFwdSm80INS1_25CollectiveMainloopFwdSm80ILi8ELi1ELb1EN4cute5tupleIJNS5_1CILi128EEES8_S8_EEELi128ENS_10bfloat16_tEfNS_4arch4Sm80ELb0ELb0ELb1ELb0ELb0ELb0ELb1ELb1EEENS1_21CollectiveEpilogueFwdIS9_NS6_IJNS7_ILi1EEESF_SF_EEESA_SC_Li256ELb0ELb1ELb1ELb0EEENS1_19SingleTileSchedulerILb0ELb1ELb1ELi128EEEEEEEEEvNT_6ParamsE)
        /*0014*/ 	.short	0x0160
        /*0016*/ 	.short	0x0418


	//----- nvinfo : EIATTR_CBANK_PARAM_SIZE
	.align		4
.L_142:
        /*0018*/ 	.byte	0x03, 0x19
        /*001a*/ 	.short	0x0418


	//----- nvinfo : EIATTR_KPARAM_INFO
	.align		4
        /*001c*/ 	.byte	0x04, 0x17
        /*001e*/ 	.short	(.L_144 - .L_143)
.L_143:
        /*0020*/ 	.word	0x00000000
        /*0024*/ 	.short	0x0000
        /*0026*/ 	.short	0x0000
        /*0028*/ 	.byte	0x00, 0xf0, 0x61, 0x10


	//----- nvinfo : EIATTR_MAXREG_COUNT
	.align		4
.L_144:
        /*002c*/ 	.byte	0x03, 0x1b
        /*002e*/ 	.short	0x00ff


	//----- nvinfo : EIATTR_NUM_BARRIERS
	.align		4
        /*0030*/ 	.byte	0x02, 0x4c
        /*0032*/ 	.byte	0x02
	.zero		1


	//----- nvinfo : EIATTR_ANNOTATIONS
	.align		4
        /*0034*/ 	.byte	0x04, 0x55
        /*0036*/ 	.short	(.L_146 - .L_145)


	//   ....[0]....
.L_145:
        /*0038*/ 	.word	0x00000001
        /*003c*/ 	.byte	0x20, 0x57, 0x00, 0x00, 0x01, 0x00, 0x00, 0x00, 0x30, 0x57, 0x00, 0x00, 0x01, 0x00, 0x00, 0x00
        /*004c*/ 	.byte	0xe0, 0x58, 0x00, 0x00, 0x01, 0x00, 0x00, 0x00, 0x10, 0x59, 0x00, 0x00, 0x01, 0x00, 0x00, 0x00
        /*005c*/ 	.byte	0x30, 0x59, 0x00, 0x00, 0x01, 0x00, 0x00, 0x00, 0x50, 0x59, 0x00, 0x00, 0x01, 0x00, 0x00, 0x00
        /*006c*/ 	.byte	0xe0, 0x7d, 0x00, 0x00, 0x01, 0x00, 0x00, 0x00, 0xe0, 0x90, 0x00, 0x00, 0x01, 0x00, 0x00, 0x00
        /*007c*/ 	.byte	0x20, 0x97, 0x00, 0x00, 0x01, 0x00, 0x00, 0x00, 0x40, 0x97, 0x00, 0x00, 0x01, 0x00, 0x00, 0x00
        /*008c*/ 	.byte	0x70, 0x97, 0x00, 0x00, 0x01, 0x00, 0x00, 0x00, 0x80, 0x97, 0x00, 0x00


	//----- nvinfo : EIATTR_MERCURY_ISA_VERSION
	.align		4
.L_146:
        /*0098*/ 	.byte	0x03, 0x5f
        /*009a*/ 	.short	0x0000


	//----- nvinfo : EIATTR_INT_WARP_WIDE_INSTR_OFFSETS
	.align		4
        /*009c*/ 	.byte	0x04, 0x31
        /*009e*/ 	.short	(.L_148 - .L_147)


	//   ....[0]....
.L_147:
        /*00a0*/ 	.word	0x00001220


	//----- nvinfo : EIATTR_COOP_GROUP_MASK_REGIDS
	.align		4
.L_148:
        /*00a4*/ 	.byte	0x04, 0x29
        /*00a6*/ 	.short	(.L_150 - .L_149)


	//   ....[0]....
.L_149:
        /*00a8*/ 	.word	0xffffffff


	//   ....[1]....
        /*00ac*/ 	.word	0xffffffff


	//   ....[2]....
        /*00b0*/ 	.word	0xffffffff


	//   ....[3]....
        /*00b4*/ 	.word	0xffffffff


	//   ....[4]....
        /*00b8*/ 	.word	0xffffffff


	//   ....[5]....
        /*00bc*/ 	.word	0xffffffff


	//   ....[6]....
        /*00c0*/ 	.word	0xffffffff


	//   ....[7]....
        /*00c4*/ 	.word	0xffffffff


	//   ....[8]....
        /*00c8*/ 	.word	0xffffffff


	//   ....[9]....
        /*00cc*/ 	.word	0xffffffff


	//   ....[10]....
        /*00d0*/ 	.word	0xffffffff


	//   ....[11]....
        /*00d4*/ 	.word	0xffffffff


	//   ....[12]....
        /*00d8*/ 	.word	0xffffffff


	//   ....[13]....
        /*00dc*/ 	.word	0xffffffff


	//   ....[14]....
        /*00e0*/ 	.word	0xffffffff


	//   ....[15]....
        /*00e4*/ 	.word	0xffffffff


	//   ....[16]....
        /*00e8*/ 	.word	0xffffffff


	//   ....[17]....
        /*00ec*/ 	.word	0xffffffff


	//   ....[18]....
        /*00f0*/ 	.word	0xffffffff


	//   ....[19]....
        /*00f4*/ 	.word	0xffffffff


	//   ....[20]....
        /*00f8*/ 	.word	0xffffffff


	//   ....[21]....
        /*00fc*/ 	.word	0xffffffff


	//   ....[22]....
        /*0100*/ 	.word	0xffffffff


	//   ....[23]....
        /*0104*/ 	.word	0xffffffff


	//   ....[24]....
        /*0108*/ 	.word	0xffffffff


	//   ....[25]....
        /*010c*/ 	.word	0xffffffff


	//   ....[26]....
        /*0110*/ 	.word	0xffffffff


	//   ....[27]....
        /*0114*/ 	.word	0xffffffff


	//   ....[28]....
        /*0118*/ 	.word	0xffffffff


	//----- nvinfo : EIATTR_COOP_GROUP_INSTR_OFFSETS
	.align		4
.L_150:
        /*011c*/ 	.byte	0x04, 0x28
        /*011e*/ 	.short	(.L_152 - .L_151)


	//   ....[0]....
.L_151:
        /*0120*/ 	.word	0x00000060


	//   ....[1]....
        /*0124*/ 	.word	0x00000cb0


	//   ....[2]....
        /*0128*/ 	.word	0x00000ce0


	//   ....[3]....
        /*012c*/ 	.word	0x00000d10


	//   ....[4]....
        /*0130*/ 	.word	0x00000d40


	//   ....[5]....
        /*0134*/ 	.word	0x00000d70


	//   ....[6]....
        /*0138*/ 	.word	0x00000da0


	//   ....[7]....
        /*013c*/ 	.word	0x00000de0


	//   ....[8]....
        /*0140*/ 	.word	0x00000e10


	//   ....[9]....
        /*0144*/ 	.word	0x00003d60


	//   ....[10]....
        /*0148*/ 	.word	0x00003e20


	//   ....[11]....
        /*014c*/ 	.word	0x00003e30


	//   ....[12]....
        /*0150*/ 	.word	0x00003e60


	//   ....[13]....
        /*0154*/ 	.word	0x00007570


	//   ....[14]....
        /*0158*/ 	.word	0x00007590


	//   ....[15]....
        /*015c*/ 	.word	0x000075b0


	//   ....[16]....
        /*0160*/ 	.word	0x000075d0


	//   ....[17]....
        /*0164*/ 	.word	0x000097c0


	//   ....[18]....
        /*0168*/ 	.word	0x000097d0


	//   ....[19]....
        /*016c*/ 	.word	0x00009800


	//   ....[20]....
        /*0170*/ 	.word	0x00009810


	//   ....[21]....
        /*0174*/ 	.word	0x0000a330


	//   ....[22]....
        /*0178*/ 	.word	0x0000a360


	//   ....[23]....
        /*017c*/ 	.word	0x0000a390


	//   ....[24]....
        /*0180*/ 	.word	0x0000a3c0


	//   ....[25]....
        /*0184*/ 	.word	0x0000a430


	//   ....[26]....
        /*0188*/ 	.word	0x0000a490


	//   ....[27]....
        /*018c*/ 	.word	0x0000aa90


	//   ....[28]....
        /*0190*/ 	.word	0x0000aaa0


	//----- nvinfo : EIATTR_EXIT_INSTR_OFFSETS
	.align		4
.L_152:
        /*0194*/ 	.byte	0x04, 0x1c
        /*0196*/ 	.short	(.L_154 - .L_153)


	//   ....[0]....
.L_153:
        /*0198*/ 	.word	0x000001c0


	//   ....[1]....
        /*019c*/ 	.word	0x0000aab0


	//   ....[2]....
        /*01a0*/ 	.word	0x0000b050


	//   ....[3]....
        /*01a4*/ 	.word	0x0000b0a0


	//   ....[4]....
        /*01a8*/ 	.word	0x0000b0d0


	//   ....[5]....
        /*01ac*/ 	.word	0x0000b130


	//   ....[6]....
        /*01b0*/ 	.word	0x0000b3c0


	//----- nvinfo : EIATTR_CTAIDZ_USED
	.align		4
.L_154:
        /*01b4*/ 	.byte	0x01, 0x04
	.zero		2


	//----- nvinfo : EIATTR_MAX_THREADS
	.align		4
        /*01b8*/ 	.byte	0x04, 0x05
        /*01ba*/ 	.short	(.L_156 - .L_155)
.L_155:
        /*01bc*/ 	.word	0x00000100
        /*01c0*/ 	.word	0x00000001
        /*01c4*/ 	.word	0x00000001


	//----- nvinfo : EIATTR_CRS_STACK_SIZE
	.align		4
.L_156:
        /*01c8*/ 	.byte	0x04, 0x1e
        /*01ca*/ 	.short	(.L_158 - .L_157)
.L_157:
        /*01cc*/ 	.word	0x00000000
.L_158:


//--------------------- .nv.info._ZN7cutlass13device_kernelIN5flash19enable_sm80_to_sm89INS1_16FlashAttnFwdSm80INS1_25CollectiveMainloopFwdSm80ILi8ELi1ELb1EN4cute5tupleIJNS5_1CILi128EEENS7_ILi96EEES8_EEELi128ENS_10bfloat16_tEfNS_4arch4Sm80ELb0ELb1ELb1ELb0ELb0ELb0ELb1ELb1EEENS1_21CollectiveEpilogueFwdINS6_IJS8_S8_S9_EEENS6_IJNS7_ILi1EEESH_SH_EEESB_SD_Li256ELb0ELb1ELb1ELb0EEENS1_19SingleTileSchedulerILb0ELb1ELb1ELi128EEEEEEEEEvNT_6ParamsE --------------------------
	.section	.nv.info._ZN7cutlass13device_kernelIN5flash19enable_sm80_to_sm89INS1_16FlashAttnFwdSm80INS1_25CollectiveMainloopFwdSm80ILi8ELi1ELb1EN4cute5tupleIJNS5_1CILi128EEENS7_ILi96EEES8_EEELi128ENS_10bfloat16_tEfNS_4arch4Sm80ELb0ELb1ELb1ELb0ELb0ELb0ELb1ELb1EEENS1_21CollectiveEpilogueFwdINS6_IJS8_S8_S9_EEENS6_IJNS7_ILi1EEESH_SH_EEESB_SD_Li256ELb0ELb1ELb1ELb0EEENS1_19SingleTileSchedulerILb0ELb1ELb1ELi128EEEEEEEEEvNT_6ParamsE,"",@"SHT_CUDA_INFO"
	.sectionflags	@""
	.align	4


	//----- nvinfo : EIATTR_CUDA_API_VERSION
	.align		4
        /*0000*/ 	.byte	0x04, 0x37
        /*0002*/ 	.short	(.L_160 - .L_159)
.L_159:
        /*0004*/ 	.word	0x00000082


	//----- nvinfo : EIATTR_SW2861232_WAR
	.align		4
.L_160:
        /*0008*/ 	.byte	0x01, 0x35
	.zero		2


	//----- nvinfo : EIATTR_PARAM_CBANK
	.align		4
        /*000c*/ 	.byte	0x04, 0x0a
        /*000e*/ 	.short	(.L_162 - .L_161)
	.align		4
.L_161:
        /*0010*/ 	.word	index@(.nv.constant0._ZN7cutlass13device_kernelIN5flash19enable_sm80_to_sm89INS1_16FlashAttnFwdSm80INS1_25CollectiveMainloopFwdSm80ILi8ELi1ELb1EN4cute5tupleIJNS5_1CILi128EEENS7_ILi96EEES8_EEELi128ENS_10bfloat16_tEfNS_4arch4Sm80ELb0ELb1ELb1ELb0ELb0ELb0ELb1ELb1EEENS1_21CollectiveEpilogueFwdINS6_IJS8_S8_S9_EEENS6_IJNS7_ILi1EEESH_SH_EEESB_SD_Li256ELb0ELb1ELb1ELb0EEENS1_19SingleTileSchedulerILb0ELb1ELb1ELi128EEEEEEEEEvNT_6ParamsE)
        /*0014*/ 	.short	0x0160
        /*0016*/ 	.short	0x0418


	//----- nvinfo : EIATTR_CBANK_PARAM_SIZE
	.align		4
.L_162:
        /*0018*/ 	.byte	0x03, 0x19
        /*001a*/ 	.short	0x0418


	//----- nvinfo : EIATTR_KPARAM_INFO
	.align		4
        /*001c*/ 	.byte	0x04, 0x17
        /*001e*/ 	.short	(.L_164 - .L_163)
.L_163:
        /*0020*/ 	.word	0x00000000
        /*0024*/ 	.short	0x0000
        /*0026*/ 	.short	0x0000
        /*0028*/ 	.byte	0x00, 0xf0, 0x61, 0x10


	//----- nvinfo : EIATTR_MAXREG_COUNT
	.align		4
.L_164:
        /*002c*/ 	.byte	0x03, 0x1b
        /*002e*/ 	.short	0x00ff


	//----- nvinfo : EIATTR_NUM_BARRIERS
	.align		4
        /*0030*/ 	.byte	0x02, 0x4c
        /*0032*/ 	.byte	0x02
	.zero		1


	//----- nvinfo : EIATTR_MERCURY_ISA_VERSION
	.align		4
        /*0034*/ 	.byte	0x03, 0x5f
        /*0036*/ 	.short	0x0000


	//----- nvinfo : EIATTR_COOP_GROUP_MASK_REGIDS
	.align		4
        /*0038*/ 	.byte	0x04, 0x29
        /*003a*/ 	.short	(.L_166 - .L_165)


	//   ....[0]....
.L_165:
        /*003c*/ 	.word	0xffffffff


	//   ....[1]....
        /*0040*/ 	.word	0xffffffff


	//   ....[2]....
        /*0044*/ 	.word	0xffffffff


	//   ....[3]....
        /*0048*/ 	.word	0xffffffff


	//   ....[4]....
        /*004c*/ 	.word	0xffffffff


	//   ....[5]....
        /*0050*/ 	.word	0xffffffff


	//   ....[6]....
        /*0054*/ 	.word	0xffffffff


	//   ....[7]....
        /*0058*/ 	.word	0xffffffff


	//   ....[8]....
        /*005c*/ 	.word	0xffffffff


	//   ....[9]....
        /*0060*/ 	.word	0xffffffff


	//   ....[10]....
        /*0064*/ 	.word	0xffffffff


	//   ....[11]....
        /*0068*/ 	.word	0xffffffff


	//   ....[12]....
        /*006c*/ 	.word	0xffffffff


	//   ....[13]....
        /*0070*/ 	.word	0xffffffff


	//   ....[14]....
        /*0074*/ 	.word	0xffffffff


	//   ....[15]....
        /*0078*/ 	.word	0xffffffff


	//   ....[16]....
        /*007c*/ 	.word	0xffffffff


	//   ....[17]....
        /*0080*/ 	.word	0xffffffff


	//   ....[18]....
        /*0084*/ 	.word	0xffffffff


	//   ....[19]....
        /*0088*/ 	.word	0xffffffff


	//   ....[20]....
        /*008c*/ 	.word	0xffffffff


	//   ....[21]....
        /*0090*/ 	.word	0xffffffff


	//   ....[22]....
        /*0094*/ 	.word	0xffffffff


	//   ....[23]....
        /*0098*/ 	.word	0xffffffff


	//   ....[24]....
        /*009c*/ 	.word	0xffffffff


	//   ....[25]....
        /*00a0*/ 	.word	0xffffffff


	//   ....[26]....
        /*00a4*/ 	.word	0xffffffff


	//   ....[27]....
        /*00a8*/ 	.word	0xffffffff


	//   ....[28]....
        /*00ac*/ 	.word	0xffffffff


	//   ....[29]....
        /*00b0*/ 	.word	0xffffffff


	//   ....[30]....
        /*00b4*/ 	.word	0xffffffff


	//   ....[31]....
        /*00b8*/ 	.word	0xffffffff


	//   ....[32]....
        /*00bc*/ 	.word	0xffffffff


	//   ....[33]....
        /*00c0*/ 	.word	0xffffffff


	//   ....[34]....
        /*00c4*/ 	.word	0xffffffff


	//   ....[35]....
        /*00c8*/ 	.word	0xffffffff


	//   ....[36]....
        /*00cc*/ 	.word	0xffffffff


	//   ....[37]....
        /*00d0*/ 	.word	0xffffffff


	//   ....[38]....
        /*00d4*/ 	.word	0xffffffff


	//   ....[39]....
        /*00d8*/ 	.word	0xffffffff


	//   ....[40]....
        /*00dc*/ 	.word	0xffffffff


	//   ....[41]....
        /*00e0*/ 	.word	0xffffffff


	//   ....[42]....
        /*00e4*/ 	.word	0xffffffff


	//----- nvinfo : EIATTR_COOP_GROUP_INSTR_OFFSETS
	.align		4
.L_166:
        /*00e8*/ 	.byte	0x04, 0x28
        /*00ea*/ 	.short	(.L_168 - .L_167)


	//   ....[0]....
.L_167:
        /*00ec*/ 	.word	0x00000050


	//   ....[1]....
        /*00f0*/ 	.word	0x00001040


	//   ....[2]....
        /*00f4*/ 	.word	0x000010a0


	//   ....[3]....
        /*00f8*/ 	.word	0x000010e0


	//   ....[4]....
        /*00fc*/ 	.word	0x00001120


	//   ....[5]....
        /*0100*/ 	.word	0x00001160


	//   ....[6]....
        /*0104*/ 	.word	0x000011a0


	//   ....[7]....
        /*0108*/ 	.word	0x000011e0


	//   ....[8]....
        /*010c*/ 	.word	0x00001270


	//   ....[9]....
        /*0110*/ 	.word	0x00002c50


	//   ....[10]....
        /*0114*/ 	.word	0x00003000


	//   ....[11]....
        /*0118*/ 	.word	0x000045a0


	//   ....[12]....
        /*011c*/ 	.word	0x000045c0


	//   ....[13]....
        /*0120*/ 	.word	0x000045e0


	//   ....[14]....
        /*0124*/ 	.word	0x00004600


	//   ....[15]....
        /*0128*/ 	.word	0x00006e20


	//   ....[16]....
        /*012c*/ 	.word	0x000071a0


	//   ....[17]....
        /*0130*/ 	.word	0x00008160


	//   ....[18]....
        /*0134*/ 	.word	0x00008410


	//   ....[19]....
        /*0138*/ 	.word	0x00008540


	//   ....[20]....
        /*013c*/ 	.word	0x00008630


	//   ....[21]....
        /*0140*/ 	.word	0x0000b500


	//   ....[22]....
        /*0144*/ 	.word	0x0000b520


	//   ....[23]....
        /*0148*/ 	.word	0x0000b550


	//   ....[24]....
        /*014c*/ 	.word	0x0000b580


	//   ....[25]....
        /*0150*/ 	.word	0x0000e340


	//   ....[26]....
        /*0154*/ 	.word	0x0000e9a0


	//   ....[27]....
        /*0158*/ 	.word	0x0000f850


	//   ....[28]....
        /*015c*/ 	.word	0x0000f940


	//   ....[29]....
        /*0160*/ 	.word	0x0000fa40


	//   ....[30]....
        /*0164*/ 	.word	0x0000fb30


	//   ....[31]....
        /*0168*/ 	.word	0x00011300


	//   ....[32]....
        /*016c*/ 	.word	0x00011330


	//   ....[33]....
        /*0170*/ 	.word	0x00011370


	//   ....[34]....
        /*0174*/ 	.word	0x00011380


	//   ....[35]....
        /*0178*/ 	.word	0x00011e90


	//   ....[36]....
        /*017c*/ 	.word	0x00011ed0


	//   ....[37]....
        /*0180*/ 	.word	0x00011ef0


	//   ....[38]....
        /*0184*/ 	.word	0x00011f20


	//   ....[39]....
        /*0188*/ 	.word	0x00011f90


	//   ....[40]....
        /*018c*/ 	.word	0x00012000


	//   ....[41]....
        /*0190*/ 	.word	0x00012610


	//   ....[42]....
        /*0194*/ 	.word	0x00012620


	//----- nvinfo : EIATTR_EXIT_INSTR_OFFSETS
	.align		4
.L_168:
        /*0198*/ 	.byte	0x04, 0x1c
        /*019a*/ 	.short	(.L_170 - .L_169)


	//   ....[0]....
.L_169:
        /*019c*/ 	.word	0x000001b0


	//   ....[1]....
        /*01a0*/ 	.word	0x00012630


	//   ....[2]....
        /*01a4*/ 	.word	0x00012bd0


	//   ....[3]....
        /*01a8*/ 	.word	0x00012c20


	//   ....[4]....
        /*01ac*/ 	.word	0x00012c50


	//   ....[5]....
        /*01b0*/ 	.word	0x00012cb0


	//   ....[6]....
        /*01b4*/ 	.word	0x00012f40


	//----- nvinfo : EIATTR_CTAIDZ_USED
	.align		4
.L_170:
        /*01b8*/ 	.byte	0x01, 0x04
	.zero		2


	//----- nvinfo : EIATTR_MAX_THREADS
	.align		4
        /*01bc*/ 	.byte	0x04, 0x05
        /*01be*/ 	.short	(.L_172 - .L_171)
.L_171:
        /*01c0*/ 	.word	0x00000100
        /*01c4*/ 	.word	0x00000001
        /*01c8*/ 	.word	0x00000001


	//----- nvinfo : EIATTR_CRS_STACK_SIZE
	.align		4
.L_172:
        /*01cc*/ 	.byte	0x04, 0x1e
        /*01ce*/ 	.short	(.L_174 - .L_173)
.L_173:
        /*01d0*/ 	.word	0x00000000
.L_174:


//--------------------- .nv.info._ZN7cutlass13device_kernelIN5flash19enable_sm80_to_sm89INS1_16FlashAttnFwdSm80INS1_25CollectiveMainloopFwdSm80ILi8ELi1ELb1EN4cute5tupleIJNS5_1CILi128EEES8_S8_EEELi128ENS_10bfloat16_tEfNS_4arch4Sm80ELb1ELb0ELb1ELb0ELb0ELb0ELb1ELb1EEENS1_21CollectiveEpilogueFwdIS9_NS6_IJNS7_ILi1EEESF_SF_EEESA_SC_Li256ELb0ELb1ELb1ELb0EEENS1_30DynamicPersistentTileSchedulerILi256ELi256ELb1ELb1ELb0EEEEEEEEEvNT_6ParamsE --------------------------
	.section	.nv.info._ZN7cutlass13device_kernelIN5flash19enable_sm80_to_sm89INS1_16FlashAttnFwdSm80INS1_25CollectiveMainloopFwdSm80ILi8ELi1ELb1EN4cute5tupleIJNS5_1CILi128EEES8_S8_EEELi128ENS_10bfloat16_tEfNS_4arch4Sm80ELb1ELb0ELb1ELb0ELb0ELb0ELb1ELb1EEENS1_21CollectiveEpilogueFwdIS9_NS6_IJNS7_ILi1EEESF_SF_EEESA_SC_Li256ELb0ELb1ELb1ELb0EEENS1_30DynamicPersistentTileSchedulerILi256ELi256ELb1ELb1ELb0EEEEEEEEEvNT_6ParamsE,"",@"SHT_CUDA_INFO"
	.sectionflags	@""
	.align	4


	//----- nvinfo : EIATTR_CUDA_API_VERSION
	.align		4
        /*0000*/ 	.byte	0x04, 0x37
        /*0002*/ 	.short	(.L_176 - .L_175)
.L_175:
        /*0004*/ 	.word	0x00000082


	//----- nvinfo : EIATTR_SW2861232_WAR
	.align		4
.L_176:
        /*0008*/ 	.byte	0x01, 0x35
	.zero		2


	//----- nvinfo : EIATTR_PARAM_CBANK
	.align		4
        /*000c*/ 	.byte	0x04, 0x0a
        /*000e*/ 	.short	(.L_178 - .L_177)
	.align		4
.L_177:
        /*0010*/ 	.word	index@(.nv.constant0._ZN7cutlass13device_kernelIN5flash19enable_sm80_to_sm89INS1_16FlashAttnFwdSm80INS1_25CollectiveMainloopFwdSm80ILi8ELi1ELb1EN4cute5tupleIJNS5_1CILi128EEES8_S8_EEELi128ENS_10bfloat16_tEfNS_4arch4Sm80ELb1ELb0ELb1ELb0ELb0ELb0ELb1ELb1EEENS1_21CollectiveEpilogueFwdIS9_NS6_IJNS7_ILi1EEESF_SF_EEESA_SC_Li256ELb0ELb1ELb1ELb0EEENS1_30DynamicPersistentTileSchedulerILi256ELi256ELb1ELb1ELb0EEEEEEEEEvNT_6ParamsE)
        /*0014*/ 	.short	0x0160
        /*0016*/ 	.short	0x0428


	//----- nvinfo : EIATTR_CBANK_PARAM_SIZE
	.align		4
.L_178:
        /*0018*/ 	.byte	0x03, 0x19
        /*001a*/ 	.short	0x0428


	//----- nvinfo : EIATTR_KPARAM_INFO
	.align		4
        /*001c*/ 	.byte	0x04, 0x17
        /*001e*/ 	.short	(.L_180 - .L_179)
.L_179:
        /*0020*/ 	.word	0x00000000
        /*0024*/ 	.short	0x0000
        /*0026*/ 	.short	0x0000
        /*0028*/ 	.byte	0x00, 0xf0, 0xa1, 0x10


	//----- nvinfo : EIATTR_MAXREG_COUNT
	.align		4
.L_180:
        /*002c*/ 	.byte	0x03, 0x1b
        /*002e*/ 	.short	0x00ff


	//----- nvinfo : EIATTR_NUM_BARRIERS
	.align		4
        /*0030*/ 	.byte	0x02, 0x4c
        /*0032*/ 	.byte	0x06
	.zero		1


	//----- nvinfo : EIATTR_ANNOTATIONS
	.align		4
        /*0034*/ 	.byte	0x04, 0x55
        /*0036*/ 	.short	(.L_182 - .L_181)


	//   ....[0]....
.L_181:
        /*0038*/ 	.word	0x00000001
        /*003c*/ 	.byte	0x70, 0x00, 0x00, 0x00, 0x01, 0x00, 0x00, 0x00, 0x40, 0x02, 0x00, 0x00, 0x01, 0x00, 0x00, 0x00
        /* <DEDUP_REMOVED lines=35> */
        /*027c*/ 	.byte	0xf0, 0x04, 0x01, 0x00, 0x01, 0x00, 0x00, 0x00, 0x30, 0x05, 0x01, 0x00


	//----- nvinfo : EIATTR_MERCURY_ISA_VERSION
	.align		4
.L_182:
        /*0288*/ 	.byte	0x03, 0x5f
        /*028a*/ 	.short	0x0000


	//----- nvinfo : EIATTR_INT_WARP_WIDE_INSTR_OFFSETS
	.align		4
        /*028c*/ 	.byte	0x04, 0x31
        /*028e*/ 	.short	(.L_184 - .L_183)


	//   ....[0]....
.L_183:
        /*0290*/ 	.word	0x0000ee60


	//   ....[1]....
        /*0294*/ 	.word	0x0000eee0


	//----- nvinfo : EIATTR_COOP_GROUP_MASK_REGIDS
	.align		4
.L_184:
        /*0298*/ 	.byte	0x04, 0x29
        /*029a*/ 	.short	(.L_186 - .L_185)


	//   ....[0]....
.L_185:
        /*029c*/ 	.word	0xffffffff


	//   ....[1]....
        /*02a0*/ 	.word	0xffffffff


	//   ....[2]....
        /*02a4*/ 	.word	0xffffffff


	//   ....[3]....
        /*02a8*/ 	.word	0xffffffff


	//   ....[4]....
        /*02ac*/ 	.word	0xffffffff


	//   ....[5]....
        /*02b0*/ 	.word	0xffffffff


	//   ....[6]....
        /*02b4*/ 	.word	0xffffffff


	//   ....[7]....
        /*02b8*/ 	.word	0xffffffff


	//   ....[8]....
        /*02bc*/ 	.word	0xffffffff


	//   ....[9]....
        /*02c0*/ 	.word	0xffffffff


	//   ....[10]....
        /*02c4*/ 	.word	0xffffffff


	//   ....[11]....
        /*02c8*/ 	.word	0xffffffff


	//   ....[12]....
        /*02cc*/ 	.word	0xffffffff


	//   ....[13]....
        /*02d0*/ 	.word	0xffffffff


	//   ....[14]....
        /*02d4*/ 	.word	0xffffffff


	//   ....[15]....
        /*02d8*/ 	.word	0xffffffff


	//   ....[16]....
        /*02dc*/ 	.word	0xffffffff


	//   ....[17]....
        /*02e0*/ 	.word	0xffffffff


	//   ....[18]....
        /*02e4*/ 	.word	0xffffffff


	//   ....[19]....
        /*02e8*/ 	.word	0xffffffff


	//   ....[20]....
        /*02ec*/ 	.word	0xffffffff


	//   ....[21]....
        /*02f0*/ 	.word	0xffffffff


	//   ....[22]....
        /*02f4*/ 	.word	0xffffffff


	//   ....[23]....
        /*02f8*/ 	.word	0xffffffff


	//   ....[24]....
        /*02fc*/ 	.word	0xffffffff


	//   ....[25]....
        /*0300*/ 	.word	0xffffffff


	//   ....[26]....
        /*0304*/ 	.word	0xffffffff


	//   ....[27]....
        /*0308*/ 	.word	0xffffffff


	//   ....[28]....
        /*030c*/ 	.word	0xffffffff


	//   ....[29]....
        /*0310*/ 	.word	0xffffffff


	//   ....[30]....
        /*0314*/ 	.word	0xffffffff


	//   ....[31]....
        /*0318*/ 	.word	0xffffffff


	//   ....[32]....
        /*031c*/ 	.word	0xffffffff


	//   ....[33]....
        /*0320*/ 	.word	0xffffffff


	//   ....[34]....
        /*0324*/ 	.word	0xffffffff


	//   ....[35]....
        /*0328*/ 	.word	0xffffffff


	//   ....[36]....
        /*032c*/ 	.word	0xffffffff


	//   ....[37]....
        /*0330*/ 	.word	0xffffffff


	//   ....[38]....
        /*0334*/ 	.word	0xffffffff


	//   ....[39]....
        /*0338*/ 	.word	0xffffffff


	//   ....[40]....
        /*033c*/ 	.word	0xffffffff


	//   ....[41]....
        /*0340*/ 	.word	0xffffffff


	//   ....[42]....
        /*0344*/ 	.word	0xffffffff


	//   ....[43]....
        /*0348*/ 	.word	0xffffffff


	//----- nvinfo : EIATTR_COOP_GROUP_INSTR_OFFSETS
	.align		4
.L_186:
        /*034c*/ 	.byte	0x04, 0x28
        /*034e*/ 	.short	(.L_188 - .L_187)


	//   ....[0]....
.L_187:
        /*0350*/ 	.word	0x00000050


	//   ....[1]....
        /*0354*/ 	.word	0x000016f0


	//   ....[2]....
        /*0358*/ 	.word	0x00001700


	//   ....[3]....
        /*035c*/ 	.word	0x00001710


	//   ....[4]....
        /*0360*/ 	.word	0x00001730


	//   ....[5]....
        /*0364*/ 	.word	0x00001780


	//   ....[6]....
        /*0368*/ 	.word	0x000017a0


	//   ....[7]....
        /*036c*/ 	.word	0x00001810


	//   ....[8]....
        /*0370*/ 	.word	0x00001820


	//   ....[9]....
        /*0374*/ 	.word	0x00003600


	//   ....[10]....
        /*0378*/ 	.word	0x00003610


	//   ....[11]....
        /*037c*/ 	.word	0x00004230


	//   ....[12]....
        /*0380*/ 	.word	0x000042c0


	//   ....[13]....
        /*0384*/ 	.word	0x000042e0


	//   ....[14]....
        /*0388*/ 	.word	0x00004300


	//   ....[15]....
        /*038c*/ 	.word	0x000066f0


	//   ....[16]....
        /*0390*/ 	.word	0x000071c0


	//   ....[17]....
        /*0394*/ 	.word	0x000081f0


	//   ....[18]....
        /*0398*/ 	.word	0x00008390


	//   ....[19]....
        /*039c*/ 	.word	0x000083e0


	//   ....[20]....
        /*03a0*/ 	.word	0x00008470


	//   ....[21]....
        /*03a4*/ 	.word	0x0000c3b0


	//   ....[22]....
        /*03a8*/ 	.word	0x0000c420


	//   ....[23]....
        /*03ac*/ 	.word	0x0000c430


	//   ....[24]....
        /*03b0*/ 	.word	0x0000c450


	//   ....[25]....
        /*03b4*/ 	.word	0x0000e810


	//   ....[26]....
        /*03b8*/ 	.word	0x0000e860


	//   ....[27]....
        /*03bc*/ 	.word	0x0000e880


	//   ....[28]....
        /*03c0*/ 	.word	0x0000e8a0


	//   ....[29]....
        /*03c4*/ 	.word	0x0000f030


	//   ....[30]....
        /*03c8*/ 	.word	0x0000f480


	//   ....[31]....
        /*03cc*/ 	.word	0x0000f490


	//   ....[32]....
        /*03d0*/ 	.word	0x0000f4c0


	//   ....[33]....
        /*03d4*/ 	.word	0x0000f4e0


	//   ....[34]....
        /*03d8*/ 	.word	0x0000f5e0


	//   ....[35]....
        /*03dc*/ 	.word	0x0000f640


	//   ....[36]....
        /*03e0*/ 	.word	0x0000fbf0


	//   ....[37]....
        /*03e4*/ 	.word	0x0000fc00


	//   ....[38]....
        /*03e8*/ 	.word	0x00010390


	//   ....[39]....
        /*03ec*/ 	.word	0x00010470


	//   ....[40]....
        /*03f0*/ 	.word	0x000104d0


	//   ....[41]....
        /*03f4*/ 	.word	0x00010520


	//   ....[42]....
        /*03f8*/ 	.word	0x00010580


	//   ....[43]....
        /*03fc*/ 	.word	0x000105d0


	//----- nvinfo : EIATTR_EXIT_INSTR_OFFSETS
	.align		4
.L_188:
        /*0400*/ 	.byte	0x04, 0x1c
        /*0402*/ 	.short	(.L_190 - .L_189)


	//   ....[0]....
.L_189:
        /*0404*/ 	.word	0x000000a0


	//   ....[1]....
        /*0408*/ 	.word	0x00010430


	//----- nvinfo : EIATTR_MAX_THREADS
	.align		4
.L_190:
        /*040c*/ 	.byte	0x04, 0x05
        /*040e*/ 	.short	(.L_192 - .L_191)
.L_191:
        /*0410*/ 	.word	0x00000100
        /*0414*/ 	.word	0x00000001
        /*0418*/ 	.word	0x00000001


	//----- nvinfo : EIATTR_CRS_STACK_SIZE
	.align		4
.L_192:
        /*041c*/ 	.byte	0x04, 0x1e
        /*041e*/ 	.short	(.L_194 - .L_193)
.L_193:
        /*0420*/ 	.word	0x00000000
.L_194:


//--------------------- .nv.info._ZN7cutlass13device_kernelIN5flash19enable_sm80_to_sm89INS1_16FlashAttnFwdSm80INS1_25CollectiveMainloopFwdSm80ILi4ELi1ELb0EN4cute5tupleIJNS5_1CILi128EEENS7_ILi64EEES8_EEELi128ENS_10bfloat16_tEfNS_4arch4Sm80ELb0ELb0ELb1ELb0ELb0ELb0ELb1ELb1EEENS1_21CollectiveEpilogueFwdINS6_IJS8_S8_S9_EEENS6_IJNS7_ILi1EEESH_SH_EEESB_SD_Li128ELb0ELb1ELb1ELb0EEENS1_19SingleTileSchedulerILb0ELb1ELb1ELi128EEEEEEEEEvNT_6ParamsE --------------------------
	.section	.nv.info._ZN7cutlass13device_kernelIN5flash19enable_sm80_to_sm89INS1_16FlashAttnFwdSm80INS1_25CollectiveMainloopFwdSm80ILi4ELi1ELb0EN4cute5tupleIJNS5_1CILi128EEENS7_ILi64EEES8_EEELi128ENS_10bfloat16_tEfNS_4arch4Sm80ELb0ELb0ELb1ELb0ELb0ELb0ELb1ELb1EEENS1_21CollectiveEpilogueFwdINS6_IJS8_S8_S9_EEENS6_IJNS7_ILi1EEESH_SH_EEESB_SD_Li128ELb0ELb1ELb1ELb0EEENS1_19SingleTileSchedulerILb0ELb1ELb1ELi128EEEEEEEEEvNT_6ParamsE,"",@"SHT_CUDA_INFO"
	.sectionflags	@""
	.align	4


	//----- nvinfo : EIATTR_CUDA_API_VERSION
	.align		4
        /*0000*/ 	.byte	0x04, 0x37
        /*0002*/ 	.short	(.L_196 - .L_195)
.L_195:
        /*0004*/ 	.word	0x00000082


	//----- nvinfo : EIATTR_SW2861232_WAR
	.align		4
.L_196:
        /*0008*/ 	.byte	0x01, 0x35
	.zero		2


	//----- nvinfo : EIATTR_PARAM_CBANK
	.align		4
        /*000c*/ 	.byte	0x04, 0x0a
        /*000e*/ 	.short	(.L_198 - .L_197)
	.align		4
.L_197:
        /*0010*/ 	.word	index@(.nv.constant0._ZN7cutlass13device_kernelIN5flash19enable_sm80_to_sm89INS1_16FlashAttnFwdSm80INS1_25CollectiveMainloopFwdSm80ILi4ELi1ELb0EN4cute5tupleIJNS5_1CILi128EEENS7_ILi64EEES8_EEELi128ENS_10bfloat16_tEfNS_4arch4Sm80ELb0ELb0ELb1ELb0ELb0ELb0ELb1ELb1EEENS1_21CollectiveEpilogueFwdINS6_IJS8_S8_S9_EEENS6_IJNS7_ILi1EEESH_SH_EEESB_SD_Li128ELb0ELb1ELb1ELb0EEENS1_19SingleTileSchedulerILb0ELb1ELb1ELi128EEEEEEEEEvNT_6ParamsE)
        /*0014*/ 	.short	0x0160
        /*0016*/ 	.short	0x0418


	//----- nvinfo : EIATTR_CBANK_PARAM_SIZE
	.align		4
.L_198:
        /*0018*/ 	.byte	0x03, 0x19
        /*001a*/ 	.short	0x0418


	//----- nvinfo : EIATTR_KPARAM_INFO
	.align		4
        /*001c*/ 	.byte	0x04, 0x17
        /*001e*/ 	.short	(.L_200 - .L_199)
.L_199:
        /*0020*/ 	.word	0x00000000
        /*0024*/ 	.short	0x0000
        /*0026*/ 	.short	0x0000
        /*0028*/ 	.byte	0x00, 0xf0, 0x61, 0x10


	//----- nvinfo : EIATTR_MAXREG_COUNT
	.align		4
.L_200:
        /*002c*/ 	.byte	0x03, 0x1b
        /*002e*/ 	.short	0x00ff


	//----- nvinfo : EIATTR_NUM_BARRIERS
	.align		4
        /*0030*/ 	.byte	0x02, 0x4c
        /*0032*/ 	.byte	0x02
	.zero		1


	//----- nvinfo : EIATTR_ANNOTATIONS
	.align		4
        /*0034*/ 	.byte	0x04, 0x55
        /*0036*/ 	.short	(.L_202 - .L_201)


	//   ....[0]....
.L_201:
        /* <DEDUP_REMOVED lines=50> */
        /*034c*/ 	.byte	0x40, 0xbd, 0x00, 0x00


	//----- nvinfo : EIATTR_MERCURY_ISA_VERSION
	.align		4
.L_202:
        /*0350*/ 	.byte	0x03, 0x5f
        /*0352*/ 	.short	0x0000


	//----- nvinfo : EIATTR_INT_WARP_WIDE_INSTR_OFFSETS
	.align		4
        /*0354*/ 	.byte	0x04, 0x31
        /*0356*/ 	.short	(.L_204 - .L_203)


	//   ....[0]....
.L_203:
        /*0358*/ 	.word	0x00001ad0


	//----- nvinfo : EIATTR_COOP_GROUP_MASK_REGIDS
	.align		4
.L_204:
        /*035c*/ 	.byte	0x04, 0x29
        /*035e*/ 	.short	(.L_206 - .L_205)


	//   ....[0]....
.L_205:
        /*0360*/ 	.word	0xffffffff


	//   ....[1]....
        /*0364*/ 	.word	0xffffffff


	//   ....[2]....
        /*0368*/ 	.word	0xffffffff


	//   ....[3]....
        /*036c*/ 	.word	0xffffffff


	//   ....[4]....
        /*0370*/ 	.word	0xffffffff


	//   ....[5]....
        /*0374*/ 	.word	0xffffffff


	//   ....[6]....
        /*0378*/ 	.word	0xffffffff


	//   ....[7]....
        /*037c*/ 	.word	0xffffffff


	//   ....[8]....
        /*0380*/ 	.word	0xffffffff


	//   ....[9]....
        /*0384*/ 	.word	0xffffffff


	//   ....[10]....
        /*0388*/ 	.word	0xffffffff


	//   ....[11]....
        /*038c*/ 	.word	0xffffffff


	//   ....[12]....
        /*0390*/ 	.word	0xffffffff


	//   ....[13]....
        /*0394*/ 	.word	0xffffffff


	//   ....[14]....
        /*0398*/ 	.word	0xffffffff


	//   ....[15]....
        /*039c*/ 	.word	0xffffffff


	//   ....[16]....
        /*03a0*/ 	.word	0xffffffff


	//   ....[17]....
        /*03a4*/ 	.word	0xffffffff


	//   ....[18]....
        /*03a8*/ 	.word	0xffffffff


	//   ....[19]....
        /*03ac*/ 	.word	0xffffffff


	//   ....[20]....
        /*03b0*/ 	.word	0xffffffff


	//   ....[21]....
        /*03b4*/ 	.word	0xffffffff


	//   ....[22]....
        /*03b8*/ 	.word	0xffffffff


	//   ....[23]....
        /*03bc*/ 	.word	0xffffffff


	//   ....[24]....
        /*03c0*/ 	.word	0xffffffff


	//   ....[25]....
        /*03c4*/ 	.word	0xffffffff


	//   ....[26]....
        /*03c8*/ 	.word	0xffffffff


	//   ....[27]....
        /*03cc*/ 	.word	0xffffffff


	//   ....[28]....
        /*03d0*/ 	.word	0xffffffff


	//   ....[29]....
        /*03d4*/ 	.word	0xffffffff


	//   ....[30]....
        /*03d8*/ 	.word	0xffffffff


	//   ....[31]....
        /*03dc*/ 	.word	0xffffffff


	//   ....[32]....
        /*03e0*/ 	.word	0xffffffff


	//   ....[33]....
        /*03e4*/ 	.word	0xffffffff


	//   ....[34]....
        /*03e8*/ 	.word	0xffffffff


	//   ....[35]....
        /*03ec*/ 	.word	0xffffffff


	//   ....[36]....
        /*03f0*/ 	.word	0xffffffff


	//   ....[37]....
        /*03f4*/ 	.word	0xffffffff


	//   ....[38]....
        /*03f8*/ 	.word	0xffffffff


	//   ....[39]....
        /*03fc*/ 	.word	0xffffffff


	//   ....[40]....
        /*0400*/ 	.word	0xffffffff


	//   ....[41]....
        /*0404*/ 	.word	0xffffffff


	//   ....[42]....
        /*0408*/ 	.word	0xffffffff


	//   ....[43]....
        /*040c*/ 	.word	0xffffffff


	//   ....[44]....
        /*0410*/ 	.word	0xffffffff


	//   ....[45]....
        /*0414*/ 	.word	0xffffffff


	//   ....[46]....
        /*0418*/ 	.word	0xffffffff


	//   ....[47]....
        /*041c*/ 	.word	0xffffffff


	//   ....[48]....
        /*0420*/ 	.word	0xffffffff


	//   ....[49]....
        /*0424*/ 	.word	0xffffffff


	//   ....[50]....
        /*0428*/ 	.word	0xffffffff


	//   ....[51]....
        /*042c*/ 	.word	0xffffffff


	//   ....[52]....
        /*0430*/ 	.word	0xffffffff


	//   ....[53]....
        /*0434*/ 	.word	0xffffffff


	//   ....[54]....
        /*0438*/ 	.word	0xffffffff


	//   ....[55]....
        /*043c*/ 	.word	0xffffffff


	//   ....[56]....
        /*0440*/ 	.word	0xffffffff


	//----- nvinfo : EIATTR_COOP_GROUP_INSTR_OFFSETS
	.align		4
.L_206:
        /*0444*/ 	.byte	0x04, 0x28
        /*0446*/ 	.short	(.L_208 - .L_207)


	//   ....[0]....
.L_207:
        /*0448*/ 	.word	0x00000060


	//   ....[1]....
        /*044c*/ 	.word	0x00000f00


	//   ....[2]....
        /*0450*/ 	.word	0x00000f40


	//   ....[3]....
        /*0454*/ 	.word	0x000011a0


	//   ....[4]....
        /*0458*/ 	.word	0x000011d0


	//   ....[5]....
        /*045c*/ 	.word	0x000012b0


	//   ....[6]....
        /*0460*/ 	.word	0x000012e0


	//   ....[7]....
        /*0464*/ 	.word	0x000013c0


	//   ....[8]....
        /*0468*/ 	.word	0x000013f0


	//   ....[9]....
        /*046c*/ 	.word	0x000014d0


	//   ....[10]....
        /*0470*/ 	.word	0x00001500


	//   ....[11]....
        /*0474*/ 	.word	0x000015e0


	//   ....[12]....
        /*0478*/ 	.word	0x00001610


	//   ....[13]....
        /*047c*/ 	.word	0x000016f0


	//   ....[14]....
        /*0480*/ 	.word	0x00001720


	//   ....[15]....
        /*0484*/ 	.word	0x000017f0


	//   ....[16]....
        /*0488*/ 	.word	0x00001830


	//   ....[17]....
        /*048c*/ 	.word	0x000040a0


	//   ....[18]....
        /*0490*/ 	.word	0x000041b0


	//   ....[19]....
        /*0494*/ 	.word	0x000043c0


	//   ....[20]....
        /*0498*/ 	.word	0x000043e0


	//   ....[21]....
        /*049c*/ 	.word	0x000045a0


	//   ....[22]....
        /*04a0*/ 	.word	0x000047d0


	//   ....[23]....
        /*04a4*/ 	.word	0x00004810


	//   ....[24]....
        /*04a8*/ 	.word	0x00004a10


	//   ....[25]....
        /*04ac*/ 	.word	0x00008980


	//   ....[26]....
        /*04b0*/ 	.word	0x00008a50


	//   ....[27]....
        /*04b4*/ 	.word	0x00008c70


	//   ....[28]....
        /*04b8*/ 	.word	0x00008d30


	//   ....[29]....
        /*04bc*/ 	.word	0x00008e00


	//   ....[30]....
        /*04c0*/ 	.word	0x00008e30


	//   ....[31]....
        /*04c4*/ 	.word	0x00008fa0


	//   ....[32]....
        /*04c8*/ 	.word	0x00009440


	//   ....[33]....
        /*04cc*/ 	.word	0x0000bda0


	//   ....[34]....
        /*04d0*/ 	.word	0x0000bdb0


	//   ....[35]....
        /*04d4*/ 	.word	0x0000bdc0


	//   ....[36]....
        /*04d8*/ 	.word	0x0000bdd0


	//   ....[37]....
        /*04dc*/ 	.word	0x0000be00


	//   ....[38]....
        /*04e0*/ 	.word	0x0000be20


	//   ....[39]....
        /*04e4*/ 	.word	0x0000be40


	//   ....[40]....
        /*04e8*/ 	.word	0x0000be50


	//   ....[41]....
        /*04ec*/ 	.word	0x0000ced0


	//   ....[42]....
        /*04f0*/ 	.word	0x0000cf00


	//   ....[43]....
        /*04f4*/ 	.word	0x0000cf30


	//   ....[44]....
        /*04f8*/ 	.word	0x0000cf60


	//   ....[45]....
        /*04fc*/ 	.word	0x0000cfa0


	//   ....[46]....
        /*0500*/ 	.word	0x0000cfd0


	//   ....[47]....
        /*0504*/ 	.word	0x0000cff0


	//   ....[48]....
        /*0508*/ 	.word	0x0000d000


	//   ....[49]....
        /*050c*/ 	.word	0x0000d020


	//   ....[50]....
        /*0510*/ 	.word	0x0000d030


	//   ....[51]....
        /*0514*/ 	.word	0x0000d6e0


	//   ....[52]....
        /*0518*/ 	.word	0x0000d700


	//   ....[53]....
        /*051c*/ 	.word	0x0000dd00


	//   ....[54]....
        /*0520*/ 	.word	0x0000dd20


	//   ....[55]....
        /*0524*/ 	.word	0x0000e320


	//   ....[56]....
        /*0528*/ 	.word	0x0000e330


	//----- nvinfo : EIATTR_EXIT_INSTR_OFFSETS
	.align		4
.L_208:
        /*052c*/ 	.byte	0x04, 0x1c
        /*052e*/ 	.short	(.L_210 - .L_209)


	//   ....[0]....
.L_209:
        /*0530*/ 	.word	0x000001c0


	//   ....[1]....
        /*0534*/ 	.word	0x0000e340


	//   ....[2]....
        /*0538*/ 	.word	0x0000e8e0


	//   ....[3]....
        /*053c*/ 	.word	0x0000e930


	//   ....[4]....
        /*0540*/ 	.word	0x0000e960


	//   ....[5]....
        /*0544*/ 	.word	0x0000e9c0


	//   ....[6]....
        /*0548*/ 	.word	0x0000ec50


	//----- nvinfo : EIATTR_CTAIDZ_USED
	.align		4
.L_210:
        /*054c*/ 	.byte	0x01, 0x04
	.zero		2


	//----- nvinfo : EIATTR_MAX_THREADS
	.align		4
        /*0550*/ 	.byte	0x04, 0x05
        /*0552*/ 	.short	(.L_212 - .L_211)
.L_211:
        /*0554*/ 	.word	0x00000080
        /*0558*/ 	.word	0x00000001
        /*055c*/ 	.word	0x00000001


	//----- nvinfo : EIATTR_CRS_STACK_SIZE
	.align		4
.L_212:
        /*0560*/ 	.byte	0x04, 0x1e
        /*0562*/ 	.short	(.L_214 - .L_213)
.L_213:
        /*0564*/ 	.word	0x00000000
.L_214:


//--------------------- .nv.info._ZN7cutlass13device_kernelIN5flash19enable_sm80_to_sm89INS1_16FlashAttnFwdSm80INS1_25CollectiveMainloopFwdSm80ILi8ELi1ELb1EN4cute5tupleIJNS5_1CILi128EEENS7_ILi112EEES8_EEELi128ENS_10bfloat16_tEfNS_4arch4Sm80ELb0ELb0ELb1ELb1ELb0ELb0ELb1ELb1EEENS1_21CollectiveEpilogueFwdINS6_IJS8_S8_S9_EEENS6_IJNS7_ILi1EEESH_SH_EEESB_SD_Li256ELb1ELb1ELb1ELb0EEENS1_36VarlenDynamicPersistentTileSchedulerILi128ELi112ELi256ELi256ELb1ELb1ELb0ELb0ELb1ELb1EEEEEEEEEvNT_6ParamsE --------------------------
	.section	.nv.info._ZN7cutlass13device_kernelIN5flash19enable_sm80_to_sm89INS1_16FlashAttnFwdSm80INS1_25CollectiveMainloopFwdSm80ILi8ELi1ELb1EN4cute5tupleIJNS5_1CILi128EEENS7_ILi112EEES8_EEELi128ENS_10bfloat16_tEfNS_4arch4Sm80ELb0ELb0ELb1ELb1ELb0ELb0ELb1ELb1EEENS1_21CollectiveEpilogueFwdINS6_IJS8_S8_S9_EEENS6_IJNS7_ILi1EEESH_SH_EEESB_SD_Li256ELb1ELb1ELb1ELb0EEENS1_36VarlenDynamicPersistentTileSchedulerILi128ELi112ELi256ELi256ELb1ELb1ELb0ELb0ELb1ELb1EEEEEEEEEvNT_6ParamsE,"",@"SHT_CUDA_INFO"
	.sectionflags	@""
	.align	4


	//----- nvinfo : EIATTR_CUDA_API_VERSION
	.align		4
        /*0000*/ 	.byte	0x04, 0x37
        /*0002*/ 	.short	(.L_216 - .L_215)
.L_215:
        /*0004*/ 	.word	0x00000082


	//----- nvinfo : EIATTR_SW2861232_WAR
	.align		4
.L_216:
        /*0008*/ 	.byte	0x01, 0x35
	.zero		2


	//----- nvinfo : EIATTR_PARAM_CBANK
	.align		4
        /*000c*/ 	.byte	0x04, 0x0a
        /*000e*/ 	.short	(.L_218 - .L_217)
	.align		4
.L_217:
        /*0010*/ 	.word	index@(.nv.constant0._ZN7cutlass13device_kernelIN5flash19enable_sm80_to_sm89INS1_16FlashAttnFwdSm80INS1_25CollectiveMainloopFwdSm80ILi8ELi1ELb1EN4cute5tupleIJNS5_1CILi128EEENS7_ILi112EEES8_EEELi128ENS_10bfloat16_tEfNS_4arch4Sm80ELb0ELb0ELb1ELb1ELb0ELb0ELb1ELb1EEENS1_21CollectiveEpilogueFwdINS6_IJS8_S8_S9_EEENS6_IJNS7_ILi1EEESH_SH_EEESB_SD_Li256ELb1ELb1ELb1ELb0EEENS1_36VarlenDynamicPersistentTileSchedulerILi128ELi112ELi256ELi256ELb1ELb1ELb0ELb0ELb1ELb1EEEEEEEEEvNT_6ParamsE)
        /*0014*/ 	.short	0x0160
        /*0016*/ 	.short	0x0438


	//----- nvinfo : EIATTR_CBANK_PARAM_SIZE
	.align		4
.L_218:
        /*0018*/ 	.byte	0x03, 0x19
        /*001a*/ 	.short	0x0438


	//----- nvinfo : EIATTR_KPARAM_INFO
	.align		4
        /*001c*/ 	.byte	0x04, 0x17
        /*001e*/ 	.short	(.L_220 - .L_219)
.L_219:
        /*0020*/ 	.word	0x00000000
        /*0024*/ 	.short	0x0000
        /*0026*/ 	.short	0x0000
        /*0028*/ 	.byte	0x00, 0xf0, 0xe1, 0x10


	//----- nvinfo : EIATTR_MAXREG_COUNT
	.align		4
.L_220:
        /*002c*/ 	.byte	0x03, 0x1b
        /*002e*/ 	.short	0x00ff


	//----- nvinfo : EIATTR_NUM_BARRIERS
	.align		4
        /*0030*/ 	.byte	0x02, 0x4c
        /*0032*/ 	.byte	0x06
	.zero		1


	//----- nvinfo : EIATTR_ANNOTATIONS
	.align		4
        /*0034*/ 	.byte	0x04, 0x55
        /*0036*/ 	.short	(.L_222 - .L_221)


	//   ....[0]....
.L_221:
        /* <DEDUP_REMOVED lines=66> */


	//----- nvinfo : EIATTR_MERCURY_ISA_VERSION
	.align		4
.L_222:
        /*0448*/ 	.byte	0x03, 0x5f
        /*044a*/ 	.short	0x0000


	//----- nvinfo : EIATTR_INT_WARP_WIDE_INSTR_OFFSETS
	.align		4
        /*044c*/ 	.byte	0x04, 0x31
        /*044e*/ 	.short	(.L_224 - .L_223)


	//   ....[0]....
.L_223:
        /*0450*/ 	.word	0x0000a3e0


	//   ....[1]....
        /*0454*/ 	.word	0x0000a460


	//----- nvinfo : EIATTR_COOP_GROUP_MASK_REGIDS
	.align		4
.L_224:
        /*0458*/ 	.byte	0x04, 0x29
        /*045a*/ 	.short	(.L_226 - .L_225)


	//   ....[0]....
.L_225:
        /*045c*/ 	.word	0xffffffff


	//   ....[1]....
        /*0460*/ 	.word	0xffffffff


	//   ....[2]....
        /*0464*/ 	.word	0xffffffff


	//   ....[3]....
        /*0468*/ 	.word	0xffffffff


	//   ....[4]....
        /*046c*/ 	.word	0xffffffff


	//   ....[5]....
        /*0470*/ 	.word	0xffffffff


	//   ....[6]....
        /*0474*/ 	.word	0xffffffff


	//   ....[7]....
        /*0478*/ 	.word	0xffffffff


	//   ....[8]....
        /*047c*/ 	.word	0xffffffff


	//   ....[9]....
        /*0480*/ 	.word	0xffffffff


	//   ....[10]....
        /*0484*/ 	.word	0xffffffff


	//   ....[11]....
        /*0488*/ 	.word	0xffffffff


	//   ....[12]....
        /*048c*/ 	.word	0xffffffff


	//   ....[13]....
        /*0490*/ 	.word	0xffffffff


	//   ....[14]....
        /*0494*/ 	.word	0xffffffff


	//   ....[15]....
        /*0498*/ 	.word	0xffffffff


	//   ....[16]....
        /*049c*/ 	.word	0xffffffff


	//   ....[17]....
        /*04a0*/ 	.word	0xffffffff


	//   ....[18]....
        /*04a4*/ 	.word	0xffffffff


	//   ....[19]....
        /*04a8*/ 	.word	0xffffffff


	//   ....[20]....
        /*04ac*/ 	.word	0xffffffff


	//   ....[21]....
        /*04b0*/ 	.word	0xffffffff


	//   ....[22]....
        /*04b4*/ 	.word	0xffffffff


	//   ....[23]....
        /*04b8*/ 	.word	0xffffffff


	//   ....[24]....
        /*04bc*/ 	.word	0xffffffff


	//   ....[25]....
        /*04c0*/ 	.word	0xffffffff


	//   ....[26]....
        /*04c4*/ 	.word	0xffffffff


	//   ....[27]....
        /*04c8*/ 	.word	0xffffffff


	//   ....[28]....
        /*04cc*/ 	.word	0xffffffff


	//   ....[29]....
        /*04d0*/ 	.word	0xffffffff


	//   ....[30]....
        /*04d4*/ 	.word	0xffffffff


	//   ....[31]....
        /*04d8*/ 	.word	0xffffffff


	//   ....[32]....
        /*04dc*/ 	.word	0xffffffff


	//   ....[33]....
        /*04e0*/ 	.word	0xffffffff


	//   ....[34]....
        /*04e4*/ 	.word	0xffffffff


	//   ....[35]....
        /*04e8*/ 	.word	0xffffffff


	//   ....[36]....
        /*04ec*/ 	.word	0xffffffff


	//   ....[37]....
        /*04f0*/ 	.word	0xffffffff


	//   ....[38]....
        /*04f4*/ 	.word	0xffffffff


	//   ....[39]....
        /*04f8*/ 	.word	0xffffffff


	//   ....[40]....
        /*04fc*/ 	.word	0xffffffff


	//   ....[41]....
        /*0500*/ 	.word	0xffffffff


	//   ....[42]....
        /*0504*/ 	.word	0xffffffff


	//   ....[43]....
        /*0508*/ 	.word	0xffffffff


	//   ....[44]....
        /*050c*/ 	.word	0xffffffff


	//   ....[45]....
        /*0510*/ 	.word	0xffffffff


	//   ....[46]....
        /*0514*/ 	.word	0xffffffff


	//   ....[47]....
        /*0518*/ 	.word	0xffffffff


	//   ....[48]....
        /*051c*/ 	.word	0xffffffff


	//   ....[49]....
        /*0520*/ 	.word	0xffffffff


	//   ....[50]....
        /*0524*/ 	.word	0xffffffff


	//   ....[51]....
        /*0528*/ 	.word	0xffffffff


	//   ....[52]....
        /*052c*/ 	.word	0xffffffff


	//   ....[53]....
        /*0530*/ 	.word	0xffffffff


	//   ....[54]....
        /*0534*/ 	.word	0xffffffff


	//   ....[55]....
        /*0538*/ 	.word	0xffffffff


	//   ....[56]....
        /*053c*/ 	.word	0xffffffff


	//   ....[57]....
        /*0540*/ 	.word	0xffffffff


	//   ....[58]....
        /*0544*/ 	.word	0xffffffff


	//   ....[59]....
        /*0548*/ 	.word	0xffffffff


	//   ....[60]....
        /*054c*/ 	.word	0xffffffff


	//   ....[61]....
        /*0550*/ 	.word	0xffffffff


	//   ....[62]....
        /*0554*/ 	.word	0xffffffff


	//   ....[63]....
        /*0558*/ 	.word	0xffffffff


	//   ....[64]....
        /*055c*/ 	.word	0xffffffff


	//   ....[65]....
        /*0560*/ 	.word	0xffffffff


	//   ....[66]....
        /*0564*/ 	.word	0xffffffff


	//   ....[67]....
        /*0568*/ 	.word	0xffffffff


	//   ....[68]....
        /*056c*/ 	.word	0xffffffff


	//   ....[69]....
        /*0570*/ 	.word	0xffffffff


	//   ....[70]....
        /*0574*/ 	.word	0xffffffff


	//   ....[71]....
        /*0578*/ 	.word	0xffffffff


	//   ....[72]....
        /*057c*/ 	.word	0xffffffff


	//   ....[73]....
        /*0580*/ 	.word	0xffffffff


	//   ....[74]....
        /*0584*/ 	.word	0xffffffff


	//   ....[75]....
        /*0588*/ 	.word	0xffffffff


	//   ....[76]....
        /*058c*/ 	.word	0xffffffff


	//   ....[77]....
        /*0590*/ 	.word	0xffffffff


	//   ....[78]....
        /*0594*/ 	.word	0xffffffff


	//   ....[79]....
        /*0598*/ 	.word	0xffffffff


	//   ....[80]....
        /*059c*/ 	.word	0xffffffff


	//   ....[81]....
        /*05a0*/ 	.word	0xffffffff


	//   ....[82]....
        /*05a4*/ 	.word	0xffffffff


	//   ....[83]....
        /*05a8*/ 	.word	0xffffffff


	//   ....[84]....
        /*05ac*/ 	.word	0xffffffff


	//   ....[85]....
        /*05b0*/ 	.word	0xffffffff


	//   ....[86]....
        /*05b4*/ 	.word	0xffffffff


	//   ....[87]....
        /*05b8*/ 	.word	0xffffffff


	//   ....[88]....
        /*05bc*/ 	.word	0xffffffff


	//   ....[89]....
        /*05c0*/ 	.word	0xffffffff


	//   ....[90]....
        /*05c4*/ 	.word	0xffffffff


	//   ....[91]....
        /*05c8*/ 	.word	0xffffffff


	//   ....[92]....
        /*05cc*/ 	.word	0xffffffff


	//   ....[93]....
        /*05d0*/ 	.word	0xffffffff


	//   ....[94]....
        /*05d4*/ 	.word	0xffffffff


	//   ....[95]....
        /*05d8*/ 	.word	0xffffffff


	//   ....[96]....
        /*05dc*/ 	.word	0xffffffff


	//   ....[97]....
        /*05e0*/ 	.word	0xffffffff


	//   ....[98]....
        /*05e4*/ 	.word	0xffffffff


	//   ....[99]....
        /*05e8*/ 	.word	0xffffffff


	//   ....[100]....
        /*05ec*/ 	.word	0xffffffff


	//   ....[101]....
        /*05f0*/ 	.word	0xffffffff


	//   ....[102]....
        /*05f4*/ 	.word	0xffffffff


	//   ....[103]....
        /*05f8*/ 	.word	0xffffffff


	//   ....[104]....
        /*05fc*/ 	.word	0xffffffff


	//   ....[105]....
        /*0600*/ 	.word	0xffffffff


	//   ....[106]....
        /*0604*/ 	.word	0xffffffff


	//   ....[107]....
        /*0608*/ 	.word	0xffffffff


	//   ....[108]....
        /*060c*/ 	.word	0xffffffff


	//   ....[109]....
        /*0610*/ 	.word	0xffffffff


	//   ....[110]....
        /*0614*/ 	.word	0xffffffff


	//   ....[111]....
        /*0618*/ 	.word	0xffffffff


	//   ....[112]....
        /*061c*/ 	.word	0xffffffff


	//   ....[113]....
        /*0620*/ 	.word	0xffffffff


	//   ....[114]....
        /*0624*/ 	.word	0xffffffff


	//   ....[115]....
        /*0628*/ 	.word	0xffffffff


	//   ....[116]....
        /*062c*/ 	.word	0xffffffff


	//   ....[117]....
        /*0630*/ 	.word	0xffffffff


	//   ....[118]....
        /*0634*/ 	.word	0xffffffff


	//   ....[119]....
        /*0638*/ 	.word	0xffffffff


	//   ....[120]....
        /*063c*/ 	.word	0xffffffff


	//   ....[121]....
        /*0640*/ 	.word	0xffffffff


	//   ....[122]....
        /*0644*/ 	.word	0xffffffff


	//   ....[123]....
        /*0648*/ 	.word	0xffffffff


	//   ....[124]....
        /*064c*/ 	.word	0xffffffff


	//   ....[125]....
        /*0650*/ 	.word	0xffffffff


	//   ....[126]....
        /*0654*/ 	.word	0xffffffff


	//   ....[127]....
        /*0658*/ 	.word	0xffffffff


	//   ....[128]....
        /*065c*/ 	.word	0xffffffff


	//   ....[129]....
        /*0660*/ 	.word	0xffffffff


	//   ....[130]....
        /*0664*/ 	.word	0xffffffff


	//----- nvinfo : EIATTR_COOP_GROUP_INSTR_OFFSETS
	.align		4
.L_226:
        /*0668*/ 	.byte	0x04, 0x28
        /*066a*/ 	.short	(.L_228 - .L_227)


	//   ....[0]....
.L_227:
        /*066c*/ 	.word	0x00000050


	//   ....[1]....
        /*0670*/ 	.word	0x00000200


	//   ....[2]....
        /*0674*/ 	.word	0x00000230


	//   ....[3]....
        /*0678*/ 	.word	0x00000260


	//   ....[4]....
        /*067c*/ 	.word	0x00000290


	//   ....[5]....
        /*0680*/ 	.word	0x000002c0


	//   ....[6]....
        /*0684*/ 	.word	0x000002f0


	//   ....[7]....
        /*0688*/ 	.word	0x00000460


	//   ....[8]....
        /*068c*/ 	.word	0x000004a0


	//   ....[9]....
        /*0690*/ 	.word	0x000004d0


	//   ....[10]....
        /*0694*/ 	.word	0x00000500


	//   ....[11]....
        /*0698*/ 	.word	0x00000530


	//   ....[12]....
        /*069c*/ 	.word	0x00000560


	//   ....[13]....
        /*06a0*/ 	.word	0x000005f0


	//   ....[14]....
        /*06a4*/ 	.word	0x00000620


	//   ....[15]....
        /*06a8*/ 	.word	0x00000630


	//   ....[16]....
        /*06ac*/ 	.word	0x000006a0


	//   ....[17]....
        /*06b0*/ 	.word	0x00002070


	//   ....[18]....
        /*06b4*/ 	.word	0x00002090


	//   ....[19]....
        /*06b8*/ 	.word	0x000020b0


	//   ....[20]....
        /*06bc*/ 	.word	0x000020e0


	//   ....[21]....
        /*06c0*/ 	.word	0x00002100


	//   ....[22]....
        /*06c4*/ 	.word	0x00002110


	//   ....[23]....
        /*06c8*/ 	.word	0x00002140


	//   ....[24]....
        /*06cc*/ 	.word	0x00002180


	//   ....[25]....
        /*06d0*/ 	.word	0x00004a60


	//   ....[26]....
        /*06d4*/ 	.word	0x00004b00


	//   ....[27]....
        /*06d8*/ 	.word	0x00004b20


	//   ....[28]....
        /*06dc*/ 	.word	0x00004b40


	//   ....[29]....
        /*06e0*/ 	.word	0x00008160


	//   ....[30]....
        /*06e4*/ 	.word	0x00008180


	//   ....[31]....
        /*06e8*/ 	.word	0x000081b0


	//   ....[32]....
        /*06ec*/ 	.word	0x000081c0


	//   ....[33]....
        /*06f0*/ 	.word	0x00009dc0


	//   ....[34]....
        /*06f4*/ 	.word	0x00009dd0


	//   ....[35]....
        /*06f8*/ 	.word	0x00009e00


	//   ....[36]....
        /*06fc*/ 	.word	0x00009e10


	//   ....[37]....
        /*0700*/ 	.word	0x0000aee0


	//   ....[38]....
        /*0704*/ 	.word	0x0000aef0


	//   ....[39]....
        /*0708*/ 	.word	0x0000af10


	//   ....[40]....
        /*070c*/ 	.word	0x0000af20


	//   ....[41]....
        /*0710*/ 	.word	0x0000b2e0


	//   ....[42]....
        /*0714*/ 	.word	0x0000b300


	//   ....[43]....
        /*0718*/ 	.word	0x0000b400


	//   ....[44]....
        /*071c*/ 	.word	0x0000b410


	//   ....[45]....
        /*0720*/ 	.word	0x0000b520


	//   ....[46]....
        /*0724*/ 	.word	0x0000b540


	//   ....[47]....
        /*0728*/ 	.word	0x0000b650


	//   ....[48]....
        /*072c*/ 	.word	0x0000b660


	//   ....[49]....
        /*0730*/ 	.word	0x0000b970


	//   ....[50]....
        /*0734*/ 	.word	0x0000b990


	//   ....[51]....
        /*0738*/ 	.word	0x0000bfe0


	//   ....[52]....
        /*073c*/ 	.word	0x0000bff0


	//   ....[53]....
        /*0740*/ 	.word	0x0000cc20


	//   ....[54]....
        /*0744*/ 	.word	0x0000cc40


	//   ....[55]....
        /*0748*/ 	.word	0x0000cd50


	//   ....[56]....
        /*074c*/ 	.word	0x0000cd60


	//   ....[57]....
        /*0750*/ 	.word	0x0000ce70


	//   ....[58]....
        /*0754*/ 	.word	0x0000ce90


	//   ....[59]....
        /*0758*/ 	.word	0x0000cfa0


	//   ....[60]....
        /*075c*/ 	.word	0x0000cfb0


	//   ....[61]....
        /*0760*/ 	.word	0x0000d180


	//   ....[62]....
        /*0764*/ 	.word	0x0000d1a0


	//   ....[63]....
        /*0768*/ 	.word	0x0000d2d0


	//   ....[64]....
        /*076c*/ 	.word	0x0000d310


	//   ....[65]....
        /*0770*/ 	.word	0x0000d340


	//   ....[66]....
        /*0774*/ 	.word	0x0000d370


	//   ....[67]....
        /*0778*/ 	.word	0x0000d3a0


	//   ....[68]....
        /*077c*/ 	.word	0x0000d3d0


	//   ....[69]....
        /*0780*/ 	.word	0x0000d530


	//   ....[70]....
        /*0784*/ 	.word	0x0000d570


	//   ....[71]....
        /*0788*/ 	.word	0x0000d5a0


	//   ....[72]....
        /*078c*/ 	.word	0x0000d5d0


	//   ....[73]....
        /*0790*/ 	.word	0x0000d600


	//   ....[74]....
        /*0794*/ 	.word	0x0000d630


	//   ....[75]....
        /*0798*/ 	.word	0x0000d6c0


	//   ....[76]....
        /*079c*/ 	.word	0x0000d6f0


	//   ....[77]....
        /*07a0*/ 	.word	0x0000d700


	//   ....[78]....
        /*07a4*/ 	.word	0x0000d760


	//   ....[79]....
        /*07a8*/ 	.word	0x0000dd40


	//   ....[80]....
        /*07ac*/ 	.word	0x0000dda0


	//   ....[81]....
        /*07b0*/ 	.word	0x0000ddf0


	//   ....[82]....
        /*07b4*/ 	.word	0x0000de40


	//   ....[83]....
        /*07b8*/ 	.word	0x0000de90


	//   ....[84]....
        /*07bc*/ 	.word	0x0000df00


	//   ....[85]....
        /*07c0*/ 	.word	0x0000df40


	//   ....[86]....
        /*07c4*/ 	.word	0x0000dfb0


	//   ....[87]....
        /*07c8*/ 	.word	0x0000e020


	//   ....[88]....
        /*07cc*/ 	.word	0x0000e080


	//   ....[89]....
        /*07d0*/ 	.word	0x0000e100


	//   ....[90]....
        /*07d4*/ 	.word	0x0000e160


	//   ....[91]....
        /*07d8*/ 	.word	0x0000e1b0


	//   ....[92]....
        /*07dc*/ 	.word	0x0000e210


	//   ....[93]....
        /*07e0*/ 	.word	0x0000e280


	//   ....[94]....
        /*07e4*/ 	.word	0x0000e2f0


	//   ....[95]....
        /*07e8*/ 	.word	0x0000e350


	//   ....[96]....
        /*07ec*/ 	.word	0x0000e3b0


	//   ....[97]....
        /*07f0*/ 	.word	0x0000e410


	//   ....[98]....
        /*07f4*/ 	.word	0x0000e480


	//   ....[99]....
        /*07f8*/ 	.word	0x0000e4e0


	//   ....[100]....
        /*07fc*/ 	.word	0x0000e540


	//   ....[101]....
        /*0800*/ 	.word	0x0000e5a0


	//   ....[102]....
        /*0804*/ 	.word	0x0000e610


	//   ....[103]....
        /*0808*/ 	.word	0x0000e670


	//   ....[104]....
        /*080c*/ 	.word	0x0000e6d0


	//   ....[105]....
        /*0810*/ 	.word	0x0000e730


	//   ....[106]....
        /*0814*/ 	.word	0x0000e7a0


	//   ....[107]....
        /*0818*/ 	.word	0x0000e800


	//   ....[108]....
        /*081c*/ 	.word	0x0000e860


	//   ....[109]....
        /*0820*/ 	.word	0x0000e8c0


	//   ....[110]....
        /*0824*/ 	.word	0x0000e930


	//   ....[111]....
        /*0828*/ 	.word	0x0000e990


	//   ....[112]....
        /*082c*/ 	.word	0x0000e9f0


	//   ....[113]....
        /*0830*/ 	.word	0x0000ea50


	//   ....[114]....
        /*0834*/ 	.word	0x0000eac0


	//   ....[115]....
        /*0838*/ 	.word	0x0000eb10


	//   ....[116]....
        /*083c*/ 	.word	0x0000eb50


	//   ....[117]....
        /*0840*/ 	.word	0x0000eba0


	//   ....[118]....
        /*0844*/ 	.word	0x0000ebf0


	//   ....[119]....
        /*0848*/ 	.word	0x0000ec40


	//   ....[120]....
        /*084c*/ 	.word	0x0000ecb0


	//   ....[121]....
        /*0850*/ 	.word	0x0000ecf0


	//   ....[122]....
        /*0854*/ 	.word	0x0000ed40


	//   ....[123]....
        /*0858*/ 	.word	0x0000ed90


	//   ....[124]....
        /*085c*/ 	.word	0x0000ede0


	//   ....[125]....
        /*0860*/ 	.word	0x0000ee30


	//   ....[126]....
        /*0864*/ 	.word	0x0000eea0


	//   ....[127]....
        /*0868*/ 	.word	0x0000eee0


	//   ....[128]....
        /*086c*/ 	.word	0x0000ef50


	//   ....[129]....
        /*0870*/ 	.word	0x0000efb0


	//   ....[130]....
        /*0874*/ 	.word	0x0000f010


	//----- nvinfo : EIATTR_EXIT_INSTR_OFFSETS
	.align		4
.L_228:
        /*0878*/ 	.byte	0x04, 0x1c
        /*087a*/ 	.short	(.L_230 - .L_229)


	//   ....[0]....
.L_229:
        /*087c*/ 	.word	0x00000c10


	//   ....[1]....
        /*0880*/ 	.word	0x0000dd00


	//----- nvinfo : EIATTR_MAX_THREADS
	.align		4
.L_230:
        /*0884*/ 	.byte	0x04, 0x05
        /*0886*/ 	.short	(.L_232 - .L_231)
.L_231:
        /*0888*/ 	.word	0x00000100
        /*088c*/ 	.word	0x00000001
        /*0890*/ 	.word	0x00000001


	//----- nvinfo : EIATTR_CRS_STACK_SIZE
	.align		4
.L_232:
        /*0894*/ 	.byte	0x04, 0x1e
        /*0896*/ 	.short	(.L_234 - .L_233)
.L_233:
        /*0898*/ 	.word	0x00000000
.L_234:


//--------------------- .nv.info._ZN7cutlass13device_kernelIN5flash19enable_sm80_to_sm89INS1_16FlashAttnFwdSm80INS1_25CollectiveMainloopFwdSm80ILi8ELi1ELb1EN4cute5tupleIJNS5_1CILi128EEENS7_ILi112EEES8_EEELi128ENS_10bfloat16_tEfNS_4arch4Sm80ELb0ELb0ELb1ELb1ELb0ELb1ELb1ELb1EEENS1_21CollectiveEpilogueFwdINS6_IJS8_S8_S9_EEENS6_IJNS7_ILi1EEESH_SH_EEESB_SD_Li256ELb1ELb1ELb1ELb0EEENS1_36VarlenDynamicPersistentTileSchedulerILi128ELi112ELi256ELi256ELb1ELb1ELb0ELb0ELb1ELb1EEEEEEEEEvNT_6ParamsE --------------------------
	.section	.nv.info._ZN7cutlass13device_kernelIN5flash19enable_sm80_to_sm89INS1_16FlashAttnFwdSm80INS1_25CollectiveMainloopFwdSm80ILi8ELi1ELb1EN4cute5tupleIJNS5_1CILi128EEENS7_ILi112EEES8_EEELi128ENS_10bfloat16_tEfNS_4arch4Sm80ELb0ELb0ELb1ELb1ELb0ELb1ELb1ELb1EEENS1_21CollectiveEpilogueFwdINS6_IJS8_S8_S9_EEENS6_IJNS7_ILi1EEESH_SH_EEESB_SD_Li256ELb1ELb1ELb1ELb0EEENS1_36VarlenDynamicPersistentTileSchedulerILi128ELi112ELi256ELi256ELb1ELb1ELb0ELb0ELb1ELb1EEEEEEEEEvNT_6ParamsE,"",@"SHT_CUDA_INFO"
	.sectionflags	@""
	.align	4


	//----- nvinfo : EIATTR_CUDA_API_VERSION
	.align		4
        /*0000*/ 	.byte	0x04, 0x37
        /*0002*/ 	.short	(.L_236 - .L_235)
.L_235:
        /*0004*/ 	.word	0x00000082


	//----- nvinfo : EIATTR_SW2861232_WAR
	.align		4
.L_236:
        /*0008*/ 	.byte	0x01, 0x35
	.zero		2


	//----- nvinfo : EIATTR_PARAM_CBANK
	.align		4
        /*000c*/ 	.byte	0x04, 0x0a
        /*000e*/ 	.short	(.L_238 - .L_237)
	.align		4
.L_237:
        /*0010*/ 	.word	index@(.nv.constant0._ZN7cutlass13device_kernelIN5flash19enable_sm80_to_sm89INS1_16FlashAttnFwdSm80INS1_25CollectiveMainloopFwdSm80ILi8ELi1ELb1EN4cute5tupleIJNS5_1CILi128EEENS7_ILi112EEES8_EEELi128ENS_10bfloat16_tEfNS_4arch4Sm80ELb0ELb0ELb1ELb1ELb0ELb1ELb1ELb1EEENS1_21CollectiveEpilogueFwdINS6_IJS8_S8_S9_EEENS6_IJNS7_ILi1EEESH_SH_EEESB_SD_Li256ELb1ELb1ELb1ELb0EEENS1_36VarlenDynamicPersistentTileSchedulerILi128ELi112ELi256ELi256ELb1ELb1ELb0ELb0ELb1ELb1EEEEEEEEEvNT_6ParamsE)
        /*0014*/ 	.short	0x0160
        /*0016*/ 	.short	0x0438


	//----- nvinfo : EIATTR_CBANK_PARAM_SIZE
	.align		4
.L_238:
        /*0018*/ 	.byte	0x03, 0x19
        /*001a*/ 	.short	0x0438


	//----- nvinfo : EIATTR_KPARAM_INFO
	.align		4
        /*001c*/ 	.byte	0x04, 0x17
        /*001e*/ 	.short	(.L_240 - .L_239)
.L_239:
        /*0020*/ 	.word	0x00000000
        /*0024*/ 	.short	0x0000
        /*0026*/ 	.short	0x0000
        /*0028*/ 	.byte	0x00, 0xf0, 0xe1, 0x10


	//----- nvinfo : EIATTR_MAXREG_COUNT
	.align		4
.L_240:
        /*002c*/ 	.byte	0x03, 0x1b
        /*002e*/ 	.short	0x00ff


	//----- nvinfo : EIATTR_NUM_BARRIERS
	.align		4
        /*0030*/ 	.byte	0x02, 0x4c
        /*0032*/ 	.byte	0x06
	.zero		1


	//----- nvinfo : EIATTR_ANNOTATIONS
	.align		4
        /*0034*/ 	.byte	0x04, 0x55
        /*0036*/ 	.short	(.L_242 - .L_241)


	//   ....[0]....
.L_241:
        /* <DEDUP_REMOVED lines=51> */


	//----- nvinfo : EIATTR_MERCURY_ISA_VERSION
	.align		4
.L_242:
        /*0358*/ 	.byte	0x03, 0x5f
        /*035a*/ 	.short	0x0000


	//----- nvinfo : EIATTR_INT_WARP_WIDE_INSTR_OFFSETS
	.align		4
        /*035c*/ 	.byte	0x04, 0x31
        /*035e*/ 	.short	(.L_244 - .L_243)


	//   ....[0]....
.L_243:
        /*0360*/ 	.word	0x00014e00


	//   ....[1]....
        /*0364*/ 	.word	0x00014e80


	//----- nvinfo : EIATTR_COOP_GROUP_MASK_REGIDS
	.align		4
.L_244:
        /*0368*/ 	.byte	0x04, 0x29
        /*036a*/ 	.short	(.L_246 - .L_245)


	//   ....[0]....
.L_245:
        /*036c*/ 	.word	0xffffffff


	//   ....[1]....
        /*0370*/ 	.word	0xffffffff


	//   ....[2]....
        /*0374*/ 	.word	0xffffffff


	//   ....[3]....
        /*0378*/ 	.word	0xffffffff


	//   ....[4]....
        /*037c*/ 	.word	0xffffffff


	//   ....[5]....
        /*0380*/ 	.word	0xffffffff


	//   ....[6]....
        /*0384*/ 	.word	0xffffffff


	//   ....[7]....
        /*0388*/ 	.word	0xffffffff


	//   ....[8]....
        /*038c*/ 	.word	0xffffffff


	//   ....[9]....
        /*0390*/ 	.word	0xffffffff


	//   ....[10]....
        /*0394*/ 	.word	0xffffffff


	//   ....[11]....
        /*0398*/ 	.word	0xffffffff


	//   ....[12]....
        /*039c*/ 	.word	0xffffffff


	//   ....[13]....
        /*03a0*/ 	.word	0xffffffff


	//   ....[14]....
        /*03a4*/ 	.word	0xffffffff


	//   ....[15]....
        /*03a8*/ 	.word	0xffffffff


	//   ....[16]....
        /*03ac*/ 	.word	0xffffffff


	//   ....[17]....
        /*03b0*/ 	.word	0xffffffff


	//   ....[18]....
        /*03b4*/ 	.word	0xffffffff


	//   ....[19]....
        /*03b8*/ 	.word	0xffffffff


	//   ....[20]....
        /*03bc*/ 	.word	0xffffffff


	//   ....[21]....
        /*03c0*/ 	.word	0xffffffff


	//   ....[22]....
        /*03c4*/ 	.word	0xffffffff


	//   ....[23]....
        /*03c8*/ 	.word	0xffffffff


	//   ....[24]....
        /*03cc*/ 	.word	0xffffffff


	//   ....[25]....
        /*03d0*/ 	.word	0xffffffff


	//   ....[26]....
        /*03d4*/ 	.word	0xffffffff


	//   ....[27]....
        /*03d8*/ 	.word	0xffffffff


	//   ....[28]....
        /*03dc*/ 	.word	0xffffffff


	//   ....[29]....
        /*03e0*/ 	.word	0xffffffff


	//   ....[30]....
        /*03e4*/ 	.word	0xffffffff


	//   ....[31]....
        /*03e8*/ 	.word	0xffffffff


	//   ....[32]....
        /*03ec*/ 	.word	0xffffffff


	//   ....[33]....
        /*03f0*/ 	.word	0xffffffff


	//   ....[34]....
        /*03f4*/ 	.word	0xffffffff


	//   ....[35]....
        /*03f8*/ 	.word	0xffffffff


	//   ....[36]....
        /*03fc*/ 	.word	0xffffffff


	//   ....[37]....
        /*0400*/ 	.word	0xffffffff


	//   ....[38]....
        /*0404*/ 	.word	0xffffffff


	//   ....[39]....
        /*0408*/ 	.word	0xffffffff


	//   ....[40]....
        /*040c*/ 	.word	0xffffffff


	//   ....[41]....
        /*0410*/ 	.word	0xffffffff


	//   ....[42]....
        /*0414*/ 	.word	0xffffffff


	//   ....[43]....
        /*0418*/ 	.word	0xffffffff


	//   ....[44]....
        /*041c*/ 	.word	0xffffffff


	//   ....[45]....
        /*0420*/ 	.word	0xffffffff


	//   ....[46]....
        /*0424*/ 	.word	0xffffffff


	//   ....[47]....
        /*0428*/ 	.word	0xffffffff


	//   ....[48]....
        /*042c*/ 	.word	0xffffffff


	//   ....[49]....
        /*0430*/ 	.word	0xffffffff


	//   ....[50]....
        /*0434*/ 	.word	0xffffffff


	//   ....[51]....
        /*0438*/ 	.word	0xffffffff


	//   ....[52]....
        /*043c*/ 	.word	0xffffffff


	//   ....[53]....
        /*0440*/ 	.word	0xffffffff


	//   ....[54]....
        /*0444*/ 	.word	0xffffffff


	//   ....[55]....
        /*0448*/ 	.word	0xffffffff


	//   ....[56]....
        /*044c*/ 	.word	0xffffffff


	//   ....[57]....
        /*0450*/ 	.word	0xffffffff


	//   ....[58]....
        /*0454*/ 	.word	0xffffffff


	//   ....[59]....
        /*0458*/ 	.word	0xffffffff


	//   ....[60]....
        /*045c*/ 	.word	0xffffffff


	//   ....[61]....
        /*0460*/ 	.word	0xffffffff


	//   ....[62]....
        /*0464*/ 	.word	0xffffffff


	//   ....[63]....
        /*0468*/ 	.word	0xffffffff


	//   ....[64]....
        /*046c*/ 	.word	0xffffffff


	//   ....[65]....
        /*0470*/ 	.word	0xffffffff


	//   ....[66]....
        /*0474*/ 	.word	0xffffffff


	//   ....[67]....
        /*0478*/ 	.word	0xffffffff


	//   ....[68]....
        /*047c*/ 	.word	0xffffffff


	//   ....[69]....
        /*0480*/ 	.word	0xffffffff


	//   ....[70]....
        /*0484*/ 	.word	0xffffffff


	//   ....[71]....
        /*0488*/ 	.word	0xffffffff


	//   ....[72]....
        /*048c*/ 	.word	0xffffffff


	//   ....[73]....
        /*0490*/ 	.word	0xffffffff


	//   ....[74]....
        /*0494*/ 	.word	0xffffffff


	//   ....[75]....
        /*0498*/ 	.word	0xffffffff


	//   ....[76]....
        /*049c*/ 	.word	0xffffffff


	//   ....[77]....
        /*04a0*/ 	.word	0xffffffff


	//   ....[78]....
        /*04a4*/ 	.word	0xffffffff


	//   ....[79]....
        /*04a8*/ 	.word	0xffffffff


	//   ....[80]....
        /*04ac*/ 	.word	0xffffffff


	//   ....[81]....
        /*04b0*/ 	.word	0xffffffff


	//   ....[82]....
        /*04b4*/ 	.word	0xffffffff


	//   ....[83]....
        /*04b8*/ 	.word	0xffffffff


	//   ....[84]....
        /*04bc*/ 	.word	0xffffffff


	//   ....[85]....
        /*04c0*/ 	.word	0xffffffff


	//   ....[86]....
        /*04c4*/ 	.word	0xffffffff


	//   ....[87]....
        /*04c8*/ 	.word	0xffffffff


	//   ....[88]....
        /*04cc*/ 	.word	0xffffffff


	//   ....[89]....
        /*04d0*/ 	.word	0xffffffff


	//   ....[90]....
        /*04d4*/ 	.word	0xffffffff


	//   ....[91]....
        /*04d8*/ 	.word	0xffffffff


	//   ....[92]....
        /*04dc*/ 	.word	0xffffffff


	//   ....[93]....
        /*04e0*/ 	.word	0xffffffff


	//   ....[94]....
        /*04e4*/ 	.word	0xffffffff


	//   ....[95]....
        /*04e8*/ 	.word	0xffffffff


	//   ....[96]....
        /*04ec*/ 	.word	0xffffffff


	//   ....[97]....
        /*04f0*/ 	.word	0xffffffff


	//   ....[98]....
        /*04f4*/ 	.word	0xffffffff


	//   ....[99]....
        /*04f8*/ 	.word	0xffffffff


	//   ....[100]....
        /*04fc*/ 	.word	0xffffffff


	//   ....[101]....
        /*0500*/ 	.word	0xffffffff


	//   ....[102]....
        /*0504*/ 	.word	0xffffffff


	//   ....[103]....
        /*0508*/ 	.word	0xffffffff


	//   ....[104]....
        /*050c*/ 	.word	0xffffffff


	//   ....[105]....
        /*0510*/ 	.word	0xffffffff


	//   ....[106]....
        /*0514*/ 	.word	0xffffffff


	//   ....[107]....
        /*0518*/ 	.word	0xffffffff


	//   ....[108]....
        /*051c*/ 	.word	0xffffffff


	//   ....[109]....
        /*0520*/ 	.word	0xffffffff


	//   ....[110]....
        /*0524*/ 	.word	0xffffffff


	//   ....[111]....
        /*0528*/ 	.word	0xffffffff


	//   ....[112]....
        /*052c*/ 	.word	0xffffffff


	//   ....[113]....
        /*0530*/ 	.word	0xffffffff


	//   ....[114]....
        /*0534*/ 	.word	0xffffffff


	//   ....[115]....
        /*0538*/ 	.word	0xffffffff


	//   ....[116]....
        /*053c*/ 	.word	0xffffffff


	//   ....[117]....
        /*0540*/ 	.word	0xffffffff


	//   ....[118]....
        /*0544*/ 	.word	0xffffffff


	//   ....[119]....
        /*0548*/ 	.word	0xffffffff


	//   ....[120]....
        /*054c*/ 	.word	0xffffffff


	//   ....[121]....
        /*0550*/ 	.word	0xffffffff


	//   ....[122]....
        /*0554*/ 	.word	0xffffffff


	//   ....[123]....
        /*0558*/ 	.word	0xffffffff


	//   ....[124]....
        /*055c*/ 	.word	0xffffffff


	//   ....[125]....
        /*0560*/ 	.word	0xffffffff


	//   ....[126]....
        /*0564*/ 	.word	0xffffffff


	//   ....[127]....
        /*0568*/ 	.word	0xffffffff


	//   ....[128]....
        /*056c*/ 	.word	0xffffffff


	//   ....[129]....
        /*0570*/ 	.word	0xffffffff


	//   ....[130]....
        /*0574*/ 	.word	0xffffffff


	//   ....[131]....
        /*0578*/ 	.word	0xffffffff


	//   ....[132]....
        /*057c*/ 	.word	0xffffffff


	//   ....[133]....
        /*0580*/ 	.word	0xffffffff


	//   ....[134]....
        /*0584*/ 	.word	0xffffffff


	//   ....[135]....
        /*0588*/ 	.word	0xffffffff


	//   ....[136]....
        /*058c*/ 	.word	0xffffffff


	//   ....[137]....
        /*0590*/ 	.word	0xffffffff


	//   ....[138]....
        /*0594*/ 	.word	0xffffffff


	//----- nvinfo : EIATTR_COOP_GROUP_INSTR_OFFSETS
	.align		4
.L_246:
        /*0598*/ 	.byte	0x04, 0x28
        /*059a*/ 	.short	(.L_248 - .L_247)


	//   ....[0]....
.L_247:
        /*059c*/ 	.word	0x00000050


	//   ....[1]....
        /*05a0*/ 	.word	0x00000210


	//   ....[2]....
        /*05a4*/ 	.word	0x00000240


	//   ....[3]....
        /*05a8*/ 	.word	0x00000270


	//   ....[4]....
        /*05ac*/ 	.word	0x000002a0


	//   ....[5]....
        /*05b0*/ 	.word	0x000002d0


	//   ....[6]....
        /*05b4*/ 	.word	0x00000300


	//   ....[7]....
        /*05b8*/ 	.word	0x00000470


	//   ....[8]....
        /*05bc*/ 	.word	0x000004b0


	//   ....[9]....
        /*05c0*/ 	.word	0x000004e0


	//   ....[10]....
        /*05c4*/ 	.word	0x00000510


	//   ....[11]....
        /*05c8*/ 	.word	0x00000540


	//   ....[12]....
        /*05cc*/ 	.word	0x00000570


	//   ....[13]....
        /*05d0*/ 	.word	0x00000600


	//   ....[14]....
        /*05d4*/ 	.word	0x00000630


	//   ....[15]....
        /*05d8*/ 	.word	0x00000650


	//   ....[16]....
        /*05dc*/ 	.word	0x000006b0


	//   ....[17]....
        /*05e0*/ 	.word	0x000095f0


	//   ....[18]....
        /*05e4*/ 	.word	0x00009610


	//   ....[19]....
        /*05e8*/ 	.word	0x00009620


	//   ....[20]....
        /*05ec*/ 	.word	0x00009640


	//   ....[21]....
        /*05f0*/ 	.word	0x00009690


	//   ....[22]....
        /*05f4*/ 	.word	0x000096c0


	//   ....[23]....
        /*05f8*/ 	.word	0x00009770


	//   ....[24]....
        /*05fc*/ 	.word	0x00009780


	//   ....[25]....
        /*0600*/ 	.word	0x00009cc0


	//   ....[26]....
        /*0604*/ 	.word	0x00009d00


	//   ....[27]....
        /*0608*/ 	.word	0x00009d20


	//   ....[28]....
        /*060c*/ 	.word	0x00009d30


	//   ....[29]....
        /*0610*/ 	.word	0x0000b5f0


	//   ....[30]....
        /*0614*/ 	.word	0x0000b630


	//   ....[31]....
        /*0618*/ 	.word	0x0000b650


	//   ....[32]....
        /*061c*/ 	.word	0x0000b660


	//   ....[33]....
        /*0620*/ 	.word	0x0000f520


	//   ....[34]....
        /*0624*/ 	.word	0x0000f5c0


	//   ....[35]....
        /*0628*/ 	.word	0x0000f5e0


	//   ....[36]....
        /*062c*/ 	.word	0x0000f600


	//   ....[37]....
        /*0630*/ 	.word	0x00012b90


	//   ....[38]....
        /*0634*/ 	.word	0x00012bb0


	//   ....[39]....
        /*0638*/ 	.word	0x00012be0


	//   ....[40]....
        /*063c*/ 	.word	0x00012bf0


	//   ....[41]....
        /*0640*/ 	.word	0x000147e0


	//   ....[42]....
        /*0644*/ 	.word	0x000147f0


	//   ....[43]....
        /*0648*/ 	.word	0x00014820


	//   ....[44]....
        /*064c*/ 	.word	0x00014830


	//   ....[45]....
        /*0650*/ 	.word	0x00015ac0


	//   ....[46]....
        /*0654*/ 	.word	0x00015ad0


	//   ....[47]....
        /*0658*/ 	.word	0x00015af0


	//   ....[48]....
        /*065c*/ 	.word	0x00015b10


	//   ....[49]....
        /*0660*/ 	.word	0x00015e40


	//   ....[50]....
        /*0664*/ 	.word	0x00015e60


	//   ....[51]....
        /*0668*/ 	.word	0x00015f40


	//   ....[52]....
        /*066c*/ 	.word	0x00015f50


	//   ....[53]....
        /*0670*/ 	.word	0x00016040


	//   ....[54]....
        /*0674*/ 	.word	0x00016060


	//   ....[55]....
        /*0678*/ 	.word	0x00016150


	//   ....[56]....
        /*067c*/ 	.word	0x00016160


	//   ....[57]....
        /*0680*/ 	.word	0x00016450


	//   ....[58]....
        /*0684*/ 	.word	0x00016470


	//   ....[59]....
        /*0688*/ 	.word	0x00016ae0


	//   ....[60]....
        /*068c*/ 	.word	0x00016af0


	//   ....[61]....
        /*0690*/ 	.word	0x00017700


	//   ....[62]....
        /*0694*/ 	.word	0x00017720


	//   ....[63]....
        /*0698*/ 	.word	0x00017810


	//   ....[64]....
        /*069c*/ 	.word	0x00017820


	//   ....[65]....
        /*06a0*/ 	.word	0x00017910


	//   ....[66]....
        /*06a4*/ 	.word	0x00017930


	//   ....[67]....
        /*06a8*/ 	.word	0x00017a20


	//   ....[68]....
        /*06ac*/ 	.word	0x00017a30


	//   ....[69]....
        /*06b0*/ 	.word	0x00017be0


	//   ....[70]....
        /*06b4*/ 	.word	0x00017c00


	//   ....[71]....
        /*06b8*/ 	.word	0x00017d30


	//   ....[72]....
        /*06bc*/ 	.word	0x00017d70


	//   ....[73]....
        /*06c0*/ 	.word	0x00017da0


	//   ....[74]....
        /*06c4*/ 	.word	0x00017dd0


	//   ....[75]....
        /*06c8*/ 	.word	0x00017e00


	//   ....[76]....
        /*06cc*/ 	.word	0x00017e30


	//   ....[77]....
        /*06d0*/ 	.word	0x00017f90


	//   ....[78]....
        /*06d4*/ 	.word	0x00017fd0


	//   ....[79]....
        /*06d8*/ 	.word	0x00018000


	//   ....[80]....
        /*06dc*/ 	.word	0x00018030


	//   ....[81]....
        /*06e0*/ 	.word	0x00018060


	//   ....[82]....
        /*06e4*/ 	.word	0x00018090


	//   ....[83]....
        /*06e8*/ 	.word	0x00018120


	//   ....[84]....
        /*06ec*/ 	.word	0x00018150


	//   ....[85]....
        /*06f0*/ 	.word	0x00018160


	//   ....[86]....
        /*06f4*/ 	.word	0x000181c0


	//   ....[87]....
        /*06f8*/ 	.word	0x000187a0


	//   ....[88]....
        /*06fc*/ 	.word	0x00018800


	//   ....[89]....
        /*0700*/ 	.word	0x00018850


	//   ....[90]....
        /*0704*/ 	.word	0x000188a0


	//   ....[91]....
        /*0708*/ 	.word	0x000188f0


	//   ....[92]....
        /*070c*/ 	.word	0x00018960


	//   ....[93]....
        /*0710*/ 	.word	0x000189a0


	//   ....[94]....
        /*0714*/ 	.word	0x00018a10


	//   ....[95]....
        /*0718*/ 	.word	0x00018a80


	//   ....[96]....
        /*071c*/ 	.word	0x00018ae0


	//   ....[97]....
        /*0720*/ 	.word	0x00018b60


	//   ....[98]....
        /*0724*/ 	.word	0x00018bc0


	//   ....[99]....
        /*0728*/ 	.word	0x00018c10


	//   ....[100]....
        /*072c*/ 	.word	0x00018c70


	//   ....[101]....
        /*0730*/ 	.word	0x00018ce0


	//   ....[102]....
        /*0734*/ 	.word	0x00018d50


	//   ....[103]....
        /*0738*/ 	.word	0x00018db0


	//   ....[104]....
        /*073c*/ 	.word	0x00018e10


	//   ....[105]....
        /*0740*/ 	.word	0x00018e70


	//   ....[106]....
        /*0744*/ 	.word	0x00018ee0


	//   ....[107]....
        /*0748*/ 	.word	0x00018f40


	//   ....[108]....
        /*074c*/ 	.word	0x00018fa0


	//   ....[109]....
        /*0750*/ 	.word	0x00019000


	//   ....[110]....
        /*0754*/ 	.word	0x00019070


	//   ....[111]....
        /*0758*/ 	.word	0x000190d0


	//   ....[112]....
        /*075c*/ 	.word	0x00019130


	//   ....[113]....
        /*0760*/ 	.word	0x00019190


	//   ....[114]....
        /*0764*/ 	.word	0x00019200


	//   ....[115]....
        /*0768*/ 	.word	0x00019260


	//   ....[116]....
        /*076c*/ 	.word	0x000192c0


	//   ....[117]....
        /*0770*/ 	.word	0x00019320


	//   ....[118]....
        /*0774*/ 	.word	0x00019390


	//   ....[119]....
        /*0778*/ 	.word	0x000193f0


	//   ....[120]....
        /*077c*/ 	.word	0x00019450


	//   ....[121]....
        /*0780*/ 	.word	0x000194b0


	//   ....[122]....
        /*0784*/ 	.word	0x00019520


	//   ....[123]....
        /*0788*/ 	.word	0x00019570


	//   ....[124]....
        /*078c*/ 	.word	0x000195b0


	//   ....[125]....
        /*0790*/ 	.word	0x00019600


	//   ....[126]....
        /*0794*/ 	.word	0x00019650


	//   ....[127]....
        /*0798*/ 	.word	0x000196a0


	//   ....[128]....
        /*079c*/ 	.word	0x00019710


	//   ....[129]....
        /*07a0*/ 	.word	0x00019750


	//   ....[130]....
        /*07a4*/ 	.word	0x000197a0


	//   ....[131]....
        /*07a8*/ 	.word	0x000197f0


	//   ....[132]....
        /*07ac*/ 	.word	0x00019840


	//   ....[133]....
        /*07b0*/ 	.word	0x00019890


	//   ....[134]....
        /*07b4*/ 	.word	0x00019900


	//   ....[135]....
        /*07b8*/ 	.word	0x00019940


	//   ....[136]....
        /*07bc*/ 	.word	0x000199b0


	//   ....[137]....
        /*07c0*/ 	.word	0x00019a10


	//   ....[138]....
        /*07c4*/ 	.word	0x00019a70


	//----- nvinfo : EIATTR_EXIT_INSTR_OFFSETS
	.align		4
.L_248:
        /*07c8*/ 	.byte	0x04, 0x1c
        /*07ca*/ 	.short	(.L_250 - .L_249)


	//   ....[0]....
.L_249:
        /*07cc*/ 	.word	0x00000c20


	//   ....[1]....
        /*07d0*/ 	.word	0x00018760


	//----- nvinfo : EIATTR_MAX_THREADS
	.align		4
.L_250:
        /*07d4*/ 	.byte	0x04, 0x05
        /*07d6*/ 	.short	(.L_252 - .L_251)
.L_251:
        /*07d8*/ 	.word	0x00000100
        /*07dc*/ 	.word	0x00000001
        /*07e0*/ 	.word	0x00000001


	//----- nvinfo : EIATTR_CRS_STACK_SIZE
	.align		4
.L_252:
        /*07e4*/ 	.byte	0x04, 0x1e
        /*07e6*/ 	.short	(.L_254 - .L_253)
.L_253:
        /*07e8*/ 	.word	0x00000000
.L_254:


//--------------------- .nv.info._ZN7cutlass13device_kernelIN5flash19enable_sm80_to_sm89INS1_16FlashAttnFwdSm80INS1_25CollectiveMainloopFwdSm80ILi4ELi1ELb0EN4cute5tupleIJNS5_1CILi128EEENS7_ILi48EEES8_EEELi128ENS_10bfloat16_tEfNS_4arch4Sm80ELb0ELb1ELb1ELb0ELb0ELb0ELb1ELb1EEENS1_21CollectiveEpilogueFwdINS6_IJS8_S8_S9_EEENS6_IJNS7_ILi1EEESH_SH_EEESB_SD_Li128ELb0ELb1ELb1ELb0EEENS1_19SingleTileSchedulerILb0ELb1ELb1ELi128EEEEEEEEEvNT_6ParamsE --------------------------
	.section	.nv.info._ZN7cutlass13device_kernelIN5flash19enable_sm80_to_sm89INS1_16FlashAttnFwdSm80INS1_25CollectiveMainloopFwdSm80ILi4ELi1ELb0EN4cute5tupleIJNS5_1CILi128EEENS7_ILi48EEES8_EEELi128ENS_10bfloat16_tEfNS_4arch4Sm80ELb0ELb1ELb1ELb0ELb0ELb0ELb1ELb1EEENS1_21CollectiveEpilogueFwdINS6_IJS8_S8_S9_EEENS6_IJNS7_ILi1EEESH_SH_EEESB_SD_Li128ELb0ELb1ELb1ELb0EEENS1_19SingleTileSchedulerILb0ELb1ELb1ELi128EEEEEEEEEvNT_6ParamsE,"",@"SHT_CUDA_INFO"
	.sectionflags	@""
	.align	4


	//----- nvinfo : EIATTR_CUDA_API_VERSION
	.align		4
        /*0000*/ 	.byte	0x04, 0x37
        /*0002*/ 	.short	(.L_256 - .L_255)
.L_255:
        /*0004*/ 	.word	0x00000082


	//----- nvinfo : EIATTR_SW2861232_WAR
	.align		4
.L_256:
        /*0008*/ 	.byte	0x01, 0x35
	.zero		2


	//----- nvinfo : EIATTR_PARAM_CBANK
	.align		4
        /*000c*/ 	.byte	0x04, 0x0a
        /*000e*/ 	.short	(.L_258 - .L_257)
	.align		4
.L_257:
        /*0010*/ 	.word	index@(.nv.constant0._ZN7cutlass13device_kernelIN5flash19enable_sm80_to_sm89INS1_16FlashAttnFwdSm80INS1_25CollectiveMainloopFwdSm80ILi4ELi1ELb0EN4cute5tupleIJNS5_1CILi128EEENS7_ILi48EEES8_EEELi128ENS_10bfloat16_tEfNS_4arch4Sm80ELb0ELb1ELb1ELb0ELb0ELb0ELb1ELb1EEENS1_21CollectiveEpilogueFwdINS6_IJS8_S8_S9_EEENS6_IJNS7_ILi1EEESH_SH_EEESB_SD_Li128ELb0ELb1ELb1ELb0EEENS1_19SingleTileSchedulerILb0ELb1ELb1ELi128EEEEEEEEEvNT_6ParamsE)
        /*0014*/ 	.short	0x0160
        /*0016*/ 	.short	0x0418


	//----- nvinfo : EIATTR_CBANK_PARAM_SIZE
	.align		4
.L_258:
        /*0018*/ 	.byte	0x03, 0x19
        /*001a*/ 	.short	0x0418


	//----- nvinfo : EIATTR_KPARAM_INFO
	.align		4
        /*001c*/ 	.byte	0x04, 0x17
        /*001e*/ 	.short	(.L_260 - .L_259)
.L_259:
        /*0020*/ 	.word	0x00000000
        /*0024*/ 	.short	0x0000
        /*0026*/ 	.short	0x0000
        /*0028*/ 	.byte	0x00, 0xf0, 0x61, 0x10


	//----- nvinfo : EIATTR_MAXREG_COUNT
	.align		4
.L_260:
        /*002c*/ 	.byte	0x03, 0x1b
        /*002e*/ 	.short	0x00ff


	//----- nvinfo : EIATTR_NUM_BARRIERS
	.align		4
        /*0030*/ 	.byte	0x02, 0x4c
        /*0032*/ 	.byte	0x02
	.zero		1


	//----- nvinfo : EIATTR_ANNOTATIONS
	.align		4
        /*0034*/ 	.byte	0x04, 0x55
        /*0036*/ 	.short	(.L_262 - .L_261)


	//   ....[0]....
.L_261:
        /* <DEDUP_REMOVED lines=44> */


	//----- nvinfo : EIATTR_MERCURY_ISA_VERSION
	.align		4
.L_262:
        /*02e8*/ 	.byte	0x03, 0x5f
        /*02ea*/ 	.short	0x0000


	//----- nvinfo : EIATTR_COOP_GROUP_MASK_REGIDS
	.align		4
        /*02ec*/ 	.byte	0x04, 0x29
        /*02ee*/ 	.short	(.L_264 - .L_263)


	//   ....[0]....
.L_263:
        /*02f0*/ 	.word	0xffffffff


	//   ....[1]....
        /*02f4*/ 	.word	0xffffffff


	//   ....[2]....
        /*02f8*/ 	.word	0xffffffff


	//   ....[3]....
        /*02fc*/ 	.word	0xffffffff


	//   ....[4]....
        /*0300*/ 	.word	0xffffffff


	//   ....[5]....
        /*0304*/ 	.word	0xffffffff


	//   ....[6]....
        /*0308*/ 	.word	0xffffffff


	//   ....[7]....
        /*030c*/ 	.word	0xffffffff


	//   ....[8]....
        /*0310*/ 	.word	0xffffffff


	//   ....[9]....
        /*0314*/ 	.word	0xffffffff


	//   ....[10]....
        /*0318*/ 	.word	0xffffffff


	//   ....[11]....
        /*031c*/ 	.word	0xffffffff


	//   ....[12]....
        /*0320*/ 	.word	0xffffffff


	//   ....[13]....
        /*0324*/ 	.word	0xffffffff


	//   ....[14]....
        /*0328*/ 	.word	0xffffffff


	//   ....[15]....
        /*032c*/ 	.word	0xffffffff


	//   ....[16]....
        /*0330*/ 	.word	0xffffffff


	//   ....[17]....
        /*0334*/ 	.word	0xffffffff


	//   ....[18]....
        /*0338*/ 	.word	0xffffffff


	//   ....[19]....
        /*033c*/ 	.word	0xffffffff


	//   ....[20]....
        /*0340*/ 	.word	0xffffffff


	//   ....[21]....
        /*0344*/ 	.word	0xffffffff


	//   ....[22]....
        /*0348*/ 	.word	0xffffffff


	//   ....[23]....
        /*034c*/ 	.word	0xffffffff


	//   ....[24]....
        /*0350*/ 	.word	0xffffffff


	//   ....[25]....
        /*0354*/ 	.word	0xffffffff


	//   ....[26]....
        /*0358*/ 	.word	0xffffffff


	//   ....[27]....
        /*035c*/ 	.word	0xffffffff


	//   ....[28]....
        /*0360*/ 	.word	0xffffffff


	//   ....[29]....
        /*0364*/ 	.word	0xffffffff


	//   ....[30]....
        /*0368*/ 	.word	0xffffffff


	//   ....[31]....
        /*036c*/ 	.word	0xffffffff


	//   ....[32]....
        /*0370*/ 	.word	0xffffffff


	//   ....[33]....
        /*0374*/ 	.word	0xffffffff


	//   ....[34]....
        /*0378*/ 	.word	0xffffffff


	//   ....[35]....
        /*037c*/ 	.word	0xffffffff


	//   ....[36]....
        /*0380*/ 	.word	0xffffffff


	//   ....[37]....
        /*0384*/ 	.word	0xffffffff


	//   ....[38]....
        /*0388*/ 	.word	0xffffffff


	//   ....[39]....
        /*038c*/ 	.word	0xffffffff


	//   ....[40]....
        /*0390*/ 	.word	0xffffffff


	//   ....[41]....
        /*0394*/ 	.word	0xffffffff


	//   ....[42]....
        /*0398*/ 	.word	0xffffffff


	//   ....[43]....
        /*039c*/ 	.word	0xffffffff


	//   ....[44]....
        /*03a0*/ 	.word	0xffffffff


	//   ....[45]....
        /*03a4*/ 	.word	0xffffffff


	//   ....[46]....
        /*03a8*/ 	.word	0xffffffff


	//   ....[47]....
        /*03ac*/ 	.word	0xffffffff


	//   ....[48]....
        /*03b0*/ 	.word	0xffffffff


	//   ....[49]....
        /*03b4*/ 	.word	0xffffffff


	//   ....[50]....
        /*03b8*/ 	.word	0xffffffff


	//   ....[51]....
        /*03bc*/ 	.word	0xffffffff


	//   ....[52]....
        /*03c0*/ 	.word	0xffffffff


	//   ....[53]....
        /*03c4*/ 	.word	0xffffffff


	//   ....[54]....
        /*03c8*/ 	.word	0xffffffff


	//   ....[55]....
        /*03cc*/ 	.word	0xffffffff


	//   ....[56]....
        /*03d0*/ 	.word	0xffffffff


	//   ....[57]....
        /*03d4*/ 	.word	0xffffffff


	//   ....[58]....
        /*03d8*/ 	.word	0xffffffff


	//   ....[59]....
        /*03dc*/ 	.word	0xffffffff


	//   ....[60]....
        /*03e0*/ 	.word	0xffffffff


	//   ....[61]....
        /*03e4*/ 	.word	0xffffffff


	//   ....[62]....
        /*03e8*/ 	.word	0xffffffff


	//   ....[63]....
        /*03ec*/ 	.word	0xffffffff


	//   ....[64]....
        /*03f0*/ 	.word	0xffffffff


	//   ....[65]....
        /*03f4*/ 	.word	0xffffffff


	//   ....[66]....
        /*03f8*/ 	.word	0xffffffff


	//   ....[67]....
        /*03fc*/ 	.word	0xffffffff


	//   ....[68]....
        /*0400*/ 	.word	0xffffffff


	//   ....[69]....
        /*0404*/ 	.word	0xffffffff


	//   ....[70]....
        /*0408*/ 	.word	0xffffffff


	//   ....[71]....
        /*040c*/ 	.word	0xffffffff


	//   ....[72]....
        /*0410*/ 	.word	0xffffffff


	//   ....[73]....
        /*0414*/ 	.word	0xffffffff


	//   ....[74]....
        /*0418*/ 	.word	0xffffffff


	//   ....[75]....
        /*041c*/ 	.word	0xffffffff


	//   ....[76]....
        /*0420*/ 	.word	0xffffffff


	//   ....[77]....
        /*0424*/ 	.word	0xffffffff


	//   ....[78]....
        /*0428*/ 	.word	0xffffffff


	//   ....[79]....
        /*042c*/ 	.word	0xffffffff


	//   ....[80]....
        /*0430*/ 	.word	0xffffffff


	//   ....[81]....
        /*0434*/ 	.word	0xffffffff


	//   ....[82]....
        /*0438*/ 	.word	0xffffffff


	//   ....[83]....
        /*043c*/ 	.word	0xffffffff


	//   ....[84]....
        /*0440*/ 	.word	0xffffffff


	//----- nvinfo : EIATTR_COOP_GROUP_INSTR_OFFSETS
	.align		4
.L_264:
        /*0444*/ 	.byte	0x04, 0x28
        /*0446*/ 	.short	(.L_266 - .L_265)


	//   ....[0]....
.L_265:
        /*0448*/ 	.word	0x00000060


	//   ....[1]....
        /*044c*/ 	.word	0x000013d0


	//   ....[2]....
        /*0450*/ 	.word	0x00001420


	//   ....[3]....
        /*0454*/ 	.word	0x00001670


	//   ....[4]....
        /*0458*/ 	.word	0x000016a0


	//   ....[5]....
        /*045c*/ 	.word	0x00001780


	//   ....[6]....
        /*0460*/ 	.word	0x000017b0


	//   ....[7]....
        /*0464*/ 	.word	0x00001890


	//   ....[8]....
        /*0468*/ 	.word	0x000018c0


	//   ....[9]....
        /*046c*/ 	.word	0x000019a0


	//   ....[10]....
        /*0470*/ 	.word	0x000019d0


	//   ....[11]....
        /*0474*/ 	.word	0x00001ab0


	//   ....[12]....
        /*0478*/ 	.word	0x00001ae0


	//   ....[13]....
        /*047c*/ 	.word	0x00001bc0


	//   ....[14]....
        /*0480*/ 	.word	0x00001bf0


	//   ....[15]....
        /*0484*/ 	.word	0x00001cc0


	//   ....[16]....
        /*0488*/ 	.word	0x00001d00


	//   ....[17]....
        /*048c*/ 	.word	0x000033d0


	//   ....[18]....
        /*0490*/ 	.word	0x00003610


	//   ....[19]....
        /*0494*/ 	.word	0x00003cc0


	//   ....[20]....
        /*0498*/ 	.word	0x000046e0


	//   ....[21]....
        /*049c*/ 	.word	0x00004af0


	//   ....[22]....
        /*04a0*/ 	.word	0x00004c20


	//   ....[23]....
        /*04a4*/ 	.word	0x00004d20


	//   ....[24]....
        /*04a8*/ 	.word	0x00004e30


	//   ....[25]....
        /*04ac*/ 	.word	0x000052e0


	//   ....[26]....
        /*04b0*/ 	.word	0x00005300


	//   ....[27]....
        /*04b4*/ 	.word	0x00005390


	//   ....[28]....
        /*04b8*/ 	.word	0x00005540


	//   ....[29]....
        /*04bc*/ 	.word	0x000086c0


	//   ....[30]....
        /*04c0*/ 	.word	0x000088f0


	//   ....[31]....
        /*04c4*/ 	.word	0x00008e60


	//   ....[32]....
        /*04c8*/ 	.word	0x00009310


	//   ....[33]....
        /*04cc*/ 	.word	0x00009980


	//   ....[34]....
        /*04d0*/ 	.word	0x00009a80


	//   ....[35]....
        /*04d4*/ 	.word	0x00009b90


	//   ....[36]....
        /*04d8*/ 	.word	0x00009be0


	//   ....[37]....
        /*04dc*/ 	.word	0x00009cd0


	//   ....[38]....
        /*04e0*/ 	.word	0x00009e00


	//   ....[39]....
        /*04e4*/ 	.word	0x00009ec0


	//   ....[40]....
        /*04e8*/ 	.word	0x00009fe0


	//   ....[41]....
        /*04ec*/ 	.word	0x0000d310


	//   ....[42]....
        /*04f0*/ 	.word	0x0000d390


	//   ....[43]....
        /*04f4*/ 	.word	0x0000d440


	//   ....[44]....
        /*04f8*/ 	.word	0x0000d590


	//   ....[45]....
        /*04fc*/ 	.word	0x0000d620


	//   ....[46]....
        /*0500*/ 	.word	0x0000d650


	//   ....[47]....
        /*0504*/ 	.word	0x0000d7f0


	//   ....[48]....
        /*0508*/ 	.word	0x0000dcc0


	//   ....[49]....
        /*050c*/ 	.word	0x00010ba0


	//   ....[50]....
        /*0510*/ 	.word	0x000112d0


	//   ....[51]....
        /*0514*/ 	.word	0x000114e0


	//   ....[52]....
        /*0518*/ 	.word	0x00011980


	//   ....[53]....
        /*051c*/ 	.word	0x00012060


	//   ....[54]....
        /*0520*/ 	.word	0x00012170


	//   ....[55]....
        /*0524*/ 	.word	0x000121c0


	//   ....[56]....
        /*0528*/ 	.word	0x00012280


	//   ....[57]....
        /*052c*/ 	.word	0x00012370


	//   ....[58]....
        /*0530*/ 	.word	0x00012480


	//   ....[59]....
        /*0534*/ 	.word	0x00012530


	//   ....[60]....
        /*0538*/ 	.word	0x00012640


	//   ....[61]....
        /*053c*/ 	.word	0x00014600


	//   ....[62]....
        /*0540*/ 	.word	0x00014610


	//   ....[63]....
        /*0544*/ 	.word	0x00014620


	//   ....[64]....
        /*0548*/ 	.word	0x00014630


	//   ....[65]....
        /*054c*/ 	.word	0x00014660


	//   ....[66]....
        /*0550*/ 	.word	0x00014680


	//   ....[67]....
        /*0554*/ 	.word	0x000146a0


	//   ....[68]....
        /*0558*/ 	.word	0x000146b0


	//   ....[69]....
        /*055c*/ 	.word	0x00015730


	//   ....[70]....
        /*0560*/ 	.word	0x00015760


	//   ....[71]....
        /*0564*/ 	.word	0x00015790


	//   ....[72]....
        /*0568*/ 	.word	0x000157c0


	//   ....[73]....
        /*056c*/ 	.word	0x00015800


	//   ....[74]....
        /*0570*/ 	.word	0x00015830


	//   ....[75]....
        /*0574*/ 	.word	0x00015850


	//   ....[76]....
        /*0578*/ 	.word	0x00015860


	//   ....[77]....
        /*057c*/ 	.word	0x00015880


	//   ....[78]....
        /*0580*/ 	.word	0x00015890


	//   ....[79]....
        /*0584*/ 	.word	0x00015f40


	//   ....[80]....
        /*0588*/ 	.word	0x00015f60


	//   ....[81]....
        /*058c*/ 	.word	0x00016560


	//   ....[82]....
        /*0590*/ 	.word	0x00016580


	//   ....[83]....
        /*0594*/ 	.word	0x00016b80


	//   ....[84]....
        /*0598*/ 	.word	0x00016b90


	//----- nvinfo : EIATTR_EXIT_INSTR_OFFSETS
	.align		4
.L_266:
        /*059c*/ 	.byte	0x04, 0x1c
        /*059e*/ 	.short	(.L_268 - .L_267)


	//   ....[0]....
.L_267:
        /*05a0*/ 	.word	0x000001c0


	//   ....[1]....
        /*05a4*/ 	.word	0x00016ba0


	//   ....[2]....
        /*05a8*/ 	.word	0x00017140


	//   ....[3]....
        /*05ac*/ 	.word	0x00017190


	//   ....[4]....
        /*05b0*/ 	.word	0x000171c0


	//   ....[5]....
        /*05b4*/ 	.word	0x00017220


	//   ....[6]....
        /*05b8*/ 	.word	0x000174b0


	//----- nvinfo : EIATTR_CTAIDZ_USED
	.align		4
.L_268:
        /*05bc*/ 	.byte	0x01, 0x04
	.zero		2


	//----- nvinfo : EIATTR_MAX_THREADS
	.align		4
        /*05c0*/ 	.byte	0x04, 0x05
        /*05c2*/ 	.short	(.L_270 - .L_269)
.L_269:
        /*05c4*/ 	.word	0x00000080
        /*05c8*/ 	.word	0x00000001
        /*05cc*/ 	.word	0x00000001


	//----- nvinfo : EIATTR_CRS_STACK_SIZE
	.align		4
.L_270:
        /*05d0*/ 	.byte	0x04, 0x1e
        /*05d2*/ 	.short	(.L_272 - .L_271)
.L_271:
        /*05d4*/ 	.word	0x00000000
.L_272:


//--------------------- .nv.info._ZN7cutlass13device_kernelIN5flash19enable_sm80_to_sm89INS1_16FlashAttnFwdSm80INS1_25CollectiveMainloopFwdSm80ILi8ELi1ELb1EN4cute5tupleIJNS5_1CILi128EEENS7_ILi96EEES8_EEELi128ENS_10bfloat16_tEfNS_4arch4Sm80ELb0ELb1ELb1ELb1ELb0ELb0ELb1ELb1EEENS1_21CollectiveEpilogueFwdINS6_IJS8_S8_S9_EEENS6_IJNS7_ILi1EEESH_SH_EEESB_SD_Li256ELb1ELb1ELb1ELb0EEENS1_36VarlenDynamicPersistentTileSchedulerILi128ELi96ELi256ELi256ELb1ELb1ELb0ELb1ELb0ELb1EEEEEEEEEvNT_6ParamsE --------------------------
	.section	.nv.info._ZN7cutlass13device_kernelIN5flash19enable_sm80_to_sm89INS1_16FlashAttnFwdSm80INS1_25CollectiveMainloopFwdSm80ILi8ELi1ELb1EN4cute5tupleIJNS5_1CILi128EEENS7_ILi96EEES8_EEELi128ENS_10bfloat16_tEfNS_4arch4Sm80ELb0ELb1ELb1ELb1ELb0ELb0ELb1ELb1EEENS1_21CollectiveEpilogueFwdINS6_IJS8_S8_S9_EEENS6_IJNS7_ILi1EEESH_SH_EEESB_SD_Li256ELb1ELb1ELb1ELb0EEENS1_36VarlenDynamicPersistentTileSchedulerILi128ELi96ELi256ELi256ELb1ELb1ELb0ELb1ELb0ELb1EEEEEEEEEvNT_6ParamsE,"",@"SHT_CUDA_INFO"
	.sectionflags	@""
	.align	4


	//----- nvinfo : EIATTR_CUDA_API_VERSION
	.align		4
        /*0000*/ 	.byte	0x04, 0x37
        /*0002*/ 	.short	(.L_274 - .L_273)
.L_273:
        /*0004*/ 	.word	0x00000082


	//----- nvinfo : EIATTR_SW2861232_WAR
	.align		4
.L_274:
        /*0008*/ 	.byte	0x01, 0x35
	.zero		2


	//----- nvinfo : EIATTR_PARAM_CBANK
	.align		4
        /*000c*/ 	.byte	0x04, 0x0a
        /*000e*/ 	.short	(.L_276 - .L_275)
	.align		4
.L_275:
        /*0010*/ 	.word	index@(.nv.constant0._ZN7cutlass13device_kernelIN5flash19enable_sm80_to_sm89INS1_16FlashAttnFwdSm80INS1_25CollectiveMainloopFwdSm80ILi8ELi1ELb1EN4cute5tupleIJNS5_1CILi128EEENS7_ILi96EEES8_EEELi128ENS_10bfloat16_tEfNS_4arch4Sm80ELb0ELb1ELb1ELb1ELb0ELb0ELb1ELb1EEENS1_21CollectiveEpilogueFwdINS6_IJS8_S8_S9_EEENS6_IJNS7_ILi1EEESH_SH_EEESB_SD_Li256ELb1ELb1ELb1ELb0EEENS1_36VarlenDynamicPersistentTileSchedulerILi128ELi96ELi256ELi256ELb1ELb1ELb0ELb1ELb0ELb1EEEEEEEEEvNT_6ParamsE)
        /*0014*/ 	.short	0x0160
        /*0016*/ 	.short	0x0438


	//----- nvinfo : EIATTR_CBANK_PARAM_SIZE
	.align		4
.L_276:
        /*0018*/ 	.byte	0x03, 0x19
        /*001a*/ 	.short	0x0438


	//----- nvinfo : EIATTR_KPARAM_INFO
	.align		4
        /*001c*/ 	.byte	0x04, 0x17
        /*001e*/ 	.short	(.L_278 - .L_277)
.L_277:
        /*0020*/ 	.word	0x00000000
        /*0024*/ 	.short	0x0000
        /*0026*/ 	.short	0x0000
        /*0028*/ 	.byte	0x00, 0xf0, 0xe1, 0x10


	//----- nvinfo : EIATTR_MAXREG_COUNT
	.align		4
.L_278:
        /*002c*/ 	.byte	0x03, 0x1b
        /*002e*/ 	.short	0x00ff


	//----- nvinfo : EIATTR_NUM_BARRIERS
	.align		4
        /*0030*/ 	.byte	0x02, 0x4c
        /*0032*/ 	.byte	0x06
	.zero		1


	//----- nvinfo : EIATTR_ANNOTATIONS
	.align		4
        /*0034*/ 	.byte	0x04, 0x55
        /*0036*/ 	.short	(.L_280 - .L_279)


	//   ....[0]....
.L_279:
        /* <DEDUP_REMOVED lines=75> */


	//----- nvinfo : EIATTR_MERCURY_ISA_VERSION
	.align		4
.L_280:
        /*04d8*/ 	.byte	0x03, 0x5f
        /*04da*/ 	.short	0x0000


	//----- nvinfo : EIATTR_INT_WARP_WIDE_INSTR_OFFSETS
	.align		4
        /*04dc*/ 	.byte	0x04, 0x31
        /*04de*/ 	.short	(.L_282 - .L_281)


	//   ....[0]....
.L_281:
        /*04e0*/ 	.word	0x00013400


	//   ....[1]....
        /*04e4*/ 	.word	0x00013480


	//----- nvinfo : EIATTR_COOP_GROUP_MASK_REGIDS
	.align		4
.L_282:
        /*04e8*/ 	.byte	0x04, 0x29
        /*04ea*/ 	.short	(.L_284 - .L_283)


	//   ....[0]....
.L_283:
        /*04ec*/ 	.word	0xffffffff


	//   ....[1]....
        /*04f0*/ 	.word	0xffffffff


	//   ....[2]....
        /*04f4*/ 	.word	0xffffffff


	//   ....[3]....
        /*04f8*/ 	.word	0xffffffff


	//   ....[4]....
        /*04fc*/ 	.word	0xffffffff


	//   ....[5]....
        /*0500*/ 	.word	0xffffffff


	//   ....[6]....
        /*0504*/ 	.word	0xffffffff


	//   ....[7]....
        /*0508*/ 	.word	0xffffffff


	//   ....[8]....
        /*050c*/ 	.word	0xffffffff


	//   ....[9]....
        /*0510*/ 	.word	0xffffffff


	//   ....[10]....
        /*0514*/ 	.word	0xffffffff


	//   ....[11]....
        /*0518*/ 	.word	0xffffffff


	//   ....[12]....
        /*051c*/ 	.word	0xffffffff


	//   ....[13]....
        /*0520*/ 	.word	0xffffffff


	//   ....[14]....
        /*0524*/ 	.word	0xffffffff


	//   ....[15]....
        /*0528*/ 	.word	0xffffffff


	//   ....[16]....
        /*052c*/ 	.word	0xffffffff


	//   ....[17]....
        /*0530*/ 	.word	0xffffffff


	//   ....[18]....
        /*0534*/ 	.word	0xffffffff


	//   ....[19]....
        /*0538*/ 	.word	0xffffffff


	//   ....[20]....
        /*053c*/ 	.word	0xffffffff


	//   ....[21]....
        /*0540*/ 	.word	0xffffffff


	//   ....[22]....
        /*0544*/ 	.word	0xffffffff


	//   ....[23]....
        /*0548*/ 	.word	0xffffffff


	//   ....[24]....
        /*054c*/ 	.word	0xffffffff


	//   ....[25]....
        /*0550*/ 	.word	0xffffffff


	//   ....[26]....
        /*0554*/ 	.word	0xffffffff


	//   ....[27]....
        /*0558*/ 	.word	0xffffffff


	//   ....[28]....
        /*055c*/ 	.word	0xffffffff


	//   ....[29]....
        /*0560*/ 	.word	0xffffffff


	//   ....[30]....
        /*0564*/ 	.word	0xffffffff


	//   ....[31]....
        /*0568*/ 	.word	0xffffffff


	//   ....[32]....
        /*056c*/ 	.word	0xffffffff


	//   ....[33]....
        /*0570*/ 	.word	0xffffffff


	//   ....[34]....
        /*0574*/ 	.word	0xffffffff


	//   ....[35]....
        /*0578*/ 	.word	0xffffffff


	//   ....[36]....
        /*057c*/ 	.word	0xffffffff


	//   ....[37]....
        /*0580*/ 	.word	0xffffffff


	//   ....[38]....
        /*0584*/ 	.word	0xffffffff


	//   ....[39]....
        /*0588*/ 	.word	0xffffffff


	//   ....[40]....
        /*058c*/ 	.word	0xffffffff


	//   ....[41]....
        /*0590*/ 	.word	0xffffffff


	//   ....[42]....
        /*0594*/ 	.word	0xffffffff


	//   ....[43]....
        /*0598*/ 	.word	0xffffffff


	//   ....[44]....
        /*059c*/ 	.word	0xffffffff


	//   ....[45]....
        /*05a0*/ 	.word	0xffffffff


	//   ....[46]....
        /*05a4*/ 	.word	0xffffffff


	//   ....[47]....
        /*05a8*/ 	.word	0xffffffff


	//   ....[48]....
        /*05ac*/ 	.word	0xffffffff


	//   ....[49]....
        /*05b0*/ 	.word	0xffffffff


	//   ....[50]....
        /*05b4*/ 	.word	0xffffffff


	//   ....[51]....
        /*05b8*/ 	.word	0xffffffff


	//   ....[52]....
        /*05bc*/ 	.word	0xffffffff


	//   ....[53]....
        /*05c0*/ 	.word	0xffffffff


	//   ....[54]....
        /*05c4*/ 	.word	0xffffffff


	//   ....[55]....
        /*05c8*/ 	.word	0xffffffff


	//   ....[56]....
        /*05cc*/ 	.word	0xffffffff


	//   ....[57]....
        /*05d0*/ 	.word	0xffffffff


	//   ....[58]....
        /*05d4*/ 	.word	0xffffffff


	//   ....[59]....
        /*05d8*/ 	.word	0xffffffff


	//   ....[60]....
        /*05dc*/ 	.word	0xffffffff


	//   ....[61]....
        /*05e0*/ 	.word	0xffffffff


	//   ....[62]....
        /*05e4*/ 	.word	0xffffffff


	//   ....[63]....
        /*05e8*/ 	.word	0xffffffff


	//   ....[64]....
        /*05ec*/ 	.word	0xffffffff


	//   ....[65]....
        /*05f0*/ 	.word	0xffffffff


	//   ....[66]....
        /*05f4*/ 	.word	0xffffffff


	//   ....[67]....
        /*05f8*/ 	.word	0xffffffff


	//   ....[68]....
        /*05fc*/ 	.word	0xffffffff


	//   ....[69]....
        /*0600*/ 	.word	0xffffffff


	//   ....[70]....
        /*0604*/ 	.word	0xffffffff


	//   ....[71]....
        /*0608*/ 	.word	0xffffffff


	//   ....[72]....
        /*060c*/ 	.word	0xffffffff


	//   ....[73]....
        /*0610*/ 	.word	0xffffffff


	//   ....[74]....
        /*0614*/ 	.word	0xffffffff


	//   ....[75]....
        /*0618*/ 	.word	0xffffffff


	//   ....[76]....
        /*061c*/ 	.word	0xffffffff


	//   ....[77]....
        /*0620*/ 	.word	0xffffffff


	//   ....[78]....
        /*0624*/ 	.word	0xffffffff


	//   ....[79]....
        /*0628*/ 	.word	0xffffffff


	//   ....[80]....
        /*062c*/ 	.word	0xffffffff


	//   ....[81]....
        /*0630*/ 	.word	0xffffffff


	//   ....[82]....
        /*0634*/ 	.word	0xffffffff


	//   ....[83]....
        /*0638*/ 	.word	0xffffffff


	//   ....[84]....
        /*063c*/ 	.word	0xffffffff


	//   ....[85]....
        /*0640*/ 	.word	0xffffffff


	//   ....[86]....
        /*0644*/ 	.word	0xffffffff


	//   ....[87]....
        /*0648*/ 	.word	0xffffffff


	//   ....[88]....
        /*064c*/ 	.word	0xffffffff


	//   ....[89]....
        /*0650*/ 	.word	0xffffffff


	//   ....[90]....
        /*0654*/ 	.word	0xffffffff


	//   ....[91]....
        /*0658*/ 	.word	0xffffffff


	//   ....[92]....
        /*065c*/ 	.word	0xffffffff


	//   ....[93]....
        /*0660*/ 	.word	0xffffffff


	//   ....[94]....
        /*0664*/ 	.word	0xffffffff


	//   ....[95]....
        /*0668*/ 	.word	0xffffffff


	//   ....[96]....
        /*066c*/ 	.word	0xffffffff


	//   ....[97]....
        /*0670*/ 	.word	0xffffffff


	//   ....[98]....
        /*0674*/ 	.word	0xffffffff


	//   ....[99]....
        /*0678*/ 	.word	0xffffffff


	//   ....[100]....
        /*067c*/ 	.word	0xffffffff


	//   ....[101]....
        /*0680*/ 	.word	0xffffffff


	//   ....[102]....
        /*0684*/ 	.word	0xffffffff


	//   ....[103]....
        /*0688*/ 	.word	0xffffffff


	//   ....[104]....
        /*068c*/ 	.word	0xffffffff


	//   ....[105]....
        /*0690*/ 	.word	0xffffffff


	//   ....[106]....
        /*0694*/ 	.word	0xffffffff


	//   ....[107]....
        /*0698*/ 	.word	0xffffffff


	//   ....[108]....
        /*069c*/ 	.word	0xffffffff


	//   ....[109]....
        /*06a0*/ 	.word	0xffffffff


	//   ....[110]....
        /*06a4*/ 	.word	0xffffffff


	//   ....[111]....
        /*06a8*/ 	.word	0xffffffff


	//   ....[112]....
        /*06ac*/ 	.word	0xffffffff


	//   ....[113]....
        /*06b0*/ 	.word	0xffffffff


	//   ....[114]....
        /*06b4*/ 	.word	0xffffffff


	//   ....[115]....
        /*06b8*/ 	.word	0xffffffff


	//   ....[116]....
        /*06bc*/ 	.word	0xffffffff


	//   ....[117]....
        /*06c0*/ 	.word	0xffffffff


	//   ....[118]....
        /*06c4*/ 	.word	0xffffffff


	//   ....[119]....
        /*06c8*/ 	.word	0xffffffff


	//   ....[120]....
        /*06cc*/ 	.word	0xffffffff


	//   ....[121]....
        /*06d0*/ 	.word	0xffffffff


	//   ....[122]....
        /*06d4*/ 	.word	0xffffffff


	//   ....[123]....
        /*06d8*/ 	.word	0xffffffff


	//   ....[124]....
        /*06dc*/ 	.word	0xffffffff


	//   ....[125]....
        /*06e0*/ 	.word	0xffffffff


	//   ....[126]....
        /*06e4*/ 	.word	0xffffffff


	//   ....[127]....
        /*06e8*/ 	.word	0xffffffff


	//   ....[128]....
        /*06ec*/ 	.word	0xffffffff


	//   ....[129]....
        /*06f0*/ 	.word	0xffffffff


	//   ....[130]....
        /*06f4*/ 	.word	0xffffffff


	//   ....[131]....
        /*06f8*/ 	.word	0xffffffff


	//   ....[132]....
        /*06fc*/ 	.word	0xffffffff


	//   ....[133]....
        /*0700*/ 	.word	0xffffffff


	//   ....[134]....
        /*0704*/ 	.word	0xffffffff


	//   ....[135]....
        /*0708*/ 	.word	0xffffffff


	//   ....[136]....
        /*070c*/ 	.word	0xffffffff


	//   ....[137]....
        /*0710*/ 	.word	0xffffffff


	//   ....[138]....
        /*0714*/ 	.word	0xffffffff


	//   ....[139]....
        /*0718*/ 	.word	0xffffffff


	//   ....[140]....
        /*071c*/ 	.word	0xffffffff


	//   ....[141]....
        /*0720*/ 	.word	0xffffffff


	//   ....[142]....
        /*0724*/ 	.word	0xffffffff


	//   ....[143]....
        /*0728*/ 	.word	0xffffffff


	//   ....[144]....
        /*072c*/ 	.word	0xffffffff


	//----- nvinfo : EIATTR_COOP_GROUP_INSTR_OFFSETS
	.align		4
.L_284:
        /*0730*/ 	.byte	0x04, 0x28
        /*0732*/ 	.short	(.L_286 - .L_285)


	//   ....[0]....
.L_285:
        /*0734*/ 	.word	0x00000050


	//   ....[1]....
        /*0738*/ 	.word	0x00000210


	//   ....[2]....
        /*073c*/ 	.word	0x00000240


	//   ....[3]....
        /*0740*/ 	.word	0x00000270


	//   ....[4]....
        /*0744*/ 	.word	0x000002a0


	//   ....[5]....
        /*0748*/ 	.word	0x000002d0


	//   ....[6]....
        /*074c*/ 	.word	0x00000300


	//   ....[7]....
        /*0750*/ 	.word	0x00000470


	//   ....[8]....
        /*0754*/ 	.word	0x000004b0


	//   ....[9]....
        /*0758*/ 	.word	0x000004e0


	//   ....[10]....
        /*075c*/ 	.word	0x00000510


	//   ....[11]....
        /*0760*/ 	.word	0x00000540


	//   ....[12]....
        /*0764*/ 	.word	0x00000570


	//   ....[13]....
        /*0768*/ 	.word	0x00000600


	//   ....[14]....
        /*076c*/ 	.word	0x00000650


	//   ....[15]....
        /*0770*/ 	.word	0x00000670


	//   ....[16]....
        /*0774*/ 	.word	0x000006d0


	//   ....[17]....
        /*0778*/ 	.word	0x00002bf0


	//   ....[18]....
        /*077c*/ 	.word	0x00002c10


	//   ....[19]....
        /*0780*/ 	.word	0x00002c30


	//   ....[20]....
        /*0784*/ 	.word	0x00002c40


	//   ....[21]....
        /*0788*/ 	.word	0x00002c50


	//   ....[22]....
        /*078c*/ 	.word	0x00002c60


	//   ....[23]....
        /*0790*/ 	.word	0x00002c70


	//   ....[24]....
        /*0794*/ 	.word	0x00002d40


	//   ....[25]....
        /*0798*/ 	.word	0x000045a0


	//   ....[26]....
        /*079c*/ 	.word	0x00004eb0


	//   ....[27]....
        /*07a0*/ 	.word	0x000053a0


	//   ....[28]....
        /*07a4*/ 	.word	0x00005930


	//   ....[29]....
        /*07a8*/ 	.word	0x00005950


	//   ....[30]....
        /*07ac*/ 	.word	0x000059a0


	//   ....[31]....
        /*07b0*/ 	.word	0x00008660


	//   ....[32]....
        /*07b4*/ 	.word	0x00008880


	//   ....[33]....
        /*07b8*/ 	.word	0x000096e0


	//   ....[34]....
        /*07bc*/ 	.word	0x00009ab0


	//   ....[35]....
        /*07c0*/ 	.word	0x00009ae0


	//   ....[36]....
        /*07c4*/ 	.word	0x00009b50


	//   ....[37]....
        /*07c8*/ 	.word	0x0000cc80


	//   ....[38]....
        /*07cc*/ 	.word	0x0000cd00


	//   ....[39]....
        /*07d0*/ 	.word	0x0000cd20


	//   ....[40]....
        /*07d4*/ 	.word	0x0000ce10


	//   ....[41]....
        /*07d8*/ 	.word	0x0000fff0


	//   ....[42]....
        /*07dc*/ 	.word	0x00010210


	//   ....[43]....
        /*07e0*/ 	.word	0x00011070


	//   ....[44]....
        /*07e4*/ 	.word	0x00011440


	//   ....[45]....
        /*07e8*/ 	.word	0x00011470


	//   ....[46]....
        /*07ec*/ 	.word	0x000114e0


	//   ....[47]....
        /*07f0*/ 	.word	0x00012db0


	//   ....[48]....
        /*07f4*/ 	.word	0x00012e00


	//   ....[49]....
        /*07f8*/ 	.word	0x00012e20


	//   ....[50]....
        /*07fc*/ 	.word	0x00012e40


	//   ....[51]....
        /*0800*/ 	.word	0x00013f00


	//   ....[52]....
        /*0804*/ 	.word	0x00013f20


	//   ....[53]....
        /*0808*/ 	.word	0x00013f30


	//   ....[54]....
        /*080c*/ 	.word	0x00013f40


	//   ....[55]....
        /*0810*/ 	.word	0x000142b0


	//   ....[56]....
        /*0814*/ 	.word	0x000142d0


	//   ....[57]....
        /*0818*/ 	.word	0x000143c0


	//   ....[58]....
        /*081c*/ 	.word	0x000143d0


	//   ....[59]....
        /*0820*/ 	.word	0x000144d0


	//   ....[60]....
        /*0824*/ 	.word	0x000144f0


	//   ....[61]....
        /*0828*/ 	.word	0x000145f0


	//   ....[62]....
        /*082c*/ 	.word	0x00014600


	//   ....[63]....
        /*0830*/ 	.word	0x00014900


	//   ....[64]....
        /*0834*/ 	.word	0x00014920


	//   ....[65]....
        /*0838*/ 	.word	0x00014f70


	//   ....[66]....
        /*083c*/ 	.word	0x00014f80


	//   ....[67]....
        /*0840*/ 	.word	0x00015b80


	//   ....[68]....
        /*0844*/ 	.word	0x00015ba0


	//   ....[69]....
        /*0848*/ 	.word	0x00015ca0


	//   ....[70]....
        /*084c*/ 	.word	0x00015cb0


	//   ....[71]....
        /*0850*/ 	.word	0x00015db0


	//   ....[72]....
        /*0854*/ 	.word	0x00015dd0


	//   ....[73]....
        /*0858*/ 	.word	0x00015ed0


	//   ....[74]....
        /*085c*/ 	.word	0x00015ee0


	//   ....[75]....
        /*0860*/ 	.word	0x000160a0


	//   ....[76]....
        /*0864*/ 	.word	0x000160c0


	//   ....[77]....
        /*0868*/ 	.word	0x000161f0


	//   ....[78]....
        /*086c*/ 	.word	0x00016230


	//   ....[79]....
        /*0870*/ 	.word	0x00016260


	//   ....[80]....
        /*0874*/ 	.word	0x00016290


	//   ....[81]....
        /*0878*/ 	.word	0x000162c0


	//   ....[82]....
        /*087c*/ 	.word	0x000162f0


	//   ....[83]....
        /*0880*/ 	.word	0x00016450


	//   ....[84]....
        /*0884*/ 	.word	0x00016490


	//   ....[85]....
        /*0888*/ 	.word	0x000164c0


	//   ....[86]....
        /*088c*/ 	.word	0x000164f0


	//   ....[87]....
        /*0890*/ 	.word	0x00016520


	//   ....[88]....
        /*0894*/ 	.word	0x00016550


	//   ....[89]....
        /*0898*/ 	.word	0x000165e0


	//   ....[90]....
        /*089c*/ 	.word	0x00016640


	//   ....[91]....
        /*08a0*/ 	.word	0x00016650


	//   ....[92]....
        /*08a4*/ 	.word	0x000166b0


	//   ....[93]....
        /*08a8*/ 	.word	0x00017110


	//   ....[94]....
        /*08ac*/ 	.word	0x00017170


	//   ....[95]....
        /*08b0*/ 	.word	0x000171c0


	//   ....[96]....
        /*08b4*/ 	.word	0x00017210


	//   ....[97]....
        /*08b8*/ 	.word	0x00017260


	//   ....[98]....
        /*08bc*/ 	.word	0x000172d0


	//   ....[99]....
        /*08c0*/ 	.word	0x00017320


	//   ....[100]....
        /*08c4*/ 	.word	0x00017390


	//   ....[101]....
        /*08c8*/ 	.word	0x00017400


	//   ....[102]....
        /*08cc*/ 	.word	0x00017460


	//   ....[103]....
        /*08d0*/ 	.word	0x000174c0


	//   ....[104]....
        /*08d4*/ 	.word	0x00017520


	//   ....[105]....
        /*08d8*/ 	.word	0x00017570


	//   ....[106]....
        /*08dc*/ 	.word	0x000175d0


	//   ....[107]....
        /*08e0*/ 	.word	0x00017630


	//   ....[108]....
        /*08e4*/ 	.word	0x000176a0


	//   ....[109]....
        /*08e8*/ 	.word	0x00017710


	//   ....[110]....
        /*08ec*/ 	.word	0x00017770


	//   ....[111]....
        /*08f0*/ 	.word	0x000177e0


	//   ....[112]....
        /*08f4*/ 	.word	0x00017850


	//   ....[113]....
        /*08f8*/ 	.word	0x000178c0


	//   ....[114]....
        /*08fc*/ 	.word	0x00017920


	//   ....[115]....
        /*0900*/ 	.word	0x00017980


	//   ....[116]....
        /*0904*/ 	.word	0x000179f0


	//   ....[117]....
        /*0908*/ 	.word	0x00017a60


	//   ....[118]....
        /*090c*/ 	.word	0x00017ac0


	//   ....[119]....
        /*0910*/ 	.word	0x00017b30


	//   ....[120]....
        /*0914*/ 	.word	0x00017ba0


	//   ....[121]....
        /*0918*/ 	.word	0x00017c10


	//   ....[122]....
        /*091c*/ 	.word	0x00017c70


	//   ....[123]....
        /*0920*/ 	.word	0x00017ce0


	//   ....[124]....
        /*0924*/ 	.word	0x00017d50


	//   ....[125]....
        /*0928*/ 	.word	0x00017dc0


	//   ....[126]....
        /*092c*/ 	.word	0x00017e20


	//   ....[127]....
        /*0930*/ 	.word	0x00017e90


	//   ....[128]....
        /*0934*/ 	.word	0x00017f00


	//   ....[129]....
        /*0938*/ 	.word	0x00017f50


	//   ....[130]....
        /*093c*/ 	.word	0x00017f90


	//   ....[131]....
        /*0940*/ 	.word	0x00017fe0


	//   ....[132]....
        /*0944*/ 	.word	0x00018030


	//   ....[133]....
        /*0948*/ 	.word	0x00018080


	//   ....[134]....
        /*094c*/ 	.word	0x000180f0


	//   ....[135]....
        /*0950*/ 	.word	0x00018140


	//   ....[136]....
        /*0954*/ 	.word	0x00018190


	//   ....[137]....
        /*0958*/ 	.word	0x000181e0


	//   ....[138]....
        /*095c*/ 	.word	0x00018230


	//   ....[139]....
        /*0960*/ 	.word	0x00018280


	//   ....[140]....
        /*0964*/ 	.word	0x000182f0


	//   ....[141]....
        /*0968*/ 	.word	0x00018340


	//   ....[142]....
        /*096c*/ 	.word	0x000183b0


	//   ....[143]....
        /*0970*/ 	.word	0x00018410


	//   ....[144]....
        /*0974*/ 	.word	0x00018480


	//----- nvinfo : EIATTR_EXIT_INSTR_OFFSETS
	.align		4
.L_286:
        /*0978*/ 	.byte	0x04, 0x1c
        /*097a*/ 	.short	(.L_288 - .L_287)


	//   ....[0]....
.L_287:
        /*097c*/ 	.word	0x000010f0


	//   ....[1]....
        /*0980*/ 	.word	0x000170d0


	//----- nvinfo : EIATTR_MAX_THREADS
	.align		4
.L_288:
        /*0984*/ 	.byte	0x04, 0x05
        /*0986*/ 	.short	(.L_290 - .L_289)
.L_289:
        /*0988*/ 	.word	0x00000100
        /*098c*/ 	.word	0x00000001
        /*0990*/ 	.word	0x00000001


	//----- nvinfo : EIATTR_CRS_STACK_SIZE
	.align		4
.L_290:
        /*0994*/ 	.byte	0x04, 0x1e
        /*0996*/ 	.short	(.L_292 - .L_291)
.L_291:
        /*0998*/ 	.word	0x00000000
.L_292:


//--------------------- .nv.info._ZN7cutlass13device_kernelIN5flash19enable_sm80_to_sm89INS1_16FlashAttnFwdSm80INS1_25CollectiveMainloopFwdSm80ILi8ELi1ELb1EN4cute5tupleIJNS5_1CILi128EEENS7_ILi96EEES8_EEELi128ENS_10bfloat16_tEfNS_4arch4Sm80ELb0ELb1ELb1ELb1ELb0ELb1ELb1ELb1EEENS1_21CollectiveEpilogueFwdINS6_IJS8_S8_S9_EEENS6_IJNS7_ILi1EEESH_SH_EEESB_SD_Li256ELb1ELb1ELb1ELb0EEENS1_36VarlenDynamicPersistentTileSchedulerILi128ELi96ELi256ELi256ELb1ELb1ELb0ELb1ELb0ELb1EEEEEEEEEvNT_6ParamsE --------------------------
	.section	.nv.info._ZN7cutlass13device_kernelIN5flash19enable_sm80_to_sm89INS1_16FlashAttnFwdSm80INS1_25CollectiveMainloopFwdSm80ILi8ELi1ELb1EN4cute5tupleIJNS5_1CILi128EEENS7_ILi96EEES8_EEELi128ENS_10bfloat16_tEfNS_4arch4Sm80ELb0ELb1ELb1ELb1ELb0ELb1ELb1ELb1EEENS1_21CollectiveEpilogueFwdINS6_IJS8_S8_S9_EEENS6_IJNS7_ILi1EEESH_SH_EEESB_SD_Li256ELb1ELb1ELb1ELb0EEENS1_36VarlenDynamicPersistentTileSchedulerILi128ELi96ELi256ELi256ELb1ELb1ELb0ELb1ELb0ELb1EEEEEEEEEvNT_6ParamsE,"",@"SHT_CUDA_INFO"
	.sectionflags	@""
	.align	4


	//----- nvinfo : EIATTR_CUDA_API_VERSION
	.align		4
        /*0000*/ 	.byte	0x04, 0x37
        /*0002*/ 	.short	(.L_294 - .L_293)
.L_293:
        /*0004*/ 	.word	0x00000082


	//----- nvinfo : EIATTR_SW2861232_WAR
	.align		4
.L_294:
        /*0008*/ 	.byte	0x01, 0x35
	.zero		2


	//----- nvinfo : EIATTR_PARAM_CBANK
	.align		4
        /*000c*/ 	.byte	0x04, 0x0a
        /*000e*/ 	.short	(.L_296 - .L_295)
	.align		4
.L_295:
        /*0010*/ 	.word	index@(.nv.constant0._ZN7cutlass13device_kernelIN5flash19enable_sm80_to_sm89INS1_16FlashAttnFwdSm80INS1_25CollectiveMainloopFwdSm80ILi8ELi1ELb1EN4cute5tupleIJNS5_1CILi128EEENS7_ILi96EEES8_EEELi128ENS_10bfloat16_tEfNS_4arch4Sm80ELb0ELb1ELb1ELb1ELb0ELb1ELb1ELb1EEENS1_21CollectiveEpilogueFwdINS6_IJS8_S8_S9_EEENS6_IJNS7_ILi1EEESH_SH_EEESB_SD_Li256ELb1ELb1ELb1ELb0EEENS1_36VarlenDynamicPersistentTileSchedulerILi128ELi96ELi256ELi256ELb1ELb1ELb0ELb1ELb0ELb1EEEEEEEEEvNT_6ParamsE)
        /*0014*/ 	.short	0x0160
        /*0016*/ 	.short	0x0438


	//----- nvinfo : EIATTR_CBANK_PARAM_SIZE
	.align		4
.L_296:
        /*0018*/ 	.byte	0x03, 0x19
        /*001a*/ 	.short	0x0438


	//----- nvinfo : EIATTR_KPARAM_INFO
	.align		4
        /*001c*/ 	.byte	0x04, 0x17
        /*001e*/ 	.short	(.L_298 - .L_297)
.L_297:
        /*0020*/ 	.word	0x00000000
        /*0024*/ 	.short	0x0000
        /*0026*/ 	.short	0x0000
        /*0028*/ 	.byte	0x00, 0xf0, 0xe1, 0x10


	//----- nvinfo : EIATTR_MAXREG_COUNT
	.align		4
.L_298:
        /*002c*/ 	.byte	0x03, 0x1b
        /*002e*/ 	.short	0x00ff


	//----- nvinfo : EIATTR_NUM_BARRIERS
	.align		4
        /*0030*/ 	.byte	0x02, 0x4c
        /*0032*/ 	.byte	0x06
	.zero		1


	//----- nvinfo : EIATTR_ANNOTATIONS
	.align		4
        /*0034*/ 	.byte	0x04, 0x55
        /*0036*/ 	.short	(.L_300 - .L_299)


	//   ....[0]....
.L_299:
        /* <DEDUP_REMOVED lines=62> */


	//----- nvinfo : EIATTR_MERCURY_ISA_VERSION
	.align		4
.L_300:
        /*0408*/ 	.byte	0x03, 0x5f
        /*040a*/ 	.short	0x0000


	//----- nvinfo : EIATTR_INT_WARP_WIDE_INSTR_OFFSETS
	.align		4
        /*040c*/ 	.byte	0x04, 0x31
        /*040e*/ 	.short	(.L_302 - .L_301)


	//   ....[0]....
.L_301:
        /*0410*/ 	.word	0x0001db60


	//   ....[1]....
        /*0414*/ 	.word	0x0001dbe0


	//----- nvinfo : EIATTR_COOP_GROUP_MASK_REGIDS
	.align		4
.L_302:
        /*0418*/ 	.byte	0x04, 0x29
        /*041a*/ 	.short	(.L_304 - .L_303)


	//   ....[0]....
.L_303:
        /*041c*/ 	.word	0xffffffff


	//   ....[1]....
        /*0420*/ 	.word	0xffffffff


	//   ....[2]....
        /*0424*/ 	.word	0xffffffff


	//   ....[3]....
        /*0428*/ 	.word	0xffffffff


	//   ....[4]....
        /*042c*/ 	.word	0xffffffff


	//   ....[5]....
        /*0430*/ 	.word	0xffffffff


	//   ....[6]....
        /*0434*/ 	.word	0xffffffff


	//   ....[7]....
        /*0438*/ 	.word	0xffffffff


	//   ....[8]....
        /*043c*/ 	.word	0xffffffff


	//   ....[9]....
        /*0440*/ 	.word	0xffffffff


	//   ....[10]....
        /*0444*/ 	.word	0xffffffff


	//   ....[11]....
        /*0448*/ 	.word	0xffffffff


	//   ....[12]....
        /*044c*/ 	.word	0xffffffff


	//   ....[13]....
        /*0450*/ 	.word	0xffffffff


	//   ....[14]....
        /*0454*/ 	.word	0xffffffff


	//   ....[15]....
        /*0458*/ 	.word	0xffffffff


	//   ....[16]....
        /*045c*/ 	.word	0xffffffff


	//   ....[17]....
        /*0460*/ 	.word	0xffffffff


	//   ....[18]....
        /*0464*/ 	.word	0xffffffff


	//   ....[19]....
        /*0468*/ 	.word	0xffffffff


	//   ....[20]....
        /*046c*/ 	.word	0xffffffff


	//   ....[21]....
        /*0470*/ 	.word	0xffffffff


	//   ....[22]....
        /*0474*/ 	.word	0xffffffff


	//   ....[23]....
        /*0478*/ 	.word	0xffffffff


	//   ....[24]....
        /*047c*/ 	.word	0xffffffff


	//   ....[25]....
        /*0480*/ 	.word	0xffffffff


	//   ....[26]....
        /*0484*/ 	.word	0xffffffff


	//   ....[27]....
        /*0488*/ 	.word	0xffffffff


	//   ....[28]....
        /*048c*/ 	.word	0xffffffff


	//   ....[29]....
        /*0490*/ 	.word	0xffffffff


	//   ....[30]....
        /*0494*/ 	.word	0xffffffff


	//   ....[31]....
        /*0498*/ 	.word	0xffffffff


	//   ....[32]....
        /*049c*/ 	.word	0xffffffff


	//   ....[33]....
        /*04a0*/ 	.word	0xffffffff


	//   ....[34]....
        /*04a4*/ 	.word	0xffffffff


	//   ....[35]....
        /*04a8*/ 	.word	0xffffffff


	//   ....[36]....
        /*04ac*/ 	.word	0xffffffff


	//   ....[37]....
        /*04b0*/ 	.word	0xffffffff


	//   ....[38]....
        /*04b4*/ 	.word	0xffffffff


	//   ....[39]....
        /*04b8*/ 	.word	0xffffffff


	//   ....[40]....
        /*04bc*/ 	.word	0xffffffff


	//   ....[41]....
        /*04c0*/ 	.word	0xffffffff


	//   ....[42]....
        /*04c4*/ 	.word	0xffffffff


	//   ....[43]....
        /*04c8*/ 	.word	0xffffffff


	//   ....[44]....
        /*04cc*/ 	.word	0xffffffff


	//   ....[45]....
        /*04d0*/ 	.word	0xffffffff


	//   ....[46]....
        /*04d4*/ 	.word	0xffffffff


	//   ....[47]....
        /*04d8*/ 	.word	0xffffffff


	//   ....[48]....
        /*04dc*/ 	.word	0xffffffff


	//   ....[49]....
        /*04e0*/ 	.word	0xffffffff


	//   ....[50]....
        /*04e4*/ 	.word	0xffffffff


	//   ....[51]....
        /*04e8*/ 	.word	0xffffffff


	//   ....[52]....
        /*04ec*/ 	.word	0xffffffff


	//   ....[53]....
        /*04f0*/ 	.word	0xffffffff


	//   ....[54]....
        /*04f4*/ 	.word	0xffffffff


	//   ....[55]....
        /*04f8*/ 	.word	0xffffffff


	//   ....[56]....
        /*04fc*/ 	.word	0xffffffff


	//   ....[57]....
        /*0500*/ 	.word	0xffffffff


	//   ....[58]....
        /*0504*/ 	.word	0xffffffff


	//   ....[59]....
        /*0508*/ 	.word	0xffffffff


	//   ....[60]....
        /*050c*/ 	.word	0xffffffff


	//   ....[61]....
        /*0510*/ 	.word	0xffffffff


	//   ....[62]....
        /*0514*/ 	.word	0xffffffff


	//   ....[63]....
        /*0518*/ 	.word	0xffffffff


	//   ....[64]....
        /*051c*/ 	.word	0xffffffff


	//   ....[65]....
        /*0520*/ 	.word	0xffffffff


	//   ....[66]....
        /*0524*/ 	.word	0xffffffff


	//   ....[67]....
        /*0528*/ 	.word	0xffffffff


	//   ....[68]....
        /*052c*/ 	.word	0xffffffff


	//   ....[69]....
        /*0530*/ 	.word	0xffffffff


	//   ....[70]....
        /*0534*/ 	.word	0xffffffff


	//   ....[71]....
        /*0538*/ 	.word	0xffffffff


	//   ....[72]....
        /*053c*/ 	.word	0xffffffff


	//   ....[73]....
        /*0540*/ 	.word	0xffffffff


	//   ....[74]....
        /*0544*/ 	.word	0xffffffff


	//   ....[75]....
        /*0548*/ 	.word	0xffffffff


	//   ....[76]....
        /*054c*/ 	.word	0xffffffff


	//   ....[77]....
        /*0550*/ 	.word	0xffffffff


	//   ....[78]....
        /*0554*/ 	.word	0xffffffff


	//   ....[79]....
        /*0558*/ 	.word	0xffffffff


	//   ....[80]....
        /*055c*/ 	.word	0xffffffff


	//   ....[81]....
        /*0560*/ 	.word	0xffffffff


	//   ....[82]....
        /*0564*/ 	.word	0xffffffff


	//   ....[83]....
        /*0568*/ 	.word	0xffffffff


	//   ....[84]....
        /*056c*/ 	.word	0xffffffff


	//   ....[85]....
        /*0570*/ 	.word	0xffffffff


	//   ....[86]....
        /*0574*/ 	.word	0xffffffff


	//   ....[87]....
        /*0578*/ 	.word	0xffffffff


	//   ....[88]....
        /*057c*/ 	.word	0xffffffff


	//   ....[89]....
        /*0580*/ 	.word	0xffffffff


	//   ....[90]....
        /*0584*/ 	.word	0xffffffff


	//   ....[91]....
        /*0588*/ 	.word	0xffffffff


	//   ....[92]....
        /*058c*/ 	.word	0xffffffff


	//   ....[93]....
        /*0590*/ 	.word	0xffffffff


	//   ....[94]....
        /*0594*/ 	.word	0xffffffff


	//   ....[95]....
        /*0598*/ 	.word	0xffffffff


	//   ....[96]....
        /*059c*/ 	.word	0xffffffff


	//   ....[97]....
        /*05a0*/ 	.word	0xffffffff


	//   ....[98]....
        /*05a4*/ 	.word	0xffffffff


	//   ....[99]....
        /*05a8*/ 	.word	0xffffffff


	//   ....[100]....
        /*05ac*/ 	.word	0xffffffff


	//   ....[101]....
        /*05b0*/ 	.word	0xffffffff


	//   ....[102]....
        /*05b4*/ 	.word	0xffffffff


	//   ....[103]....
        /*05b8*/ 	.word	0xffffffff


	//   ....[104]....
        /*05bc*/ 	.word	0xffffffff


	//   ....[105]....
        /*05c0*/ 	.word	0xffffffff


	//   ....[106]....
        /*05c4*/ 	.word	0xffffffff


	//   ....[107]....
        /*05c8*/ 	.word	0xffffffff


	//   ....[108]....
        /*05cc*/ 	.word	0xffffffff


	//   ....[109]....
        /*05d0*/ 	.word	0xffffffff


	//   ....[110]....
        /*05d4*/ 	.word	0xffffffff


	//   ....[111]....
        /*05d8*/ 	.word	0xffffffff


	//   ....[112]....
        /*05dc*/ 	.word	0xffffffff


	//   ....[113]....
        /*05e0*/ 	.word	0xffffffff


	//   ....[114]....
        /*05e4*/ 	.word	0xffffffff


	//   ....[115]....
        /*05e8*/ 	.word	0xffffffff


	//   ....[116]....
        /*05ec*/ 	.word	0xffffffff


	//   ....[117]....
        /*05f0*/ 	.word	0xffffffff


	//   ....[118]....
        /*05f4*/ 	.word	0xffffffff


	//   ....[119]....
        /*05f8*/ 	.word	0xffffffff


	//   ....[120]....
        /*05fc*/ 	.word	0xffffffff


	//   ....[121]....
        /*0600*/ 	.word	0xffffffff


	//   ....[122]....
        /*0604*/ 	.word	0xffffffff


	//   ....[123]....
        /*0608*/ 	.word	0xffffffff


	//   ....[124]....
        /*060c*/ 	.word	0xffffffff


	//   ....[125]....
        /*0610*/ 	.word	0xffffffff


	//   ....[126]....
        /*0614*/ 	.word	0xffffffff


	//   ....[127]....
        /*0618*/ 	.word	0xffffffff


	//   ....[128]....
        /*061c*/ 	.word	0xffffffff


	//   ....[129]....
        /*0620*/ 	.word	0xffffffff


	//   ....[130]....
        /*0624*/ 	.word	0xffffffff


	//   ....[131]....
        /*0628*/ 	.word	0xffffffff


	//   ....[132]....
        /*062c*/ 	.word	0xffffffff


	//   ....[133]....
        /*0630*/ 	.word	0xffffffff


	//   ....[134]....
        /*0634*/ 	.word	0xffffffff


	//   ....[135]....
        /*0638*/ 	.word	0xffffffff


	//   ....[136]....
        /*063c*/ 	.word	0xffffffff


	//   ....[137]....
        /*0640*/ 	.word	0xffffffff


	//   ....[138]....
        /*0644*/ 	.word	0xffffffff


	//   ....[139]....
        /*0648*/ 	.word	0xffffffff


	//   ....[140]....
        /*064c*/ 	.word	0xffffffff


	//   ....[141]....
        /*0650*/ 	.word	0xffffffff


	//   ....[142]....
        /*0654*/ 	.word	0xffffffff


	//   ....[143]....
        /*0658*/ 	.word	0xffffffff


	//   ....[144]....
        /*065c*/ 	.word	0xffffffff


	//   ....[145]....
        /*0660*/ 	.word	0xffffffff


	//   ....[146]....
        /*0664*/ 	.word	0xffffffff


	//   ....[147]....
        /*0668*/ 	.word	0xffffffff


	//   ....[148]....
        /*066c*/ 	.word	0xffffffff


	//   ....[149]....
        /*0670*/ 	.word	0xffffffff


	//   ....[150]....
        /*0674*/ 	.word	0xffffffff


	//   ....[151]....
        /*0678*/ 	.word	0xffffffff


	//   ....[152]....
        /*067c*/ 	.word	0xffffffff


	//   ....[153]....
        /*0680*/ 	.word	0xffffffff


	//   ....[154]....
        /*0684*/ 	.word	0xffffffff


	//   ....[155]....
        /*0688*/ 	.word	0xffffffff


	//   ....[156]....
        /*068c*/ 	.word	0xffffffff


	//   ....[157]....
        /*0690*/ 	.word	0xffffffff


	//   ....[158]....
        /*0694*/ 	.word	0xffffffff


	//   ....[159]....
        /*0698*/ 	.word	0xffffffff


	//   ....[160]....
        /*069c*/ 	.word	0xffffffff


	//   ....[161]....
        /*06a0*/ 	.word	0xffffffff


	//   ....[162]....
        /*06a4*/ 	.word	0xffffffff


	//   ....[163]....
        /*06a8*/ 	.word	0xffffffff


	//   ....[164]....
        /*06ac*/ 	.word	0xffffffff


	//   ....[165]....
        /*06b0*/ 	.word	0xffffffff


	//   ....[166]....
        /*06b4*/ 	.word	0xffffffff


	//   ....[167]....
        /*06b8*/ 	.word	0xffffffff


	//   ....[168]....
        /*06bc*/ 	.word	0xffffffff


	//   ....[169]....
        /*06c0*/ 	.word	0xffffffff


	//   ....[170]....
        /*06c4*/ 	.word	0xffffffff


	//   ....[171]....
        /*06c8*/ 	.word	0xffffffff


	//   ....[172]....
        /*06cc*/ 	.word	0xffffffff


	//   ....[173]....
        /*06d0*/ 	.word	0xffffffff


	//   ....[174]....
        /*06d4*/ 	.word	0xffffffff


	//   ....[175]....
        /*06d8*/ 	.word	0xffffffff


	//   ....[176]....
        /*06dc*/ 	.word	0xffffffff


	//----- nvinfo : EIATTR_COOP_GROUP_INSTR_OFFSETS
	.align		4
.L_304:
        /*06e0*/ 	.byte	0x04, 0x28
        /*06e2*/ 	.short	(.L_306 - .L_305)


	//   ....[0]....
.L_305:
        /*06e4*/ 	.word	0x00000050


	//   ....[1]....
        /*06e8*/ 	.word	0x00000200


	//   ....[2]....
        /*06ec*/ 	.word	0x00000230


	//   ....[3]....
        /*06f0*/ 	.word	0x00000260


	//   ....[4]....
        /*06f4*/ 	.word	0x00000290


	//   ....[5]....
        /*06f8*/ 	.word	0x000002c0


	//   ....[6]....
        /*06fc*/ 	.word	0x000002f0


	//   ....[7]....
        /*0700*/ 	.word	0x00000450


	//   ....[8]....
        /*0704*/ 	.word	0x00000490


	//   ....[9]....
        /*0708*/ 	.word	0x000004c0


	//   ....[10]....
        /*070c*/ 	.word	0x000004f0


	//   ....[11]....
        /*0710*/ 	.word	0x00000520


	//   ....[12]....
        /*0714*/ 	.word	0x00000550


	//   ....[13]....
        /*0718*/ 	.word	0x000005e0


	//   ....[14]....
        /*071c*/ 	.word	0x00000630


	//   ....[15]....
        /*0720*/ 	.word	0x00000650


	//   ....[16]....
        /*0724*/ 	.word	0x000006b0


	//   ....[17]....
        /*0728*/ 	.word	0x00008720


	//   ....[18]....
        /*072c*/ 	.word	0x00008760


	//   ....[19]....
        /*0730*/ 	.word	0x00008790


	//   ....[20]....
        /*0734*/ 	.word	0x000087d0


	//   ....[21]....
        /*0738*/ 	.word	0x00008800


	//   ....[22]....
        /*073c*/ 	.word	0x00008830


	//   ....[23]....
        /*0740*/ 	.word	0x000088b0


	//   ....[24]....
        /*0744*/ 	.word	0x00008920


	//   ....[25]....
        /*0748*/ 	.word	0x00008f60


	//   ....[26]....
        /*074c*/ 	.word	0x00008f80


	//   ....[27]....
        /*0750*/ 	.word	0x00008fa0


	//   ....[28]....
        /*0754*/ 	.word	0x00008fb0


	//   ....[29]....
        /*0758*/ 	.word	0x00009170


	//   ....[30]....
        /*075c*/ 	.word	0x00009200


	//   ....[31]....
        /*0760*/ 	.word	0x00009240


	//   ....[32]....
        /*0764*/ 	.word	0x00009270


	//   ....[33]....
        /*0768*/ 	.word	0x00009430


	//   ....[34]....
        /*076c*/ 	.word	0x000094c0


	//   ....[35]....
        /*0770*/ 	.word	0x00009500


	//   ....[36]....
        /*0774*/ 	.word	0x00009540


	//   ....[37]....
        /*0778*/ 	.word	0x00009710


	//   ....[38]....
        /*077c*/ 	.word	0x000097a0


	//   ....[39]....
        /*0780*/ 	.word	0x000097e0


	//   ....[40]....
        /*0784*/ 	.word	0x000097f0


	//   ....[41]....
        /*0788*/ 	.word	0x0000b500


	//   ....[42]....
        /*078c*/ 	.word	0x0000b550


	//   ....[43]....
        /*0790*/ 	.word	0x0000b580


	//   ....[44]....
        /*0794*/ 	.word	0x0000b5c0


	//   ....[45]....
        /*0798*/ 	.word	0x0000b680


	//   ....[46]....
        /*079c*/ 	.word	0x0000b6c0


	//   ....[47]....
        /*07a0*/ 	.word	0x0000b6d0


	//   ....[48]....
        /*07a4*/ 	.word	0x0000b6e0


	//   ....[49]....
        /*07a8*/ 	.word	0x0000b8a0


	//   ....[50]....
        /*07ac*/ 	.word	0x0000b8e0


	//   ....[51]....
        /*07b0*/ 	.word	0x0000b8f0


	//   ....[52]....
        /*07b4*/ 	.word	0x0000b900


	//   ....[53]....
        /*07b8*/ 	.word	0x0000b9e0


	//   ....[54]....
        /*07bc*/ 	.word	0x0000ba20


	//   ....[55]....
        /*07c0*/ 	.word	0x0000ba30


	//   ....[56]....
        /*07c4*/ 	.word	0x0000ba50


	//   ....[57]....
        /*07c8*/ 	.word	0x0000f0d0


	//   ....[58]....
        /*07cc*/ 	.word	0x0000f2d0


	//   ....[59]....
        /*07d0*/ 	.word	0x0000fef0


	//   ....[60]....
        /*07d4*/ 	.word	0x00010460


	//   ....[61]....
        /*07d8*/ 	.word	0x00010480


	//   ....[62]....
        /*07dc*/ 	.word	0x000104d0


	//   ....[63]....
        /*07e0*/ 	.word	0x00013110


	//   ....[64]....
        /*07e4*/ 	.word	0x00013360


	//   ....[65]....
        /*07e8*/ 	.word	0x000141a0


	//   ....[66]....
        /*07ec*/ 	.word	0x00014530


	//   ....[67]....
        /*07f0*/ 	.word	0x00014560


	//   ....[68]....
        /*07f4*/ 	.word	0x000145e0


	//   ....[69]....
        /*07f8*/ 	.word	0x000176f0


	//   ....[70]....
        /*07fc*/ 	.word	0x00017710


	//   ....[71]....
        /*0800*/ 	.word	0x00017730


	//   ....[72]....
        /*0804*/ 	.word	0x00017750


	//   ....[73]....
        /*0808*/ 	.word	0x0001a7c0


	//   ....[74]....
        /*080c*/ 	.word	0x0001aa30


	//   ....[75]....
        /*0810*/ 	.word	0x0001b870


	//   ....[76]....
        /*0814*/ 	.word	0x0001bc00


	//   ....[77]....
        /*0818*/ 	.word	0x0001bc30


	//   ....[78]....
        /*081c*/ 	.word	0x0001bcb0


	//   ....[79]....
        /*0820*/ 	.word	0x0001d530


	//   ....[80]....
        /*0824*/ 	.word	0x0001d560


	//   ....[81]....
        /*0828*/ 	.word	0x0001d570


	//   ....[82]....
        /*082c*/ 	.word	0x0001d5a0


	//   ....[83]....
        /*0830*/ 	.word	0x0001e7d0


	//   ....[84]....
        /*0834*/ 	.word	0x0001e7e0


	//   ....[85]....
        /*0838*/ 	.word	0x0001e7f0


	//   ....[86]....
        /*083c*/ 	.word	0x0001e810


	//   ....[87]....
        /*0840*/ 	.word	0x0001eb60


	//   ....[88]....
        /*0844*/ 	.word	0x0001eb80


	//   ....[89]....
        /*0848*/ 	.word	0x0001ec60


	//   ....[90]....
        /*084c*/ 	.word	0x0001ec70


	//   ....[91]....
        /*0850*/ 	.word	0x0001ed60


	//   ....[92]....
        /*0854*/ 	.word	0x0001ed80


	//   ....[93]....
        /*0858*/ 	.word	0x0001ee70


	//   ....[94]....
        /*085c*/ 	.word	0x0001ee80


	//   ....[95]....
        /*0860*/ 	.word	0x0001f170


	//   ....[96]....
        /*0864*/ 	.word	0x0001f190


	//   ....[97]....
        /*0868*/ 	.word	0x0001f7e0


	//   ....[98]....
        /*086c*/ 	.word	0x0001f7f0


	//   ....[99]....
        /*0870*/ 	.word	0x000203a0


	//   ....[100]....
        /*0874*/ 	.word	0x000203c0


	//   ....[101]....
        /*0878*/ 	.word	0x000204b0


	//   ....[102]....
        /*087c*/ 	.word	0x000204c0


	//   ....[103]....
        /*0880*/ 	.word	0x000205b0


	//   ....[104]....
        /*0884*/ 	.word	0x000205d0


	//   ....[105]....
        /*0888*/ 	.word	0x000206c0


	//   ....[106]....
        /*088c*/ 	.word	0x000206d0


	//   ....[107]....
        /*0890*/ 	.word	0x00020870


	//   ....[108]....
        /*0894*/ 	.word	0x00020890


	//   ....[109]....
        /*0898*/ 	.word	0x000209c0


	//   ....[110]....
        /*089c*/ 	.word	0x00020a00


	//   ....[111]....
        /*08a0*/ 	.word	0x00020a30


	//   ....[112]....
        /*08a4*/ 	.word	0x00020a60


	//   ....[113]....
        /*08a8*/ 	.word	0x00020a90


	//   ....[114]....
        /*08ac*/ 	.word	0x00020ac0


	//   ....[115]....
        /*08b0*/ 	.word	0x00020c20


	//   ....[116]....
        /*08b4*/ 	.word	0x00020c60


	//   ....[117]....
        /*08b8*/ 	.word	0x00020c90


	//   ....[118]....
        /*08bc*/ 	.word	0x00020cc0


	//   ....[119]....
        /*08c0*/ 	.word	0x00020cf0


	//   ....[120]....
        /*08c4*/ 	.word	0x00020d20


	//   ....[121]....
        /*08c8*/ 	.word	0x00020db0


	//   ....[122]....
        /*08cc*/ 	.word	0x00020e10


	//   ....[123]....
        /*08d0*/ 	.word	0x00020e20


	//   ....[124]....
        /*08d4*/ 	.word	0x00020e80


	//   ....[125]....
        /*08d8*/ 	.word	0x000218f0


	//   ....[126]....
        /*08dc*/ 	.word	0x00021950


	//   ....[127]....
        /*08e0*/ 	.word	0x000219a0


	//   ....[128]....
        /*08e4*/ 	.word	0x000219f0


	//   ....[129]....
        /*08e8*/ 	.word	0x00021a40


	//   ....[130]....
        /*08ec*/ 	.word	0x00021ab0


	//   ....[131]....
        /*08f0*/ 	.word	0x00021af0


	//   ....[132]....
        /*08f4*/ 	.word	0x00021b60


	//   ....[133]....
        /*08f8*/ 	.word	0x00021bd0


	//   ....[134]....
        /*08fc*/ 	.word	0x00021c30


	//   ....[135]....
        /*0900*/ 	.word	0x00021c90


	//   ....[136]....
        /*0904*/ 	.word	0x00021cf0


	//   ....[137]....
        /*0908*/ 	.word	0x00021d40


	//   ....[138]....
        /*090c*/ 	.word	0x00021d90


	//   ....[139]....
        /*0910*/ 	.word	0x00021e00


	//   ....[140]....
        /*0914*/ 	.word	0x00021e70


	//   ....[141]....
        /*0918*/ 	.word	0x00021ee0


	//   ....[142]....
        /*091c*/ 	.word	0x00021f40


	//   ....[143]....
        /*0920*/ 	.word	0x00021fb0


	//   ....[144]....
        /*0924*/ 	.word	0x00022020


	//   ....[145]....
        /*0928*/ 	.word	0x00022090


	//   ....[146]....
        /*092c*/ 	.word	0x000220f0


	//   ....[147]....
        /*0930*/ 	.word	0x00022150


	//   ....[148]....
        /*0934*/ 	.word	0x000221c0


	//   ....[149]....
        /*0938*/ 	.word	0x00022220


	//   ....[150]....
        /*093c*/ 	.word	0x00022280


	//   ....[151]....
        /*0940*/ 	.word	0x000222e0


	//   ....[152]....
        /*0944*/ 	.word	0x00022350


	//   ....[153]....
        /*0948*/ 	.word	0x000223c0


	//   ....[154]....
        /*094c*/ 	.word	0x00022420


	//   ....[155]....
        /*0950*/ 	.word	0x00022490


	//   ....[156]....
        /*0954*/ 	.word	0x00022500


	//   ....[157]....
        /*0958*/ 	.word	0x00022570


	//   ....[158]....
        /*095c*/ 	.word	0x000225d0


	//   ....[159]....
        /*0960*/ 	.word	0x00022640


	//   ....[160]....
        /*0964*/ 	.word	0x000226b0


	//   ....[161]....
        /*0968*/ 	.word	0x00022700


	//   ....[162]....
        /*096c*/ 	.word	0x00022740


	//   ....[163]....
        /*0970*/ 	.word	0x00022790


	//   ....[164]....
        /*0974*/ 	.word	0x000227e0


	//   ....[165]....
        /*0978*/ 	.word	0x00022830


	//   ....[166]....
        /*097c*/ 	.word	0x000228a0


	//   ....[167]....
        /*0980*/ 	.word	0x000228e0


	//   ....[168]....
        /*0984*/ 	.word	0x00022930


	//   ....[169]....
        /*0988*/ 	.word	0x00022980


	//   ....[170]....
        /*098c*/ 	.word	0x000229d0


	//   ....[171]....
        /*0990*/ 	.word	0x00022a20


	//   ....[172]....
        /*0994*/ 	.word	0x00022a90


	//   ....[173]....
        /*0998*/ 	.word	0x00022ad0


	//   ....[174]....
        /*099c*/ 	.word	0x00022b40


	//   ....[175]....
        /*09a0*/ 	.word	0x00022ba0


	//   ....[176]....
        /*09a4*/ 	.word	0x00022c00


	//----- nvinfo : EIATTR_EXIT_INSTR_OFFSETS
	.align		4
.L_306:
        /*09a8*/ 	.byte	0x04, 0x1c
        /*09aa*/ 	.short	(.L_308 - .L_307)


	//   ....[0]....
.L_307:
        /*09ac*/ 	.word	0x000010d0


	//   ....[1]....
        /*09b0*/ 	.word	0x000218b0


	//----- nvinfo : EIATTR_MAX_THREADS
	.align		4
.L_308:
        /*09b4*/ 	.byte	0x04, 0x05
        /*09b6*/ 	.short	(.L_310 - .L_309)
.L_309:
        /*09b8*/ 	.word	0x00000100
        /*09bc*/ 	.word	0x00000001
        /*09c0*/ 	.word	0x00000001


	//----- nvinfo : EIATTR_CRS_STACK_SIZE
	.align		4
.L_310:
        /*09c4*/ 	.byte	0x04, 0x1e
        /*09c6*/ 	.short	(.L_312 - .L_311)
.L_311:
        /*09c8*/ 	.word	0x00000000
.L_312:


//--------------------- .nv.info._ZN7cutlass13device_kernelIN5flash19enable_sm80_to_sm89INS1_16FlashAttnFwdSm80INS1_25CollectiveMainloopFwdSm80ILi4ELi1ELb0EN4cute5tupleIJNS5_1CILi128EEENS7_ILi64EEES8_EEELi128ENS_10bfloat16_tEfNS_4arch4Sm80ELb1ELb0ELb1ELb0ELb0ELb0ELb1ELb1EEENS1_21CollectiveEpilogueFwdINS6_IJS8_S8_S9_EEENS6_IJNS7_ILi1EEESH_SH_EEESB_SD_Li128ELb0ELb1ELb1ELb0EEENS1_30DynamicPersistentTileSchedulerILi128ELi128ELb1ELb1ELb0EEEEEEEEEvNT_6ParamsE --------------------------
	.section	.nv.info._ZN7cutlass13device_kernelIN5flash19enable_sm80_to_sm89INS1_16FlashAttnFwdSm80INS1_25CollectiveMainloopFwdSm80ILi4ELi1ELb0EN4cute5tupleIJNS5_1CILi128EEENS7_ILi64EEES8_EEELi128ENS_10bfloat16_tEfNS_4arch4Sm80ELb1ELb0ELb1ELb0ELb0ELb0ELb1ELb1EEENS1_21CollectiveEpilogueFwdINS6_IJS8_S8_S9_EEENS6_IJNS7_ILi1EEESH_SH_EEESB_SD_Li128ELb0ELb1ELb1ELb0EEENS1_30DynamicPersistentTileSchedulerILi128ELi128ELb1ELb1ELb0EEEEEEEEEvNT_6ParamsE,"",@"SHT_CUDA_INFO"
	.sectionflags	@""
	.align	4


	//----- nvinfo : EIATTR_CUDA_API_VERSION
	.align		4
        /*0000*/ 	.byte	0x04, 0x37
        /*0002*/ 	.short	(.L_314 - .L_313)
.L_313:
        /*0004*/ 	.word	0x00000082


	//----- nvinfo : EIATTR_SW2861232_WAR
	.align		4
.L_314:
        /*0008*/ 	.byte	0x01, 0x35
	.zero		2


	//----- nvinfo : EIATTR_PARAM_CBANK
	.align		4
        /*000c*/ 	.byte	0x04, 0x0a
        /*000e*/ 	.short	(.L_316 - .L_315)
	.align		4
.L_315:
        /*0010*/ 	.word	index@(.nv.constant0._ZN7cutlass13device_kernelIN5flash19enable_sm80_to_sm89INS1_16FlashAttnFwdSm80INS1_25CollectiveMainloopFwdSm80ILi4ELi1ELb0EN4cute5tupleIJNS5_1CILi128EEENS7_ILi64EEES8_EEELi128ENS_10bfloat16_tEfNS_4arch4Sm80ELb1ELb0ELb1ELb0ELb0ELb0ELb1ELb1EEENS1_21CollectiveEpilogueFwdINS6_IJS8_S8_S9_EEENS6_IJNS7_ILi1EEESH_SH_EEESB_SD_Li128ELb0ELb1ELb1ELb0EEENS1_30DynamicPersistentTileSchedulerILi128ELi128ELb1ELb1ELb0EEEEEEEEEvNT_6ParamsE)
        /*0014*/ 	.short	0x0160
        /*0016*/ 	.short	0x0428


	//----- nvinfo : EIATTR_CBANK_PARAM_SIZE
	.align		4
.L_316:
        /*0018*/ 	.byte	0x03, 0x19
        /*001a*/ 	.short	0x0428


	//----- nvinfo : EIATTR_KPARAM_INFO
	.align		4
        /*001c*/ 	.byte	0x04, 0x17
        /*001e*/ 	.short	(.L_318 - .L_317)
.L_317:
        /*0020*/ 	.word	0x00000000
        /*0024*/ 	.short	0x0000
        /*0026*/ 	.short	0x0000
        /*0028*/ 	.byte	0x00, 0xf0, 0xa1, 0x10


	//----- nvinfo : EIATTR_MAXREG_COUNT
	.align		4
.L_318:
        /*002c*/ 	.byte	0x03, 0x1b
        /*002e*/ 	.short	0x00ff


	//----- nvinfo : EIATTR_NUM_BARRIERS
	.align		4
        /*0030*/ 	.byte	0x02, 0x4c
        /*0032*/ 	.byte	0x06
	.zero		1


	//----- nvinfo : EIATTR_ANNOTATIONS
	.align		4
        /*0034*/ 	.byte	0x04, 0x55
        /*0036*/ 	.short	(.L_320 - .L_319)


	//   ....[0]....
.L_319:
        /* <DEDUP_REMOVED lines=76> */


	//----- nvinfo : EIATTR_MERCURY_ISA_VERSION
	.align		4
.L_320:
        /*04e8*/ 	.byte	0x03, 0x5f
        /*04ea*/ 	.short	0x0000


	//----- nvinfo : EIATTR_INT_WARP_WIDE_INSTR_OFFSETS
	.align		4
        /*04ec*/ 	.byte	0x04, 0x31
        /*04ee*/ 	.short	(.L_322 - .L_321)


	//   ....[0]....
.L_321:
        /*04f0*/ 	.word	0x00011630


	//   ....[1]....
        /*04f4*/ 	.word	0x000116b0


	//----- nvinfo : EIATTR_COOP_GROUP_MASK_REGIDS
	.align		4
.L_322:
        /*04f8*/ 	.byte	0x04, 0x29
        /*04fa*/ 	.short	(.L_324 - .L_323)


	//   ....[0]....
.L_323:
        /*04fc*/ 	.word	0xffffffff


	//   ....[1]....
        /*0500*/ 	.word	0xffffffff


	//   ....[2]....
        /*0504*/ 	.word	0xffffffff


	//   ....[3]....
        /*0508*/ 	.word	0xffffffff


	//   ....[4]....
        /*050c*/ 	.word	0xffffffff


	//   ....[5]....
        /*0510*/ 	.word	0xffffffff


	//   ....[6]....
        /*0514*/ 	.word	0xffffffff


	//   ....[7]....
        /*0518*/ 	.word	0xffffffff


	//   ....[8]....
        /*051c*/ 	.word	0xffffffff


	//   ....[9]....
        /*0520*/ 	.word	0xffffffff


	//   ....[10]....
        /*0524*/ 	.word	0xffffffff


	//   ....[11]....
        /*0528*/ 	.word	0xffffffff


	//   ....[12]....
        /*052c*/ 	.word	0xffffffff


	//   ....[13]....
        /*0530*/ 	.word	0xffffffff


	//   ....[14]....
        /*0534*/ 	.word	0xffffffff


	//   ....[15]....
        /*0538*/ 	.word	0xffffffff


	//   ....[16]....
        /*053c*/ 	.word	0xffffffff


	//   ....[17]....
        /*0540*/ 	.word	0xffffffff


	//   ....[18]....
        /*0544*/ 	.word	0xffffffff


	//   ....[19]....
        /*0548*/ 	.word	0xffffffff


	//   ....[20]....
        /*054c*/ 	.word	0xffffffff


	//   ....[21]....
        /*0550*/ 	.word	0xffffffff


	//   ....[22]....
        /*0554*/ 	.word	0xffffffff


	//   ....[23]....
        /*0558*/ 	.word	0xffffffff


	//   ....[24]....
        /*055c*/ 	.word	0xffffffff


	//   ....[25]....
        /*0560*/ 	.word	0xffffffff


	//   ....[26]....
        /*0564*/ 	.word	0xffffffff


	//   ....[27]....
        /*0568*/ 	.word	0xffffffff


	//   ....[28]....
        /*056c*/ 	.word	0xffffffff


	//   ....[29]....
        /*0570*/ 	.word	0xffffffff


	//   ....[30]....
        /*0574*/ 	.word	0xffffffff


	//   ....[31]....
        /*0578*/ 	.word	0xffffffff


	//   ....[32]....
        /*057c*/ 	.word	0xffffffff


	//   ....[33]....
        /*0580*/ 	.word	0xffffffff


	//   ....[34]....
        /*0584*/ 	.word	0xffffffff


	//   ....[35]....
        /*0588*/ 	.word	0xffffffff


	//   ....[36]....
        /*058c*/ 	.word	0xffffffff


	//   ....[37]....
        /*0590*/ 	.word	0xffffffff


	//   ....[38]....
        /*0594*/ 	.word	0xffffffff


	//   ....[39]....
        /*0598*/ 	.word	0xffffffff


	//   ....[40]....
        /*059c*/ 	.word	0xffffffff


	//   ....[41]....
        /*05a0*/ 	.word	0xffffffff


	//   ....[42]....
        /*05a4*/ 	.word	0xffffffff


	//   ....[43]....
        /*05a8*/ 	.word	0xffffffff


	//   ....[44]....
        /*05ac*/ 	.word	0xffffffff


	//   ....[45]....
        /*05b0*/ 	.word	0xffffffff


	//   ....[46]....
        /*05b4*/ 	.word	0xffffffff


	//   ....[47]....
        /*05b8*/ 	.word	0xffffffff


	//   ....[48]....
        /*05bc*/ 	.word	0xffffffff


	//   ....[49]....
        /*05c0*/ 	.word	0xffffffff


	//   ....[50]....
        /*05c4*/ 	.word	0xffffffff


	//   ....[51]....
        /*05c8*/ 	.word	0xffffffff


	//   ....[52]....
        /*05cc*/ 	.word	0xffffffff


	//   ....[53]....
        /*05d0*/ 	.word	0xffffffff


	//   ....[54]....
        /*05d4*/ 	.word	0xffffffff


	//   ....[55]....
        /*05d8*/ 	.word	0xffffffff


	//   ....[56]....
        /*05dc*/ 	.word	0xffffffff


	//   ....[57]....
        /*05e0*/ 	.word	0xffffffff


	//   ....[58]....
        /*05e4*/ 	.word	0xffffffff


	//   ....[59]....
        /*05e8*/ 	.word	0xffffffff


	//   ....[60]....
        /*05ec*/ 	.word	0xffffffff


	//   ....[61]....
        /*05f0*/ 	.word	0xffffffff


	//   ....[62]....
        /*05f4*/ 	.word	0xffffffff


	//   ....[63]....
        /*05f8*/ 	.word	0xffffffff


	//   ....[64]....
        /*05fc*/ 	.word	0xffffffff


	//   ....[65]....
        /*0600*/ 	.word	0xffffffff


	//   ....[66]....
        /*0604*/ 	.word	0xffffffff


	//   ....[67]....
        /*0608*/ 	.word	0xffffffff


	//   ....[68]....
        /*060c*/ 	.word	0xffffffff


	//   ....[69]....
        /*0610*/ 	.word	0xffffffff


	//   ....[70]....
        /*0614*/ 	.word	0xffffffff


	//   ....[71]....
        /*0618*/ 	.word	0xffffffff


	//   ....[72]....
        /*061c*/ 	.word	0xffffffff


	//   ....[73]....
        /*0620*/ 	.word	0xffffffff


	//   ....[74]....
        /*0624*/ 	.word	0xffffffff


	//   ....[75]....
        /*0628*/ 	.word	0xffffffff


	//   ....[76]....
        /*062c*/ 	.word	0xffffffff


	//   ....[77]....
        /*0630*/ 	.word	0xffffffff


	//   ....[78]....
        /*0634*/ 	.word	0xffffffff


	//   ....[79]....
        /*0638*/ 	.word	0xffffffff


	//   ....[80]....
        /*063c*/ 	.word	0xffffffff


	//   ....[81]....
        /*0640*/ 	.word	0xffffffff


	//   ....[82]....
        /*0644*/ 	.word	0xffffffff


	//   ....[83]....
        /*0648*/ 	.word	0xffffffff


	//   ....[84]....
        /*064c*/ 	.word	0xffffffff


	//   ....[85]....
        /*0650*/ 	.word	0xffffffff


	//   ....[86]....
        /*0654*/ 	.word	0xffffffff


	//   ....[87]....
        /*0658*/ 	.word	0xffffffff


	//   ....[88]....
        /*065c*/ 	.word	0xffffffff


	//   ....[89]....
        /*0660*/ 	.word	0xffffffff


	//   ....[90]....
        /*0664*/ 	.word	0xffffffff


	//   ....[91]....
        /*0668*/ 	.word	0xffffffff


	//   ....[92]....
        /*066c*/ 	.word	0xffffffff


	//   ....[93]....
        /*0670*/ 	.word	0xffffffff


	//   ....[94]....
        /*0674*/ 	.word	0xffffffff


	//   ....[95]....
        /*0678*/ 	.word	0xffffffff


	//   ....[96]....
        /*067c*/ 	.word	0xffffffff


	//   ....[97]....
        /*0680*/ 	.word	0xffffffff


	//   ....[98]....
        /*0684*/ 	.word	0xffffffff


	//   ....[99]....
        /*0688*/ 	.word	0xffffffff


	//   ....[100]....
        /*068c*/ 	.word	0xffffffff


	//----- nvinfo : EIATTR_COOP_GROUP_INSTR_OFFSETS
	.align		4
.L_324:
        /*0690*/ 	.byte	0x04, 0x28
        /*0692*/ 	.short	(.L_326 - .L_325)


	//   ....[0]....
.L_325:
        /*0694*/ 	.word	0x00000050


	//   ....[1]....
        /*0698*/ 	.word	0x00000060


	//   ....[2]....
        /*069c*/ 	.word	0x00001810


	//   ....[3]....
        /*06a0*/ 	.word	0x00001830


	//   ....[4]....
        /*06a4*/ 	.word	0x00001970


	//   ....[5]....
        /*06a8*/ 	.word	0x00001980


	//   ....[6]....
        /*06ac*/ 	.word	0x00001ab0


	//   ....[7]....
        /*06b0*/ 	.word	0x00001ad0


	//   ....[8]....
        /*06b4*/ 	.word	0x00001c00


	//   ....[9]....
        /*06b8*/ 	.word	0x00001c10


	//   ....[10]....
        /*06bc*/ 	.word	0x00001d40


	//   ....[11]....
        /*06c0*/ 	.word	0x00001d60


	//   ....[12]....
        /*06c4*/ 	.word	0x00001e90


	//   ....[13]....
        /*06c8*/ 	.word	0x00001ea0


	//   ....[14]....
        /*06cc*/ 	.word	0x00001fd0


	//   ....[15]....
        /*06d0*/ 	.word	0x00001ff0


	//   ....[16]....
        /*06d4*/ 	.word	0x00002120


	//   ....[17]....
        /*06d8*/ 	.word	0x00002130


	//   ....[18]....
        /*06dc*/ 	.word	0x00003f80


	//   ....[19]....
        /*06e0*/ 	.word	0x00003fa0


	//   ....[20]....
        /*06e4*/ 	.word	0x000045c0


	//   ....[21]....
        /*06e8*/ 	.word	0x00004610


	//   ....[22]....
        /*06ec*/ 	.word	0x00004630


	//   ....[23]....
        /*06f0*/ 	.word	0x00004640


	//   ....[24]....
        /*06f4*/ 	.word	0x000046d0


	//   ....[25]....
        /*06f8*/ 	.word	0x00004840


	//   ....[26]....
        /*06fc*/ 	.word	0x00004cc0


	//   ....[27]....
        /*0700*/ 	.word	0x00004ea0


	//   ....[28]....
        /*0704*/ 	.word	0x00004ed0


	//   ....[29]....
        /*0708*/ 	.word	0x00004f80


	//   ....[30]....
        /*070c*/ 	.word	0x000075c0


	//   ....[31]....
        /*0710*/ 	.word	0x000075e0


	//   ....[32]....
        /*0714*/ 	.word	0x00008230


	//   ....[33]....
        /*0718*/ 	.word	0x00008260


	//   ....[34]....
        /*071c*/ 	.word	0x00009130


	//   ....[35]....
        /*0720*/ 	.word	0x00009230


	//   ....[36]....
        /*0724*/ 	.word	0x00009290


	//   ....[37]....
        /*0728*/ 	.word	0x000092c0


	//   ....[38]....
        /*072c*/ 	.word	0x000092f0


	//   ....[39]....
        /*0730*/ 	.word	0x00009310


	//   ....[40]....
        /*0734*/ 	.word	0x00009350


	//   ....[41]....
        /*0738*/ 	.word	0x00009390


	//   ....[42]....
        /*073c*/ 	.word	0x0000d850


	//   ....[43]....
        /*0740*/ 	.word	0x0000d8d0


	//   ....[44]....
        /*0744*/ 	.word	0x0000d900


	//   ....[45]....
        /*0748*/ 	.word	0x0000d9e0


	//   ....[46]....
        /*074c*/ 	.word	0x0000dd10


	//   ....[47]....
        /*0750*/ 	.word	0x0000dd30


	//   ....[48]....
        /*0754*/ 	.word	0x0000ddb0


	//   ....[49]....
        /*0758*/ 	.word	0x0000dfc0


	//   ....[50]....
        /*075c*/ 	.word	0x00010a30


	//   ....[51]....
        /*0760*/ 	.word	0x00010aa0


	//   ....[52]....
        /*0764*/ 	.word	0x00010ab0


	//   ....[53]....
        /*0768*/ 	.word	0x00010ac0


	//   ....[54]....
        /*076c*/ 	.word	0x00010af0


	//   ....[55]....
        /*0770*/ 	.word	0x00010b10


	//   ....[56]....
        /*0774*/ 	.word	0x00010b20


	//   ....[57]....
        /*0778*/ 	.word	0x00010b30


	//   ....[58]....
        /*077c*/ 	.word	0x000117f0


	//   ....[59]....
        /*0780*/ 	.word	0x00011c50


	//   ....[60]....
        /*0784*/ 	.word	0x00011c60


	//   ....[61]....
        /*0788*/ 	.word	0x00011c80


	//   ....[62]....
        /*078c*/ 	.word	0x00011c90


	//   ....[63]....
        /*0790*/ 	.word	0x00011cd0


	//   ....[64]....
        /*0794*/ 	.word	0x00011cf0


	//   ....[65]....
        /*0798*/ 	.word	0x00011d10


	//   ....[66]....
        /*079c*/ 	.word	0x00011d30


	//   ....[67]....
        /*07a0*/ 	.word	0x00011e90


	//   ....[68]....
        /*07a4*/ 	.word	0x00011ec0


	//   ....[69]....
        /*07a8*/ 	.word	0x000124c0


	//   ....[70]....
        /*07ac*/ 	.word	0x000124e0


	//   ....[71]....
        /*07b0*/ 	.word	0x00012910


	//   ....[72]....
        /*07b4*/ 	.word	0x00012930


	//   ....[73]....
        /*07b8*/ 	.word	0x00012d60


	//   ....[74]....
        /*07bc*/ 	.word	0x00012d70


	//   ....[75]....
        /*07c0*/ 	.word	0x00013500


	//   ....[76]....
        /*07c4*/ 	.word	0x00013610


	//   ....[77]....
        /*07c8*/ 	.word	0x00013680


	//   ....[78]....
        /*07cc*/ 	.word	0x000136f0


	//   ....[79]....
        /*07d0*/ 	.word	0x00013750


	//   ....[80]....
        /*07d4*/ 	.word	0x000137c0


	//   ....[81]....
        /*07d8*/ 	.word	0x00013830


	//   ....[82]....
        /*07dc*/ 	.word	0x000138a0


	//   ....[83]....
        /*07e0*/ 	.word	0x00013900


	//   ....[84]....
        /*07e4*/ 	.word	0x00013970


	//   ....[85]....
        /*07e8*/ 	.word	0x000139e0


	//   ....[86]....
        /*07ec*/ 	.word	0x00013a50


	//   ....[87]....
        /*07f0*/ 	.word	0x00013ab0


	//   ....[88]....
        /*07f4*/ 	.word	0x00013b20


	//   ....[89]....
        /*07f8*/ 	.word	0x00013b90


	//   ....[90]....
        /*07fc*/ 	.word	0x00013c00


	//   ....[91]....
        /*0800*/ 	.word	0x00013c60


	//   ....[92]....
        /*0804*/ 	.word	0x00013cc0


	//   ....[93]....
        /*0808*/ 	.word	0x00013d20


	//   ....[94]....
        /*080c*/ 	.word	0x00013d70


	//   ....[95]....
        /*0810*/ 	.word	0x00013dd0


	//   ....[96]....
        /*0814*/ 	.word	0x00013e20


	//   ....[97]....
        /*0818*/ 	.word	0x00013e80


	//   ....[98]....
        /*081c*/ 	.word	0x00013ed0


	//   ....[99]....
        /*0820*/ 	.word	0x00013f30


	//   ....[100]....
        /*0824*/ 	.word	0x00013f90


	//----- nvinfo : EIATTR_EXIT_INSTR_OFFSETS
	.align		4
.L_326:
        /*0828*/ 	.byte	0x04, 0x1c
        /*082a*/ 	.short	(.L_328 - .L_327)


	//   ....[0]....
.L_327:
        /*082c*/ 	.word	0x000000b0


	//   ....[1]....
        /*0830*/ 	.word	0x000135c0


	//----- nvinfo : EIATTR_MAX_THREADS
	.align		4
.L_328:
        /*0834*/ 	.byte	0x04, 0x05
        /*0836*/ 	.short	(.L_330 - .L_329)
.L_329:
        /*0838*/ 	.word	0x00000080
        /*083c*/ 	.word	0x00000001
        /*0840*/ 	.word	0x00000001


	//----- nvinfo : EIATTR_CRS_STACK_SIZE
	.align		4
.L_330:
        /*0844*/ 	.byte	0x04, 0x1e
        /*0846*/ 	.short	(.L_332 - .L_331)
.L_331:
        /*0848*/ 	.word	0x00000000
.L_332:


//--------------------- .nv.info._ZN7cutlass13device_kernelIN5flash19enable_sm80_to_sm89INS1_16FlashAttnFwdSm80INS1_25CollectiveMainloopFwdSm80ILi8ELi1ELb1EN4cute5tupleIJNS5_1CILi128EEENS7_ILi112EEES8_EEELi128ENS_10bfloat16_tEfNS_4arch4Sm80ELb1ELb0ELb1ELb1ELb0ELb0ELb1ELb1EEENS1_21CollectiveEpilogueFwdINS6_IJS8_S8_S9_EEENS6_IJNS7_ILi1EEESH_SH_EEESB_SD_Li256ELb1ELb1ELb1ELb0EEENS1_36VarlenDynamicPersistentTileSchedulerILi128ELi112ELi256ELi256ELb1ELb1ELb0ELb1ELb1ELb1EEEEEEEEEvNT_6ParamsE --------------------------
	.section	.nv.info._ZN7cutlass13device_kernelIN5flash19enable_sm80_to_sm89INS1_16FlashAttnFwdSm80INS1_25CollectiveMainloopFwdSm80ILi8ELi1ELb1EN4cute5tupleIJNS5_1CILi128EEENS7_ILi112EEES8_EEELi128ENS_10bfloat16_tEfNS_4arch4Sm80ELb1ELb0ELb1ELb1ELb0ELb0ELb1ELb1EEENS1_21CollectiveEpilogueFwdINS6_IJS8_S8_S9_EEENS6_IJNS7_ILi1EEESH_SH_EEESB_SD_Li256ELb1ELb1ELb1ELb0EEENS1_36VarlenDynamicPersistentTileSchedulerILi128ELi112ELi256ELi256ELb1ELb1ELb0ELb1ELb1ELb1EEEEEEEEEvNT_6ParamsE,"",@"SHT_CUDA_INFO"
	.sectionflags	@""
	.align	4


	//----- nvinfo : EIATTR_CUDA_API_VERSION
	.align		4
        /*0000*/ 	.byte	0x04, 0x37
        /*0002*/ 	.short	(.L_334 - .L_333)
.L_333:
        /*0004*/ 	.word	0x00000082


	//----- nvinfo : EIATTR_SW2861232_WAR
	.align		4
.L_334:
        /*0008*/ 	.byte	0x01, 0x35
	.zero		2


	//----- nvinfo : EIATTR_PARAM_CBANK
	.align		4
        /*000c*/ 	.byte	0x04, 0x0a
        /*000e*/ 	.short	(.L_336 - .L_335)
	.align		4
.L_335:
        /*0010*/ 	.word	index@(.nv.constant0._ZN7cutlass13device_kernelIN5flash19enable_sm80_to_sm89INS1_16FlashAttnFwdSm80INS1_25CollectiveMainloopFwdSm80ILi8ELi1ELb1EN4cute5tupleIJNS5_1CILi128EEENS7_ILi112EEES8_EEELi128ENS_10bfloat16_tEfNS_4arch4Sm80ELb1ELb0ELb1ELb1ELb0ELb0ELb1ELb1EEENS1_21CollectiveEpilogueFwdINS6_IJS8_S8_S9_EEENS6_IJNS7_ILi1EEESH_SH_EEESB_SD_Li256ELb1ELb1ELb1ELb0EEENS1_36VarlenDynamicPersistentTileSchedulerILi128ELi112ELi256ELi256ELb1ELb1ELb0ELb1ELb1ELb1EEEEEEEEEvNT_6ParamsE)
        /*0014*/ 	.short	0x0160
        /*0016*/ 	.short	0x0438


	//----- nvinfo : EIATTR_CBANK_PARAM_SIZE
	.align		4
.L_336:
        /*0018*/ 	.byte	0x03, 0x19
        /*001a*/ 	.short	0x0438


	//----- nvinfo : EIATTR_KPARAM_INFO
	.align		4
        /*001c*/ 	.byte	0x04, 0x17
        /*001e*/ 	.short	(.L_338 - .L_337)
.L_337:
        /*0020*/ 	.word	0x00000000
        /*0024*/ 	.short	0x0000
        /*0026*/ 	.short	0x0000
        /*0028*/ 	.byte	0x00, 0xf0, 0xe1, 0x10


	//----- nvinfo : EIATTR_MAXREG_COUNT
	.align		4
.L_338:
        /*002c*/ 	.byte	0x03, 0x1b
        /*002e*/ 	.short	0x00ff


	//----- nvinfo : EIATTR_NUM_BARRIERS
	.align		4
        /*0030*/ 	.byte	0x02, 0x4c
        /*0032*/ 	.byte	0x06
	.zero		1


	//----- nvinfo : EIATTR_ANNOTATIONS
	.align		4
        /*0034*/ 	.byte	0x04, 0x55
        /*0036*/ 	.short	(.L_340 - .L_339)


	//   ....[0]....
.L_339:
        /* <DEDUP_REMOVED lines=84> */


	//----- nvinfo : EIATTR_MERCURY_ISA_VERSION
	.align		4
.L_340:
        /*0560*/ 	.byte	0x03, 0x5f
        /*0562*/ 	.short	0x0000


	//----- nvinfo : EIATTR_INT_WARP_WIDE_INSTR_OFFSETS
	.align		4
        /*0564*/ 	.byte	0x04, 0x31
        /*0566*/ 	.short	(.L_342 - .L_341)


	//   ....[0]....
.L_341:
        /*0568*/ 	.word	0x0000f0a0


	//   ....[1]....
        /*056c*/ 	.word	0x0000f120


	//----- nvinfo : EIATTR_COOP_GROUP_MASK_REGIDS
	.align		4
.L_342:
        /*0570*/ 	.byte	0x04, 0x29
        /*0572*/ 	.short	(.L_344 - .L_343)


	//   ....[0]....
.L_343:
        /*0574*/ 	.word	0xffffffff


	//   ....[1]....
        /*0578*/ 	.word	0xffffffff


	//   ....[2]....
        /*057c*/ 	.word	0xffffffff


	//   ....[3]....
        /*0580*/ 	.word	0xffffffff


	//   ....[4]....
        /*0584*/ 	.word	0xffffffff


	//   ....[5]....
        /*0588*/ 	.word	0xffffffff


	//   ....[6]....
        /*058c*/ 	.word	0xffffffff


	//   ....[7]....
        /*0590*/ 	.word	0xffffffff


	//   ....[8]....
        /*0594*/ 	.word	0xffffffff


	//   ....[9]....
        /*0598*/ 	.word	0xffffffff


	//   ....[10]....
        /*059c*/ 	.word	0xffffffff


	//   ....[11]....
        /*05a0*/ 	.word	0xffffffff


	//   ....[12]....
        /*05a4*/ 	.word	0xffffffff


	//   ....[13]....
        /*05a8*/ 	.word	0xffffffff


	//   ....[14]....
        /*05ac*/ 	.word	0xffffffff


	//   ....[15]....
        /*05b0*/ 	.word	0xffffffff


	//   ....[16]....
        /*05b4*/ 	.word	0xffffffff


	//   ....[17]....
        /*05b8*/ 	.word	0xffffffff


	//   ....[18]....
        /*05bc*/ 	.word	0xffffffff


	//   ....[19]....
        /*05c0*/ 	.word	0xffffffff


	//   ....[20]....
        /*05c4*/ 	.word	0xffffffff


	//   ....[21]....
        /*05c8*/ 	.word	0xffffffff


	//   ....[22]....
        /*05cc*/ 	.word	0xffffffff


	//   ....[23]....
        /*05d0*/ 	.word	0xffffffff


	//   ....[24]....
        /*05d4*/ 	.word	0xffffffff


	//   ....[25]....
        /*05d8*/ 	.word	0xffffffff


	//   ....[26]....
        /*05dc*/ 	.word	0xffffffff


	//   ....[27]....
        /*05e0*/ 	.word	0xffffffff


	//   ....[28]....
        /*05e4*/ 	.word	0xffffffff


	//   ....[29]....
        /*05e8*/ 	.word	0xffffffff


	//   ....[30]....
        /*05ec*/ 	.word	0xffffffff


	//   ....[31]....
        /*05f0*/ 	.word	0xffffffff


	//   ....[32]....
        /*05f4*/ 	.word	0xffffffff


	//   ....[33]....
        /*05f8*/ 	.word	0xffffffff


	//   ....[34]....
        /*05fc*/ 	.word	0xffffffff


	//   ....[35]....
        /*0600*/ 	.word	0xffffffff


	//   ....[36]....
        /*0604*/ 	.word	0xffffffff


	//   ....[37]....
        /*0608*/ 	.word	0xffffffff


	//   ....[38]....
        /*060c*/ 	.word	0xffffffff


	//   ....[39]....
        /*0610*/ 	.word	0xffffffff


	//   ....[40]....
        /*0614*/ 	.word	0xffffffff


	//   ....[41]....
        /*0618*/ 	.word	0xffffffff


	//   ....[42]....
        /*061c*/ 	.word	0xffffffff


	//   ....[43]....
        /*0620*/ 	.word	0xffffffff


	//   ....[44]....
        /*0624*/ 	.word	0xffffffff


	//   ....[45]....
        /*0628*/ 	.word	0xffffffff


	//   ....[46]....
        /*062c*/ 	.word	0xffffffff


	//   ....[47]....
        /*0630*/ 	.word	0xffffffff


	//   ....[48]....
        /*0634*/ 	.word	0xffffffff


	//   ....[49]....
        /*0638*/ 	.word	0xffffffff


	//   ....[50]....
        /*063c*/ 	.word	0xffffffff


	//   ....[51]....
        /*0640*/ 	.word	0xffffffff


	//   ....[52]....
        /*0644*/ 	.word	0xffffffff


	//   ....[53]....
        /*0648*/ 	.word	0xffffffff


	//   ....[54]....
        /*064c*/ 	.word	0xffffffff


	//   ....[55]....
        /*0650*/ 	.word	0xffffffff


	//   ....[56]....
        /*0654*/ 	.word	0xffffffff


	//   ....[57]....
        /*0658*/ 	.word	0xffffffff


	//   ....[58]....
        /*065c*/ 	.word	0xffffffff


	//   ....[59]....
        /*0660*/ 	.word	0xffffffff


	//   ....[60]....
        /*0664*/ 	.word	0xffffffff


	//   ....[61]....
        /*0668*/ 	.word	0xffffffff


	//   ....[62]....
        /*066c*/ 	.word	0xffffffff


	//   ....[63]....
        /*0670*/ 	.word	0xffffffff


	//   ....[64]....
        /*0674*/ 	.word	0xffffffff


	//   ....[65]....
        /*0678*/ 	.word	0xffffffff


	//   ....[66]....
        /*067c*/ 	.word	0xffffffff


	//   ....[67]....
        /*0680*/ 	.word	0xffffffff


	//   ....[68]....
        /*0684*/ 	.word	0xffffffff


	//   ....[69]....
        /*0688*/ 	.word	0xffffffff


	//   ....[70]....
        /*068c*/ 	.word	0xffffffff


	//   ....[71]....
        /*0690*/ 	.word	0xffffffff


	//   ....[72]....
        /*0694*/ 	.word	0xffffffff


	//   ....[73]....
        /*0698*/ 	.word	0xffffffff


	//   ....[74]....
        /*069c*/ 	.word	0xffffffff


	//   ....[75]....
        /*06a0*/ 	.word	0xffffffff


	//   ....[76]....
        /*06a4*/ 	.word	0xffffffff


	//   ....[77]....
        /*06a8*/ 	.word	0xffffffff


	//   ....[78]....
        /*06ac*/ 	.word	0xffffffff


	//   ....[79]....
        /*06b0*/ 	.word	0xffffffff


	//   ....[80]....
        /*06b4*/ 	.word	0xffffffff


	//   ....[81]....
        /*06b8*/ 	.word	0xffffffff


	//   ....[82]....
        /*06bc*/ 	.word	0xffffffff


	//   ....[83]....
        /*06c0*/ 	.word	0xffffffff


	//   ....[84]....
        /*06c4*/ 	.word	0xffffffff


	//   ....[85]....
        /*06c8*/ 	.word	0xffffffff


	//   ....[86]....
        /*06cc*/ 	.word	0xffffffff


	//   ....[87]....
        /*06d0*/ 	.word	0xffffffff


	//   ....[88]....
        /*06d4*/ 	.word	0xffffffff


	//   ....[89]....
        /*06d8*/ 	.word	0xffffffff


	//   ....[90]....
        /*06dc*/ 	.word	0xffffffff


	//   ....[91]....
        /*06e0*/ 	.word	0xffffffff


	//   ....[92]....
        /*06e4*/ 	.word	0xffffffff


	//   ....[93]....
        /*06e8*/ 	.word	0xffffffff


	//   ....[94]....
        /*06ec*/ 	.word	0xffffffff


	//   ....[95]....
        /*06f0*/ 	.word	0xffffffff


	//   ....[96]....
        /*06f4*/ 	.word	0xffffffff


	//   ....[97]....
        /*06f8*/ 	.word	0xffffffff


	//   ....[98]....
        /*06fc*/ 	.word	0xffffffff


	//   ....[99]....
        /*0700*/ 	.word	0xffffffff


	//   ....[100]....
        /*0704*/ 	.word	0xffffffff


	//   ....[101]....
        /*0708*/ 	.word	0xffffffff


	//   ....[102]....
        /*070c*/ 	.word	0xffffffff


	//   ....[103]....
        /*0710*/ 	.word	0xffffffff


	//   ....[104]....
        /*0714*/ 	.word	0xffffffff


	//   ....[105]....
        /*0718*/ 	.word	0xffffffff


	//   ....[106]....
        /*071c*/ 	.word	0xffffffff


	//   ....[107]....
        /*0720*/ 	.word	0xffffffff


	//   ....[108]....
        /*0724*/ 	.word	0xffffffff


	//   ....[109]....
        /*0728*/ 	.word	0xffffffff


	//   ....[110]....
        /*072c*/ 	.word	0xffffffff


	//   ....[111]....
        /*0730*/ 	.word	0xffffffff


	//   ....[112]....
        /*0734*/ 	.word	0xffffffff


	//   ....[113]....
        /*0738*/ 	.word	0xffffffff


	//   ....[114]....
        /*073c*/ 	.word	0xffffffff


	//   ....[115]....
        /*0740*/ 	.word	0xffffffff


	//   ....[116]....
        /*0744*/ 	.word	0xffffffff


	//   ....[117]....
        /*0748*/ 	.word	0xffffffff


	//   ....[118]....
        /*074c*/ 	.word	0xffffffff


	//   ....[119]....
        /*0750*/ 	.word	0xffffffff


	//   ....[120]....
        /*0754*/ 	.word	0xffffffff


	//   ....[121]....
        /*0758*/ 	.word	0xffffffff


	//   ....[122]....
        /*075c*/ 	.word	0xffffffff


	//   ....[123]....
        /*0760*/ 	.word	0xffffffff


	//   ....[124]....
        /*0764*/ 	.word	0xffffffff


	//   ....[125]....
        /*0768*/ 	.word	0xffffffff


	//   ....[126]....
        /*076c*/ 	.word	0xffffffff


	//   ....[127]....
        /*0770*/ 	.word	0xffffffff


	//   ....[128]....
        /*0774*/ 	.word	0xffffffff


	//   ....[129]....
        /*0778*/ 	.word	0xffffffff


	//   ....[130]....
        /*077c*/ 	.word	0xffffffff


	//   ....[131]....
        /*0780*/ 	.word	0xffffffff


	//   ....[132]....
        /*0784*/ 	.word	0xffffffff


	//   ....[133]....
        /*0788*/ 	.word	0xffffffff


	//   ....[134]....
        /*078c*/ 	.word	0xffffffff


	//   ....[135]....
        /*0790*/ 	.word	0xffffffff


	//   ....[136]....
        /*0794*/ 	.word	0xffffffff


	//   ....[137]....
        /*0798*/ 	.word	0xffffffff


	//   ....[138]....
        /*079c*/ 	.word	0xffffffff


	//----- nvinfo : EIATTR_COOP_GROUP_INSTR_OFFSETS
	.align		4
.L_344:
        /*07a0*/ 	.byte	0x04, 0x28
        /*07a2*/ 	.short	(.L_346 - .L_345)


	//   ....[0]....
.L_345:
        /*07a4*/ 	.word	0x00000050


	//   ....[1]....
        /*07a8*/ 	.word	0x00000200


	//   ....[2]....
        /*07ac*/ 	.word	0x00000230


	//   ....[3]....
        /*07b0*/ 	.word	0x00000260


	//   ....[4]....
        /*07b4*/ 	.word	0x00000290


	//   ....[5]....
        /*07b8*/ 	.word	0x000002c0


	//   ....[6]....
        /*07bc*/ 	.word	0x000002f0


	//   ....[7]....
        /*07c0*/ 	.word	0x00000450


	//   ....[8]....
        /*07c4*/ 	.word	0x00000490


	//   ....[9]....
        /*07c8*/ 	.word	0x000004c0


	//   ....[10]....
        /*07cc*/ 	.word	0x000004f0


	//   ....[11]....
        /*07d0*/ 	.word	0x00000520


	//   ....[12]....
        /*07d4*/ 	.word	0x00000550


	//   ....[13]....
        /*07d8*/ 	.word	0x000005e0


	//   ....[14]....
        /*07dc*/ 	.word	0x00000630


	//   ....[15]....
        /*07e0*/ 	.word	0x00000650


	//   ....[16]....
        /*07e4*/ 	.word	0x000006b0


	//   ....[17]....
        /*07e8*/ 	.word	0x00002620


	//   ....[18]....
        /*07ec*/ 	.word	0x00002660


	//   ....[19]....
        /*07f0*/ 	.word	0x00002680


	//   ....[20]....
        /*07f4*/ 	.word	0x00002690


	//   ....[21]....
        /*07f8*/ 	.word	0x000026a0


	//   ....[22]....
        /*07fc*/ 	.word	0x000027d0


	//   ....[23]....
        /*0800*/ 	.word	0x00002830


	//   ....[24]....
        /*0804*/ 	.word	0x00002850


	//   ....[25]....
        /*0808*/ 	.word	0x00004900


	//   ....[26]....
        /*080c*/ 	.word	0x00004910


	//   ....[27]....
        /*0810*/ 	.word	0x00005370


	//   ....[28]....
        /*0814*/ 	.word	0x00005450


	//   ....[29]....
        /*0818*/ 	.word	0x00005460


	//   ....[30]....
        /*081c*/ 	.word	0x00005490


	//   ....[31]....
        /*0820*/ 	.word	0x000087e0


	//   ....[32]....
        /*0824*/ 	.word	0x00008810


	//   ....[33]....
        /*0828*/ 	.word	0x000091f0


	//   ....[34]....
        /*082c*/ 	.word	0x00009300


	//   ....[35]....
        /*0830*/ 	.word	0x00009320


	//   ....[36]....
        /*0834*/ 	.word	0x00009380


	//   ....[37]....
        /*0838*/ 	.word	0x0000cdc0


	//   ....[38]....
        /*083c*/ 	.word	0x0000cde0


	//   ....[39]....
        /*0840*/ 	.word	0x0000ce10


	//   ....[40]....
        /*0844*/ 	.word	0x0000ce20


	//   ....[41]....
        /*0848*/ 	.word	0x0000ea50


	//   ....[42]....
        /*084c*/ 	.word	0x0000eaa0


	//   ....[43]....
        /*0850*/ 	.word	0x0000eac0


	//   ....[44]....
        /*0854*/ 	.word	0x0000eae0


	//   ....[45]....
        /*0858*/ 	.word	0x0000fba0


	//   ....[46]....
        /*085c*/ 	.word	0x0000fbb0


	//   ....[47]....
        /*0860*/ 	.word	0x0000fbd0


	//   ....[48]....
        /*0864*/ 	.word	0x0000fbf0


	//   ....[49]....
        /*0868*/ 	.word	0x0000ffb0


	//   ....[50]....
        /*086c*/ 	.word	0x0000ffd0


	//   ....[51]....
        /*0870*/ 	.word	0x000100d0


	//   ....[52]....
        /*0874*/ 	.word	0x000100e0


	//   ....[53]....
        /*0878*/ 	.word	0x000101f0


	//   ....[54]....
        /*087c*/ 	.word	0x00010210


	//   ....[55]....
        /*0880*/ 	.word	0x00010320


	//   ....[56]....
        /*0884*/ 	.word	0x00010330


	//   ....[57]....
        /*0888*/ 	.word	0x00010640


	//   ....[58]....
        /*088c*/ 	.word	0x00010660


	//   ....[59]....
        /*0890*/ 	.word	0x00010cb0


	//   ....[60]....
        /*0894*/ 	.word	0x00010cc0


	//   ....[61]....
        /*0898*/ 	.word	0x00011910


	//   ....[62]....
        /*089c*/ 	.word	0x00011930


	//   ....[63]....
        /*08a0*/ 	.word	0x00011a40


	//   ....[64]....
        /*08a4*/ 	.word	0x00011a50


	//   ....[65]....
        /*08a8*/ 	.word	0x00011b60


	//   ....[66]....
        /*08ac*/ 	.word	0x00011b80


	//   ....[67]....
        /*08b0*/ 	.word	0x00011c90


	//   ....[68]....
        /*08b4*/ 	.word	0x00011ca0


	//   ....[69]....
        /*08b8*/ 	.word	0x00011e70


	//   ....[70]....
        /*08bc*/ 	.word	0x00011e90


	//   ....[71]....
        /*08c0*/ 	.word	0x00011fc0


	//   ....[72]....
        /*08c4*/ 	.word	0x00012000


	//   ....[73]....
        /*08c8*/ 	.word	0x00012030


	//   ....[74]....
        /*08cc*/ 	.word	0x00012060


	//   ....[75]....
        /*08d0*/ 	.word	0x00012090


	//   ....[76]....
        /*08d4*/ 	.word	0x000120c0


	//   ....[77]....
        /*08d8*/ 	.word	0x00012220


	//   ....[78]....
        /*08dc*/ 	.word	0x00012260


	//   ....[79]....
        /*08e0*/ 	.word	0x00012290


	//   ....[80]....
        /*08e4*/ 	.word	0x000122c0


	//   ....[81]....
        /*08e8*/ 	.word	0x000122f0


	//   ....[82]....
        /*08ec*/ 	.word	0x00012320


	//   ....[83]....
        /*08f0*/ 	.word	0x000123b0


	//   ....[84]....
        /*08f4*/ 	.word	0x00012410


	//   ....[85]....
        /*08f8*/ 	.word	0x00012420


	//   ....[86]....
        /*08fc*/ 	.word	0x00012480


	//   ....[87]....
        /*0900*/ 	.word	0x00012ef0


	//   ....[88]....
        /*0904*/ 	.word	0x00012f50


	//   ....[89]....
        /*0908*/ 	.word	0x00012fa0


	//   ....[90]....
        /*090c*/ 	.word	0x00012ff0


	//   ....[91]....
        /*0910*/ 	.word	0x00013040


	//   ....[92]....
        /*0914*/ 	.word	0x000130b0


	//   ....[93]....
        /*0918*/ 	.word	0x000130f0


	//   ....[94]....
        /*091c*/ 	.word	0x00013160


	//   ....[95]....
        /*0920*/ 	.word	0x000131d0


	//   ....[96]....
        /*0924*/ 	.word	0x00013230


	//   ....[97]....
        /*0928*/ 	.word	0x00013290


	//   ....[98]....
        /*092c*/ 	.word	0x000132f0


	//   ....[99]....
        /*0930*/ 	.word	0x00013340


	//   ....[100]....
        /*0934*/ 	.word	0x000133a0


	//   ....[101]....
        /*0938*/ 	.word	0x00013410


	//   ....[102]....
        /*093c*/ 	.word	0x00013480


	//   ....[103]....
        /*0940*/ 	.word	0x000134e0


	//   ....[104]....
        /*0944*/ 	.word	0x00013540


	//   ....[105]....
        /*0948*/ 	.word	0x000135a0


	//   ....[106]....
        /*094c*/ 	.word	0x00013610


	//   ....[107]....
        /*0950*/ 	.word	0x00013670


	//   ....[108]....
        /*0954*/ 	.word	0x000136d0


	//   ....[109]....
        /*0958*/ 	.word	0x00013730


	//   ....[110]....
        /*095c*/ 	.word	0x000137a0


	//   ....[111]....
        /*0960*/ 	.word	0x00013800


	//   ....[112]....
        /*0964*/ 	.word	0x00013860


	//   ....[113]....
        /*0968*/ 	.word	0x000138c0


	//   ....[114]....
        /*096c*/ 	.word	0x00013930


	//   ....[115]....
        /*0970*/ 	.word	0x00013990


	//   ....[116]....
        /*0974*/ 	.word	0x000139f0


	//   ....[117]....
        /*0978*/ 	.word	0x00013a50


	//   ....[118]....
        /*097c*/ 	.word	0x00013ac0


	//   ....[119]....
        /*0980*/ 	.word	0x00013b20


	//   ....[120]....
        /*0984*/ 	.word	0x00013b80


	//   ....[121]....
        /*0988*/ 	.word	0x00013be0


	//   ....[122]....
        /*098c*/ 	.word	0x00013c50


	//   ....[123]....
        /*0990*/ 	.word	0x00013ca0


	//   ....[124]....
        /*0994*/ 	.word	0x00013ce0


	//   ....[125]....
        /*0998*/ 	.word	0x00013d30


	//   ....[126]....
        /*099c*/ 	.word	0x00013d80


	//   ....[127]....
        /*09a0*/ 	.word	0x00013dd0


	//   ....[128]....
        /*09a4*/ 	.word	0x00013e40


	//   ....[129]....
        /*09a8*/ 	.word	0x00013e80


	//   ....[130]....
        /*09ac*/ 	.word	0x00013ed0


	//   ....[131]....
        /*09b0*/ 	.word	0x00013f20


	//   ....[132]....
        /*09b4*/ 	.word	0x00013f70


	//   ....[133]....
        /*09b8*/ 	.word	0x00013fc0


	//   ....[134]....
        /*09bc*/ 	.word	0x00014030


	//   ....[135]....
        /*09c0*/ 	.word	0x00014070


	//   ....[136]....
        /*09c4*/ 	.word	0x000140e0


	//   ....[137]....
        /*09c8*/ 	.word	0x00014140


	//   ....[138]....
        /*09cc*/ 	.word	0x000141a0


	//----- nvinfo : EIATTR_EXIT_INSTR_OFFSETS
	.align		4
.L_346:
        /*09d0*/ 	.byte	0x04, 0x1c
        /*09d2*/ 	.short	(.L_348 - .L_347)


	//   ....[0]....
.L_347:
        /*09d4*/ 	.word	0x000010d0


	//   ....[1]....
        /*09d8*/ 	.word	0x00012eb0


	//----- nvinfo : EIATTR_MAX_THREADS
	.align		4
.L_348:
        /*09dc*/ 	.byte	0x04, 0x05
        /*09de*/ 	.short	(.L_350 - .L_349)
.L_349:
        /*09e0*/ 	.word	0x00000100
        /*09e4*/ 	.word	0x00000001
        /*09e8*/ 	.word	0x00000001


	//----- nvinfo : EIATTR_CRS_STACK_SIZE
	.align		4
.L_350:
        /*09ec*/ 	.byte	0x04, 0x1e
        /*09ee*/ 	.short	(.L_352 - .L_351)
.L_351:
        /*09f0*/ 	.word	0x00000000
.L_352:


//--------------------- .nv.info._ZN7cutlass13device_kernelIN5flash19enable_sm80_to_sm89INS1_16FlashAttnFwdSm80INS1_25CollectiveMainloopFwdSm80ILi8ELi1ELb1EN4cute5tupleIJNS5_1CILi128EEENS7_ILi112EEES8_EEELi128ENS_10bfloat16_tEfNS_4arch4Sm80ELb1ELb0ELb1ELb1ELb0ELb1ELb1ELb1EEENS1_21CollectiveEpilogueFwdINS6_IJS8_S8_S9_EEENS6_IJNS7_ILi1EEESH_SH_EEESB_SD_Li256ELb1ELb1ELb1ELb0EEENS1_36VarlenDynamicPersistentTileSchedulerILi128ELi112ELi256ELi256ELb1ELb1ELb0ELb1ELb1ELb1EEEEEEEEEvNT_6ParamsE --------------------------
	.section	.nv.info._ZN7cutlass13device_kernelIN5flash19enable_sm80_to_sm89INS1_16FlashAttnFwdSm80INS1_25CollectiveMainloopFwdSm80ILi8ELi1ELb1EN4cute5tupleIJNS5_1CILi128EEENS7_ILi112EEES8_EEELi128ENS_10bfloat16_tEfNS_4arch4Sm80ELb1ELb0ELb1ELb1ELb0ELb1ELb1ELb1EEENS1_21CollectiveEpilogueFwdINS6_IJS8_S8_S9_EEENS6_IJNS7_ILi1EEESH_SH_EEESB_SD_Li256ELb1ELb1ELb1ELb0EEENS1_36VarlenDynamicPersistentTileSchedulerILi128ELi112ELi256ELi256ELb1ELb1ELb0ELb1ELb1ELb1EEEEEEEEEvNT_6ParamsE,"",@"SHT_CUDA_INFO"
	.sectionflags	@""
	.align	4


	//----- nvinfo : EIATTR_CUDA_API_VERSION
	.align		4
        /*0000*/ 	.byte	0x04, 0x37
        /*0002*/ 	.short	(.L_354 - .L_353)
.L_353:
        /*0004*/ 	.word	0x00000082


	//----- nvinfo : EIATTR_SW2861232_WAR
	.align		4
.L_354:
        /*0008*/ 	.byte	0x01, 0x35
	.zero		2


	//----- nvinfo : EIATTR_PARAM_CBANK
	.align		4
        /*000c*/ 	.byte	0x04, 0x0a
        /*000e*/ 	.short	(.L_356 - .L_355)
	.align		4
.L_355:
        /*0010*/ 	.word	index@(.nv.constant0._ZN7cutlass13device_kernelIN5flash19enable_sm80_to_sm89INS1_16FlashAttnFwdSm80INS1_25CollectiveMainloopFwdSm80ILi8ELi1ELb1EN4cute5tupleIJNS5_1CILi128EEENS7_ILi112EEES8_EEELi128ENS_10bfloat16_tEfNS_4arch4Sm80ELb1ELb0ELb1ELb1ELb0ELb1ELb1ELb1EEENS1_21CollectiveEpilogueFwdINS6_IJS8_S8_S9_EEENS6_IJNS7_ILi1EEESH_SH_EEESB_SD_Li256ELb1ELb1ELb1ELb0EEENS1_36VarlenDynamicPersistentTileSchedulerILi128ELi112ELi256ELi256ELb1ELb1ELb0ELb1ELb1ELb1EEEEEEEEEvNT_6ParamsE)
        /*0014*/ 	.short	0x0160
        /*0016*/ 	.short	0x0438


	//----- nvinfo : EIATTR_CBANK_PARAM_SIZE
	.align		4
.L_356:
        /*0018*/ 	.byte	0x03, 0x19
        /*001a*/ 	.short	0x0438


	//----- nvinfo : EIATTR_KPARAM_INFO
	.align		4
        /*001c*/ 	.byte	0x04, 0x17
        /*001e*/ 	.short	(.L_358 - .L_357)
.L_357:
        /*0020*/ 	.word	0x00000000
        /*0024*/ 	.short	0x0000
        /*0026*/ 	.short	0x0000
        /*0028*/ 	.byte	0x00, 0xf0, 0xe1, 0x10


	//----- nvinfo : EIATTR_MAXREG_COUNT
	.align		4
.L_358:
        /*002c*/ 	.byte	0x03, 0x1b
        /*002e*/ 	.short	0x00ff


	//----- nvinfo : EIATTR_NUM_BARRIERS
	.align		4
        /*0030*/ 	.byte	0x02, 0x4c
        /*0032*/ 	.byte	0x06
	.zero		1


	//----- nvinfo : EIATTR_ANNOTATIONS
	.align		4
        /*0034*/ 	.byte	0x04, 0x55
        /*0036*/ 	.short	(.L_360 - .L_359)


	//   ....[0]....
.L_359:
        /* <DEDUP_REMOVED lines=71> */


	//----- nvinfo : EIATTR_MERCURY_ISA_VERSION
	.align		4
.L_360:
        /*0490*/ 	.byte	0x03, 0x5f
        /*0492*/ 	.short	0x0000


	//----- nvinfo : EIATTR_INT_WARP_WIDE_INSTR_OFFSETS
	.align		4
        /*0494*/ 	.byte	0x04, 0x31
        /*0496*/ 	.short	(.L_362 - .L_361)


	//   ....[0]....
.L_361:
        /*0498*/ 	.word	0x0001b8e0


	//   ....[1]....
        /*049c*/ 	.word	0x0001b960


	//----- nvinfo : EIATTR_COOP_GROUP_MASK_REGIDS
	.align		4
.L_362:
        /*04a0*/ 	.byte	0x04, 0x29
        /*04a2*/ 	.short	(.L_364 - .L_363)


	//   ....[0]....
.L_363:
        /*04a4*/ 	.word	0xffffffff


	//   ....[1]....
        /*04a8*/ 	.word	0xffffffff


	//   ....[2]....
        /*04ac*/ 	.word	0xffffffff


	//   ....[3]....
        /*04b0*/ 	.word	0xffffffff


	//   ....[4]....
        /*04b4*/ 	.word	0xffffffff


	//   ....[5]....
        /*04b8*/ 	.word	0xffffffff


	//   ....[6]....
        /*04bc*/ 	.word	0xffffffff


	//   ....[7]....
        /*04c0*/ 	.word	0xffffffff


	//   ....[8]....
        /*04c4*/ 	.word	0xffffffff


	//   ....[9]....
        /*04c8*/ 	.word	0xffffffff


	//   ....[10]....
        /*04cc*/ 	.word	0xffffffff


	//   ....[11]....
        /*04d0*/ 	.word	0xffffffff


	//   ....[12]....
        /*04d4*/ 	.word	0xffffffff


	//   ....[13]....
        /*04d8*/ 	.word	0xffffffff


	//   ....[14]....
        /*04dc*/ 	.word	0xffffffff


	//   ....[15]....
        /*04e0*/ 	.word	0xffffffff


	//   ....[16]....
        /*04e4*/ 	.word	0xffffffff


	//   ....[17]....
        /*04e8*/ 	.word	0xffffffff


	//   ....[18]....
        /*04ec*/ 	.word	0xffffffff


	//   ....[19]....
        /*04f0*/ 	.word	0xffffffff


	//   ....[20]....
        /*04f4*/ 	.word	0xffffffff


	//   ....[21]....
        /*04f8*/ 	.word	0xffffffff


	//   ....[22]....
        /*04fc*/ 	.word	0xffffffff


	//   ....[23]....
        /*0500*/ 	.word	0xffffffff


	//   ....[24]....
        /*0504*/ 	.word	0xffffffff


	//   ....[25]....
        /*0508*/ 	.word	0xffffffff


	//   ....[26]....
        /*050c*/ 	.word	0xffffffff


	//   ....[27]....
        /*0510*/ 	.word	0xffffffff


	//   ....[28]....
        /*0514*/ 	.word	0xffffffff


	//   ....[29]....
        /*0518*/ 	.word	0xffffffff


	//   ....[30]....
        /*051c*/ 	.word	0xffffffff


	//   ....[31]....
        /*0520*/ 	.word	0xffffffff


	//   ....[32]....
        /*0524*/ 	.word	0xffffffff


	//   ....[33]....
        /*0528*/ 	.word	0xffffffff


	//   ....[34]....
        /*052c*/ 	.word	0xffffffff


	//   ....[35]....
        /*0530*/ 	.word	0xffffffff


	//   ....[36]....
        /*0534*/ 	.word	0xffffffff


	//   ....[37]....
        /*0538*/ 	.word	0xffffffff


	//   ....[38]....
        /*053c*/ 	.word	0xffffffff


	//   ....[39]....
        /*0540*/ 	.word	0xffffffff


	//   ....[40]....
        /*0544*/ 	.word	0xffffffff


	//   ....[41]....
        /*0548*/ 	.word	0xffffffff


	//   ....[42]....
        /*054c*/ 	.word	0xffffffff


	//   ....[43]....
        /*0550*/ 	.word	0xffffffff


	//   ....[44]....
        /*0554*/ 	.word	0xffffffff


	//   ....[45]....
        /*0558*/ 	.word	0xffffffff


	//   ....[46]....
        /*055c*/ 	.word	0xffffffff


	//   ....[47]....
        /*0560*/ 	.word	0xffffffff


	//   ....[48]....
        /*0564*/ 	.word	0xffffffff


	//   ....[49]....
        /*0568*/ 	.word	0xffffffff


	//   ....[50]....
        /*056c*/ 	.word	0xffffffff


	//   ....[51]....
        /*0570*/ 	.word	0xffffffff


	//   ....[52]....
        /*0574*/ 	.word	0xffffffff


	//   ....[53]....
        /*0578*/ 	.word	0xffffffff


	//   ....[54]....
        /*057c*/ 	.word	0xffffffff


	//   ....[55]....
        /*0580*/ 	.word	0xffffffff


	//   ....[56]....
        /*0584*/ 	.word	0xffffffff


	//   ....[57]....
        /*0588*/ 	.word	0xffffffff


	//   ....[58]....
        /*058c*/ 	.word	0xffffffff


	//   ....[59]....
        /*0590*/ 	.word	0xffffffff


	//   ....[60]....
        /*0594*/ 	.word	0xffffffff


	//   ....[61]....
        /*0598*/ 	.word	0xffffffff


	//   ....[62]....
        /*059c*/ 	.word	0xffffffff


	//   ....[63]....
        /*05a0*/ 	.word	0xffffffff


	//   ....[64]....
        /*05a4*/ 	.word	0xffffffff


	//   ....[65]....
        /*05a8*/ 	.word	0xffffffff


	//   ....[66]....
        /*05ac*/ 	.word	0xffffffff


	//   ....[67]....
        /*05b0*/ 	.word	0xffffffff


	//   ....[68]....
        /*05b4*/ 	.word	0xffffffff


	//   ....[69]....
        /*05b8*/ 	.word	0xffffffff


	//   ....[70]....
        /*05bc*/ 	.word	0xffffffff


	//   ....[71]....
        /*05c0*/ 	.word	0xffffffff


	//   ....[72]....
        /*05c4*/ 	.word	0xffffffff


	//   ....[73]....
        /*05c8*/ 	.word	0xffffffff


	//   ....[74]....
        /*05cc*/ 	.word	0xffffffff


	//   ....[75]....
        /*05d0*/ 	.word	0xffffffff


	//   ....[76]....
        /*05d4*/ 	.word	0xffffffff


	//   ....[77]....
        /*05d8*/ 	.word	0xffffffff


	//   ....[78]....
        /*05dc*/ 	.word	0xffffffff


	//   ....[79]....
        /*05e0*/ 	.word	0xffffffff


	//   ....[80]....
        /*05e4*/ 	.word	0xffffffff


	//   ....[81]....
        /*05e8*/ 	.word	0xffffffff


	//   ....[82]....
        /*05ec*/ 	.word	0xffffffff


	//   ....[83]....
        /*05f0*/ 	.word	0xffffffff


	//   ....[84]....
        /*05f4*/ 	.word	0xffffffff


	//   ....[85]....
        /*05f8*/ 	.word	0xffffffff


	//   ....[86]....
        /*05fc*/ 	.word	0xffffffff


	//   ....[87]....
        /*0600*/ 	.word	0xffffffff


	//   ....[88]....
        /*0604*/ 	.word	0xffffffff


	//   ....[89]....
        /*0608*/ 	.word	0xffffffff


	//   ....[90]....
        /*060c*/ 	.word	0xffffffff


	//   ....[91]....
        /*0610*/ 	.word	0xffffffff


	//   ....[92]....
        /*0614*/ 	.word	0xffffffff


	//   ....[93]....
        /*0618*/ 	.word	0xffffffff


	//   ....[94]....
        /*061c*/ 	.word	0xffffffff


	//   ....[95]....
        /*0620*/ 	.word	0xffffffff


	//   ....[96]....
        /*0624*/ 	.word	0xffffffff


	//   ....[97]....
        /*0628*/ 	.word	0xffffffff


	//   ....[98]....
        /*062c*/ 	.word	0xffffffff


	//   ....[99]....
        /*0630*/ 	.word	0xffffffff


	//   ....[100]....
        /*0634*/ 	.word	0xffffffff


	//   ....[101]....
        /*0638*/ 	.word	0xffffffff


	//   ....[102]....
        /*063c*/ 	.word	0xffffffff


	//   ....[103]....
        /*0640*/ 	.word	0xffffffff


	//   ....[104]....
        /*0644*/ 	.word	0xffffffff


	//   ....[105]....
        /*0648*/ 	.word	0xffffffff


	//   ....[106]....
        /*064c*/ 	.word	0xffffffff


	//   ....[107]....
        /*0650*/ 	.word	0xffffffff


	//   ....[108]....
        /*0654*/ 	.word	0xffffffff


	//   ....[109]....
        /*0658*/ 	.word	0xffffffff


	//   ....[110]....
        /*065c*/ 	.word	0xffffffff


	//   ....[111]....
        /*0660*/ 	.word	0xffffffff


	//   ....[112]....
        /*0664*/ 	.word	0xffffffff


	//   ....[113]....
        /*0668*/ 	.word	0xffffffff


	//   ....[114]....
        /*066c*/ 	.word	0xffffffff


	//   ....[115]....
        /*0670*/ 	.word	0xffffffff


	//   ....[116]....
        /*0674*/ 	.word	0xffffffff


	//   ....[117]....
        /*0678*/ 	.word	0xffffffff


	//   ....[118]....
        /*067c*/ 	.word	0xffffffff


	//   ....[119]....
        /*0680*/ 	.word	0xffffffff


	//   ....[120]....
        /*0684*/ 	.word	0xffffffff


	//   ....[121]....
        /*0688*/ 	.word	0xffffffff


	//   ....[122]....
        /*068c*/ 	.word	0xffffffff


	//   ....[123]....
        /*0690*/ 	.word	0xffffffff


	//   ....[124]....
        /*0694*/ 	.word	0xffffffff


	//   ....[125]....
        /*0698*/ 	.word	0xffffffff


	//   ....[126]....
        /*069c*/ 	.word	0xffffffff


	//   ....[127]....
        /*06a0*/ 	.word	0xffffffff


	//   ....[128]....
        /*06a4*/ 	.word	0xffffffff


	//   ....[129]....
        /*06a8*/ 	.word	0xffffffff


	//   ....[130]....
        /*06ac*/ 	.word	0xffffffff


	//   ....[131]....
        /*06b0*/ 	.word	0xffffffff


	//   ....[132]....
        /*06b4*/ 	.word	0xffffffff


	//   ....[133]....
        /*06b8*/ 	.word	0xffffffff


	//   ....[134]....
        /*06bc*/ 	.word	0xffffffff


	//   ....[135]....
        /*06c0*/ 	.word	0xffffffff


	//   ....[136]....
        /*06c4*/ 	.word	0xffffffff


	//   ....[137]....
        /*06c8*/ 	.word	0xffffffff


	//   ....[138]....
        /*06cc*/ 	.word	0xffffffff


	//   ....[139]....
        /*06d0*/ 	.word	0xffffffff


	//   ....[140]....
        /*06d4*/ 	.word	0xffffffff


	//   ....[141]....
        /*06d8*/ 	.word	0xffffffff


	//   ....[142]....
        /*06dc*/ 	.word	0xffffffff


	//   ....[143]....
        /*06e0*/ 	.word	0xffffffff


	//   ....[144]....
        /*06e4*/ 	.word	0xffffffff


	//   ....[145]....
        /*06e8*/ 	.word	0xffffffff


	//   ....[146]....
        /*06ec*/ 	.word	0xffffffff


	//   ....[147]....
        /*06f0*/ 	.word	0xffffffff


	//   ....[148]....
        /*06f4*/ 	.word	0xffffffff


	//   ....[149]....
        /*06f8*/ 	.word	0xffffffff


	//   ....[150]....
        /*06fc*/ 	.word	0xffffffff


	//   ....[151]....
        /*0700*/ 	.word	0xffffffff


	//   ....[152]....
        /*0704*/ 	.word	0xffffffff


	//   ....[153]....
        /*0708*/ 	.word	0xffffffff


	//   ....[154]....
        /*070c*/ 	.word	0xffffffff


	//   ....[155]....
        /*0710*/ 	.word	0xffffffff


	//   ....[156]....
        /*0714*/ 	.word	0xffffffff


	//   ....[157]....
        /*0718*/ 	.word	0xffffffff


	//   ....[158]....
        /*071c*/ 	.word	0xffffffff


	//   ....[159]....
        /*0720*/ 	.word	0xffffffff


	//   ....[160]....
        /*0724*/ 	.word	0xffffffff


	//   ....[161]....
        /*0728*/ 	.word	0xffffffff


	//   ....[162]....
        /*072c*/ 	.word	0xffffffff


	//   ....[163]....
        /*0730*/ 	.word	0xffffffff


	//   ....[164]....
        /*0734*/ 	.word	0xffffffff


	//   ....[165]....
        /*0738*/ 	.word	0xffffffff


	//   ....[166]....
        /*073c*/ 	.word	0xffffffff


	//   ....[167]....
        /*0740*/ 	.word	0xffffffff


	//   ....[168]....
        /*0744*/ 	.word	0xffffffff


	//   ....[169]....
        /*0748*/ 	.word	0xffffffff


	//   ....[170]....
        /*074c*/ 	.word	0xffffffff


	//----- nvinfo : EIATTR_COOP_GROUP_INSTR_OFFSETS
	.align		4
.L_364:
        /*0750*/ 	.byte	0x04, 0x28
        /*0752*/ 	.short	(.L_366 - .L_365)


	//   ....[0]....
.L_365:
        /*0754*/ 	.word	0x00000050


	//   ....[1]....
        /*0758*/ 	.word	0x00000200


	//   ....[2]....
        /*075c*/ 	.word	0x00000230


	//   ....[3]....
        /*0760*/ 	.word	0x00000260


	//   ....[4]....
        /*0764*/ 	.word	0x00000290


	//   ....[5]....
        /*0768*/ 	.word	0x000002c0


	//   ....[6]....
        /*076c*/ 	.word	0x000002f0


	//   ....[7]....
        /*0770*/ 	.word	0x00000450


	//   ....[8]....
        /*0774*/ 	.word	0x00000490


	//   ....[9]....
        /*0778*/ 	.word	0x000004c0


	//   ....[10]....
        /*077c*/ 	.word	0x000004f0


	//   ....[11]....
        /*0780*/ 	.word	0x00000520


	//   ....[12]....
        /*0784*/ 	.word	0x00000550


	//   ....[13]....
        /*0788*/ 	.word	0x000005e0


	//   ....[14]....
        /*078c*/ 	.word	0x00000630


	//   ....[15]....
        /*0790*/ 	.word	0x00000650


	//   ....[16]....
        /*0794*/ 	.word	0x000006b0


	//   ....[17]....
        /*0798*/ 	.word	0x0000a190


	//   ....[18]....
        /*079c*/ 	.word	0x0000a1b0


	//   ....[19]....
        /*07a0*/ 	.word	0x0000a210


	//   ....[20]....
        /*07a4*/ 	.word	0x0000a230


	//   ....[21]....
        /*07a8*/ 	.word	0x0000a2a0


	//   ....[22]....
        /*07ac*/ 	.word	0x0000a2c0


	//   ....[23]....
        /*07b0*/ 	.word	0x0000a310


	//   ....[24]....
        /*07b4*/ 	.word	0x0000a330


	//   ....[25]....
        /*07b8*/ 	.word	0x0000a7b0


	//   ....[26]....
        /*07bc*/ 	.word	0x0000a800


	//   ....[27]....
        /*07c0*/ 	.word	0x0000a820


	//   ....[28]....
        /*07c4*/ 	.word	0x0000a830


	//   ....[29]....
        /*07c8*/ 	.word	0x0000aa00


	//   ....[30]....
        /*07cc*/ 	.word	0x0000aa90


	//   ....[31]....
        /*07d0*/ 	.word	0x0000aad0


	//   ....[32]....
        /*07d4*/ 	.word	0x0000ab00


	//   ....[33]....
        /*07d8*/ 	.word	0x0000acd0


	//   ....[34]....
        /*07dc*/ 	.word	0x0000ad60


	//   ....[35]....
        /*07e0*/ 	.word	0x0000ada0


	//   ....[36]....
        /*07e4*/ 	.word	0x0000ade0


	//   ....[37]....
        /*07e8*/ 	.word	0x0000afc0


	//   ....[38]....
        /*07ec*/ 	.word	0x0000b050


	//   ....[39]....
        /*07f0*/ 	.word	0x0000b090


	//   ....[40]....
        /*07f4*/ 	.word	0x0000b0a0


	//   ....[41]....
        /*07f8*/ 	.word	0x0000ceb0


	//   ....[42]....
        /*07fc*/ 	.word	0x0000cf00


	//   ....[43]....
        /*0800*/ 	.word	0x0000cf30


	//   ....[44]....
        /*0804*/ 	.word	0x0000cf70


	//   ....[45]....
        /*0808*/ 	.word	0x0000d000


	//   ....[46]....
        /*080c*/ 	.word	0x0000d020


	//   ....[47]....
        /*0810*/ 	.word	0x0000d040


	//   ....[48]....
        /*0814*/ 	.word	0x0000d060


	//   ....[49]....
        /*0818*/ 	.word	0x0000d240


	//   ....[50]....
        /*081c*/ 	.word	0x0000d280


	//   ....[51]....
        /*0820*/ 	.word	0x0000d2b0


	//   ....[52]....
        /*0824*/ 	.word	0x0000d2c0


	//   ....[53]....
        /*0828*/ 	.word	0x0000d3a0


	//   ....[54]....
        /*082c*/ 	.word	0x0000d3e0


	//   ....[55]....
        /*0830*/ 	.word	0x0000d3f0


	//   ....[56]....
        /*0834*/ 	.word	0x0000d410


	//   ....[57]....
        /*0838*/ 	.word	0x00011110


	//   ....[58]....
        /*083c*/ 	.word	0x00011120


	//   ....[59]....
        /*0840*/ 	.word	0x00011b80


	//   ....[60]....
        /*0844*/ 	.word	0x00011c50


	//   ....[61]....
        /*0848*/ 	.word	0x00011c60


	//   ....[62]....
        /*084c*/ 	.word	0x00011c90


	//   ....[63]....
        /*0850*/ 	.word	0x00014fb0


	//   ....[64]....
        /*0854*/ 	.word	0x00014fe0


	//   ....[65]....
        /*0858*/ 	.word	0x000159c0


	//   ....[66]....
        /*085c*/ 	.word	0x00015ae0


	//   ....[67]....
        /*0860*/ 	.word	0x00015af0


	//   ....[68]....
        /*0864*/ 	.word	0x00015b50


	//   ....[69]....
        /*0868*/ 	.word	0x00019570


	//   ....[70]....
        /*086c*/ 	.word	0x00019590


	//   ....[71]....
        /*0870*/ 	.word	0x000195c0


	//   ....[72]....
        /*0874*/ 	.word	0x000195d0


	//   ....[73]....
        /*0878*/ 	.word	0x0001b290


	//   ....[74]....
        /*087c*/ 	.word	0x0001b2e0


	//   ....[75]....
        /*0880*/ 	.word	0x0001b300


	//   ....[76]....
        /*0884*/ 	.word	0x0001b320


	//   ....[77]....
        /*0888*/ 	.word	0x0001c590


	//   ....[78]....
        /*088c*/ 	.word	0x0001c5a0


	//   ....[79]....
        /*0890*/ 	.word	0x0001c5c0


	//   ....[80]....
        /*0894*/ 	.word	0x0001c5e0


	//   ....[81]....
        /*0898*/ 	.word	0x0001c950


	//   ....[82]....
        /*089c*/ 	.word	0x0001c970


	//   ....[83]....
        /*08a0*/ 	.word	0x0001ca50


	//   ....[84]....
        /*08a4*/ 	.word	0x0001ca60


	//   ....[85]....
        /*08a8*/ 	.word	0x0001cb50


	//   ....[86]....
        /*08ac*/ 	.word	0x0001cb70


	//   ....[87]....
        /*08b0*/ 	.word	0x0001cc60


	//   ....[88]....
        /*08b4*/ 	.word	0x0001cc70


	//   ....[89]....
        /*08b8*/ 	.word	0x0001cf60


	//   ....[90]....
        /*08bc*/ 	.word	0x0001cf80


	//   ....[91]....
        /*08c0*/ 	.word	0x0001d5d0


	//   ....[92]....
        /*08c4*/ 	.word	0x0001d5e0


	//   ....[93]....
        /*08c8*/ 	.word	0x0001e200


	//   ....[94]....
        /*08cc*/ 	.word	0x0001e220


	//   ....[95]....
        /*08d0*/ 	.word	0x0001e310


	//   ....[96]....
        /*08d4*/ 	.word	0x0001e320


	//   ....[97]....
        /*08d8*/ 	.word	0x0001e410


	//   ....[98]....
        /*08dc*/ 	.word	0x0001e430


	//   ....[99]....
        /*08e0*/ 	.word	0x0001e520


	//   ....[100]....
        /*08e4*/ 	.word	0x0001e530


	//   ....[101]....
        /*08e8*/ 	.word	0x0001e6e0


	//   ....[102]....
        /*08ec*/ 	.word	0x0001e700


	//   ....[103]....
        /*08f0*/ 	.word	0x0001e830


	//   ....[104]....
        /*08f4*/ 	.word	0x0001e870


	//   ....[105]....
        /*08f8*/ 	.word	0x0001e8a0


	//   ....[106]....
        /*08fc*/ 	.word	0x0001e8d0


	//   ....[107]....
        /*0900*/ 	.word	0x0001e900


	//   ....[108]....
        /*0904*/ 	.word	0x0001e930


	//   ....[109]....
        /*0908*/ 	.word	0x0001ea90


	//   ....[110]....
        /*090c*/ 	.word	0x0001ead0


	//   ....[111]....
        /*0910*/ 	.word	0x0001eb00


	//   ....[112]....
        /*0914*/ 	.word	0x0001eb30


	//   ....[113]....
        /*0918*/ 	.word	0x0001eb60


	//   ....[114]....
        /*091c*/ 	.word	0x0001eb90


	//   ....[115]....
        /*0920*/ 	.word	0x0001ec20


	//   ....[116]....
        /*0924*/ 	.word	0x0001ec80


	//   ....[117]....
        /*0928*/ 	.word	0x0001ec90


	//   ....[118]....
        /*092c*/ 	.word	0x0001ecf0


	//   ....[119]....
        /*0930*/ 	.word	0x0001f760


	//   ....[120]....
        /*0934*/ 	.word	0x0001f7c0


	//   ....[121]....
        /*0938*/ 	.word	0x0001f810


	//   ....[122]....
        /*093c*/ 	.word	0x0001f860


	//   ....[123]....
        /*0940*/ 	.word	0x0001f8b0


	//   ....[124]....
        /*0944*/ 	.word	0x0001f920


	//   ....[125]....
        /*0948*/ 	.word	0x0001f960


	//   ....[126]....
        /*094c*/ 	.word	0x0001f9d0


	//   ....[127]....
        /*0950*/ 	.word	0x0001fa40


	//   ....[128]....
        /*0954*/ 	.word	0x0001faa0


	//   ....[129]....
        /*0958*/ 	.word	0x0001fb00


	//   ....[130]....
        /*095c*/ 	.word	0x0001fb60


	//   ....[131]....
        /*0960*/ 	.word	0x0001fbb0


	//   ....[132]....
        /*0964*/ 	.word	0x0001fc10


	//   ....[133]....
        /*0968*/ 	.word	0x0001fc80


	//   ....[134]....
        /*096c*/ 	.word	0x0001fcf0


	//   ....[135]....
        /*0970*/ 	.word	0x0001fd50


	//   ....[136]....
        /*0974*/ 	.word	0x0001fdb0


	//   ....[137]....
        /*0978*/ 	.word	0x0001fe10


	//   ....[138]....
        /*097c*/ 	.word	0x0001fe80


	//   ....[139]....
        /*0980*/ 	.word	0x0001fee0


	//   ....[140]....
        /*0984*/ 	.word	0x0001ff40


	//   ....[141]....
        /*0988*/ 	.word	0x0001ffa0


	//   ....[142]....
        /*098c*/ 	.word	0x00020010


	//   ....[143]....
        /*0990*/ 	.word	0x00020070


	//   ....[144]....
        /*0994*/ 	.word	0x000200d0


	//   ....[145]....
        /*0998*/ 	.word	0x00020130


	//   ....[146]....
        /*099c*/ 	.word	0x000201a0


	//   ....[147]....
        /*09a0*/ 	.word	0x00020200


	//   ....[148]....
        /*09a4*/ 	.word	0x00020260


	//   ....[149]....
        /*09a8*/ 	.word	0x000202c0


	//   ....[150]....
        /*09ac*/ 	.word	0x00020330


	//   ....[151]....
        /*09b0*/ 	.word	0x00020390


	//   ....[152]....
        /*09b4*/ 	.word	0x000203f0


	//   ....[153]....
        /*09b8*/ 	.word	0x00020450


	//   ....[154]....
        /*09bc*/ 	.word	0x000204c0


	//   ....[155]....
        /*09c0*/ 	.word	0x00020510


	//   ....[156]....
        /*09c4*/ 	.word	0x00020550


	//   ....[157]....
        /*09c8*/ 	.word	0x000205a0


	//   ....[158]....
        /*09cc*/ 	.word	0x000205f0


	//   ....[159]....
        /*09d0*/ 	.word	0x00020640


	//   ....[160]....
        /*09d4*/ 	.word	0x000206b0


	//   ....[161]....
        /*09d8*/ 	.word	0x000206f0


	//   ....[162]....
        /*09dc*/ 	.word	0x00020740


	//   ....[163]....
        /*09e0*/ 	.word	0x00020790


	//   ....[164]....
        /*09e4*/ 	.word	0x000207e0


	//   ....[165]....
        /*09e8*/ 	.word	0x00020830


	//   ....[166]....
        /*09ec*/ 	.word	0x000208a0


	//   ....[167]....
        /*09f0*/ 	.word	0x000208e0


	//   ....[168]....
        /*09f4*/ 	.word	0x00020950


	//   ....[169]....
        /*09f8*/ 	.word	0x000209b0


	//   ....[170]....
        /*09fc*/ 	.word	0x00020a10


	//----- nvinfo : EIATTR_EXIT_INSTR_OFFSETS
	.align		4
.L_366:
        /*0a00*/ 	.byte	0x04, 0x1c
        /*0a02*/ 	.short	(.L_368 - .L_367)


	//   ....[0]....
.L_367:
        /*0a04*/ 	.word	0x000010d0


	//   ....[1]....
        /*0a08*/ 	.word	0x0001f720


	//----- nvinfo : EIATTR_MAX_THREADS
	.align		4
.L_368:
        /*0a0c*/ 	.byte	0x04, 0x05
        /*0a0e*/ 	.short	(.L_370 - .L_369)
.L_369:
        /*0a10*/ 	.word	0x00000100
        /*0a14*/ 	.word	0x00000001
        /*0a18*/ 	.word	0x00000001


	//----- nvinfo : EIATTR_CRS_STACK_SIZE
	.align		4
.L_370:
        /*0a1c*/ 	.byte	0x04, 0x1e
        /*0a1e*/ 	.short	(.L_372 - .L_371)
.L_371:
        /*0a20*/ 	.word	0x00000000
.L_372:


//--------------------- .nv.callgraph             --------------------------
	.section	.nv.callgraph,"",@"SHT_CUDA_CALLGRAPH"
	.align	4
	.sectionentsize	8
	.align		4
        /*0000*/ 	.word	0x00000000
	.align		4
        /*0004*/ 	.word	0xffffffff
	.align		4
        /*0008*/ 	.word	0x00000000
	.align		4
        /*000c*/ 	.word	0xfffffffe
	.align		4
        /*0010*/ 	.word	0x00000000
	.align		4
        /*0014*/ 	.word	0xfffffffd
	.align		4
        /*0018*/ 	.word	0x00000000
	.align		4
        /*001c*/ 	.word	0xfffffffc


//--------------------- .nv.rel.action            --------------------------
	.section	.nv.rel.action,"",@"SHT_CUDA_RELOCINFO"
	.align	8
	.sectionentsize	8
        /*0000*/ 	.byte	0x73, 0x00, 0x00, 0x00, 0x00, 0x00, 0x00, 0x00, 0x00, 0x00, 0x00, 0x11, 0x25, 0x00, 0x05, 0x36


//--------------------- .nv.constant4             --------------------------
	.section	.nv.constant4,"a",@progbits
	.align	8
	.align		8
.nv.constant4:
        /*0000*/ 	.dword	_ZN80_INTERNAL_315290f6_44_flash_fwd_hdim128_bf16_split_softcap_sm80_cu_f3e6f9ee_28534cuda3std3__45__cpo5beginE
	.align		8
        /*0008*/ 	.dword	_ZN80_INTERNAL_315290f6_44_flash_fwd_hdim128_bf16_split_softcap_sm80_cu_f3e6f9ee_28534cuda3std3__45__cpo3endE
	.align		8
        /*0010*/ 	.dword	_ZN80_INTERNAL_315290f6_44_flash_fwd_hdim128_bf16_split_softcap_sm80_cu_f3e6f9ee_28534cuda3std3__45__cpo6cbeginE
	.align		8
        /*0018*/ 	.dword	_ZN80_INTERNAL_315290f6_44_flash_fwd_hdim128_bf16_split_softcap_sm80_cu_f3e6f9ee_28534cuda3std3__45__cpo4cendE
	.align		8
        /*0020*/ 	.dword	_ZN80_INTERNAL_315290f6_44_flash_fwd_hdim128_bf16_split_softcap_sm80_cu_f3e6f9ee_28534cuda3std3__482_GLOBAL__N__315290f6_44_flash_fwd_hdim128_bf16_split_softcap_sm80_cu_f3e6f9ee_28536ignoreE
	.align		8
        /*0028*/ 	.dword	_ZN80_INTERNAL_315290f6_44_flash_fwd_hdim128_bf16_split_softcap_sm80_cu_f3e6f9ee_28534cuda3std3__419piecewise_constructE
	.align		8
        /*0030*/ 	.dword	_ZN80_INTERNAL_315290f6_44_flash_fwd_hdim128_bf16_split_softcap_sm80_cu_f3e6f9ee_28534cuda3std3__48in_placeE
	.align		8
        /*0038*/ 	.dword	_ZN80_INTERNAL_315290f6_44_flash_fwd_hdim128_bf16_split_softcap_sm80_cu_f3e6f9ee_28534cuda3std6ranges3__45__cpo4swapE
	.align		8
        /*0040*/ 	.dword	_ZN80_INTERNAL_315290f6_44_flash_fwd_hdim128_bf16_split_softcap_sm80_cu_f3e6f9ee_28534cuda3std6ranges3__45__cpo9iter_moveE
	.align		8
        /*0048*/ 	.dword	_ZN80_INTERNAL_315290f6_44_flash_fwd_hdim128_bf16_split_softcap_sm80_cu_f3e6f9ee_28534cute7productE
	.align		8
        /*0050*/ 	.dword	_ZN80_INTERNAL_315290f6_44_flash_fwd_hdim128_bf16_split_softcap_sm80_cu_f3e6f9ee_28534cute1_E


//--------------------- .nv.constant0._ZN7cutlass13device_kernelIN5flash19enable_sm80_to_sm89INS1_16FlashAttnFwdSm80INS1_25CollectiveMainloopFwdSm80ILi8ELi1ELb1EN4cute5tupleIJNS5_1CILi128EEES8_S8_EEELi128ENS_10bfloat16_tEfNS_4arch4Sm80ELb0ELb0ELb1ELb0ELb0ELb0ELb1ELb1EEENS1_21CollectiveEpilogueFwdIS9_NS6_IJNS7_ILi1EEESF_SF_EEESA_SC_Li256ELb0ELb1ELb1ELb0EEENS1_19SingleTileSchedulerILb0ELb1ELb1ELi128EEEEEEEEEvNT_6ParamsE --------------------------
	.section	.nv.constant0._ZN7cutlass13device_kernelIN5flash19enable_sm80_to_sm89INS1_16FlashAttnFwdSm80INS1_25CollectiveMainloopFwdSm80ILi8ELi1ELb1EN4cute5tupleIJNS5_1CILi128EEES8_S8_EEELi128ENS_10bfloat16_tEfNS_4arch4Sm80ELb0ELb0ELb1ELb0ELb0ELb0ELb1ELb1EEENS1_21CollectiveEpilogueFwdIS9_NS6_IJNS7_ILi1EEESF_SF_EEESA_SC_Li256ELb0ELb1ELb1ELb0EEENS1_19SingleTileSchedulerILb0ELb1ELb1ELi128EEEEEEEEEvNT_6ParamsE,"a",@progbits
	.sectionflags	@""
	.align	4
.nv.constant0._ZN7cutlass13device_kernelIN5flash19enable_sm80_to_sm89INS1_16FlashAttnFwdSm80INS1_25CollectiveMainloopFwdSm80ILi8ELi1ELb1EN4cute5tupleIJNS5_1CILi128EEES8_S8_EEELi128ENS_10bfloat16_tEfNS_4arch4Sm80ELb0ELb0ELb1ELb0ELb0ELb0ELb1ELb1EEENS1_21CollectiveEpilogueFwdIS9_NS6_IJNS7_ILi1EEESF_SF_EEESA_SC_Li256ELb0ELb1ELb1ELb0EEENS1_19SingleTileSchedulerILb0ELb1ELb1ELi128EEEEEEEEEvNT_6ParamsE:
	.zero		1400


//--------------------- .nv.constant0._ZN7cutlass13device_kernelIN5flash19enable_sm80_to_sm89INS1_16FlashAttnFwdSm80INS1_25CollectiveMainloopFwdSm80ILi8ELi1ELb1EN4cute5tupleIJNS5_1CILi128EEENS7_ILi96EEES8_EEELi128ENS_10bfloat16_tEfNS_4arch4Sm80ELb0ELb1ELb1ELb0ELb0ELb0ELb1ELb1EEENS1_21CollectiveEpilogueFwdINS6_IJS8_S8_S9_EEENS6_IJNS7_ILi1EEESH_SH_EEESB_SD_Li256ELb0ELb1ELb1ELb0EEENS1_19SingleTileSchedulerILb0ELb1ELb1ELi128EEEEEEEEEvNT_6ParamsE --------------------------
	.section	.nv.constant0._ZN7cutlass13device_kernelIN5flash19enable_sm80_to_sm89INS1_16FlashAttnFwdSm80INS1_25CollectiveMainloopFwdSm80ILi8ELi1ELb1EN4cute5tupleIJNS5_1CILi128EEENS7_ILi96EEES8_EEELi128ENS_10bfloat16_tEfNS_4arch4Sm80ELb0ELb1ELb1ELb0ELb0ELb0ELb1ELb1EEENS1_21CollectiveEpilogueFwdINS6_IJS8_S8_S9_EEENS6_IJNS7_ILi1EEESH_SH_EEESB_SD_Li256ELb0ELb1ELb1ELb0EEENS1_19SingleTileSchedulerILb0ELb1ELb1ELi128EEEEEEEEEvNT_6ParamsE,"a",@progbits
	.sectionflags	@""
	.align	4
.nv.constant0._ZN7cutlass13device_kernelIN5flash19enable_sm80_to_sm89INS1_16FlashAttnFwdSm80INS1_25CollectiveMainloopFwdSm80ILi8ELi1ELb1EN4cute5tupleIJNS5_1CILi128EEENS7_ILi96EEES8_EEELi128ENS_10bfloat16_tEfNS_4arch4Sm80ELb0ELb1ELb1ELb0ELb0ELb0ELb1ELb1EEENS1_21CollectiveEpilogueFwdINS6_IJS8_S8_S9_EEENS6_IJNS7_ILi1EEESH_SH_EEESB_SD_Li256ELb0ELb1ELb1ELb0EEENS1_19SingleTileSchedulerILb0ELb1ELb1ELi128EEEEEEEEEvNT_6ParamsE:
	.zero		1400


//--------------------- .nv.constant0._ZN7cutlass13device_kernelIN5flash19enable_sm80_to_sm89INS1_16FlashAttnFwdSm80INS1_25CollectiveMainloopFwdSm80ILi8ELi1ELb1EN4cute5tupleIJNS5_1CILi128EEES8_S8_EEELi128ENS_10bfloat16_tEfNS_4arch4Sm80ELb1ELb0ELb1ELb0ELb0ELb0ELb1ELb1EEENS1_21CollectiveEpilogueFwdIS9_NS6_IJNS7_ILi1EEESF_SF_EEESA_SC_Li256ELb0ELb1ELb1ELb0EEENS1_30DynamicPersistentTileSchedulerILi256ELi256ELb1ELb1ELb0EEEEEEEEEvNT_6ParamsE --------------------------
	.section	.nv.constant0._ZN7cutlass13device_kernelIN5flash19enable_sm80_to_sm89INS1_16FlashAttnFwdSm80INS1_25CollectiveMainloopFwdSm80ILi8ELi1ELb1EN4cute5tupleIJNS5_1CILi128EEES8_S8_EEELi128ENS_10bfloat16_tEfNS_4arch4Sm80ELb1ELb0ELb1ELb0ELb0ELb0ELb1ELb1EEENS1_21CollectiveEpilogueFwdIS9_NS6_IJNS7_ILi1EEESF_SF_EEESA_SC_Li256ELb0ELb1ELb1ELb0EEENS1_30DynamicPersistentTileSchedulerILi256ELi256ELb1ELb1ELb0EEEEEEEEEvNT_6ParamsE,"a",@progbits
	.sectionflags	@""
	.align	4
.nv.constant0._ZN7cutlass13device_kernelIN5flash19enable_sm80_to_sm89INS1_16FlashAttnFwdSm80INS1_25CollectiveMainloopFwdSm80ILi8ELi1ELb1EN4cute5tupleIJNS5_1CILi128EEES8_S8_EEELi128ENS_10bfloat16_tEfNS_4arch4Sm80ELb1ELb0ELb1ELb0ELb0ELb0ELb1ELb1EEENS1_21CollectiveEpilogueFwdIS9_NS6_IJNS7_ILi1EEESF_SF_EEESA_SC_Li256ELb0ELb1ELb1ELb0EEENS1_30DynamicPersistentTileSchedulerILi256ELi256ELb1ELb1ELb0EEEEEEEEEvNT_6ParamsE:
	.zero		1416


//--------------------- .nv.constant0._ZN7cutlass13device_kernelIN5flash19enable_sm80_to_sm89INS1_16FlashAttnFwdSm80INS1_25CollectiveMainloopFwdSm80ILi4ELi1ELb0EN4cute5tupleIJNS5_1CILi128EEENS7_ILi64EEES8_EEELi128ENS_10bfloat16_tEfNS_4arch4Sm80ELb0ELb0ELb1ELb0ELb0ELb0ELb1ELb1EEENS1_21CollectiveEpilogueFwdINS6_IJS8_S8_S9_EEENS6_IJNS7_ILi1EEESH_SH_EEESB_SD_Li128ELb0ELb1ELb1ELb0EEENS1_19SingleTileSchedulerILb0ELb1ELb1ELi128EEEEEEEEEvNT_6ParamsE --------------------------
	.section	.nv.constant0._ZN7cutlass13device_kernelIN5flash19enable_sm80_to_sm89INS1_16FlashAttnFwdSm80INS1_25CollectiveMainloopFwdSm80ILi4ELi1ELb0EN4cute5tupleIJNS5_1CILi128EEENS7_ILi64EEES8_EEELi128ENS_10bfloat16_tEfNS_4arch4Sm80ELb0ELb0ELb1ELb0ELb0ELb0ELb1ELb1EEENS1_21CollectiveEpilogueFwdINS6_IJS8_S8_S9_EEENS6_IJNS7_ILi1EEESH_SH_EEESB_SD_Li128ELb0ELb1ELb1ELb0EEENS1_19SingleTileSchedulerILb0ELb1ELb1ELi128EEEEEEEEEvNT_6ParamsE,"a",@progbits
	.sectionflags	@""
	.align	4
.nv.constant0._ZN7cutlass13device_kernelIN5flash19enable_sm80_to_sm89INS1_16FlashAttnFwdSm80INS1_25CollectiveMainloopFwdSm80ILi4ELi1ELb0EN4cute5tupleIJNS5_1CILi128EEENS7_ILi64EEES8_EEELi128ENS_10bfloat16_tEfNS_4arch4Sm80ELb0ELb0ELb1ELb0ELb0ELb0ELb1ELb1EEENS1_21CollectiveEpilogueFwdINS6_IJS8_S8_S9_EEENS6_IJNS7_ILi1EEESH_SH_EEESB_SD_Li128ELb0ELb1ELb1ELb0EEENS1_19SingleTileSchedulerILb0ELb1ELb1ELi128EEEEEEEEEvNT_6ParamsE:
	.zero		1400


//--------------------- .nv.constant0._ZN7cutlass13device_kernelIN5flash19enable_sm80_to_sm89INS1_16FlashAttnFwdSm80INS1_25CollectiveMainloopFwdSm80ILi8ELi1ELb1EN4cute5tupleIJNS5_1CILi128EEENS7_ILi112EEES8_EEELi128ENS_10bfloat16_tEfNS_4arch4Sm80ELb0ELb0ELb1ELb1ELb0ELb0ELb1ELb1EEENS1_21CollectiveEpilogueFwdINS6_IJS8_S8_S9_EEENS6_IJNS7_ILi1EEESH_SH_EEESB_SD_Li256ELb1ELb1ELb1ELb0EEENS1_36VarlenDynamicPersistentTileSchedulerILi128ELi112ELi256ELi256ELb1ELb1ELb0ELb0ELb1ELb1EEEEEEEEEvNT_6ParamsE --------------------------
	.section	.nv.constant0._ZN7cutlass13device_kernelIN5flash19enable_sm80_to_sm89INS1_16FlashAttnFwdSm80INS1_25CollectiveMainloopFwdSm80ILi8ELi1ELb1EN4cute5tupleIJNS5_1CILi128EEENS7_ILi112EEES8_EEELi128ENS_10bfloat16_tEfNS_4arch4Sm80ELb0ELb0ELb1ELb1ELb0ELb0ELb1ELb1EEENS1_21CollectiveEpilogueFwdINS6_IJS8_S8_S9_EEENS6_IJNS7_ILi1EEESH_SH_EEESB_SD_Li256ELb1ELb1ELb1ELb0EEENS1_36VarlenDynamicPersistentTileSchedulerILi128ELi112ELi256ELi256ELb1ELb1ELb0ELb0ELb1ELb1EEEEEEEEEvNT_6ParamsE,"a",@progbits
	.sectionflags	@""
	.align	4
.nv.constant0._ZN7cutlass13device_kernelIN5flash19enable_sm80_to_sm89INS1_16FlashAttnFwdSm80INS1_25CollectiveMainloopFwdSm80ILi8ELi1ELb1EN4cute5tupleIJNS5_1CILi128EEENS7_ILi112EEES8_EEELi128ENS_10bfloat16_tEfNS_4arch4Sm80ELb0ELb0ELb1ELb1ELb0ELb0ELb1ELb1EEENS1_21CollectiveEpilogueFwdINS6_IJS8_S8_S9_EEENS6_IJNS7_ILi1EEESH_SH_EEESB_SD_Li256ELb1ELb1ELb1ELb0EEENS1_36VarlenDynamicPersistentTileSchedulerILi128ELi112ELi256ELi256ELb1ELb1ELb0ELb0ELb1ELb1EEEEEEEEEvNT_6ParamsE:
	.zero		1432


//--------------------- .nv.constant0._ZN7cutlass13device_kernelIN5flash19enable_sm80_to_sm89INS1_16FlashAttnFwdSm80INS1_25CollectiveMainloopFwdSm80ILi8ELi1ELb1EN4cute5tupleIJNS5_1CILi128EEENS7_ILi112EEES8_EEELi128ENS_10bfloat16_tEfNS_4arch4Sm80ELb0ELb0ELb1ELb1ELb0ELb1ELb1ELb1EEENS1_21CollectiveEpilogueFwdINS6_IJS8_S8_S9_EEENS6_IJNS7_ILi1EEESH_SH_EEESB_SD_Li256ELb1ELb1ELb1ELb0EEENS1_36VarlenDynamicPersistentTileSchedulerILi128ELi112ELi256ELi256ELb1ELb1ELb0ELb0ELb1ELb1EEEEEEEEEvNT_6ParamsE --------------------------
	.section	.nv.constant0._ZN7cutlass13device_kernelIN5flash19enable_sm80_to_sm89INS1_16FlashAttnFwdSm80INS1_25CollectiveMainloopFwdSm80ILi8ELi1ELb1EN4cute5tupleIJNS5_1CILi128EEENS7_ILi112EEES8_EEELi128ENS_10bfloat16_tEfNS_4arch4Sm80ELb0ELb0ELb1ELb1ELb0ELb1ELb1ELb1EEENS1_21CollectiveEpilogueFwdINS6_IJS8_S8_S9_EEENS6_IJNS7_ILi1EEESH_SH_EEESB_SD_Li256ELb1ELb1ELb1ELb0EEENS1_36VarlenDynamicPersistentTileSchedulerILi128ELi112ELi256ELi256ELb1ELb1ELb0ELb0ELb1ELb1EEEEEEEEEvNT_6ParamsE,"a",@progbits
	.sectionflags	@""
	.align	4
.nv.constant0._ZN7cutlass13device_kernelIN5flash19enable_sm80_to_sm89INS1_16FlashAttnFwdSm80INS1_25CollectiveMainloopFwdSm80ILi8ELi1ELb1EN4cute5tupleIJNS5_1CILi128EEENS7_ILi112EEES8_EEELi128ENS_10bfloat16_tEfNS_4arch4Sm80ELb0ELb0ELb1ELb1ELb0ELb1ELb1ELb1EEENS1_21CollectiveEpilogueFwdINS6_IJS8_S8_S9_EEENS6_IJNS7_ILi1EEESH_SH_EEESB_SD_Li256ELb1ELb1ELb1ELb0EEENS1_36VarlenDynamicPersistentTileSchedulerILi128ELi112ELi256ELi256ELb1ELb1ELb0ELb0ELb1ELb1EEEEEEEEEvNT_6ParamsE:
	.zero		1432


//--------------------- .nv.constant0._ZN7cutlass13device_kernelIN5flash19enable_sm80_to_sm89INS1_16FlashAttnFwdSm80INS1_25CollectiveMainloopFwdSm80ILi4ELi1ELb0EN4cute5tupleIJNS5_1CILi128EEENS7_ILi48EEES8_EEELi128ENS_10bfloat16_tEfNS_4arch4Sm80ELb0ELb1ELb1ELb0ELb0ELb0ELb1ELb1EEENS1_21CollectiveEpilogueFwdINS6_IJS8_S8_S9_EEENS6_IJNS7_ILi1EEESH_SH_EEESB_SD_Li128ELb0ELb1ELb1ELb0EEENS1_19SingleTileSchedulerILb0ELb1ELb1ELi128EEEEEEEEEvNT_6ParamsE --------------------------
	.section	.nv.constant0._ZN7cutlass13device_kernelIN5flash19enable_sm80_to_sm89INS1_16FlashAttnFwdSm80INS1_25CollectiveMainloopFwdSm80ILi4ELi1ELb0EN4cute5tupleIJNS5_1CILi128EEENS7_ILi48EEES8_EEELi128ENS_10bfloat16_tEfNS_4arch4Sm80ELb0ELb1ELb1ELb0ELb0ELb0ELb1ELb1EEENS1_21CollectiveEpilogueFwdINS6_IJS8_S8_S9_EEENS6_IJNS7_ILi1EEESH_SH_EEESB_SD_Li128ELb0ELb1ELb1ELb0EEENS1_19SingleTileSchedulerILb0ELb1ELb1ELi128EEEEEEEEEvNT_6ParamsE,"a",@progbits
	.sectionflags	@""
	.align	4
.nv.constant0._ZN7cutlass13device_kernelIN5flash19enable_sm80_to_sm89INS1_16FlashAttnFwdSm80INS1_25CollectiveMainloopFwdSm80ILi4ELi1ELb0EN4cute5tupleIJNS5_1CILi128EEENS7_ILi48EEES8_EEELi128ENS_10bfloat16_tEfNS_4arch4Sm80ELb0ELb1ELb1ELb0ELb0ELb0ELb1ELb1EEENS1_21CollectiveEpilogueFwdINS6_IJS8_S8_S9_EEENS6_IJNS7_ILi1EEESH_SH_EEESB_SD_Li128ELb0ELb1ELb1ELb0EEENS1_19SingleTileSchedulerILb0ELb1ELb1ELi128EEEEEEEEEvNT_6ParamsE:
	.zero		1400


//--------------------- .nv.constant0._ZN7cutlass13device_kernelIN5flash19enable_sm80_to_sm89INS1_16FlashAttnFwdSm80INS1_25CollectiveMainloopFwdSm80ILi8ELi1ELb1EN4cute5tupleIJNS5_1CILi128EEENS7_ILi96EEES8_EEELi128ENS_10bfloat16_tEfNS_4arch4Sm80ELb0ELb1ELb1ELb1ELb0ELb0ELb1ELb1EEENS1_21CollectiveEpilogueFwdINS6_IJS8_S8_S9_EEENS6_IJNS7_ILi1EEESH_SH_EEESB_SD_Li256ELb1ELb1ELb1ELb0EEENS1_36VarlenDynamicPersistentTileSchedulerILi128ELi96ELi256ELi256ELb1ELb1ELb0ELb1ELb0ELb1EEEEEEEEEvNT_6ParamsE --------------------------
	.section	.nv.constant0._ZN7cutlass13device_kernelIN5flash19enable_sm80_to_sm89INS1_16FlashAttnFwdSm80INS1_25CollectiveMainloopFwdSm80ILi8ELi1ELb1EN4cute5tupleIJNS5_1CILi128EEENS7_ILi96EEES8_EEELi128ENS_10bfloat16_tEfNS_4arch4Sm80ELb0ELb1ELb1ELb1ELb0ELb0ELb1ELb1EEENS1_21CollectiveEpilogueFwdINS6_IJS8_S8_S9_EEENS6_IJNS7_ILi1EEESH_SH_EEESB_SD_Li256ELb1ELb1ELb1ELb0EEENS1_36VarlenDynamicPersistentTileSchedulerILi128ELi96ELi256ELi256ELb1ELb1ELb0ELb1ELb0ELb1EEEEEEEEEvNT_6ParamsE,"a",@progbits
	.sectionflags	@""
	.align	4
.nv.constant0._ZN7cutlass13device_kernelIN5flash19enable_sm80_to_sm89INS1_16FlashAttnFwdSm80INS1_25CollectiveMainloopFwdSm80ILi8ELi1ELb1EN4cute5tupleIJNS5_1CILi128EEENS7_ILi96EEES8_EEELi128ENS_10bfloat16_tEfNS_4arch4Sm80ELb0ELb1ELb1ELb1ELb0ELb0ELb1ELb1EEENS1_21CollectiveEpilogueFwdINS6_IJS8_S8_S9_EEENS6_IJNS7_ILi1EEESH_SH_EEESB_SD_Li256ELb1ELb1ELb1ELb0EEENS1_36VarlenDynamicPersistentTileSchedulerILi128ELi96ELi256ELi256ELb1ELb1ELb0ELb1ELb0ELb1EEEEEEEEEvNT_6ParamsE:
	.zero		1432


//--------------------- .nv.constant0._ZN7cutlass13device_kernelIN5flash19enable_sm80_to_sm89INS1_16FlashAttnFwdSm80INS1_25CollectiveMainloopFwdSm80ILi8ELi1ELb1EN4cute5tupleIJNS5_1CILi128EEENS7_ILi96EEES8_EEELi128ENS_10bfloat16_tEfNS_4arch4Sm80ELb0ELb1ELb1ELb1ELb0ELb1ELb1ELb1EEENS1_21CollectiveEpilogueFwdINS6_IJS8_S8_S9_EEENS6_IJNS7_ILi1EEESH_SH_EEESB_SD_Li256ELb1ELb1ELb1ELb0EEENS1_36VarlenDynamicPersistentTileSchedulerILi128ELi96ELi256ELi256ELb1ELb1ELb0ELb1ELb0ELb1EEEEEEEEEvNT_6ParamsE --------------------------
	.section	.nv.constant0._ZN7cutlass13device_kernelIN5flash19enable_sm80_to_sm89INS1_16FlashAttnFwdSm80INS1_25CollectiveMainloopFwdSm80ILi8ELi1ELb1EN4cute5tupleIJNS5_1CILi128EEENS7_ILi96EEES8_EEELi128ENS_10bfloat16_tEfNS_4arch4Sm80ELb0ELb1ELb1ELb1ELb0ELb1ELb1ELb1EEENS1_21CollectiveEpilogueFwdINS6_IJS8_S8_S9_EEENS6_IJNS7_ILi1EEESH_SH_EEESB_SD_Li256ELb1ELb1ELb1ELb0EEENS1_36VarlenDynamicPersistentTileSchedulerILi128ELi96ELi256ELi256ELb1ELb1ELb0ELb1ELb0ELb1EEEEEEEEEvNT_6ParamsE,"a",@progbits
	.sectionflags	@""
	.align	4
.nv.constant0._ZN7cutlass13device_kernelIN5flash19enable_sm80_to_sm89INS1_16FlashAttnFwdSm80INS1_25CollectiveMainloopFwdSm80ILi8ELi1ELb1EN4cute5tupleIJNS5_1CILi128EEENS7_ILi96EEES8_EEELi128ENS_10bfloat16_tEfNS_4arch4Sm80ELb0ELb1ELb1ELb1ELb0ELb1ELb1ELb1EEENS1_21CollectiveEpilogueFwdINS6_IJS8_S8_S9_EEENS6_IJNS7_ILi1EEESH_SH_EEESB_SD_Li256ELb1ELb1ELb1ELb0EEENS1_36VarlenDynamicPersistentTileSchedulerILi128ELi96ELi256ELi256ELb1ELb1ELb0ELb1ELb0ELb1EEEEEEEEEvNT_6ParamsE:
	.zero		1432


//--------------------- .nv.constant0._ZN7cutlass13device_kernelIN5flash19enable_sm80_to_sm89INS1_16FlashAttnFwdSm80INS1_25CollectiveMainloopFwdSm80ILi4ELi1ELb0EN4cute5tupleIJNS5_1CILi128EEENS7_ILi64EEES8_EEELi128ENS_10bfloat16_tEfNS_4arch4Sm80ELb1ELb0ELb1ELb0ELb0ELb0ELb1ELb1EEENS1_21CollectiveEpilogueFwdINS6_IJS8_S8_S9_EEENS6_IJNS7_ILi1EEESH_SH_EEESB_SD_Li128ELb0ELb1ELb1ELb0EEENS1_30DynamicPersistentTileSchedulerILi128ELi128ELb1ELb1ELb0EEEEEEEEEvNT_6ParamsE --------------------------
	.section	.nv.constant0._ZN7cutlass13device_kernelIN5flash19enable_sm80_to_sm89INS1_16FlashAttnFwdSm80INS1_25CollectiveMainloopFwdSm80ILi4ELi1ELb0EN4cute5tupleIJNS5_1CILi128EEENS7_ILi64EEES8_EEELi128ENS_10bfloat16_tEfNS_4arch4Sm80ELb1ELb0ELb1ELb0ELb0ELb0ELb1ELb1EEENS1_21CollectiveEpilogueFwdINS6_IJS8_S8_S9_EEENS6_IJNS7_ILi1EEESH_SH_EEESB_SD_Li128ELb0ELb1ELb1ELb0EEENS1_30DynamicPersistentTileSchedulerILi128ELi128ELb1ELb1ELb0EEEEEEEEEvNT_6ParamsE,"a",@progbits
	.sectionflags	@""
	.align	4
.nv.constant0._ZN7cutlass13device_kernelIN5flash19enable_sm80_to_sm89INS1_16FlashAttnFwdSm80INS1_25CollectiveMainloopFwdSm80ILi4ELi1ELb0EN4cute5tupleIJNS5_1CILi128EEENS7_ILi64EEES8_EEELi128ENS_10bfloat16_tEfNS_4arch4Sm80ELb1ELb0ELb1ELb0ELb0ELb0ELb1ELb1EEENS1_21CollectiveEpilogueFwdINS6_IJS8_S8_S9_EEENS6_IJNS7_ILi1EEESH_SH_EEESB_SD_Li128ELb0ELb1ELb1ELb0EEENS1_30DynamicPersistentTileSchedulerILi128ELi128ELb1ELb1ELb0EEEEEEEEEvNT_6ParamsE:
	.zero		1416


//--------------------- .nv.constant0._ZN7cutlass13device_kernelIN5flash19enable_sm80_to_sm89INS1_16FlashAttnFwdSm80INS1_25CollectiveMainloopFwdSm80ILi8ELi1ELb1EN4cute5tupleIJNS5_1CILi128EEENS7_ILi112EEES8_EEELi128ENS_10bfloat16_tEfNS_4arch4Sm80ELb1ELb0ELb1ELb1ELb0ELb0ELb1ELb1EEENS1_21CollectiveEpilogueFwdINS6_IJS8_S8_S9_EEENS6_IJNS7_ILi1EEESH_SH_EEESB_SD_Li256ELb1ELb1ELb1ELb0EEENS1_36VarlenDynamicPersistentTileSchedulerILi128ELi112ELi256ELi256ELb1ELb1ELb0ELb1ELb1ELb1EEEEEEEEEvNT_6ParamsE --------------------------
	.section	.nv.constant0._ZN7cutlass13device_kernelIN5flash19enable_sm80_to_sm89INS1_16FlashAttnFwdSm80INS1_25CollectiveMainloopFwdSm80ILi8ELi1ELb1EN4cute5tupleIJNS5_1CILi128EEENS7_ILi112EEES8_EEELi128ENS_10bfloat16_tEfNS_4arch4Sm80ELb1ELb0ELb1ELb1ELb0ELb0ELb1ELb1EEENS1_21CollectiveEpilogueFwdINS6_IJS8_S8_S9_EEENS6_IJNS7_ILi1EEESH_SH_EEESB_SD_Li256ELb1ELb1ELb1ELb0EEENS1_36VarlenDynamicPersistentTileSchedulerILi128ELi112ELi256ELi256ELb1ELb1ELb0ELb1ELb1ELb1EEEEEEEEEvNT_6ParamsE,"a",@progbits
	.sectionflags	@""
	.align	4
.nv.constant0._ZN7cutlass13device_kernelIN5flash19enable_sm80_to_sm89INS1_16FlashAttnFwdSm80INS1_25CollectiveMainloopFwdSm80ILi8ELi1ELb1EN4cute5tupleIJNS5_1CILi128EEENS7_ILi112EEES8_EEELi128ENS_10bfloat16_tEfNS_4arch4Sm80ELb1ELb0ELb1ELb1ELb0ELb0ELb1ELb1EEENS1_21CollectiveEpilogueFwdINS6_IJS8_S8_S9_EEENS6_IJNS7_ILi1EEESH_SH_EEESB_SD_Li256ELb1ELb1ELb1ELb0EEENS1_36VarlenDynamicPersistentTileSchedulerILi128ELi112ELi256ELi256ELb1ELb1ELb0ELb1ELb1ELb1EEEEEEEEEvNT_6ParamsE:
	.zero		1432


//--------------------- .nv.constant0._ZN7cutlass13device_kernelIN5flash19enable_sm80_to_sm89INS1_16FlashAttnFwdSm80INS1_25CollectiveMainloopFwdSm80ILi8ELi1ELb1EN4cute5tupleIJNS5_1CILi128EEENS7_ILi112EEES8_EEELi128ENS_10bfloat16_tEfNS_4arch4Sm80ELb1ELb0ELb1ELb1ELb0ELb1ELb1ELb1EEENS1_21CollectiveEpilogueFwdINS6_IJS8_S8_S9_EEENS6_IJNS7_ILi1EEESH_SH_EEESB_SD_Li256ELb1ELb1ELb1ELb0EEENS1_36VarlenDynamicPersistentTileSchedulerILi128ELi112ELi256ELi256ELb1ELb1ELb0ELb1ELb1ELb1EEEEEEEEEvNT_6ParamsE --------------------------
	.section	.nv.constant0._ZN7cutlass13device_kernelIN5flash19enable_sm80_to_sm89INS1_16FlashAttnFwdSm80INS1_25CollectiveMainloopFwdSm80ILi8ELi1ELb1EN4cute5tupleIJNS5_1CILi128EEENS7_ILi112EEES8_EEELi128ENS_10bfloat16_tEfNS_4arch4Sm80ELb1ELb0ELb1ELb1ELb0ELb1ELb1ELb1EEENS1_21CollectiveEpilogueFwdINS6_IJS8_S8_S9_EEENS6_IJNS7_ILi1EEESH_SH_EEESB_SD_Li256ELb1ELb1ELb1ELb0EEENS1_36VarlenDynamicPersistentTileSchedulerILi128ELi112ELi256ELi256ELb1ELb1ELb0ELb1ELb1ELb1EEEEEEEEEvNT_6ParamsE,"a",@progbits
	.sectionflags	@""
	.align	4
.nv.constant0._ZN7cutlass13device_kernelIN5flash19enable_sm80_to_sm89INS1_16FlashAttnFwdSm80INS1_25CollectiveMainloopFwdSm80ILi8ELi1ELb1EN4cute5tupleIJNS5_1CILi128EEENS7_ILi112EEES8_EEELi128ENS_10bfloat16_tEfNS_4arch4Sm80ELb1ELb0ELb1ELb1ELb0ELb1ELb1ELb1EEENS1_21CollectiveEpilogueFwdINS6_IJS8_S8_S9_EEENS6_IJNS7_ILi1EEESH_SH_EEESB_SD_Li256ELb1ELb1ELb1ELb0EEENS1_36VarlenDynamicPersistentTileSchedulerILi128ELi112ELi256ELi256ELb1ELb1ELb0ELb1ELb1ELb1EEEEEEEEEvNT_6ParamsE:
	.zero		1432


//--------------------- .text._ZN7cutlass13device_kernelIN5flash19enable_sm80_to_sm89INS1_16FlashAttnFwdSm80INS1_25CollectiveMainloopFwdSm80ILi8ELi1ELb1EN4cute5tupleIJNS5_1CILi128EEES8_S8_EEELi128ENS_10bfloat16_tEfNS_4arch4Sm80ELb0ELb0ELb1ELb0ELb0ELb0ELb1ELb1EEENS1_21CollectiveEpilogueFwdIS9_NS6_IJNS7_ILi1EEESF_SF_EEESA_SC_Li256ELb0ELb1ELb1ELb0EEENS1_19SingleTileSchedulerILb0ELb1ELb1ELi128EEEEEEEEEvNT_6ParamsE --------------------------
	.section	.text._ZN7cutlass13device_kernelIN5flash19enable_sm80_to_sm89INS1_16FlashAttnFwdSm80INS1_25CollectiveMainloopFwdSm80ILi8ELi1ELb1EN4cute5tupleIJNS5_1CILi128EEES8_S8_EEELi128ENS_10bfloat16_tEfNS_4arch4Sm80ELb0ELb0ELb1ELb0ELb0ELb0ELb1ELb1EEENS1_21CollectiveEpilogueFwdIS9_NS6_IJNS7_ILi1EEESF_SF_EEESA_SC_Li256ELb0ELb1ELb1ELb0EEENS1_19SingleTileSchedulerILb0ELb1ELb1ELi128EEEEEEEEEvNT_6ParamsE,"ax",@progbits
	.sectioninfo	@"SHI_REGISTERS=255"
	.align	128
.text._ZN7cutlass13device_kernelIN5flash19enable_sm80_to_sm89INS1_16FlashAttnFwdSm80INS1_25CollectiveMainloopFwdSm80ILi8ELi1ELb1EN4cute5tupleIJNS5_1CILi128EEES8_S8_EEELi128ENS_10bfloat16_tEfNS_4arch4Sm80ELb0ELb0ELb1ELb0ELb0ELb0ELb1ELb1EEENS1_21CollectiveEpilogueFwdIS9_NS6_IJNS7_ILi1EEESF_SF_EEESA_SC_Li256ELb0ELb1ELb1ELb0EEENS1_19SingleTileSchedulerILb0ELb1ELb1ELi128EEEEEEEEEvNT_6ParamsE:
        .type           _ZN7cutlass13device_kernelIN5flash19enable_sm80_to_sm89INS1_16FlashAttnFwdSm80INS1_25CollectiveMainloopFwdSm80ILi8ELi1ELb1EN4cute5tupleIJNS5_1CILi128EEES8_S8_EEELi128ENS_10bfloat16_tEfNS_4arch4Sm80ELb0ELb0ELb1ELb0ELb0ELb0ELb1ELb1EEENS1_21CollectiveEpilogueFwdIS9_NS6_IJNS7_ILi1EEESF_SF_EEESA_SC_Li256ELb0ELb1ELb1ELb0EEENS1_19SingleTileSchedulerILb0ELb1ELb1ELi128EEEEEEEEEvNT_6ParamsE,@function
        .size           _ZN7cutlass13device_kernelIN5flash19enable_sm80_to_sm89INS1_16FlashAttnFwdSm80INS1_25CollectiveMainloopFwdSm80ILi8ELi1ELb1EN4cute5tupleIJNS5_1CILi128EEES8_S8_EEELi128ENS_10bfloat16_tEfNS_4arch4Sm80ELb0ELb0ELb1ELb0ELb0ELb0ELb1ELb1EEENS1_21CollectiveEpilogueFwdIS9_NS6_IJNS7_ILi1EEESF_SF_EEESA_SC_Li256ELb0ELb1ELb1ELb0EEENS1_19SingleTileSchedulerILb0ELb1ELb1ELi128EEEEEEEEEvNT_6ParamsE,(.L_x_1336 - _ZN7cutlass13device_kernelIN5flash19enable_sm80_to_sm89INS1_16FlashAttnFwdSm80INS1_25CollectiveMainloopFwdSm80ILi8ELi1ELb1EN4cute5tupleIJNS5_1CILi128EEES8_S8_EEELi128ENS_10bfloat16_tEfNS_4arch4Sm80ELb0ELb0ELb1ELb0ELb0ELb0ELb1ELb1EEENS1_21CollectiveEpilogueFwdIS9_NS6_IJNS7_ILi1EEESF_SF_EEESA_SC_Li256ELb0ELb1ELb1ELb0EEENS1_19SingleTileSchedulerILb0ELb1ELb1ELi128EEEEEEEEEvNT_6ParamsE)
        .other          _ZN7cutlass13device_kernelIN5flash19enable_sm80_to_sm89INS1_16FlashAttnFwdSm80INS1_25CollectiveMainloopFwdSm80ILi8ELi1ELb1EN4cute5tupleIJNS5_1CILi128EEES8_S8_EEELi128ENS_10bfloat16_tEfNS_4arch4Sm80ELb0ELb0ELb1ELb0ELb0ELb0ELb1ELb1EEENS1_21CollectiveEpilogueFwdIS9_NS6_IJNS7_ILi1EEESF_SF_EEESA_SC_Li256ELb0ELb1ELb1ELb0EEENS1_19SingleTileSchedulerILb0ELb1ELb1ELi128EEEEEEEEEvNT_6ParamsE,@"STO_CUDA_ENTRY STV_DEFAULT"
_ZN7cutlass13device_kernelIN5flash19enable_sm80_to_sm89INS1_16FlashAttnFwdSm80INS1_25CollectiveMainloopFwdSm80ILi8ELi1ELb1EN4cute5tupleIJNS5_1CILi128EEES8_S8_EEELi128ENS_10bfloat16_tEfNS_4arch4Sm80ELb0ELb0ELb1ELb0ELb0ELb0ELb1ELb1EEENS1_21CollectiveEpilogueFwdIS9_NS6_IJNS7_ILi1EEESF_SF_EEESA_SC_Li256ELb0ELb1ELb1ELb0EEENS1_19SingleTileSchedulerILb0ELb1ELb1ELi128EEEEEEEEEvNT_6ParamsE:
[----:B------:R-:W-:Y:S02]  /*0000*/  MOV R1, c[0x0][0x28] ;  /* 0x00000a0000017a02 */ /* 0x000fe40000000f00 */
[----:B------:R-:W1:Y:S01]  /*0010*/  S2R R112, SR_TID.X ;  /* 0x0000000000707919 */ /* 0x000e620000002100 */
[----:B------:R-:W2:Y:S01]  /*0020*/  S2UR UR6, SR_CTAID.Y ;  /* 0x00000000000679c3 */ /* 0x000ea20000002600 */
[----:B------:R-:W-:Y:S02]  /*0030*/  IADD3 R1, R1, -0x10, RZ ;  /* 0xfffffff001017810 */ /* 0x000fe40007ffe0ff */
[----:B------:R-:W3:Y:S01]  /*0040*/  S2R R0, SR_CTAID.Z ;  /* 0x0000000000007919 */ /* 0x000ee20000002700 */
[----:B-1----:R-:W-:-:S06]  /*0050*/  SHF.R.U32.HI R2, RZ, 0x5, R112 ;  /* 0x00000005ff027819 */ /* 0x002fcc0000011670 */
[----:B------:R-:W1:Y:S02]  /*0060*/  SHFL.IDX PT, R2, R2, RZ, 0x1f ;  /* 0x00001fff02027589 */ /* 0x000e6400000e0000 */
[----:B-1----:R-:W-:-:S13]  /*0070*/  ISETP.NE.AND P0, PT, R2, RZ, PT ;  /* 0x000000ff0200720c */ /* 0x002fda0003f05270 */
[----:B--2---:R-:W-:Y:S05]  /*0080*/  @!P0 BRA `(.L_x_0) ;  /* 0x0000009000008947 */ /* 0x004fea0003800000 */
[----:B---3--:R-:W-:Y:S01]  /*0090*/  MOV R2, c[0x0][0x550] ;  /* 0x0001540000027a02 */ /* 0x008fe20000000f00 */
[----:B------:R-:W-:-:S03]  /*00a0*/  UMOV UR10, UR6 ;  /* 0x00000006000a7c82 */ /* 0x000fc60008000000 */
[----:B------:R-:W-:-:S13]  /*00b0*/  ISETP.NE.AND P0, PT, R2, 0x1, PT ;  /* 0x000000010200780c */ /* 0x000fda0003f05270 */
[----:B------:R-:W-:Y:S05]  /*00c0*/  @!P0 BRA `(.L_x_1) ;  /* 0x000000b000008947 */ /* 0x000fea0003800000 */
[----:B------:R-:W-:Y:S02]  /*00d0*/  ULDC UR4, c[0x0][0x554] ;  /* 0x0001550000047ab9 */ /* 0x000fe40000000800 */
[----:B------:R-:W-:Y:S02]  /*00e0*/  UIMAD.WIDE.U32 UR4, UR6, UR4, URZ ;  /* 0x00000004060472a5 */ /* 0x000fe4000f8e003f */
[----:B------:R-:W-:Y:S02]  /*00f0*/  ULDC UR10, c[0x0][0x558] ;  /* 0x00015600000a7ab9 */ /* 0x000fe40000000800 */
[----:B------:R-:W-:Y:S01]  /*0100*/  USHF.R.U32.HI UR10, URZ, UR10, UR5 ;  /* 0x0000000a3f0a7299 */ /* 0x000fe20008011605 */
[----:B------:R-:W-:Y:S05]  /*0110*/  BRA `(.L_x_1) ;  /* 0x0000006000007947 */ /* 0x000fea0003800000 */
.L_x_0:
[----:B---3--:R-:W-:Y:S02]  /*0120*/  ULDC.64 UR4, c[0x0][0x550] ;  /* 0x0001540000047ab9 */ /* 0x008fe40000000a00 */
[----:B------:R-:W-:Y:S02]  /*0130*/  UISETP.NE.AND UP0, UPT, UR4, 0x1, UPT ;  /* 0x000000010400788c */ /* 0x000fe4000bf05270 */
[----:B------:R-:W-:-:S02]  /*0140*/  UIMAD.WIDE.U32 UR8, UR6, UR5, URZ ;  /* 0x00000005060872a5 */ /* 0x000fc4000f8e003f */
[----:B------:R-:W-:Y:S02]  /*0150*/  ULDC UR4, c[0x0][0x558] ;  /* 0x0001560000047ab9 */ /* 0x000fe40000000800 */
[----:B------:R-:W-:-:S05]  /*0160*/  UMOV UR10, UR6 ;  /* 0x00000006000a7c82 */ /* 0x000fca0008000000 */
[----:B------:R-:W-:-:S03]  /*0170*/  @UP0 USHF.R.U32.HI UR10, URZ, UR4, UR9 ;  /* 0x000000043f0a0299 */ /* 0x000fc60008011609 */
.L_x_1:
[----:B------:R-:W-:Y:S01]  /*0180*/  ISETP.GE.AND P0, PT, R0, RZ, PT ;  /* 0x000000ff0000720c */ /* 0x000fe20003f06270 */
[----:B------:R-:W-:Y:S02]  /*0190*/  UIADD3 UR5, -UR10, URZ, URZ ;  /* 0x0000003f0a057290 */ /* 0x000fe4000fffe13f */
[----:B------:R-:W-:Y:S02]  /*01a0*/  ULDC UR4, c[0x0][0x550] ;  /* 0x0001540000047ab9 */ /* 0x000fe40000000800 */
[----:B------:R-:W-:-:S08]  /*01b0*/  UIMAD UR6, UR5, UR4, UR6 ;  /* 0x00000004050672a4 */ /* 0x000fd0000f8e0206 */
[----:B------:R-:W-:Y:S05]  /*01c0*/  @!P0 EXIT ;  /* 0x000000000000894d */ /* 0x000fea0003800000 */
[----:B------:R-:W-:Y:S02]  /*01d0*/  ULDC UR4, c[0x0][0x1d0] ;  /* 0x0000740000047ab9 */ /* 0x000fe40000000800 */
[----:B------:R-:W-:Y:S02]  /*01e0*/  UISETP.GE.AND UP0, UPT, UR4, 0x1, UPT ;  /* 0x000000010400788c */ /* 0x000fe4000bf06270 */
[----:B------:R-:W-:Y:S02]  /*01f0*/  UIADD3 UR7, UR4, 0x7f, URZ ;  /* 0x0000007f04077890 */ /* 0x000fe4000fffe03f */
[----:B------:R-:W-:Y:S02]  /*0200*/  UMOV UR13, URZ ;  /* 0x0000003f000d7c82 */ /* 0x000fe40008000000 */
[----:B------:R-:W-:Y:S01]  /*0210*/  PLOP3.LUT P0, PT, PT, PT, UP0, 0x80, 0x0 ;  /* 0x000000000000781c */ /* 0x000fe20003f0f008 */
[----:B------:R-:W-:-:S04]  /*0220*/  USHF.R.S32.HI UR5, URZ, 0x1f, UR7 ;  /* 0x0000001f3f057899 */ /* 0x000fc80008011407 */
[----:B------:R-:W-:-:S04]  /*0230*/  ULEA.HI UR5, UR5, UR7, URZ, 0x7 ;  /* 0x0000000705057291 */ /* 0x000fc8000f8f383f */
[----:B------:R-:W-:-:S04]  /*0240*/  USHF.R.S32.HI UR17, URZ, 0x7, UR5 ;  /* 0x000000073f117899 */ /* 0x000fc80008011405 */
[----:B------:R-:W-:Y:S05]  /*0250*/  @!P0 BRA `(.L_x_2) ;  /* 0x0000024000008947 */ /* 0x000fea0003800000 */
[----:B------:R-:W-:Y:S02]  /*0260*/  USHF.R.U32.HI UR4, URZ, 0x10, UR6 ;  /* 0x000000103f047899 */ /* 0x000fe40008011606 */
[----:B------:R-:W-:Y:S02]  /*0270*/  ULDC UR5, c[0x0][0x338] ;  /* 0x0000ce0000057ab9 */ /* 0x000fe40000000800 */
[----:B------:R-:W-:Y:S02]  /*0280*/  UISETP.NE.AND UP0, UPT, UR4, URZ, UPT ;  /* 0x0000003f0400728c */ /* 0x000fe4000bf05270 */
[----:B------:R-:W-:Y:S02]  /*0290*/  UMOV UR12, URZ ;  /* 0x0000003f000c7c82 */ /* 0x000fe40008000000 */
[----:B------:R-:W-:-:S04]  /*02a0*/  USEL UR5, UR4, UR5, UP0 ;  /* 0x0000000504057287 */ /* 0x000fc80008000000 */
[----:B------:R-:W-:Y:S02]  /*02b0*/  UIADD3 UR11, UR17, -0x1, UR5 ;  /* 0xffffffff110b7890 */ /* 0x000fe4000fffe005 */
[----:B------:R-:W-:-:S05]  /*02c0*/  IMAD.U32 R2, RZ, RZ, UR5 ;  /* 0x00000005ff027e24 */ /* 0x000fca000f8e00ff */
[-C--:B------:R-:W-:Y:S02]  /*02d0*/  IABS R3, R2.reuse ;  /* 0x0000000200037213 */ /* 0x080fe40000000000 */
[----:B------:R-:W-:-:S03]  /*02e0*/  IABS R2, R2 ;  /* 0x0000000200027213 */ /* 0x000fc60000000000 */
[----:B------:R-:W-:Y:S02]  /*02f0*/  IMAD.MOV.U32 R5, RZ, RZ, R3 ;  /* 0x000000ffff057224 */ /* 0x000fe400078e0003 */
[----:B------:R-:W-:Y:S01]  /*0300*/  IMAD.U32 R3, RZ, RZ, UR11 ;  /* 0x0000000bff037e24 */ /* 0x000fe2000f8e00ff */
[----:B------:R-:W-:Y:S01]  /*0310*/  ULOP3.LUT UR11, UR11, UR5, URZ, 0x3c, !UPT ;  /* 0x000000050b0b7292 */ /* 0x000fe2000f8e3c3f */
[----:B------:R-:W1:Y:S01]  /*0320*/  R2UR UR9, R5 ;  /* 0x00000000050973c2 */ /* 0x000e6200000e0000 */
[----:B------:R-:W-:Y:S02]  /*0330*/  IMAD.MOV R2, RZ, RZ, -R2 ;  /* 0x000000ffff027224 */ /* 0x000fe400078e0a02 */
[----:B------:R-:W-:-:S05]  /*0340*/  IABS R3, R3 ;  /* 0x0000000300037213 */ /* 0x000fca0000000000 */
[----:B------:R-:W2:Y:S08]  /*0350*/  R2UR UR8, R3 ;  /* 0x00000000030873c2 */ /* 0x000eb000000e0000 */
[----:B------:R-:W3:Y:S01]  /*0360*/  R2UR UR7, R2 ;  /* 0x00000000020773c2 */ /* 0x000ee200000e0000 */
[----:B-1----:R-:W1:Y:S08]  /*0370*/  I2F.RP R6, UR9 ;  /* 0x0000000900067d06 */ /* 0x002e700008209400 */
[----:B-1----:R-:W1:Y:S02]  /*0380*/  MUFU.RCP R4, R6 ;  /* 0x0000000600047308 */ /* 0x002e640000001000 */
[----:B-1----:R-:W-:-:S06]  /*0390*/  IADD3 R4, R4, 0xffffffe, RZ ;  /* 0x0ffffffe04047810 */ /* 0x002fcc0007ffe0ff */
[----:B------:R-:W1:Y:S02]  /*03a0*/  F2I.FTZ.U32.TRUNC.NTZ R4, R4 ;  /* 0x0000000400047305 */ /* 0x000e64000021f000 */
[----:B-1----:R-:W1:Y:S02]  /*03b0*/  R2UR UR13, R4 ;  /* 0x00000000040d73c2 */ /* 0x002e6400000e0000 */
[----:B-1----:R-:W-:-:S04]  /*03c0*/  UIADD3 UR4, URZ, -UR13, URZ ;  /* 0x8000000d3f047290 */ /* 0x002fc8000fffe03f */
[----:B------:R-:W-:-:S04]  /*03d0*/  UIMAD UR4, UR4, UR9, URZ ;  /* 0x00000009040472a4 */ /* 0x000fc8000f8e023f */
[----:B------:R-:W-:-:S04]  /*03e0*/  UIMAD.WIDE.U32 UR12, UR13, UR4, UR12 ;  /* 0x000000040d0c72a5 */ /* 0x000fc8000f8e000c */
[----:B--2---:R-:W-:-:S04]  /*03f0*/  UIMAD.WIDE.U32 UR12, UR13, UR8, URZ ;  /* 0x000000080d0c72a5 */ /* 0x004fc8000f8e003f */
[----:B---3--:R-:W-:-:S04]  /*0400*/  UIMAD UR7, UR13, UR7, UR8 ;  /* 0x000000070d0772a4 */ /* 0x008fc8000f8e0208 */
[----:B------:R-:W-:-:S11]  /*0410*/  UISETP.GT.U32.AND UP0, UPT, UR9, UR7, UPT ;  /* 0x000000070900728c */ /* 0x000fd6000bf04070 */
[----:B------:R-:W-:Y:S02]  /*0420*/  @!UP0 UIADD3 UR7, UR7, -UR9, URZ ;  /* 0x8000000907078290 */ /* 0x000fe4000fffe03f */
[----:B------:R-:W-:Y:S02]  /*0430*/  @!UP0 UIADD3 UR13, UR13, 0x1, URZ ;  /* 0x000000010d0d8890 */ /* 0x000fe4000fffe03f */
[----:B------:R-:W-:Y:S02]  /*0440*/  UISETP.GE.U32.AND UP1, UPT, UR7, UR9, UPT ;  /* 0x000000090700728c */ /* 0x000fe4000bf26070 */
[----:B------:R-:W-:-:S09]  /*0450*/  UISETP.GE.AND UP0, UPT, UR11, URZ, UPT ;  /* 0x0000003f0b00728c */ /* 0x000fd2000bf06270 */
[----:B------:R-:W-:Y:S02]  /*0460*/  @UP1 UIADD3 UR13, UR13, 0x1, URZ ;  /* 0x000000010d0d1890 */ /* 0x000fe4000fffe03f */
[----:B------:R-:W-:Y:S02]  /*0470*/  UISETP.NE.AND UP1, UPT, UR5, URZ, UPT ;  /* 0x0000003f0500728c */ /* 0x000fe4000bf25270 */
[----:B------:R-:W-:-:S09]  /*0480*/  @!UP0 UIADD3 UR13, -UR13, URZ, URZ ;  /* 0x0000003f0d0d8290 */ /* 0x000fd2000fffe13f */
[----:B------:R-:W-:Y:S02]  /*0490*/  @!UP1 ULOP3.LUT UR13, URZ, UR5, URZ, 0x33, !UPT ;  /* 0x000000053f0d9292 */ /* 0x000fe4000f8e333f */
.L_x_2:
[----:B------:R-:W-:Y:S01]  /*04a0*/  ULOP3.LUT UR8, UR6, 0xffff, URZ, 0xc0, !UPT ;  /* 0x0000ffff06087892 */ /* 0x000fe2000f8ec03f */
[----:B------:R-:W-:Y:S01]  /*04b0*/  PLOP3.LUT P2, PT, PT, PT, PT, 0x80, 0x0 ;  /* 0x000000000000781c */ /* 0x000fe20003f4f070 */
[----:B------:R-:W-:Y:S01]  /*04c0*/  ULDC.64 UR14, c[0x0][0x118] ;  /* 0x00004600000e7ab9 */ /* 0x000fe20000000a00 */
[----:B------:R-:W-:Y:S01]  /*04d0*/  IMAD.MOV.U32 R7, RZ, RZ, RZ ;  /* 0x000000ffff077224 */ /* 0x000fe200078e00ff */
[----:B------:R-:W-:Y:S01]  /*04e0*/  UIMAD UR8, UR8, UR13, URZ ;  /* 0x0000000d080872a4 */ /* 0x000fe2000f8e023f */
[----:B------:R-:W-:Y:S01]  /*04f0*/  IMAD.MOV.U32 R2, RZ, RZ, RZ ;  /* 0x000000ffff027224 */ /* 0x000fe200078e00ff */
[----:B------:R-:W-:Y:S01]  /*0500*/  CS2R R70, SRZ ;  /* 0x0000000000467805 */ /* 0x000fe2000001ff00 */
[----:B------:R-:W-:Y:S01]  /*0510*/  CS2R R68, SRZ ;  /* 0x0000000000447805 */ /* 0x000fe2000001ff00 */
[----:B------:R-:W-:Y:S01]  /*0520*/  UIADD3 UR13, UR8, UR13, URZ ;  /* 0x0000000d080d7290 */ /* 0x000fe2000fffe03f */
[----:B------:R-:W-:Y:S01]  /*0530*/  CS2R R74, SRZ ;  /* 0x00000000004a7805 */ /* 0x000fe2000001ff00 */
[----:B------:R-:W-:Y:S01]  /*0540*/  CS2R R72, SRZ ;  /* 0x0000000000487805 */ /* 0x000fe2000001ff00 */
[----:B------:R-:W-:Y:S01]  /*0550*/  CS2R R78, SRZ ;  /* 0x00000000004e7805 */ /* 0x000fe2000001ff00 */
[----:B------:R-:W-:Y:S01]  /*0560*/  UISETP.LT.AND UP0, UPT, UR17, UR13, UPT ;  /* 0x0000000d1100728c */ /* 0x000fe2000bf01270 */
[----:B------:R-:W-:Y:S01]  /*0570*/  CS2R R76, SRZ ;  /* 0x00000000004c7805 */ /* 0x000fe2000001ff00 */
[----:B------:R-:W-:Y:S01]  /*0580*/  CS2R R82, SRZ ;  /* 0x0000000000527805 */ /* 0x000fe2000001ff00 */
[----:B------:R-:W-:Y:S01]  /*0590*/  CS2R R80, SRZ ;  /* 0x0000000000507805 */ /* 0x000fe2000001ff00 */
[----:B------:R-:W-:Y:S01]  /*05a0*/  USEL UR17, UR17, UR13, UP0 ;  /* 0x0000000d11117287 */ /* 0x000fe20008000000 */
[----:B------:R-:W-:Y:S01]  /*05b0*/  CS2R R86, SRZ ;  /* 0x0000000000567805 */ /* 0x000fe2000001ff00 */
[----:B------:R-:W-:Y:S01]  /*05c0*/  CS2R R84, SRZ ;  /* 0x0000000000547805 */ /* 0x000fe2000001ff00 */
[----:B------:R-:W-:Y:S01]  /*05d0*/  CS2R R90, SRZ ;  /* 0x00000000005a7805 */ /* 0x000fe2000001ff00 */
[----:B------:R-:W-:Y:S01]  /*05e0*/  UISETP.GT.AND UP0, UPT, UR17, UR8, UPT ;  /* 0x000000081100728c */ /* 0x000fe2000bf04270 */
[----:B------:R-:W-:Y:S01]  /*05f0*/  CS2R R88, SRZ ;  /* 0x0000000000587805 */ /* 0x000fe2000001ff00 */
[----:B------:R-:W-:Y:S01]  /*0600*/  CS2R R94, SRZ ;  /* 0x00000000005e7805 */ /* 0x000fe2000001ff00 */
[----:B------:R-:W-:Y:S01]  /*0610*/  CS2R R92, SRZ ;  /* 0x00000000005c7805 */ /* 0x000fe2000001ff00 */
[----:B------:R-:W-:Y:S01]  /*0620*/  CS2R R98, SRZ ;  /* 0x0000000000627805 */ /* 0x000fe2000001ff00 */
[----:B------:R-:W-:Y:S01]  /*0630*/  CS2R R96, SRZ ;  /* 0x0000000000607805 */ /* 0x000fe2000001ff00 */
[----:B------:R-:W-:Y:S01]  /*0640*/  PLOP3.LUT P0, PT, PT, PT, UP0, 0x80, 0x0 ;  /* 0x000000000000781c */ /* 0x000fe20003f0f008 */
[----:B------:R-:W-:Y:S01]  /*0650*/  CS2R R102, SRZ ;  /* 0x0000000000667805 */ /* 0x000fe2000001ff00 */
        /* <DEDUP_REMOVED lines=15> */
[----:B------:R-:W-:Y:S05]  /*0750*/  @!P0 BRA `(.L_x_3) ;  /* 0x000095e000008947 */ /* 0x000fea0003800000 */
[----:B------:R-:W-:Y:S02]  /*0760*/  ISETP.NE.U32.AND P1, PT, RZ, c[0x0][0x340], PT ;  /* 0x0000d000ff007a0c */ /* 0x000fe40003f25070 */
[----:B------:R-:W-:Y:S01]  /*0770*/  SHF.R.S32.HI R113, RZ, 0x1f, R112 ;  /* 0x0000001fff717819 */ /* 0x000fe20000011470 */
[----:B------:R-:W-:Y:S01]  /*0780*/  USHF.R.S32.HI UR20, URZ, 0x1f, UR10 ;  /* 0x0000001f3f147899 */ /* 0x000fe2000801140a */
[----:B------:R-:W-:Y:S01]  /*0790*/  ISETP.NE.AND.EX P1, PT, RZ, c[0x0][0x344], PT, P1 ;  /* 0x0000d100ff007a0c */ /* 0x000fe20003f25310 */
[----:B------:R-:W-:-:S12]  /*07a0*/  ULDC.64 UR4, c[0x0][0x1b8] ;  /* 0x00006e0000047ab9 */ /* 0x000fd80000000a00 */
[----:B------:R-:W-:-:S04]  /*07b0*/  @P1 IMAD.MOV.U32 R3, RZ, RZ, 0x4 ;  /* 0x00000004ff031424 */ /* 0x000fc800078e00ff */
[----:B------:R-:W-:-:S06]  /*07c0*/  @P1 IMAD.WIDE R250, R0, R3, c[0x0][0x340] ;  /* 0x0000d00000fa1625 */ /* 0x000fcc00078e0203 */
[----:B------:R-:W2:Y:S01]  /*07d0*/  @P1 LDG.E R250, [R250.64] ;  /* 0x0000000efafa1981 */ /* 0x000ea2000c1e1900 */
[----:B------:R-:W-:Y:S01]  /*07e0*/  LEA.HI R32, R113, R112, RZ, 0x3 ;  /* 0x0000007071207211 */ /* 0x000fe200078f18ff */
[----:B------:R-:W-:Y:S01]  /*07f0*/  IMAD.MOV.U32 R9, RZ, RZ, c[0x0][0x2c4] ;  /* 0x0000b100ff097624 */ /* 0x000fe200078e00ff */
[----:B------:R-:W-:Y:S01]  /*0800*/  UIMAD.WIDE.U32 UR6, UR10, UR4, URZ ;  /* 0x000000040a0672a5 */ /* 0x000fe2000f8e003f */
[----:B------:R-:W1:Y:S01]  /*0810*/  S2R R3, SR_CTAID.X ;  /* 0x0000000000037919 */ /* 0x000e620000002500 */
[----:B------:R-:W-:Y:S01]  /*0820*/  LOP3.LUT R29, R32, 0xfffffff8, RZ, 0xc0, !PT ;  /* 0xfffffff8201d7812 */ /* 0x000fe200078ec0ff */
[----:B------:R-:W-:Y:S01]  /*0830*/  UIMAD UR4, UR20, UR4, URZ ;  /* 0x00000004140472a4 */ /* 0x000fe2000f8e023f */
[----:B------:R-:W-:Y:S01]  /*0840*/  ISETP.NE.AND P0, PT, R9, 0x1, PT ;  /* 0x000000010900780c */ /* 0x000fe20003f05270 */
[----:B------:R-:W-:Y:S01]  /*0850*/  UIADD3 UR16, UR17, -0x1, URZ ;  /* 0xffffffff11107890 */ /* 0x000fe2000fffe03f */
[----:B------:R-:W-:Y:S01]  /*0860*/  SHF.R.S32.HI R32, RZ, 0x3, R32 ;  /* 0x00000003ff207819 */ /* 0x000fe20000011420 */
[----:B------:R-:W-:Y:S01]  /*0870*/  IMAD.IADD R29, R112, 0x1, -R29 ;  /* 0x00000001701d7824 */ /* 0x000fe200078e0a1d */
[----:B------:R-:W-:Y:S01]  /*0880*/  UIMAD UR4, UR10, UR5, UR4 ;  /* 0x000000050a0472a4 */ /* 0x000fe2000f8e0204 */
[----:B------:R-:W-:Y:S01]  /*0890*/  SHF.R.S32.HI R7, RZ, 0x1f, R0 ;  /* 0x0000001fff077819 */ /* 0x000fe20000011400 */
[----:B------:R-:W-:Y:S01]  /*08a0*/  IMAD.U32 R13, RZ, RZ, UR7 ;  /* 0x00000007ff0d7e24 */ /* 0x000fe2000f8e00ff */
[--C-:B------:R-:W-:Y:S01]  /*08b0*/  SHF.R.S32.HI R28, RZ, 0x1f, R32.reuse ;  /* 0x0000001fff1c7819 */ /* 0x100fe20000011420 */
[----:B------:R-:W-:Y:S01]  /*08c0*/  IMAD R2, R29, 0x20, R32 ;  /* 0x000000201d027824 */ /* 0x000fe200078e0220 */
[----:B------:R-:W-:Y:S01]  /*08d0*/  UIADD3 UR4, UR7, UR4, URZ ;  /* 0x0000000407047290 */ /* 0x000fe2000fffe03f */
[----:B------:R-:W-:Y:S01]  /*08e0*/  IMAD R5, R7, c[0x0][0x1c0], RZ ;  /* 0x0000700007057a24 */ /* 0x000fe200078e02ff */
[----:B------:R-:W-:Y:S01]  /*08f0*/  UMOV UR18, 0x7 ;  /* 0x0000000700127882 */ /* 0x000fe20000000000 */
[----:B------:R-:W-:Y:S01]  /*0900*/  IMAD.U32 R12, RZ, RZ, UR6 ;  /* 0x00000006ff0c7e24 */ /* 0x000fe2000f8e00ff */
[----:B------:R-:W-:Y:S01]  /*0910*/  ULDC.64 UR6, c[0x0][0x1e0] ;  /* 0x0000780000067ab9 */ /* 0x000fe20000000a00 */
[C---:B------:R-:W-:Y:S01]  /*0920*/  IMAD R14, R0.reuse, c[0x0][0x1c4], R5 ;  /* 0x00007100000e7a24 */ /* 0x040fe200078e0205 */
[----:B------:R-:W-:Y:S01]  /*0930*/  MOV R13, UR4 ;  /* 0x00000004000d7c02 */ /* 0x000fe20008000f00 */
[----:B------:R-:W-:Y:S01]  /*0940*/  IMAD R9, R9, c[0x0][0x168], RZ ;  /* 0x00005a0009097a24 */ /* 0x000fe200078e02ff */
[----:B------:R-:W-:Y:S01]  /*0950*/  ULDC.64 UR4, c[0x0][0x1e8] ;  /* 0x00007a0000047ab9 */ /* 0x000fe20000000a00 */
[----:B------:R-:W-:Y:S01]  /*0960*/  IMAD.SHL.U32 R30, R29, 0x8, RZ ;  /* 0x000000081d1e7824 */ /* 0x000fe200078e00ff */
[----:B------:R-:W-:Y:S01]  /*0970*/  UIMAD UR4, UR20, UR4, URZ ;  /* 0x00000004140472a4 */ /* 0x000fe2000f8e023f */
[----:B------:R-:W-:Y:S01]  /*0980*/  IMAD.WIDE.U32 R12, R0, c[0x0][0x1c0], R12 ;  /* 0x00007000000c7a25 */ /* 0x000fe200078e000c */
[----:B------:R-:W-:-:S02]  /*0990*/  USHF.L.U64.HI UR18, UR6, UR18, UR7 ;  /* 0x0000001206127299 */ /* 0x000fc40008010207 */
[----:B------:R-:W-:Y:S01]  /*09a0*/  SHF.R.S32.HI R31, RZ, 0x1f, R30 ;  /* 0x0000001fff1f7819 */ /* 0x000fe2000001141e */
[----:B-1----:R-:W-:Y:S01]  /*09b0*/  IMAD R11, R3, 0x80, R2 ;  /* 0x00000080030b7824 */ /* 0x002fe200078e0202 */
[----:B------:R-:W-:Y:S01]  /*09c0*/  ISETP.GE.AND P6, PT, R30, c[0x0][0x198], PT ;  /* 0x000066001e007a0c */ /* 0x000fe20003fc6270 */
[----:B------:R-:W-:Y:S01]  /*09d0*/  IMAD.IADD R15, R13, 0x1, R14 ;  /* 0x000000010d0f7824 */ /* 0x000fe200078e020e */
[----:B------:R-:W-:Y:S01]  /*09e0*/  UIMAD UR4, UR10, UR5, UR4 ;  /* 0x000000050a0472a4 */ /* 0x000fe2000f8e0204 */
[----:B------:R-:W-:Y:S01]  /*09f0*/  @P0 IMAD.HI.U32 R4, R11, c[0x0][0x2c8], RZ ;  /* 0x0000b2000b040a27 */ /* 0x000fe200078e00ff */
[----:B------:R-:W-:Y:S02]  /*0a00*/  USHF.L.U32 UR19, UR6, 0x7, URZ ;  /* 0x0000000706137899 */ /* 0x000fe4000800063f */
[----:B------:R-:W-:Y:S01]  /*0a10*/  USHF.R.S32.HI UR11, URZ, 0x1f, UR16 ;  /* 0x0000001f3f0b7899 */ /* 0x000fe20008011410 */
[----:B------:R-:W-:Y:S01]  /*0a20*/  IMAD.MOV.U32 R2, RZ, RZ, R11 ;  /* 0x000000ffff027224 */ /* 0x000fe200078e000b */
[----:B------:R-:W-:Y:S01]  /*0a30*/  @P0 SHF.R.U32.HI R2, RZ, c[0x0][0x2cc], R4 ;  /* 0x0000b300ff020a19 */ /* 0x000fe20000011604 */
[----:B------:R-:W-:Y:S01]  /*0a40*/  IMAD.MOV.U32 R14, RZ, RZ, R12 ;  /* 0x000000ffff0e7224 */ /* 0x000fe200078e000c */
[----:B------:R-:W-:Y:S01]  /*0a50*/  UIMAD.WIDE.U32 UR12, UR6, 0x40, URZ ;  /* 0x00000040060c78a5 */ /* 0x000fe2000f8e003f */
[----:B------:R-:W-:Y:S01]  /*0a60*/  IMAD R6, R3, 0x80, R32 ;  /* 0x0000008003067824 */ /* 0x000fe200078e0220 */
[--C-:B------:R-:W-:Y:S01]  /*0a70*/  SHF.R.S32.HI R5, RZ, 0x1f, R2.reuse ;  /* 0x0000001fff057819 */ /* 0x100fe20000011402 */
[----:B------:R-:W-:Y:S01]  /*0a80*/  IMAD.MOV R12, RZ, RZ, -R2 ;  /* 0x000000ffff0c7224 */ /* 0x000fe200078e0a02 */
[----:B------:R-:W-:Y:S01]  /*0a90*/  IADD3 R3, -R32, c[0x0][0x1d0], RZ ;  /* 0x0000740020037a10 */ /* 0x000fe20007ffe1ff */
[----:B------:R-:W-:Y:S01]  /*0aa0*/  IMAD.WIDE.U32 R14, R2, c[0x0][0x1b0], R14 ;  /* 0x00006c00020e7a25 */ /* 0x000fe200078e000e */
[----:B------:R-:W-:Y:S01]  /*0ab0*/  IADD3 R4, R6, 0x20, RZ ;  /* 0x0000002006047810 */ /* 0x000fe20007ffe0ff */
[----:B------:R-:W-:Y:S01]  /*0ac0*/  USHF.L.U32 UR9, UR7, 0x6, URZ ;  /* 0x0000000607097899 */ /* 0x000fe2000800063f */
[----:B------:R-:W-:Y:S01]  /*0ad0*/  BAR.SYNC.DEFER_BLOCKING 0x0 ;  /* 0x0000000000007b1d */ /* 0x000fe20000010000 */
[----:B------:R-:W-:Y:S01]  /*0ae0*/  IMAD R5, R5, c[0x0][0x1b0], RZ ;  /* 0x00006c0005057a24 */ /* 0x000fe200078e02ff */
[-C--:B------:R-:W-:Y:S01]  /*0af0*/  ISETP.GE.AND P3, PT, R4, R9.reuse, PT ;  /* 0x000000090400720c */ /* 0x080fe20003f66270 */
[----:B------:R-:W-:Y:S01]  /*0b00*/  IMAD R12, R12, c[0x0][0x2c4], R11 ;  /* 0x0000b1000c0c7a24 */ /* 0x000fe200078e020b */
[----:B------:R-:W-:Y:S01]  /*0b10*/  IADD3 R4, R6, 0x40, RZ ;  /* 0x0000004006047810 */ /* 0x000fe20007ffe0ff */
[----:B------:R-:W-:Y:S01]  /*0b20*/  IMAD R5, R2, c[0x0][0x1b4], R5 ;  /* 0x00006d0002057a24 */ /* 0x000fe200078e0205 */
[-C--:B------:R-:W-:Y:S01]  /*0b30*/  ISETP.GE.AND P5, PT, R6, R9.reuse, PT ;  /* 0x000000090600720c */ /* 0x080fe20003fa6270 */
[----:B------:R-:W-:Y:S01]  /*0b40*/  IMAD.SHL.U32 R11, R32, 0x40, RZ ;  /* 0x00000040200b7824 */ /* 0x000fe200078e00ff */
[----:B------:R-:W-:Y:S01]  /*0b50*/  ISETP.GE.AND P4, PT, R4, R9, PT ;  /* 0x000000090400720c */ /* 0x000fe20003f86270 */
[----:B------:R-:W-:Y:S01]  /*0b60*/  IMAD.U32 R2, RZ, RZ, UR16 ;  /* 0x00000010ff027e24 */ /* 0x000fe2000f8e00ff */
[----:B------:R-:W-:Y:S01]  /*0b70*/  IADD3 R15, R15, R5, RZ ;  /* 0x000000050f0f7210 */ /* 0x000fe20007ffe0ff */
[----:B------:R-:W-:Y:S01]  /*0b80*/  IMAD.U32 R244, RZ, RZ, UR10 ;  /* 0x0000000afff47e24 */ /* 0x000fe2000f8e00ff */
[----:B------:R-:W-:Y:S01]  /*0b90*/  SHF.R.S32.HI R5, RZ, 0x1f, R12 ;  /* 0x0000001fff057819 */ /* 0x000fe2000001140c */
[----:B------:R-:W-:Y:S01]  /*0ba0*/  IMAD R2, R2, -0x80, R3 ;  /* 0xffffff8002027824 */ /* 0x000fe200078e0203 */
[----:B------:R-:W-:Y:S01]  /*0bb0*/  LOP3.LUT R11, R11, 0x1c0, RZ, 0xc0, !PT ;  /* 0x000001c00b0b7812 */ /* 0x000fe200078ec0ff */
[----:B------:R-:W-:Y:S01]  /*0bc0*/  IMAD R3, R28, c[0x0][0x1e0], RZ ;  /* 0x000078001c037a24 */ /* 0x000fe200078e02ff */
[----:B------:R-:W-:Y:S01]  /*0bd0*/  IADD3 R6, R6, 0x60, RZ ;  /* 0x0000006006067810 */ /* 0x000fe20007ffe0ff */
[----:B------:R-:W-:Y:S01]  /*0be0*/  IMAD R5, R5, c[0x0][0x1a8], RZ ;  /* 0x00006a0005057a24 */ /* 0x000fe200078e02ff */
[----:B------:R-:W-:Y:S01]  /*0bf0*/  SHF.R.U32.HI R8, RZ, 0x3, R11 ;  /* 0x00000003ff087819 */ /* 0x000fe2000001160b */
[----:B------:R-:W-:Y:S01]  /*0c00*/  IMAD R3, R32, c[0x0][0x1e4], R3 ;  /* 0x0000790020037a24 */ /* 0x000fe200078e0203 */
[----:B------:R-:W-:Y:S01]  /*0c10*/  LOP3.LUT R11, R11, 0x38, R30, 0xf8, !PT ;  /* 0x000000380b0b7812 */ /* 0x000fe200078ef81e */
[C---:B------:R-:W-:Y:S01]  /*0c20*/  IMAD R5, R12.reuse, c[0x0][0x1ac], R5 ;  /* 0x00006b000c057a24 */ /* 0x040fe200078e0205 */
[----:B------:R-:W-:Y:S01]  /*0c30*/  UIADD3 UR9, UR13, UR9, URZ ;  /* 0x000000090d097290 */ /* 0x000fe2000fffe03f */
[----:B------:R-:W-:Y:S01]  /*0c40*/  IMAD.WIDE.U32 R12, R12, c[0x0][0x1a8], R14 ;  /* 0x00006a000c0c7a25 */ /* 0x000fe200078e000e */
[----:B------:R-:W-:-:S03]  /*0c50*/  LOP3.LUT R8, R11, R8, RZ, 0x3c, !PT ;  /* 0x000000080b087212 */ /* 0x000fc600078e3cff */
[----:B------:R-:W-:Y:S01]  /*0c60*/  IMAD.IADD R4, R13, 0x1, R5 ;  /* 0x000000010d047824 */ /* 0x000fe200078e0205 */
[----:B------:R-:W-:Y:S01]  /*0c70*/  LEA R5, P0, R12, c[0x0][0x160], 0x1 ;  /* 0x000058000c057a11 */ /* 0x000fe200078008ff */
[----:B------:R-:W-:-:S03]  /*0c80*/  IMAD.WIDE.U32 R10, R32, c[0x0][0x1e0], R30 ;  /* 0x00007800200a7a25 */ /* 0x000fc600078e001e */
[----:B------:R-:W-:Y:S01]  /*0c90*/  LEA.HI.X R4, R12, c[0x0][0x164], R4, 0x1, P0 ;  /* 0x000059000c047a11 */ /* 0x000fe200000f0c04 */
[----:B------:R-:W-:Y:S01]  /*0ca0*/  IMAD.MOV.U32 R12, RZ, RZ, R10 ;  /* 0x000000ffff0c7224 */ /* 0x000fe200078e000a */
[----:B------:R-:W1:Y:S01]  /*0cb0*/  SHFL.IDX PT, R14, R5, RZ, 0x181f ;  /* 0x00181fff050e7589 */ /* 0x000e6200000e0000 */
[----:B------:R-:W-:Y:S01]  /*0cc0*/  IMAD.IADD R13, R11, 0x1, R3 ;  /* 0x000000010b0d7824 */ /* 0x000fe200078e0203 */
[----:B------:R-:W-:Y:S02]  /*0cd0*/  IADD3 R3, R30, 0x40, RZ ;  /* 0x000000401e037810 */ /* 0x000fe40007ffe0ff */
[----:B------:R-:W3:Y:S01]  /*0ce0*/  SHFL.IDX PT, R15, R4, RZ, 0x181f ;  /* 0x00181fff040f7589 */ /* 0x000ee200000e0000 */
[----:B------:R-:W-:Y:S01]  /*0cf0*/  IMAD.WIDE.U32 R244, R244, c[0x0][0x1e8], R12 ;  /* 0x00007a00f4f47a25 */ /* 0x000fe200078e000c */
[----:B------:R-:W-:Y:S02]  /*0d00*/  LEA.HI R11, R113, R112, RZ, 0x6 ;  /* 0x00000070710b7211 */ /* 0x000fe400078f30ff */
[----:B------:R-:W4:Y:S01]  /*0d10*/  SHFL.IDX PT, R12, R5, 0x1, 0x181f ;  /* 0x00381f00050c7f89 */ /* 0x000f2200000e0000 */
[----:B------:R-:W-:-:S02]  /*0d20*/  ISETP.GE.AND P0, PT, R6, R9, PT ;  /* 0x000000090600720c */ /* 0x000fc40003f06270 */
[----:B------:R-:W-:Y:S01]  /*0d30*/  @!P5 SHF.R.S32.HI R6, RZ, 0x1f, R3 ;  /* 0x0000001fff06d819 */ /* 0x000fe20000011403 */
[----:B------:R-:W5:Y:S01]  /*0d40*/  SHFL.IDX PT, R13, R4, 0x1, 0x181f ;  /* 0x00381f00040d7f89 */ /* 0x000f6200000e0000 */
[----:B------:R-:W-:Y:S02]  /*0d50*/  SHF.L.U32 R11, R11, 0x3, RZ ;  /* 0x000000030b0b7819 */ /* 0x000fe400000006ff */
[----:B------:R-:W-:Y:S01]  /*0d60*/  @!P5 LEA.HI R6, R6, R3, RZ, 0x3 ;  /* 0x000000030606d211 */ /* 0x000fe200078f18ff */
[----:B------:R-:W5:Y:S01]  /*0d70*/  SHFL.IDX PT, R18, R5, 0x2, 0x181f ;  /* 0x00581f0005127f89 */ /* 0x000f6200000e0000 */
[----:B------:R-:W-:Y:S02]  /*0d80*/  LOP3.LUT R8, R8, 0xfffffe00, R11, 0xf8, !PT ;  /* 0xfffffe0008087812 */ /* 0x000fe400078ef80b */
[----:B------:R-:W-:Y:S01]  /*0d90*/  IADD3 R245, R245, UR4, RZ ;  /* 0x00000004f5f57c10 */ /* 0x000fe2000fffe0ff */
[----:B------:R-:W5:Y:S01]  /*0da0*/  SHFL.IDX PT, R19, R4, 0x2, 0x181f ;  /* 0x00581f0004137f89 */ /* 0x000f6200000e0000 */
[----:B------:R-:W-:Y:S01]  /*0db0*/  UIMAD UR4, UR18, UR16, URZ ;  /* 0x00000010120472a4 */ /* 0x000fe2000f8e023f */
[----:B------:R-:W-:Y:S01]  /*0dc0*/  IMAD.SHL.U32 R243, R8, 0x2, RZ ;  /* 0x0000000208f37824 */ /* 0x000fe200078e00ff */
[----:B-1----:R-:W-:Y:S01]  /*0dd0*/  @!P5 LEA R16, P2, R30, R14, 0x1 ;  /* 0x0000000e1e10d211 */ /* 0x002fe200078408ff */
[----:B------:R1:W2:Y:S01]  /*0de0*/  SHFL.IDX PT, R10, R5, 0x3, 0x181f ;  /* 0x00781f00050a7f89 */ /* 0x0002a200000e0000 */
[----:B------:R-:W-:-:S02]  /*0df0*/  UIMAD UR4, UR11, UR19, UR4 ;  /* 0x000000130b0472a4 */ /* 0x000fc4000f8e0204 */
[C---:B---3--:R-:W-:Y:S01]  /*0e00*/  @!P5 LEA.HI.X R17, R30.reuse, R15, R31, 0x1, P2 ;  /* 0x0000000f1e11d211 */ /* 0x048fe200010f0c1f */
[----:B------:R3:W2:Y:S01]  /*0e10*/  SHFL.IDX PT, R11, R4, 0x3, 0x181f ;  /* 0x00781f00040b7f89 */ /* 0x0006a200000e0000 */
[----:B----4-:R-:W-:-:S03]  /*0e20*/  @!P3 LEA R8, P2, R30, R12, 0x1 ;  /* 0x0000000c1e08b211 */ /* 0x010fc600078408ff */
[----:B------:R4:W-:Y:S01]  /*0e30*/  @!P5 LDGSTS.E.BYPASS.LTC128B.128 [R243+0x100], [R16.64], !P6 ;  /* 0x0010000010f3dfae */ /* 0x0009e2000f101d4e */
[C---:B-----5:R-:W-:Y:S01]  /*0e40*/  @!P3 LEA.HI.X R9, R30.reuse, R13, R31, 0x1, P2 ;  /* 0x0000000d1e09b211 */ /* 0x060fe200010f0c1f */
[----:B-1----:R-:W-:Y:S01]  /*0e50*/  IMAD.U32 R5, RZ, RZ, UR6 ;  /* 0x00000006ff057e24 */ /* 0x002fe2000f8e00ff */
[----:B---3--:R-:W-:Y:S02]  /*0e60*/  MOV R4, UR7 ;  /* 0x0000000700047c02 */ /* 0x008fe40008000f00 */
[----:B----4-:R-:W-:-:S04]  /*0e70*/  @!P4 LEA R16, P2, R30, R18, 0x1 ;  /* 0x000000121e10c211 */ /* 0x010fc800078408ff */
[----:B------:R-:W-:Y:S02]  /*0e80*/  @!P4 LEA.HI.X R17, R30, R19, R31, 0x1, P2 ;  /* 0x000000131e11c211 */ /* 0x000fe400010f0c1f */
[----:B--2---:R-:W-:Y:S01]  /*0e90*/  @P1 SHF.R.S32.HI R251, RZ, 0x1f, R250 ;  /* 0x0000001ffffb1819 */ /* 0x004fe200000114fa */
[----:B------:R-:W-:Y:S01]  /*0ea0*/  @!P1 IMAD.MOV.U32 R250, RZ, RZ, R0 ;  /* 0x000000fffffa9224 */ /* 0x000fe200078e0000 */
[----:B------:R-:W-:Y:S01]  /*0eb0*/  @!P3 SHF.R.S32.HI R0, RZ, 0x1f, R3 ;  /* 0x0000001fff00b819 */ /* 0x000fe20000011403 */
[----:B------:R-:W-:Y:S01]  /*0ec0*/  @!P1 IMAD.MOV.U32 R251, RZ, RZ, R7 ;  /* 0x000000fffffb9224 */ /* 0x000fe200078e0007 */
[----:B------:R-:W-:Y:S01]  /*0ed0*/  ISETP.GE.AND P1, PT, R3, c[0x0][0x198], PT ;  /* 0x0000660003007a0c */ /* 0x000fe20003f26270 */
[----:B------:R-:W-:Y:S01]  /*0ee0*/  IMAD.WIDE.U32 R244, R250, c[0x0][0x1f0], R244 ;  /* 0x00007c00faf47a25 */ /* 0x000fe200078e00f4 */
[----:B------:R-:W-:Y:S02]  /*0ef0*/  @!P5 LOP3.LUT R7, R6, 0xfffffff8, RZ, 0xc0, !PT ;  /* 0xfffffff80607d812 */ /* 0x000fe400078ec0ff */
[----:B------:R-:W-:Y:S01]  /*0f00*/  @!P3 LEA.HI R0, R0, R3, RZ, 0x3 ;  /* 0x000000030000b211 */ /* 0x000fe200078f18ff */
[----:B------:R-:W-:-:S02]  /*0f10*/  IMAD R247, R251, c[0x0][0x1f0], RZ ;  /* 0x00007c00fbf77a24 */ /* 0x000fc400078e02ff */
[----:B------:R-:W-:Y:S01]  /*0f20*/  @!P5 IMAD.WIDE R20, R7, 0x2, R14 ;  /* 0x000000020714d825 */ /* 0x000fe200078e020e */
[----:B------:R-:W-:Y:S02]  /*0f30*/  @!P3 LOP3.LUT R7, R0, 0xfffffff8, RZ, 0xc0, !PT ;  /* 0xfffffff80007b812 */ /* 0x000fe400078ec0ff */
[----:B------:R-:W-:Y:S01]  /*0f40*/  @!P4 SHF.R.S32.HI R0, RZ, 0x1f, R3 ;  /* 0x0000001fff00c819 */ /* 0x000fe20000011403 */
[----:B------:R-:W-:Y:S02]  /*0f50*/  IMAD R247, R250, c[0x0][0x1f4], R247 ;  /* 0x00007d00faf77a24 */ /* 0x000fe400078e02f7 */
[----:B------:R1:W-:Y:S01]  /*0f60*/  @!P5 LDGSTS.E.BYPASS.LTC128B.128 [R243+0x4100], [R20.64], !P1 ;  /* 0x0410000014f3dfae */ /* 0x0003e2000c901d4e */
[----:B------:R-:W-:Y:S01]  /*0f70*/  ISETP.GE.AND P5, PT, R2, 0x21, PT ;  /* 0x000000210200780c */ /* 0x000fe20003fa6270 */
[----:B------:R-:W-:Y:S01]  /*0f80*/  IMAD.IADD R247, R245, 0x1, R247 ;  /* 0x00000001f5f77824 */ /* 0x000fe200078e02f7 */
[----:B------:R-:W-:Y:S01]  /*0f90*/  @!P4 LEA.HI R0, R0, R3, RZ, 0x3 ;  /* 0x000000030000c211 */ /* 0x000fe200078f18ff */
[----:B------:R2:W-:Y:S01]  /*0fa0*/  @!P3 LDGSTS.E.BYPASS.LTC128B.128 [R243+0x1100], [R8.64], !P6 ;  /* 0x0110000008f3bfae */ /* 0x0005e2000f101d4e */
[----:B------:R-:W-:-:S02]  /*0fb0*/  IMAD.MOV.U32 R246, RZ, RZ, R244 ;  /* 0x000000fffff67224 */ /* 0x000fc400078e00f4 */
[----:B------:R-:W-:Y:S01]  /*0fc0*/  @!P3 IMAD.WIDE R6, R7, 0x2, R12 ;  /* 0x000000020706b825 */ /* 0x000fe200078e020c */
[----:B------:R-:W-:-:S04]  /*0fd0*/  @!P4 LOP3.LUT R0, R0, 0xfffffff8, RZ, 0xc0, !PT ;  /* 0xfffffff80000c812 */ /* 0x000fc800078ec0ff */
[----:B------:R3:W-:Y:S01]  /*0fe0*/  @!P3 LDGSTS.E.BYPASS.LTC128B.128 [R243+0x5100], [R6.64], !P1 ;  /* 0x0510000006f3bfae */ /* 0x0007e2000c901d4e */
[----:B------:R-:W-:Y:S01]  /*0ff0*/  @!P0 LEA R14, P3, R30, R10, 0x1 ;  /* 0x0000000a1e0e8211 */ /* 0x000fe200078608ff */
[----:B------:R-:W-:Y:S02]  /*1000*/  @!P4 IMAD.WIDE R18, R0, 0x2, R18 ;  /* 0x000000020012c825 */ /* 0x000fe400078e0212 */
[----:B------:R4:W-:Y:S01]  /*1010*/  @!P4 LDGSTS.E.BYPASS.LTC128B.128 [R243+0x2100], [R16.64], !P6 ;  /* 0x0210000010f3cfae */ /* 0x0009e2000f101d4e */
[C-C-:B------:R-:W-:Y:S02]  /*1020*/  @!P0 LEA.HI.X R15, R30.reuse, R11, R31.reuse, 0x1, P3 ;  /* 0x0000000b1e0f8211 */ /* 0x140fe400018f0c1f */
[----:B------:R-:W-:Y:S01]  /*1030*/  ISETP.GE.AND P3, PT, R30, c[0x0][0x1d4], PT ;  /* 0x000075001e007a0c */ /* 0x000fe20003f66270 */
[----:B------:R5:W-:Y:S01]  /*1040*/  @!P4 LDGSTS.E.BYPASS.LTC128B.128 [R243+0x6100], [R18.64], !P1 ;  /* 0x0610000012f3cfae */ /* 0x000be2000c901d4e */
[----:B------:R-:W-:Y:S01]  /*1050*/  ISETP.GE.AND P4, PT, R2, 0x41, PT ;  /* 0x000000410200780c */ /* 0x000fe20003f86270 */
[----:B------:R-:W-:-:S02]  /*1060*/  IMAD.WIDE.U32 R30, R32, c[0x0][0x208], R30 ;  /* 0x00008200201e7a25 */ /* 0x000fc400078e001e */
[----:B------:R1:W-:Y:S01]  /*1070*/  @!P0 LDGSTS.E.BYPASS.LTC128B.128 [R243+0x3100], [R14.64], !P6 ;  /* 0x031000000ef38fae */ /* 0x0003e2000f101d4e */
[----:B------:R-:W-:Y:S01]  /*1080*/  ISETP.GE.AND P6, PT, R2, 0x1, PT ;  /* 0x000000010200780c */ /* 0x000fe20003fc6270 */
[----:B--2---:R-:W-:-:S04]  /*1090*/  IMAD.U32 R9, RZ, RZ, UR16 ;  /* 0x00000010ff097e24 */ /* 0x004fc8000f8e00ff */
[----:B------:R-:W-:-:S04]  /*10a0*/  IMAD.WIDE.U32 R8, R9, UR19, R246 ;  /* 0x0000001309087c25 */ /* 0x000fc8000f8e00f6 */
[----:B---3--:R-:W-:Y:S01]  /*10b0*/  IMAD.U32 R7, RZ, RZ, UR6 ;  /* 0x00000006ff077e24 */ /* 0x008fe2000f8e00ff */
[----:B------:R-:W-:Y:S02]  /*10c0*/  @P5 LEA R5, P2, R5, R8, 0x5 ;  /* 0x0000000805055211 */ /* 0x000fe400078428ff */
[----:B------:R-:W-:Y:S01]  /*10d0*/  IADD3 R9, R9, UR4, RZ ;  /* 0x0000000409097c10 */ /* 0x000fe2000fffe0ff */
[----:B------:R-:W-:Y:S01]  /*10e0*/  ULDC.64 UR4, c[0x0][0x210] ;  /* 0x0000840000047ab9 */ /* 0x000fe20000000a00 */
[----:B------:R-:W-:Y:S01]  /*10f0*/  LEA.HI R6, R113, R112, RZ, 0x4 ;  /* 0x0000007071067211 */ /* 0x000fe200078f20ff */
[----:B------:R-:W-:Y:S01]  /*1100*/  UIMAD UR4, UR20, UR4, URZ ;  /* 0x00000004140472a4 */ /* 0x000fe2000f8e023f */
[----:B------:R-:W-:Y:S02]  /*1110*/  @P5 LEA.HI.X R4, R7, R9, R4, 0x5, P2 ;  /* 0x0000000907045211 */ /* 0x000fe400010f2c04 */
[----:B------:R-:W-:Y:S02]  /*1120*/  @P5 LEA R12, P2, R5, c[0x0][0x1c8], 0x1 ;  /* 0x00007200050c5a11 */ /* 0x000fe400078408ff */
[----:B------:R-:W-:-:S02]  /*1130*/  SHF.R.S32.HI R7, RZ, 0x4, R6 ;  /* 0x00000004ff077819 */ /* 0x000fc40000011406 */
[----:B------:R-:W-:Y:S02]  /*1140*/  @P5 LEA.HI.X R13, R5, c[0x0][0x1cc], R4, 0x1, P2 ;  /* 0x00007300050d5a11 */ /* 0x000fe400010f0c04 */
[----:B------:R-:W-:Y:S02]  /*1150*/  @!P0 SHF.R.S32.HI R4, RZ, 0x1f, R3 ;  /* 0x0000001fff048819 */ /* 0x000fe40000011403 */
[----:B------:R-:W-:Y:S02]  /*1160*/  LOP3.LUT R5, R6, 0xfffffff0, RZ, 0xc0, !PT ;  /* 0xfffffff006057812 */ /* 0x000fe400078ec0ff */
[----:B------:R-:W-:Y:S02]  /*1170*/  @!P0 LEA.HI R4, R4, R3, RZ, 0x3 ;  /* 0x0000000304048211 */ /* 0x000fe400078f18ff */
[----:B------:R-:W-:Y:S01]  /*1180*/  ISETP.GE.AND P2, PT, R2, 0x61, PT ;  /* 0x000000610200780c */ /* 0x000fe20003f46270 */
[----:B------:R-:W-:Y:S01]  /*1190*/  IMAD.IADD R5, R112, 0x1, -R5 ;  /* 0x0000000170057824 */ /* 0x000fe200078e0a05 */
[----:B------:R-:W-:-:S02]  /*11a0*/  @!P0 LOP3.LUT R4, R4, 0xfffffff8, RZ, 0xc0, !PT ;  /* 0xfffffff804048812 */ /* 0x000fc400078ec0ff */
[----:B------:R-:W-:Y:S02]  /*11b0*/  LEA.HI R6, R6, R7, RZ, 0x1 ;  /* 0x0000000706067211 */ /* 0x000fe400078f08ff */
[----:B------:R-:W-:Y:S01]  /*11c0*/  SHF.R.S32.HI R0, RZ, 0x1f, R5 ;  /* 0x0000001fff007819 */ /* 0x000fe20000011405 */
[----:B----4-:R-:W-:Y:S01]  /*11d0*/  @!P0 IMAD.WIDE R16, R4, 0x2, R10 ;  /* 0x0000000204108825 */ /* 0x010fe200078e020a */
[----:B------:R-:W-:Y:S02]  /*11e0*/  LOP3.LUT R6, R6, 0xfffffffe, RZ, 0xc0, !PT ;  /* 0xfffffffe06067812 */ /* 0x000fe400078ec0ff */
[----:B------:R-:W-:Y:S02]  /*11f0*/  LEA.HI R0, R0, R5, RZ, 0x3 ;  /* 0x0000000500007211 */ /* 0x000fe400078f18ff */
[----:B------:R2:W-:Y:S01]  /*1200*/  @!P0 LDGSTS.E.BYPASS.LTC128B.128 [R243+0x7100], [R16.64], !P1 ;  /* 0x0710000010f38fae */ /* 0x0005e2000c901d4e */
[----:B-1----:R-:W-:Y:S01]  /*1210*/  @P6 LEA R14, P0, R8, c[0x0][0x1c8], 0x1 ;  /* 0x00007200080e6a11 */ /* 0x002fe200078008ff */
[----:B------:R-:W-:Y:S01]  /*1220*/  VOTEU.ANY UP0, P2 ;  /* 0x00000000003f7886 */ /* 0x000fe20001000100 */
[----:B------:R-:W-:Y:S01]  /*1230*/  LOP3.LUT R2, R0, 0xfffffff8, RZ, 0xc0, !PT ;  /* 0xfffffff800027812 */ /* 0x000fe200078ec0ff */
[----:B------:R-:W0:Y:S01]  /*1240*/  LDGDEPBAR ;  /* 0x00000000000079af */ /* 0x000e220000000000 */
[C-C-:B------:R-:W-:Y:S01]  /*1250*/  @P6 LEA.HI.X R15, R8.reuse, c[0x0][0x1cc], R9.reuse, 0x1, P0 ;  /* 0x00007300080f6a11 */ /* 0x140fe200000f0c09 */
[----:B------:R-:W-:Y:S01]  /*1260*/  IMAD.IADD R6, R7, 0x1, -R6 ;  /* 0x0000000107067824 */ /* 0x000fe200078e0a06 */
[----:B------:R-:W-:Y:S01]  /*1270*/  @P4 IADD3 R4, P0, R8, UR12, RZ ;  /* 0x0000000c08044c10 */ /* 0x000fe2000ff1e0ff */
[----:B------:R-:W-:Y:S01]  /*1280*/  IMAD.IADD R2, R5, 0x1, -R2 ;  /* 0x0000000105027824 */ /* 0x000fe200078e0a02 */
[----:B------:R-:W-:Y:S01]  /*1290*/  @UP0 UIMAD UR7, UR7, 0x60, URZ ;  /* 0x00000060070708a4 */ /* 0x000fe2000f8e023f */
[----:B------:R-:W-:Y:S01]  /*12a0*/  IMAD.U32 R5, RZ, RZ, UR6 ;  /* 0x00000006ff057e24 */ /* 0x000fe2000f8e00ff */
[----:B------:R-:W-:Y:S01]  /*12b0*/  @P4 IADD3.X R11, R9, UR9, RZ, P0, !PT ;  /* 0x00000009090b4c10 */ /* 0x000fe200087fe4ff */
[----:B------:R1:W-:Y:S01]  /*12c0*/  @P6 LDGSTS.E.BYPASS.LTC128B.128 [R243+0x8100], [R14.64], !P3 ;  /* 0x081000000ef36fae */ /* 0x0003e2000d901d4e */
[----:B------:R-:W-:Y:S01]  /*12d0*/  ISETP.GE.AND P0, PT, R3, c[0x0][0x1d4], PT ;  /* 0x0000750003007a0c */ /* 0x000fe20003f06270 */
[----:B------:R-:W-:Y:S01]  /*12e0*/  @P2 IMAD.WIDE.U32 R8, R5, 0x60, R8 ;  /* 0x0000006005082825 */ /* 0x000fe200078e0008 */
[----:B------:R-:W-:-:S02]  /*12f0*/  SHF.L.U32 R7, R6, 0x3, RZ ;  /* 0x0000000306077819 */ /* 0x000fc400000006ff */
[----:B------:R-:W-:Y:S01]  /*1300*/  LEA.HI R113, R113, R112, RZ, 0x5 ;  /* 0x0000007071717211 */ /* 0x000fe200078f28ff */
[----:B------:R-:W-:Y:S02]  /*1310*/  IMAD.SHL.U32 R10, R2, 0x40, RZ ;  /* 0x00000040020a7824 */ /* 0x000fe400078e00ff */
[----:B------:R-:W-:Y:S02]  /*1320*/  IMAD.SHL.U32 R0, R0, 0x40, RZ ;  /* 0x0000004000007824 */ /* 0x000fe400078e00ff */
[----:B------:R-:W-:Y:S01]  /*1330*/  IMAD.SHL.U32 R5, R113, 0x20, RZ ;  /* 0x0000002071057824 */ /* 0x000fe200078e00ff */
[----:B------:R-:W-:-:S03]  /*1340*/  LOP3.LUT R10, R10, 0x1c0, RZ, 0xc0, !PT ;  /* 0x000001c00a0a7812 */ /* 0x000fc600078ec0ff */
[----:B------:R1:W-:Y:S01]  /*1350*/  @P6 LDGSTS.E.BYPASS.LTC128B.128 [R243+0xc100], [R14.64+0x80], !P0 ;  /* 0x0c1000800ef36fae */ /* 0x0003e2000c101d4e */
[----:B--2---:R-:W-:Y:S02]  /*1360*/  @P4 LEA R16, P1, R4, c[0x0][0x1c8], 0x1 ;  /* 0x0000720004104a11 */ /* 0x004fe400078208ff */
[----:B------:R-:W-:Y:S01]  /*1370*/  LOP3.LUT R3, R10, 0x8, R7, 0xf8, !PT ;  /* 0x000000080a037812 */ /* 0x000fe200078ef807 */
[----:B------:R1:W-:Y:S01]  /*1380*/  @P5 LDGSTS.E.BYPASS.LTC128B.128 [R243+0x9100], [R12.64], !P3 ;  /* 0x091000000cf35fae */ /* 0x0003e2000d901d4e */
[----:B------:R-:W-:Y:S01]  /*1390*/  @P4 LEA.HI.X R17, R4, c[0x0][0x1cc], R11, 0x1, P1 ;  /* 0x0000730004114a11 */ /* 0x000fe200008f0c0b */
[----:B------:R-:W-:Y:S01]  /*13a0*/  IMAD.MOV.U32 R7, RZ, RZ, 0x10 ;  /* 0x00000010ff077424 */ /* 0x000fe200078e00ff */
[----:B------:R-:W-:Y:S01]  /*13b0*/  @P2 IADD3 R4, R9, UR7, RZ ;  /* 0x0000000709042c10 */ /* 0x000fe2000fffe0ff */
[----:B------:R1:W-:Y:S01]  /*13c0*/  @P5 LDGSTS.E.BYPASS.LTC128B.128 [R243+0xd100], [R12.64+0x80], !P0 ;  /* 0x0d1000800cf35fae */ /* 0x0003e2000c101d4e */
[----:B-----5:R-:W-:Y:S01]  /*13d0*/  @P2 LEA R18, P1, R8, c[0x0][0x1c8], 0x1 ;  /* 0x0000720008122a11 */ /* 0x020fe200078208ff */
[----:B------:R-:W-:Y:S01]  /*13e0*/  IMAD.SHL.U32 R9, R32, 0x8, RZ ;  /* 0x0000000820097824 */ /* 0x000fe200078e00ff */
[----:B------:R-:W-:Y:S01]  /*13f0*/  SHF.R.U32.HI R10, RZ, 0x3, R10 ;  /* 0x00000003ff0a7819 */ /* 0x000fe2000001160a */
[----:B------:R2:W-:Y:S01]  /*1400*/  @P4 LDGSTS.E.BYPASS.LTC128B.128 [R243+0xa100], [R16.64], !P3 ;  /* 0x0a10000010f34fae */ /* 0x0005e2000d901d4e */
[----:B------:R-:W-:Y:S01]  /*1410*/  @P2 LEA.HI.X R19, R8, c[0x0][0x1cc], R4, 0x1, P1 ;  /* 0x0000730008132a11 */ /* 0x000fe200008f0c04 */
[----:B------:R-:W-:Y:S01]  /*1420*/  IMAD.SHL.U32 R4, R29, 0x40, RZ ;  /* 0x000000401d047824 */ /* 0x000fe200078e00ff */
[----:B------:R-:W-:Y:S01]  /*1430*/  LOP3.LUT R3, R3, R10, RZ, 0x3c, !PT ;  /* 0x0000000a03037212 */ /* 0x000fe200078e3cff */
[----:B------:R2:W-:Y:S01]  /*1440*/  @P4 LDGSTS.E.BYPASS.LTC128B.128 [R243+0xe100], [R16.64+0x80], !P0 ;  /* 0x0e10008010f34fae */ /* 0x0005e2000c101d4e */
[----:B------:R-:W-:-:S02]  /*1450*/  UIMAD UR7, UR10, UR5, UR4 ;  /* 0x000000050a0772a4 */ /* 0x000fc4000f8e0204 */
[----:B------:R-:W-:Y:S01]  /*1460*/  LOP3.LUT R0, R3, 0xfffffe00, R0, 0xf8, !PT ;  /* 0xfffffe0003007812 */ /* 0x000fe200078ef800 */
[----:B------:R2:W-:Y:S01]  /*1470*/  @P2 LDGSTS.E.BYPASS.LTC128B.128 [R243+0xb100], [R18.64], !P3 ;  /* 0x0b10000012f32fae */ /* 0x0005e2000d901d4e */
[----:B------:R-:W-:Y:S01]  /*1480*/  LOP3.LUT R3, R5, 0x7ffffc00, RZ, 0xc0, !PT ;  /* 0x7ffffc0005037812 */ /* 0x000fe200078ec0ff */
[----:B------:R-:W-:Y:S01]  /*1490*/  IMAD.MOV.U32 R5, RZ, RZ, 0x20 ;  /* 0x00000020ff057424 */ /* 0x000fe200078e00ff */
[----:B------:R-:W-:Y:S01]  /*14a0*/  LOP3.LUT R4, R4, 0x1c0, RZ, 0xc0, !PT ;  /* 0x000001c004047812 */ /* 0x000fe200078ec0ff */
[----:B------:R2:W-:Y:S01]  /*14b0*/  @P2 LDGSTS.E.BYPASS.LTC128B.128 [R243+0xf100], [R18.64+0x80], !P0 ;  /* 0x0f10008012f32fae */ /* 0x0005e2000c101d4e */
[----:B------:R-:W-:Y:S01]  /*14c0*/  R2P PR, R2, 0x6 ;  /* 0x0000000602007804 */ /* 0x000fe20000000000 */
[----:B------:R-:W-:Y:S01]  /*14d0*/  ULDC.64 UR4, c[0x0][0x208] ;  /* 0x0000820000047ab9 */ /* 0x000fe20000000a00 */
[----:B------:R-:W-:Y:S01]  /*14e0*/  IADD3 R3, R0, R3, RZ ;  /* 0x0000000300037210 */ /* 0x000fe20007ffe0ff */
[----:B------:R-:W0:Y:S01]  /*14f0*/  LDGDEPBAR ;  /* 0x00000000000079af */ /* 0x000e220000000000 */
[----:B------:R-:W-:Y:S01]  /*1500*/  LOP3.LUT R9, R4, 0x8, R9, 0xf8, !PT ;  /* 0x0000000804097812 */ /* 0x000fe200078ef809 */
[----:B------:R-:W-:Y:S01]  /*1510*/  UIMAD UR11, UR11, UR4, URZ ;  /* 0x000000040b0b72a4 */ /* 0x000fe2000f8e023f */
[----:B------:R-:W-:Y:S01]  /*1520*/  SHF.R.U32.HI R4, RZ, 0x3, R4 ;  /* 0x00000003ff047819 */ /* 0x000fe20000011604 */
[----:B------:R-:W-:Y:S01]  /*1530*/  UIMAD.WIDE.U32 UR22, UR16, UR4, URZ ;  /* 0x00000004101672a5 */ /* 0x000fe2000f8e003f */
[----:B------:R-:W-:Y:S01]  /*1540*/  SEL R7, R7, 0xfffffff0, !P1 ;  /* 0xfffffff007077807 */ /* 0x000fe20004800000 */
[----:B------:R-:W-:Y:S01]  /*1550*/  UIMAD UR11, UR16, UR5, UR11 ;  /* 0x00000005100b72a4 */ /* 0x000fe2000f8e020b */
[----:B------:R-:W-:-:S02]  /*1560*/  LEA R2, R3, 0x100, 0x1 ;  /* 0x0000010003027811 */ /* 0x000fc400078e08ff */
[----:B------:R-:W-:Y:S01]  /*1570*/  LOP3.LUT R9, R9, R4, RZ, 0x3c, !PT ;  /* 0x0000000409097212 */ /* 0x000fe200078e3cff */
[----:B------:R-:W-:Y:S01]  /*1580*/  UIADD3 UR20, UR23, UR11, URZ ;  /* 0x0000000b17147290 */ /* 0x000fe2000fffe03f */
[----:B------:R-:W-:Y:S01]  /*1590*/  SEL R5, R5, 0xffffffe0, !P2 ;  /* 0xffffffe005057807 */ /* 0x000fe20005000000 */
[--C-:B------:R-:W-:Y:S01]  /*15a0*/  IMAD R4, R7, 0x2, R2.reuse ;  /* 0x0000000207047824 */ /* 0x100fe200078e0202 */
[----:B------:R-:W-:Y:S01]  /*15b0*/  LOP3.LUT P1, RZ, R29, 0x2, RZ, 0xc0, !PT ;  /* 0x000000021dff7812 */ /* 0x000fe2000782c0ff */
[----:B------:R-:W-:Y:S01]  /*15c0*/  IMAD R242, R6, 0x200, R9 ;  /* 0x0000020006f27824 */ /* 0x000fe200078e0209 */
[----:B------:R-:W-:Y:S01]  /*15d0*/  UMOV UR11, 0xffffff80 ;  /* 0xffffff80000b7882 */ /* 0x000fe20000000000 */
[----:B------:R-:W-:Y:S01]  /*15e0*/  IMAD.SHL.U32 R6, R3, 0x2, RZ ;  /* 0x0000000203067824 */ /* 0x000fe200078e00ff */
[----:B------:R-:W-:Y:S01]  /*15f0*/  LOP3.LUT P2, RZ, R29, 0x4, RZ, 0xc0, !PT ;  /* 0x000000041dff7812 */ /* 0x000fe2000784c0ff */
[C---:B------:R-:W-:Y:S01]  /*1600*/  IMAD R3, R5.reuse, 0x2, R2 ;  /* 0x0000000205037824 */ /* 0x040fe200078e0202 */
[----:B------:R-:W-:Y:S01]  /*1610*/  LEA R2, R5, R4, 0x1 ;  /* 0x0000000405027211 */ /* 0x000fe200078e08ff */
[----:B------:R-:W-:Y:S01]  /*1620*/  IMAD.SHL.U32 R242, R242, 0x2, RZ ;  /* 0x00000002f2f27824 */ /* 0x000fe200078e00ff */
[----:B------:R-:W-:-:S04]  /*1630*/  DEPBAR.LE SB0, 0x1 ;  /* 0x000080400000791a */ /* 0x000fc80000000000 */
[----:B------:R-:W-:Y:S01]  /*1640*/  BAR.SYNC.DEFER_BLOCKING 0x0 ;  /* 0x0000000000007b1d */ /* 0x000fe20000010000 */
[----:B------:R-:W-:-:S05]  /*1650*/  IADD3 R241, R242, 0x8120, RZ ;  /* 0x00008120f2f17810 */ /* 0x000fca0007ffe0ff */
[----:B------:R-:W-:Y:S04]  /*1660*/  LDSM.16.M88.4 R136, [R6+0x100] ;  /* 0x000100000688783b */ /* 0x000fe80000000200 */
[----:B------:R3:W-:Y:S04]  /*1670*/  LDSM.16.M88.4 R184, [R6+0x4100] ;  /* 0x0041000006b8783b */ /* 0x0007e80000000200 */
[----:B------:R-:W-:Y:S04]  /*1680*/  LDSM.16.M88.4 R172, [R4] ;  /* 0x0000000004ac783b */ /* 0x000fe80000000200 */
[----:B------:R-:W-:Y:S04]  /*1690*/  LDSM.16.M88.4 R188, [R4+0x4000] ;  /* 0x0040000004bc783b */ /* 0x000fe80000000200 */
[----:B------:R-:W-:Y:S04]  /*16a0*/  LDSM.16.M88.4 R176, [R3] ;  /* 0x0000000003b0783b */ /* 0x000fe80000000200 */
[----:B------:R4:W-:Y:S04]  /*16b0*/  LDSM.16.M88.4 R192, [R3+0x4000] ;  /* 0x0040000003c0783b */ /* 0x0009e80000000200 */
[----:B------:R-:W-:Y:S01]  /*16c0*/  LDSM.16.M88.4 R180, [R2] ;  /* 0x0000000002b4783b */ /* 0x000fe20000000200 */
[----:B---3--:R-:W-:-:S03]  /*16d0*/  IADD3 R6, R242, 0x8100, RZ ;  /* 0x00008100f2067810 */ /* 0x008fc60007ffe0ff */
[----:B------:R3:W-:Y:S01]  /*16e0*/  LDSM.16.M88.4 R212, [R2+0x4000] ;  /* 0x0040000002d4783b */ /* 0x0007e20000000200 */
[----:B------:R-:W-:-:S03]  /*16f0*/  @P1 IADD3 R241, R6, -0x20, RZ ;  /* 0xffffffe006f11810 */ /* 0x000fc60007ffe0ff */
[----:B------:R-:W-:Y:S01]  /*1700*/  BAR.SYNC.DEFER_BLOCKING 0x0 ;  /* 0x0000000000007b1d */ /* 0x000fe20000010000 */
[C---:B------:R-:W-:Y:S02]  /*1710*/  IADD3 R235, R241.reuse, 0x800, RZ ;  /* 0x00000800f1eb7810 */ /* 0x040fe40007ffe0ff */
[C---:B------:R-:W-:Y:S02]  /*1720*/  IADD3 R234, R241.reuse, 0x1000, RZ ;  /* 0x00001000f1ea7810 */ /* 0x040fe40007ffe0ff */
[C---:B------:R-:W-:Y:S02]  /*1730*/  IADD3 R233, R241.reuse, 0x1800, RZ ;  /* 0x00001800f1e97810 */ /* 0x040fe40007ffe0ff */
[C---:B------:R-:W-:Y:S01]  /*1740*/  IADD3 R232, R241.reuse, 0x2000, RZ ;  /* 0x00002000f1e87810 */ /* 0x040fe20007ffe0ff */
[----:B----4-:R-:W-:Y:S01]  /*1750*/  IMAD R3, R28, c[0x0][0x208], RZ ;  /* 0x000082001c037a24 */ /* 0x010fe200078e02ff */
[C---:B------:R-:W-:Y:S02]  /*1760*/  IADD3 R231, R241.reuse, 0x2800, RZ ;  /* 0x00002800f1e77810 */ /* 0x040fe40007ffe0ff */
[----:B------:R-:W-:-:S02]  /*1770*/  IADD3 R230, R241, 0x3000, RZ ;  /* 0x00003000f1e67810 */ /* 0x000fc40007ffe0ff */
[C---:B------:R-:W-:Y:S02]  /*1780*/  IADD3 R229, R241.reuse, 0x3800, RZ ;  /* 0x00003800f1e57810 */ /* 0x040fe40007ffe0ff */
[C---:B------:R-:W-:Y:S01]  /*1790*/  IADD3 R227, R241.reuse, 0x4000, RZ ;  /* 0x00004000f1e37810 */ /* 0x040fe20007ffe0ff */
[----:B---3--:R-:W-:Y:S01]  /*17a0*/  IMAD R2, R32, c[0x0][0x20c], R3 ;  /* 0x0000830020027a24 */ /* 0x008fe200078e0203 */
[----:B------:R-:W-:Y:S01]  /*17b0*/  IADD3 R226, R241, 0x4800, RZ ;  /* 0x00004800f1e27810 */ /* 0x000fe20007ffe0ff */
[----:B------:R-:W-:Y:S01]  /*17c0*/  IMAD R3, R251, c[0x0][0x218], RZ ;  /* 0x00008600fb037a24 */ /* 0x000fe200078e02ff */
[----:B------:R-:W-:Y:S01]  /*17d0*/  IADD3 R225, R241, 0x5000, RZ ;  /* 0x00005000f1e17810 */ /* 0x000fe20007ffe0ff */
[----:B------:R-:W-:-:S04]  /*17e0*/  DEPBAR.LE SB0, 0x0 ;  /* 0x000080000000791a */ /* 0x000fc80000000000 */
[----:B------:R-:W-:Y:S01]  /*17f0*/  BAR.SYNC.DEFER_BLOCKING 0x0 ;  /* 0x0000000000007b1d */ /* 0x000fe20000010000 */
[----:B------:R-:W-:Y:S01]  /*1800*/  IMAD R3, R250, c[0x0][0x21c], R3 ;  /* 0x00008700fa037a24 */ /* 0x000fe200078e0203 */
[C---:B------:R-:W-:Y:S02]  /*1810*/  IADD3 R224, R241.reuse, 0x5800, RZ ;  /* 0x00005800f1e07810 */ /* 0x040fe40007ffe0ff */
[C---:B------:R-:W-:Y:S02]  /*1820*/  IADD3 R223, R241.reuse, 0x6000, RZ ;  /* 0x00006000f1df7810 */ /* 0x040fe40007ffe0ff */
[C---:B------:R-:W-:Y:S02]  /*1830*/  IADD3 R222, R241.reuse, 0x6800, RZ ;  /* 0x00006800f1de7810 */ /* 0x040fe40007ffe0ff */
[C---:B------:R-:W-:Y:S02]  /*1840*/  IADD3 R221, R241.reuse, 0x7000, RZ ;  /* 0x00007000f1dd7810 */ /* 0x040fe40007ffe0ff */
[----:B------:R-:W-:Y:S01]  /*1850*/  IADD3 R220, R241, 0x7800, RZ ;  /* 0x00007800f1dc7810 */ /* 0x000fe20007ffe0ff */
[----:B------:R-:W3:Y:S04]  /*1860*/  LDSM.16.M88.4 R84, [R242+0x8900] ;  /* 0x00890000f254783b */ /* 0x000ee80000000200 */
[----:B------:R-:W-:Y:S04]  /*1870*/  LDSM.16.M88.4 R20, [R241+0x800] ;  /* 0x00080000f114783b */ /* 0x000fe80000000200 */
[----:B-1----:R-:W2:Y:S04]  /*1880*/  LDSM.16.M88.4 R12, [R242+0x8100] ;  /* 0x00810000f20c783b */ /* 0x002ea80000000200 */
[----:B------:R-:W1:Y:S04]  /*1890*/  LDSM.16.M88.4 R24, [R241] ;  /* 0x00000000f118783b */ /* 0x000e680000000200 */
[----:B------:R-:W4:Y:S04]  /*18a0*/  LDSM.16.M88.4 R76, [R242+0x9100] ;  /* 0x00910000f24c783b */ /* 0x000f280000000200 */
[----:B------:R-:W-:Y:S04]  /*18b0*/  LDSM.16.M88.4 R100, [R241+0x1000] ;  /* 0x00100000f164783b */ /* 0x000fe80000000200 */
[----:B------:R-:W5:Y:S04]  /*18c0*/  LDSM.16.M88.4 R44, [R242+0xa100] ;  /* 0x00a10000f22c783b */ /* 0x000f680000000200 */
[----:B------:R-:W-:Y:S04]  /*18d0*/  LDSM.16.M88.4 R52, [R242+0x9900] ;  /* 0x00990000f234783b */ /* 0x000fe80000000200 */
[----:B------:R-:W1:Y:S04]  /*18e0*/  LDSM.16.M88.4 R36, [R242+0xa900] ;  /* 0x00a90000f224783b */ /* 0x000e680000000200 */
[----:B------:R-:W-:Y:S01]  /*18f0*/  LDSM.16.M88.4 R96, [R241+0x1800] ;  /* 0x00180000f160783b */ /* 0x000fe20000000200 */
[C---:B---3--:R-:W-:Y:S03]  /*1900*/  HMMA.16816.F32.BF16 R8, R136.reuse, R84, RZ ;  /* 0x000000548808723c */ /* 0x048fe600000418ff */
[----:B------:R-:W-:Y:S04]  /*1910*/  LDSM.16.M88.4 R88, [R241+0x2000] ;  /* 0x00200000f158783b */ /* 0x000fe80000000200 */
[----:B------:R-:W-:Y:S01]  /*1920*/  LDSM.16.M88.4 R68, [R241+0x2800] ;  /* 0x00280000f144783b */ /* 0x000fe20000000200 */
[C---:B------:R-:W-:Y:S03]  /*1930*/  HMMA.16816.F32.BF16 R84, R136.reuse, R86, RZ ;  /* 0x000000568854723c */ /* 0x040fe600000418ff */
[----:B------:R-:W-:Y:S04]  /*1940*/  LDSM.16.M88.4 R64, [R241+0x3000] ;  /* 0x00300000f140783b */ /* 0x000fe80000000200 */
[----:B------:R-:W-:Y:S01]  /*1950*/  LDSM.16.M88.4 R60, [R241+0x3800] ;  /* 0x00380000f13c783b */ /* 0x000fe20000000200 */
[----:B--2---:R-:W-:Y:S08]  /*1960*/  HMMA.16816.F32.BF16 R16, R136, R12, RZ ;  /* 0x0000000c8810723c */ /* 0x004ff000000418ff */
[----:B------:R-:W-:Y:S07]  /*1970*/  HMMA.16816.F32.BF16 R8, R172, R20, R8 ;  /* 0x00000014ac08723c */ /* 0x000fee0000041808 */
[----:B------:R-:W-:Y:S01]  /*1980*/  IMAD.IADD R21, R31, 0x1, R2 ;  /* 0x000000011f157824 */ /* 0x000fe200078e0202 */
[----:B------:R-:W-:Y:S01]  /*1990*/  HMMA.16816.F32.BF16 R12, R136, R14, RZ ;  /* 0x0000000e880c723c */ /* 0x000fe200000418ff */
[----:B------:R-:W-:-:S02]  /*19a0*/  IMAD.U32 R2, RZ, RZ, UR10 ;  /* 0x0000000aff027e24 */ /* 0x000fc4000f8e00ff */
[----:B------:R-:W-:Y:S02]  /*19b0*/  IMAD.MOV.U32 R20, RZ, RZ, R30 ;  /* 0x000000ffff147224 */ /* 0x000fe400078e001e */
[----:B------:R-:W-:Y:S02]  /*19c0*/  LDSM.16.M88.4 R28, [R242+0xb100] ;  /* 0x00b10000f21c783b */ /* 0x000fe40000000200 */
[----:B------:R-:W-:Y:S01]  /*19d0*/  IMAD.WIDE.U32 R20, R2, c[0x0][0x210], R20 ;  /* 0x0000840002147a25 */ /* 0x000fe200078e0014 */
[----:B------:R-:W-:Y:S04]  /*19e0*/  HMMA.16816.F32.BF16 R84, R172, R22, R84 ;  /* 0x00000016ac54723c */ /* 0x000fe80000041854 */
[----:B------:R-:W-:Y:S01]  /*19f0*/  IADD3 R21, R21, UR7, RZ ;  /* 0x0000000715157c10 */ /* 0x000fe2000fffe0ff */
[----:B------:R-:W-:-:S02]  /*1a00*/  ULDC UR7, c[0x0][0x1d0] ;  /* 0x0000740000077ab9 */ /* 0x000fc40000000800 */
[----:B------:R-:W-:Y:S01]  /*1a10*/  UIMAD UR7, UR16, UR11, UR7 ;  /* 0x0000000b100772a4 */ /* 0x000fe2000f8e0207 */
[----:B-1----:R-:W-:Y:S01]  /*1a20*/  HMMA.16816.F32.BF16 R16, R172, R24, R16 ;  /* 0x00000018ac10723c */ /* 0x002fe20000041810 */
[----:B------:R-:W-:Y:S01]  /*1a30*/  IMAD.WIDE.U32 R250, R250, c[0x0][0x218], R20 ;  /* 0x00008600fafa7a25 */ /* 0x000fe200078e0014 */
[----:B------:R-:W-:-:S03]  /*1a40*/  USHF.L.U32 UR11, UR4, 0x6, URZ ;  /* 0x00000006040b7899 */ /* 0x000fc6000800063f */
[----:B------:R-:W-:Y:S01]  /*1a50*/  IMAD.U32 R20, RZ, RZ, UR22 ;  /* 0x00000016ff147e24 */ /* 0x000fe2000f8e00ff */
[----:B------:R-:W-:Y:S01]  /*1a60*/  IADD3 R2, -R32, UR7, RZ ;  /* 0x0000000720027c10 */ /* 0x000fe2000fffe1ff */
[----:B------:R-:W-:Y:S01]  /*1a70*/  IMAD.U32 R21, RZ, RZ, UR23 ;  /* 0x00000017ff157e24 */ /* 0x000fe2000f8e00ff */
[----:B------:R-:W-:Y:S01]  /*1a80*/  IADD3 R248, R251, R3, RZ ;  /* 0x00000003fbf87210 */ /* 0x000fe20007ffe0ff */
[----:B------:R-:W-:Y:S01]  /*1a90*/  IMAD.U32 R21, RZ, RZ, UR20 ;  /* 0x00000014ff157e24 */ /* 0x000fe2000f8e00ff */
[----:B------:R-:W-:Y:S01]  /*1aa0*/  LEA R3, P1, R20, R250, 0x7 ;  /* 0x000000fa14037211 */ /* 0x000fe200078238ff */
[----:B------:R-:W-:Y:S01]  /*1ab0*/  UMOV UR23, 0x6 ;  /* 0x0000000600177882 */ /* 0x000fe20000000000 */
[C---:B------:R-:W-:Y:S01]  /*1ac0*/  ISETP.LT.OR P5, PT, R2.reuse, 0x1, P3 ;  /* 0x000000010200780c */ /* 0x040fe20001fa1670 */
[----:B------:R-:W-:Y:S01]  /*1ad0*/  USHF.L.U64.HI UR20, UR4, UR23, UR5 ;  /* 0x0000001704147299 */ /* 0x000fe20008010205 */
[----:B------:R-:W-:Y:S01]  /*1ae0*/  ISETP.LT.OR P6, PT, R2, 0x1, P0 ;  /* 0x000000010200780c */ /* 0x000fe200007c1670 */
[----:B------:R-:W-:Y:S01]  /*1af0*/  HMMA.16816.F32.BF16 R12, R172, R26, R12 ;  /* 0x0000001aac0c723c */ /* 0x000fe2000004180c */
[----:B------:R-:W-:Y:S01]  /*1b00*/  LEA.HI.X R4, R20, R248, R21, 0x7, P1 ;  /* 0x000000f814047211 */ /* 0x000fe200008f3c15 */
[----:B------:R-:W-:Y:S01]  /*1b10*/  UIADD3 UR22, UP0, UR11, 0x80, URZ ;  /* 0x000000800b167890 */ /* 0x000fe2000ff1e03f */
[C---:B------:R-:W-:Y:S01]  /*1b20*/  LEA R34, P1, R3.reuse, c[0x0][0x1f8], 0x1 ;  /* 0x00007e0003227a11 */ /* 0x040fe200078208ff */
[----:B------:R-:W1:Y:S01]  /*1b30*/  LDSM.16.M88.4 R20, [R242+0xb900] ;  /* 0x00b90000f214783b */ /* 0x000e620000000200 */
[----:B------:R-:W-:Y:S01]  /*1b40*/  ISETP.LT.OR P4, PT, R2, 0x21, P3 ;  /* 0x000000210200780c */ /* 0x000fe20001f81670 */
[----:B------:R-:W-:Y:S01]  /*1b50*/  UIADD3.X UR21, URZ, UR20, URZ, UP0, !UPT ;  /* 0x000000143f157290 */ /* 0x000fe200087fe43f */
[----:B------:R-:W-:Y:S01]  /*1b60*/  LEA.HI.X R35, R3, c[0x0][0x1fc], R4, 0x1, P1 ;  /* 0x00007f0003237a11 */ /* 0x000fe200008f0c04 */
[----:B----4-:R-:W-:Y:S01]  /*1b70*/  HMMA.16816.F32.BF16 R80, R136, R76, RZ ;  /* 0x0000004c8850723c */ /* 0x010fe200000418ff */
[----:B------:R-:W-:Y:S01]  /*1b80*/  IADD3 R24, P1, R34, UR11, RZ ;  /* 0x0000000b22187c10 */ /* 0x000fe2000ff3e0ff */
[----:B------:R-:W-:Y:S01]  /*1b90*/  IMAD.U32 R27, RZ, RZ, UR11 ;  /* 0x0000000bff1b7e24 */ /* 0x000fe2000f8e00ff */
[----:B------:R-:W-:Y:S01]  /*1ba0*/  UISETP.GT.AND UP0, UPT, UR16, UR8, UPT ;  /* 0x000000081000728c */ /* 0x000fe2000bf04270 */
[----:B------:R-:W-:Y:S01]  /*1bb0*/  @!PT LDS RZ, [RZ] ;  /* 0x00000000fffff984 */ /* 0x000fe20000000800 */
[----:B------:R-:W-:Y:S01]  /*1bc0*/  @!PT LDS RZ, [RZ] ;  /* 0x00000000fffff984 */ /* 0x000fe20000000800 */
[----:B------:R-:W-:Y:S01]  /*1bd0*/  @!PT LDS RZ, [RZ] ;  /* 0x00000000fffff984 */ /* 0x000fe20000000800 */
[----:B------:R2:W-:Y:S01]  /*1be0*/  LDGSTS.E.BYPASS.LTC128B.128 [R243+0x100], [R34.64], !P5 ;  /* 0x0010000022f37fae */ /* 0x0005e2000e901d4e */
[----:B------:R-:W-:-:S02]  /*1bf0*/  IADD3.X R25, R35, UR20, RZ, P1, !PT ;  /* 0x0000001423197c10 */ /* 0x000fc40008ffe4ff */
[----:B------:R-:W-:Y:S01]  /*1c00*/  IADD3 R26, P5, P1, R27, 0x80, R34 ;  /* 0x000000801b1a7810 */ /* 0x000fe200079be022 */
[----:B------:R2:W-:Y:S01]  /*1c10*/  LDGSTS.E.BYPASS.LTC128B.128 [R243+0x4100], [R34.64+0x80], !P6 ;  /* 0x0410008022f37fae */ /* 0x0005e2000f101d4e */
[----:B------:R-:W-:Y:S01]  /*1c20*/  ISETP.LT.OR P6, PT, R2, 0x21, P0 ;  /* 0x000000210200780c */ /* 0x000fe200007c1670 */
[C---:B-----5:R-:W-:Y:S01]  /*1c30*/  HMMA.16816.F32.BF16 R48, R136.reuse, R44, RZ ;  /* 0x0000002c8830723c */ /* 0x060fe200000418ff */
[----:B------:R-:W-:Y:S01]  /*1c40*/  IADD3.X R27, RZ, UR20, R35, P5, P1 ;  /* 0x00000014ff1b7c10 */ /* 0x000fe2000afe2423 */
[----:B------:R1:W-:Y:S01]  /*1c50*/  LDGSTS.E.BYPASS.LTC128B.128 [R243+0x1100], [R24.64], !P4 ;  /* 0x0110000018f37fae */ /* 0x0003e2000e101d4e */
[----:B------:R-:W-:Y:S02]  /*1c60*/  IADD3 R92, P4, R24, UR11, RZ ;  /* 0x0000000b185c7c10 */ /* 0x000fe4000ff9e0ff */
[----:B------:R-:W-:Y:S02]  /*1c70*/  ISETP.LT.OR P1, PT, R2, 0x41, P3 ;  /* 0x000000410200780c */ /* 0x000fe40001f21670 */
[----:B------:R-:W-:Y:S01]  /*1c80*/  IADD3.X R93, R25, UR20, RZ, P4, !PT ;  /* 0x00000014195d7c10 */ /* 0x000fe2000a7fe4ff */
[----:B------:R-:W-:Y:S01]  /*1c90*/  HMMA.16816.F32.BF16 R44, R136, R46, RZ ;  /* 0x0000002e882c723c */ /* 0x000fe200000418ff */
[----:B------:R-:W-:-:S02]  /*1ca0*/  IADD3 R106, P5, R24, UR22, RZ ;  /* 0x00000016186a7c10 */ /* 0x000fc4000ffbe0ff */
[----:B------:R-:W-:Y:S01]  /*1cb0*/  IADD3 R104, P4, R92, UR11, RZ ;  /* 0x0000000b5c687c10 */ /* 0x000fe2000ff9e0ff */
[----:B------:R1:W-:Y:S01]  /*1cc0*/  LDGSTS.E.BYPASS.LTC128B.128 [R243+0x5100], [R26.64], !P6 ;  /* 0x051000001af37fae */ /* 0x0003e2000f101d4e */
[----:B------:R-:W-:Y:S02]  /*1cd0*/  IADD3.X R107, R25, UR21, RZ, P5, !PT ;  /* 0x00000015196b7c10 */ /* 0x000fe4000affe4ff */
[----:B------:R-:W-:Y:S01]  /*1ce0*/  IADD3.X R105, R93, UR20, RZ, P4, !PT ;  /* 0x000000145d697c10 */ /* 0x000fe2000a7fe4ff */
[----:B------:R-:W-:Y:S01]  /*1cf0*/  HMMA.16816.F32.BF16 R80, R172, R100, R80 ;  /* 0x00000064ac50723c */ /* 0x000fe20000041850 */
[C---:B------:R-:W-:Y:S01]  /*1d00*/  ISETP.LT.OR P6, PT, R2.reuse, 0x41, P0 ;  /* 0x000000410200780c */ /* 0x040fe200007c1670 */
[----:B------:R3:W-:Y:S01]  /*1d10*/  LDGSTS.E.BYPASS.LTC128B.128 [R243+0x2100], [R92.64], !P1 ;  /* 0x021000005cf37fae */ /* 0x0007e2000c901d4e */
[C---:B------:R-:W-:Y:S02]  /*1d20*/  ISETP.LT.OR P5, PT, R2.reuse, 0x61, P3 ;  /* 0x000000610200780c */ /* 0x040fe40001fa1670 */
[----:B------:R-:W-:Y:S01]  /*1d30*/  ISETP.LT.OR P4, PT, R2, 0x61, P0 ;  /* 0x000000610200780c */ /* 0x000fe20000781670 */
[----:B------:R-:W-:Y:S01]  /*1d40*/  IMAD.MOV.U32 R2, RZ, RZ, 0x40 ;  /* 0x00000040ff027424 */ /* 0x000fe200078e00ff */
[----:B------:R-:W-:Y:S01]  /*1d50*/  IADD3 R100, P1, R92, UR22, RZ ;  /* 0x000000165c647c10 */ /* 0x000fe2000ff3e0ff */
[----:B------:R-:W-:Y:S03]  /*1d60*/  HMMA.16816.F32.BF16 R40, R136, R36, RZ ;  /* 0x000000248828723c */ /* 0x000fe600000418ff */
[----:B------:R-:W-:-:S02]  /*1d70*/  SEL R2, R2, 0xffffffc0, !P2 ;  /* 0xffffffc002027807 */ /* 0x000fc40005000000 */
[----:B------:R-:W-:Y:S01]  /*1d80*/  IADD3.X R101, R93, UR21, RZ, P1, !PT ;  /* 0x000000155d657c10 */ /* 0x000fe20008ffe4ff */
[----:B------:R4:W-:Y:S01]  /*1d90*/  LDGSTS.E.BYPASS.LTC128B.128 [R243+0x6100], [R106.64], !P6 ;  /* 0x061000006af37fae */ /* 0x0009e2000f101d4e */
[----:B------:R-:W-:Y:S01]  /*1da0*/  PLOP3.LUT P1, PT, PT, PT, UP0, 0x80, 0x0 ;  /* 0x000000000000781c */ /* 0x000fe20003f2f008 */
[----:B------:R-:W-:Y:S01]  /*1db0*/  IMAD.IADD R239, R242, 0x1, R2 ;  /* 0x00000001f2ef7824 */ /* 0x000fe200078e0202 */
[----:B------:R-:W-:Y:S01]  /*1dc0*/  HMMA.16816.F32.BF16 R76, R136, R78, RZ ;  /* 0x0000004e884c723c */ /* 0x000fe200000418ff */
[----:B------:R4:W-:Y:S01]  /*1dd0*/  LDGSTS.E.BYPASS.LTC128B.128 [R243+0x3100], [R104.64], !P5 ;  /* 0x0310000068f37fae */ /* 0x0009e2000e901d4e */
[----:B------:R-:W-:-:S03]  /*1de0*/  IMAD.IADD R228, R2, 0x1, R241 ;  /* 0x0000000102e47824 */ /* 0x000fc600078e02f1 */
[----:B------:R5:W-:Y:S03]  /*1df0*/  LDGSTS.E.BYPASS.LTC128B.128 [R243+0x7100], [R100.64], !P4 ;  /* 0x0710000064f37fae */ /* 0x000be6000e101d4e */
[C---:B-1----:R-:W-:Y:S01]  /*1e00*/  HMMA.16816.F32.BF16 R24, R136.reuse, R20, RZ ;  /* 0x000000148818723c */ /* 0x042fe200000418ff */
[----:B------:R-:W1:Y:S04]  /*1e10*/  LDSM.16.M88.4 R56, [R239+0x8100] ;  /* 0x00810000ef38783b */ /* 0x000e680000000200 */
[----:B---3--:R-:W-:Y:S03]  /*1e20*/  LDSM.16.M88.4 R92, [R239+0x8900] ;  /* 0x00890000ef5c783b */ /* 0x008fe60000000200 */
[C---:B------:R-:W-:Y:S01]  /*1e30*/  HMMA.16816.F32.BF16 R20, R136.reuse, R22, RZ ;  /* 0x000000168814723c */ /* 0x040fe200000418ff */
[----:B------:R-:W-:Y:S04]  /*1e40*/  LDSM.16.M88.4 R108, [R239+0x9900] ;  /* 0x00990000ef6c783b */ /* 0x000fe80000000200 */
[----:B------:R-:W0:Y:S03]  /*1e50*/  LDGDEPBAR ;  /* 0x00000000000079af */ /* 0x000e260000000000 */
[C---:B------:R-:W-:Y:S01]  /*1e60*/  HMMA.16816.F32.BF16 R36, R136.reuse, R38, RZ ;  /* 0x000000268824723c */ /* 0x040fe200000418ff */
[----:B----4-:R-:W-:Y:S07]  /*1e70*/  LDSM.16.M88.4 R104, [R228] ;  /* 0x00000000e468783b */ /* 0x010fee0000000200 */
[C---:B--2---:R-:W-:Y:S08]  /*1e80*/  HMMA.16816.F32.BF16 R32, R136.reuse, R28, RZ ;  /* 0x0000001c8820723c */ /* 0x044ff000000418ff */
[----:B------:R-:W-:Y:S08]  /*1e90*/  HMMA.16816.F32.BF16 R28, R136, R30, RZ ;  /* 0x0000001e881c723c */ /* 0x000ff000000418ff */
[C---:B------:R-:W-:Y:S08]  /*1ea0*/  HMMA.16816.F32.BF16 R48, R172.reuse, R88, R48 ;  /* 0x00000058ac30723c */ /* 0x040ff00000041830 */
[C---:B------:R-:W-:Y:S01]  /*1eb0*/  HMMA.16816.F32.BF16 R44, R172.reuse, R90, R44 ;  /* 0x0000005aac2c723c */ /* 0x040fe2000004182c */
[----:B------:R-:W2:Y:S07]  /*1ec0*/  LDSM.16.M88.4 R88, [R239+0x9100] ;  /* 0x00910000ef58783b */ /* 0x000eae0000000200 */
[C---:B------:R-:W-:Y:S08]  /*1ed0*/  HMMA.16816.F32.BF16 R24, R172.reuse, R60, R24 ;  /* 0x0000003cac18723c */ /* 0x040ff00000041818 */
[----:B------:R-:W-:Y:S01]  /*1ee0*/  HMMA.16816.F32.BF16 R20, R172, R62, R20 ;  /* 0x0000003eac14723c */ /* 0x000fe20000041814 */
[----:B------:R-:W3:Y:S07]  /*1ef0*/  LDSM.16.M88.4 R60, [R239+0xb100] ;  /* 0x00b10000ef3c783b */ /* 0x000eee0000000200 */
[C---:B------:R-:W-:Y:S08]  /*1f00*/  HMMA.16816.F32.BF16 R72, R136.reuse, R52, RZ ;  /* 0x000000348848723c */ /* 0x040ff000000418ff */
[----:B------:R-:W-:Y:S08]  /*1f10*/  HMMA.16816.F32.BF16 R52, R136, R54, RZ ;  /* 0x000000368834723c */ /* 0x000ff000000418ff */
[C---:B------:R-:W-:Y:S01]  /*1f20*/  HMMA.16816.F32.BF16 R76, R172.reuse, R102, R76 ;  /* 0x00000066ac4c723c */ /* 0x040fe2000004184c */
[----:B-----5:R-:W-:Y:S07]  /*1f30*/  LDSM.16.M88.4 R100, [R228+0x800] ;  /* 0x00080000e464783b */ /* 0x020fee0000000200 */
[C---:B------:R-:W-:Y:S08]  /*1f40*/  HMMA.16816.F32.BF16 R40, R172.reuse, R68, R40 ;  /* 0x00000044ac28723c */ /* 0x040ff00000041828 */
[----:B------:R-:W-:Y:S01]  /*1f50*/  HMMA.16816.F32.BF16 R36, R172, R70, R36 ;  /* 0x00000046ac24723c */ /* 0x000fe20000041824 */
[----:B------:R-:W4:Y:S07]  /*1f60*/  LDSM.16.M88.4 R68, [R239+0xa100] ;  /* 0x00a10000ef44783b */ /* 0x000f2e0000000200 */
[C---:B-1----:R-:W-:Y:S08]  /*1f70*/  HMMA.16816.F32.BF16 R16, R176.reuse, R56, R16 ;  /* 0x00000038b010723c */ /* 0x042ff00000041810 */
[----:B------:R-:W-:Y:S01]  /*1f80*/  HMMA.16816.F32.BF16 R12, R176, R58, R12 ;  /* 0x0000003ab00c723c */ /* 0x000fe2000004180c */
[----:B------:R-:W1:Y:S07]  /*1f90*/  LDSM.16.M88.4 R56, [R239+0xb900] ;  /* 0x00b90000ef38783b */ /* 0x000e6e0000000200 */
[C---:B------:R-:W-:Y:S08]  /*1fa0*/  HMMA.16816.F32.BF16 R32, R172.reuse, R64, R32 ;  /* 0x00000040ac20723c */ /* 0x040ff00000041820 */
[C---:B------:R-:W-:Y:S01]  /*1fb0*/  HMMA.16816.F32.BF16 R28, R172.reuse, R66, R28 ;  /* 0x00000042ac1c723c */ /* 0x040fe2000004181c */
[----:B------:R-:W5:Y:S07]  /*1fc0*/  LDSM.16.M88.4 R64, [R239+0xa900] ;  /* 0x00a90000ef40783b */ /* 0x000f6e0000000200 */
[C---:B------:R-:W-:Y:S08]  /*1fd0*/  HMMA.16816.F32.BF16 R72, R172.reuse, R96, R72 ;  /* 0x00000060ac48723c */ /* 0x040ff00000041848 */
[----:B------:R-:W-:Y:S01]  /*1fe0*/  HMMA.16816.F32.BF16 R52, R172, R98, R52 ;  /* 0x00000062ac34723c */ /* 0x000fe20000041834 */
[----:B------:R-:W-:Y:S07]  /*1ff0*/  LDSM.16.M88.4 R96, [R228+0x1000] ;  /* 0x00100000e460783b */ /* 0x000fee0000000200 */
[C---:B--2---:R-:W-:Y:S08]  /*2000*/  HMMA.16816.F32.BF16 R80, R176.reuse, R88, R80 ;  /* 0x00000058b050723c */ /* 0x044ff00000041850 */
[C---:B------:R-:W-:Y:S01]  /*2010*/  HMMA.16816.F32.BF16 R76, R176.reuse, R90, R76 ;  /* 0x0000005ab04c723c */ /* 0x040fe2000004184c */
[----:B------:R-:W2:Y:S07]  /*2020*/  LDSM.16.M88.4 R88, [R228+0x2000] ;  /* 0x00200000e458783b */ /* 0x000eae0000000200 */
[C---:B------:R-:W-:Y:S08]  /*2030*/  HMMA.16816.F32.BF16 R8, R176.reuse, R92, R8 ;  /* 0x0000005cb008723c */ /* 0x040ff00000041808 */
[C---:B------:R-:W-:Y:S01]  /*2040*/  HMMA.16816.F32.BF16 R84, R176.reuse, R94, R84 ;  /* 0x0000005eb054723c */ /* 0x040fe20000041854 */
[----:B------:R-:W1:Y:S07]  /*2050*/  LDSM.16.M88.4 R92, [R228+0x1800] ;  /* 0x00180000e45c783b */ /* 0x000e6e0000000200 */
[C---:B---3--:R-:W-:Y:S08]  /*2060*/  HMMA.16816.F32.BF16 R32, R176.reuse, R60, R32 ;  /* 0x0000003cb020723c */ /* 0x048ff00000041820 */
[C---:B------:R-:W-:Y:S01]  /*2070*/  HMMA.16816.F32.BF16 R28, R176.reuse, R62, R28 ;  /* 0x0000003eb01c723c */ /* 0x040fe2000004181c */
[----:B------:R-:W3:Y:S07]  /*2080*/  LDSM.16.M88.4 R60, [R228+0x2800] ;  /* 0x00280000e43c783b */ /* 0x000eee0000000200 */
[C---:B----4-:R-:W-:Y:S08]  /*2090*/  HMMA.16816.F32.BF16 R48, R176.reuse, R68, R48 ;  /* 0x00000044b030723c */ /* 0x050ff00000041830 */
[C---:B------:R-:W-:Y:S01]  /*20a0*/  HMMA.16816.F32.BF16 R44, R176.reuse, R70, R44 ;  /* 0x00000046b02c723c */ /* 0x040fe2000004182c */
[----:B------:R-:W-:Y:S07]  /*20b0*/  LDSM.16.M88.4 R68, [R228+0x3000] ;  /* 0x00300000e444783b */ /* 0x000fee0000000200 */
[C---:B------:R-:W-:Y:S08]  /*20c0*/  HMMA.16816.F32.BF16 R72, R176.reuse, R108, R72 ;  /* 0x0000006cb048723c */ /* 0x040ff00000041848 */
[C---:B------:R-:W-:Y:S08]  /*20d0*/  HMMA.16816.F32.BF16 R52, R176.reuse, R110, R52 ;  /* 0x0000006eb034723c */ /* 0x040ff00000041834 */
[C---:B-1----:R-:W-:Y:S08]  /*20e0*/  HMMA.16816.F32.BF16 R24, R176.reuse, R56, R24 ;  /* 0x00000038b018723c */ /* 0x042ff00000041818 */
[C---:B-----5:R-:W-:Y:S08]  /*20f0*/  HMMA.16816.F32.BF16 R40, R176.reuse, R64, R40 ;  /* 0x00000040b028723c */ /* 0x060ff00000041828 */
[C---:B------:R-:W-:Y:S08]  /*2100*/  HMMA.16816.F32.BF16 R36, R176.reuse, R66, R36 ;  /* 0x00000042b024723c */ /* 0x040ff00000041824 */
[----:B------:R-:W-:Y:S01]  /*2110*/  HMMA.16816.F32.BF16 R56, R176, R58, R20 ;  /* 0x0000003ab038723c */ /* 0x000fe20000041814 */
[----:B------:R-:W1:Y:S07]  /*2120*/  LDSM.16.M88.4 R20, [R242+0xc100] ;  /* 0x00c10000f214783b */ /* 0x000e6e0000000200 */
[C---:B------:R-:W-:Y:S08]  /*2130*/  HMMA.16816.F32.BF16 R16, R180.reuse, R104, R16 ;  /* 0x00000068b410723c */ /* 0x040ff00000041810 */
[C---:B------:R-:W-:Y:S08]  /*2140*/  HMMA.16816.F32.BF16 R12, R180.reuse, R106, R12 ;  /* 0x0000006ab40c723c */ /* 0x040ff0000004180c */
[C---:B--2---:R-:W-:Y:S01]  /*2150*/  HMMA.16816.F32.BF16 R64, R180.reuse, R88, R48 ;  /* 0x00000058b440723c */ /* 0x044fe20000041830 */
[----:B------:R-:W-:Y:S07]  /*2160*/  LDSM.16.M88.4 R48, [R241+0x4000] ;  /* 0x00400000f130783b */ /* 0x000fee0000000200 */
[C---:B------:R-:W-:Y:S01]  /*2170*/  HMMA.16816.F32.BF16 R44, R180.reuse, R90, R44 ;  /* 0x0000005ab42c723c */ /* 0x040fe2000004182c */
[----:B------:R-:W2:Y:S07]  /*2180*/  LDSM.16.M88.4 R88, [R242+0xc900] ;  /* 0x00c90000f258783b */ /* 0x000eae0000000200 */
[C---:B------:R-:W-:Y:S08]  /*2190*/  HMMA.16816.F32.BF16 R72, R180.reuse, R92, R72 ;  /* 0x0000005cb448723c */ /* 0x040ff00000041848 */
[C---:B------:R-:W-:Y:S08]  /*21a0*/  HMMA.16816.F32.BF16 R52, R180.reuse, R94, R52 ;  /* 0x0000005eb434723c */ /* 0x040ff00000041834 */
[C---:B---3--:R-:W-:Y:S01]  /*21b0*/  HMMA.16816.F32.BF16 R92, R180.reuse, R60, R40 ;  /* 0x0000003cb45c723c */ /* 0x048fe20000041828 */
[----:B------:R-:W-:Y:S07]  /*21c0*/  LDSM.16.M88.4 R40, [R239+0xc100] ;  /* 0x00c10000ef28783b */ /* 0x000fee0000000200 */
[C---:B------:R-:W-:Y:S01]  /*21d0*/  HMMA.16816.F32.BF16 R36, R180.reuse, R62, R36 ;  /* 0x0000003eb424723c */ /* 0x040fe20000041824 */
[----:B------:R-:W3:Y:S07]  /*21e0*/  LDSM.16.M88.4 R60, [R228+0x3800] ;  /* 0x00380000e43c783b */ /* 0x000eee0000000200 */
[----:B------:R-:W-:Y:S08]  /*21f0*/  HMMA.16816.F32.BF16 R8, R180, R100, R8 ;  /* 0x00000064b408723c */ /* 0x000ff00000041808 */
[C---:B-1----:R-:W-:Y:S08]  /*2200*/  HMMA.16816.F32.BF16 R16, R184.reuse, R20, R16 ;  /* 0x00000014b810723c */ /* 0x042ff00000041810 */
[C---:B------:R-:W-:Y:S01]  /*2210*/  HMMA.16816.F32.BF16 R12, R184.reuse, R22, R12 ;  /* 0x00000016b80c723c */ /* 0x040fe2000004180c */
[----:B------:R-:W1:Y:S07]  /*2220*/  LDSM.16.M88.4 R20, [R241+0x4800] ;  /* 0x00480000f114783b */ /* 0x000e6e0000000200 */
[----:B--2---:R-:W-:Y:S08]  /*2230*/  HMMA.16816.F32.BF16 R8, R184, R88, R8 ;  /* 0x00000058b808723c */ /* 0x004ff00000041808 */
[C---:B------:R-:W-:Y:S08]  /*2240*/  HMMA.16816.F32.BF16 R84, R180.reuse, R102, R84 ;  /* 0x00000066b454723c */ /* 0x040ff00000041854 */
[C---:B------:R-:W-:Y:S01]  /*2250*/  HMMA.16816.F32.BF16 R100, R180.reuse, R68, R32 ;  /* 0x00000044b464723c */ /* 0x040fe20000041820 */
[----:B------:R-:W-:Y:S07]  /*2260*/  LDSM.16.M88.4 R32, [R228+0x4000] ;  /* 0x00400000e420783b */ /* 0x000fee0000000200 */
[C---:B------:R-:W-:Y:S08]  /*2270*/  HMMA.16816.F32.BF16 R28, R180.reuse, R70, R28 ;  /* 0x00000046b41c723c */ /* 0x040ff0000004181c */
[C---:B------:R-:W-:Y:S08]  /*2280*/  HMMA.16816.F32.BF16 R80, R180.reuse, R96, R80 ;  /* 0x00000060b450723c */ /* 0x040ff00000041850 */
[----:B------:R-:W-:Y:S01]  /*2290*/  HMMA.16816.F32.BF16 R76, R180, R98, R76 ;  /* 0x00000062b44c723c */ /* 0x000fe2000004184c */
[----:B------:R-:W2:Y:S07]  /*22a0*/  LDSM.16.M88.4 R96, [R242+0xd100] ;  /* 0x00d10000f260783b */ /* 0x000eae0000000200 */
[C---:B------:R-:W-:Y:S08]  /*22b0*/  HMMA.16816.F32.BF16 R16, R188.reuse, R48, R16 ;  /* 0x00000030bc10723c */ /* 0x040ff00000041810 */
[----:B------:R-:W-:Y:S01]  /*22c0*/  HMMA.16816.F32.BF16 R12, R188, R50, R12 ;  /* 0x00000032bc0c723c */ /* 0x000fe2000004180c */
[----:B------:R-:W-:Y:S07]  /*22d0*/  LDSM.16.M88.4 R48, [R242+0xd900] ;  /* 0x00d90000f230783b */ /* 0x000fee0000000200 */
[----:B---3--:R-:W-:Y:S01]  /*22e0*/  HMMA.16816.F32.BF16 R68, R180, R60, R24 ;  /* 0x0000003cb444723c */ /* 0x008fe20000041818 */
[----:B------:R-:W3:Y:S07]  /*22f0*/  LDSM.16.M88.4 R24, [R239+0xc900] ;  /* 0x00c90000ef18783b */ /* 0x000eee0000000200 */
[----:B-1----:R-:W-:Y:S08]  /*2300*/  HMMA.16816.F32.BF16 R8, R188, R20, R8 ;  /* 0x00000014bc08723c */ /* 0x002ff00000041808 */
[----:B------:R-:W-:Y:S08]  /*2310*/  HMMA.16816.F32.BF16 R16, R192, R40, R16 ;  /* 0x00000028c010723c */ /* 0x000ff00000041810 */
[----:B------:R-:W-:Y:S01]  /*2320*/  HMMA.16816.F32.BF16 R56, R180, R62, R56 ;  /* 0x0000003eb438723c */ /* 0x000fe20000041838 */
[----:B------:R-:W-:Y:S07]  /*2330*/  LDSM.16.M88.4 R60, [R228+0x4800] ;  /* 0x00480000e43c783b */ /* 0x000fee0000000200 */
[----:B------:R-:W-:Y:S01]  /*2340*/  HMMA.16816.F32.BF16 R84, R184, R90, R84 ;  /* 0x0000005ab854723c */ /* 0x000fe20000041854 */
[----:B------:R-:W-:Y:S07]  /*2350*/  LDSM.16.M88.4 R88, [R242+0xe100] ;  /* 0x00e10000f258783b */ /* 0x000fee0000000200 */
[----:B------:R-:W-:Y:S01]  /*2360*/  HMMA.16816.F32.BF16 R12, R192, R42, R12 ;  /* 0x0000002ac00c723c */ /* 0x000fe2000004180c */
[----:B------:R-:W1:Y:S07]  /*2370*/  LDSM.16.M88.4 R40, [R241+0x5000] ;  /* 0x00500000f128783b */ /* 0x000e6e0000000200 */
[C---:B--2---:R-:W-:Y:S08]  /*2380*/  HMMA.16816.F32.BF16 R80, R184.reuse, R96, R80 ;  /* 0x00000060b850723c */ /* 0x044ff00000041850 */
[----:B------:R-:W-:Y:S08]  /*2390*/  HMMA.16816.F32.BF16 R76, R184, R98, R76 ;  /* 0x00000062b84c723c */ /* 0x000ff0000004184c */
[----:B---3--:R-:W-:Y:S08]  /*23a0*/  HMMA.16816.F32.BF16 R8, R192, R24, R8 ;  /* 0x00000018c008723c */ /* 0x008ff00000041808 */
[----:B------:R-:W-:Y:S08]  /*23b0*/  HMMA.16816.F32.BF16 R16, R212, R32, R16 ;  /* 0x00000020d410723c */ /* 0x000ff00000041810 */
[C---:B------:R-:W-:Y:S01]  /*23c0*/  HMMA.16816.F32.BF16 R84, R188.reuse, R22, R84 ;  /* 0x00000016bc54723c */ /* 0x040fe20000041854 */
[----:B------:R-:W2:Y:S07]  /*23d0*/  LDSM.16.M88.4 R20, [R239+0xd100] ;  /* 0x00d10000ef14783b */ /* 0x000eae0000000200 */
[----:B-1----:R-:W-:Y:S08]  /*23e0*/  HMMA.16816.F32.BF16 R80, R188, R40, R80 ;  /* 0x00000028bc50723c */ /* 0x002ff00000041850 */
[----:B------:R-:W-:Y:S01]  /*23f0*/  HMMA.16816.F32.BF16 R8, R212, R60, R8 ;  /* 0x0000003cd408723c */ /* 0x000fe20000041808 */
[----:B------:R-:W-:-:S02]  /*2400*/  FMUL.FTZ R2, R16, c[0x0][0x320] ;  /* 0x0000c80010027a20 */ /* 0x000fc40000410000 */
[----:B------:R-:W-:Y:S02]  /*2410*/  FMUL.FTZ R3, R17, c[0x0][0x320] ;  /* 0x0000c80011037a20 */ /* 0x000fe40000410000 */
[----:B------:R-:W-:Y:S02]  /*2420*/  FMUL.FTZ R4, R18, c[0x0][0x320] ;  /* 0x0000c80012047a20 */ /* 0x000fe40000410000 */
[----:B------:R-:W-:Y:S01]  /*2430*/  FMUL.FTZ R6, R19, c[0x0][0x320] ;  /* 0x0000c80013067a20 */ /* 0x000fe20000410000 */
[----:B------:R-:W-:Y:S01]  /*2440*/  HMMA.16816.F32.BF16 R76, R188, R42, R76 ;  /* 0x0000002abc4c723c */ /* 0x000fe2000004184c */
[----:B------:R-:W1:Y:S01]  /*2450*/  LDSM.16.M88.4 R16, [R241+0x5800] ;  /* 0x00580000f110783b */ /* 0x000e620000000200 */
[----:B------:R-:W3:Y:S06]  /*2460*/  MUFU.TANH R2, R2 ;  /* 0x0000000200027308 */ /* 0x000eec0000002400 */
[----:B------:R-:W-:Y:S01]  /*2470*/  HMMA.16816.F32.BF16 R12, R212, R34, R12 ;  /* 0x00000022d40c723c */ /* 0x000fe2000004180c */
[----:B------:R-:W-:Y:S01]  /*2480*/  LDSM.16.M88.4 R32, [R242+0xe900] ;  /* 0x00e90000f220783b */ /* 0x000fe20000000200 */
[----:B------:R-:W4:Y:S06]  /*2490*/  MUFU.TANH R3, R3 ;  /* 0x0000000300037308 */ /* 0x000f2c0000002400 */
[----:B------:R-:W-:Y:S01]  /*24a0*/  HMMA.16816.F32.BF16 R84, R192, R26, R84 ;  /* 0x0000001ac054723c */ /* 0x000fe20000041854 */
[----:B------:R-:W5:Y:S01]  /*24b0*/  LDSM.16.M88.4 R24, [R228+0x5000] ;  /* 0x00500000e418783b */ /* 0x000f620000000200 */
[----:B------:R-:W1:Y:S06]  /*24c0*/  MUFU.TANH R4, R4 ;  /* 0x0000000400047308 */ /* 0x000e6c0000002400 */
[C---:B------:R-:W-:Y:S02]  /*24d0*/  HMMA.16816.F32.BF16 R72, R184.reuse, R48, R72 ;  /* 0x00000030b848723c */ /* 0x040fe40000041848 */
[----:B------:R-:W1:Y:S05]  /*24e0*/  MUFU.TANH R6, R6 ;  /* 0x0000000600067308 */ /* 0x000e6a0000002400 */
[----:B------:R-:W-:Y:S01]  /*24f0*/  FMUL.FTZ R48, R8, c[0x0][0x320] ;  /* 0x0000c80008307a20 */ /* 0x000fe20000410000 */
[----:B------:R-:W-:Y:S01]  /*2500*/  HMMA.16816.F32.BF16 R52, R184, R50, R52 ;  /* 0x00000032b834723c */ /* 0x000fe20000041834 */
[----:B------:R-:W-:-:S02]  /*2510*/  FMUL.FTZ R49, R9, c[0x0][0x320] ;  /* 0x0000c80009317a20 */ /* 0x000fc40000410000 */
[----:B------:R-:W-:Y:S02]  /*2520*/  FMUL.FTZ R12, R12, c[0x0][0x320] ;  /* 0x0000c8000c0c7a20 */ /* 0x000fe40000410000 */
[----:B------:R-:W-:Y:S01]  /*2530*/  FMUL.FTZ R41, R13, c[0x0][0x320] ;  /* 0x0000c8000d297a20 */ /* 0x000fe20000410000 */
[----:B------:R-:W1:Y:S01]  /*2540*/  MUFU.TANH R48, R48 ;  /* 0x0000003000307308 */ /* 0x000e620000002400 */
[----:B------:R-:W-:Y:S01]  /*2550*/  FMUL.FTZ R50, R10, c[0x0][0x320] ;  /* 0x0000c8000a327a20 */ /* 0x000fe20000410000 */
[C---:B--2---:R-:W-:Y:S01]  /*2560*/  HMMA.16816.F32.BF16 R80, R192.reuse, R20, R80 ;  /* 0x00000014c050723c */ /* 0x044fe20000041850 */
[----:B------:R-:W-:Y:S02]  /*2570*/  FMUL.FTZ R51, R11, c[0x0][0x320] ;  /* 0x0000c8000b337a20 */ /* 0x000fe40000410000 */
[----:B------:R-:W2:Y:S01]  /*2580*/  LDSM.16.M88.4 R8, [R241+0x6000] ;  /* 0x00600000f108783b */ /* 0x000ea20000000200 */
[----:B------:R-:W-:Y:S02]  /*2590*/  FMUL.FTZ R42, R14, c[0x0][0x320] ;  /* 0x0000c8000e2a7a20 */ /* 0x000fe40000410000 */
[----:B------:R1:W1:Y:S01]  /*25a0*/  MUFU.TANH R40, R12 ;  /* 0x0000000c00287308 */ /* 0x0002620000002400 */
[----:B------:R-:W-:Y:S01]  /*25b0*/  FMUL.FTZ R43, R15, c[0x0][0x320] ;  /* 0x0000c8000f2b7a20 */ /* 0x000fe20000410000 */
[----:B------:R-:W-:Y:S01]  /*25c0*/  HMMA.16816.F32.BF16 R76, R192, R22, R76 ;  /* 0x00000016c04c723c */ /* 0x000fe2000004184c */
[----:B------:R-:W-:Y:S05]  /*25d0*/  LDSM.16.M88.4 R20, [R228+0x5800] ;  /* 0x00580000e414783b */ /* 0x000fea0000000200 */
[----:B------:R-:W2:Y:S02]  /*25e0*/  MUFU.TANH R41, R41 ;  /* 0x0000002900297308 */ /* 0x000ea40000002400 */
[C---:B------:R-:W-:Y:S01]  /*25f0*/  HMMA.16816.F32.BF16 R64, R184.reuse, R88, R64 ;  /* 0x00000058b840723c */ /* 0x040fe20000041840 */
[----:B-1----:R-:W1:Y:S05]  /*2600*/  LDSM.16.M88.4 R12, [R239+0xd900] ;  /* 0x00d90000ef0c783b */ /* 0x002e6a0000000200 */
[----:B------:R-:W1:Y:S02]  /*2610*/  MUFU.TANH R42, R42 ;  /* 0x0000002a002a7308 */ /* 0x000e640000002400 */
[----:B------:R-:W-:Y:S06]  /*2620*/  HMMA.16816.F32.BF16 R44, R184, R90, R44 ;  /* 0x0000005ab82c723c */ /* 0x000fec000004182c */
[----:B------:R-:W1:Y:S02]  /*2630*/  MUFU.TANH R43, R43 ;  /* 0x0000002b002b7308 */ /* 0x000e640000002400 */
[----:B------:R-:W-:Y:S06]  /*2640*/  HMMA.16816.F32.BF16 R72, R188, R16, R72 ;  /* 0x00000010bc48723c */ /* 0x000fec0000041848 */
[----:B------:R-:W1:Y:S02]  /*2650*/  MUFU.TANH R49, R49 ;  /* 0x0000003100317308 */ /* 0x000e640000002400 */
[----:B-----5:R-:W-:Y:S06]  /*2660*/  HMMA.16816.F32.BF16 R80, R212, R24, R80 ;  /* 0x00000018d450723c */ /* 0x020fec0000041850 */
[----:B------:R-:W1:Y:S02]  /*2670*/  MUFU.TANH R50, R50 ;  /* 0x0000003200327308 */ /* 0x000e640000002400 */
[----:B------:R-:W-:Y:S06]  /*2680*/  HMMA.16816.F32.BF16 R92, R184, R32, R92 ;  /* 0x00000020b85c723c */ /* 0x000fec000004185c */
[----:B------:R-:W1:Y:S02]  /*2690*/  MUFU.TANH R51, R51 ;  /* 0x0000003300337308 */ /* 0x000e640000002400 */
[----:B------:R-:W-:Y:S01]  /*26a0*/  HMMA.16816.F32.BF16 R52, R188, R18, R52 ;  /* 0x00000012bc34723c */ /* 0x000fe20000041834 */
[----:B------:R-:W-:Y:S07]  /*26b0*/  LDSM.16.M88.4 R16, [R242+0xf100] ;  /* 0x00f10000f210783b */ /* 0x000fee0000000200 */
[----:B------:R-:W-:Y:S01]  /*26c0*/  HMMA.16816.F32.BF16 R76, R212, R26, R76 ;  /* 0x0000001ad44c723c */ /* 0x000fe2000004184c */
[----:B------:R-:W5:Y:S01]  /*26d0*/  LDSM.16.M88.4 R24, [R239+0xe100] ;  /* 0x00e10000ef18783b */ /* 0x000f620000000200 */
[----:B------:R-:W-:-:S02]  /*26e0*/  FMUL.FTZ R80, R80, c[0x0][0x320] ;  /* 0x0000c80050507a20 */ /* 0x000fc40000410000 */
[----:B------:R-:W-:Y:S02]  /*26f0*/  FMUL.FTZ R81, R81, c[0x0][0x320] ;  /* 0x0000c80051517a20 */ /* 0x000fe40000410000 */
[----:B------:R-:W-:Y:S02]  /*2700*/  FMUL.FTZ R82, R82, c[0x0][0x320] ;  /* 0x0000c80052527a20 */ /* 0x000fe40000410000 */
[----:B------:R-:W-:Y:S01]  /*2710*/  HMMA.16816.F32.BF16 R36, R184, R34, R36 ;  /* 0x00000022b824723c */ /* 0x000fe20000041824 */
[----:B------:R-:W3:Y:S01]  /*2720*/  LDSM.16.M88.4 R32, [R241+0x6800] ;  /* 0x00680000f120783b */ /* 0x000ee20000000200 */
[----:B------:R-:W-:Y:S01]  /*2730*/  FMUL.FTZ R83, R83, c[0x0][0x320] ;  /* 0x0000c80053537a20 */ /* 0x000fe20000410000 */
[----:B------:R-:W1:Y:S05]  /*2740*/  MUFU.TANH R80, R80 ;  /* 0x0000005000507308 */ /* 0x000e6a0000002400 */
[C---:B--2---:R-:W-:Y:S03]  /*2750*/  HMMA.16816.F32.BF16 R64, R188.reuse, R8, R64 ;  /* 0x00000008bc40723c */ /* 0x044fe60000041840 */
[----:B------:R-:W2:Y:S05]  /*2760*/  MUFU.TANH R81, R81 ;  /* 0x0000005100517308 */ /* 0x000eaa0000002400 */
[----:B------:R-:W-:Y:S01]  /*2770*/  HMMA.16816.F32.BF16 R44, R188, R10, R44 ;  /* 0x0000000abc2c723c */ /* 0x000fe2000004182c */
[----:B------:R-:W2:Y:S01]  /*2780*/  LDSM.16.M88.4 R8, [R239+0xe900] ;  /* 0x00e90000ef08783b */ /* 0x000ea20000000200 */
[----:B------:R-:W-:Y:S01]  /*2790*/  FMUL.FTZ R76, R76, c[0x0][0x320] ;  /* 0x0000c8004c4c7a20 */ /* 0x000fe20000410000 */
[----:B------:R-:W2:Y:S01]  /*27a0*/  MUFU.TANH R82, R82 ;  /* 0x0000005200527308 */ /* 0x000ea20000002400 */
[----:B------:R-:W-:-:S02]  /*27b0*/  FMUL.FTZ R77, R77, c[0x0][0x320] ;  /* 0x0000c8004d4d7a20 */ /* 0x000fc40000410000 */
[----:B------:R-:W-:Y:S02]  /*27c0*/  FMUL.FTZ R78, R78, c[0x0][0x320] ;  /* 0x0000c8004e4e7a20 */ /* 0x000fe40000410000 */
[C---:B-1----:R-:W-:Y:S01]  /*27d0*/  HMMA.16816.F32.BF16 R72, R192.reuse, R12, R72 ;  /* 0x0000000cc048723c */ /* 0x042fe20000041848 */
[----:B------:R-:W-:Y:S02]  /*27e0*/  FMUL.FTZ R79, R79, c[0x0][0x320] ;  /* 0x0000c8004f4f7a20 */ /* 0x000fe40000410000 */
[----:B------:R-:W1:Y:S05]  /*27f0*/  MUFU.TANH R83, R83 ;  /* 0x0000005300537308 */ /* 0x000e6a0000002400 */
[C---:B------:R-:W-:Y:S01]  /*2800*/  HMMA.16816.F32.BF16 R52, R192.reuse, R14, R52 ;  /* 0x0000000ec034723c */ /* 0x040fe20000041834 */
[----:B------:R-:W1:Y:S02]  /*2810*/  LDSM.16.M88.4 R12, [R228+0x6000] ;  /* 0x00600000e40c783b */ /* 0x000e640000000200 */
[----:B------:R-:W1:Y:S05]  /*2820*/  MUFU.TANH R76, R76 ;  /* 0x0000004c004c7308 */ /* 0x000e6a0000002400 */
[----:B-----5:R-:W-:Y:S03]  /*2830*/  HMMA.16816.F32.BF16 R64, R192, R24, R64 ;  /* 0x00000018c040723c */ /* 0x020fe60000041840 */
[----:B------:R-:W1:Y:S05]  /*2840*/  MUFU.TANH R77, R77 ;  /* 0x0000004d004d7308 */ /* 0x000e6a0000002400 */
[----:B---3--:R-:W-:Y:S03]  /*2850*/  HMMA.16816.F32.BF16 R92, R188, R32, R92 ;  /* 0x00000020bc5c723c */ /* 0x008fe6000004185c */
[----:B------:R-:W3:Y:S05]  /*2860*/  MUFU.TANH R78, R78 ;  /* 0x0000004e004e7308 */ /* 0x000eea0000002400 */
[----:B------:R-:W-:Y:S01]  /*2870*/  HMMA.16816.F32.BF16 R44, R192, R26, R44 ;  /* 0x0000001ac02c723c */ /* 0x000fe2000004182c */
[----:B------:R-:W5:Y:S02]  /*2880*/  LDSM.16.M88.4 R24, [R242+0xf900] ;  /* 0x00f90000f218783b */ /* 0x000f640000000200 */
[----:B------:R-:W1:Y:S05]  /*2890*/  MUFU.TANH R144, R79 ;  /* 0x0000004f00907308 */ /* 0x000e6a0000002400 */
[----:B------:R-:W-:Y:S08]  /*28a0*/  HMMA.16816.F32.BF16 R36, R188, R34, R36 ;  /* 0x00000022bc24723c */ /* 0x000ff00000041824 */
[----:B------:R-:W-:Y:S08]  /*28b0*/  HMMA.16816.F32.BF16 R72, R212, R20, R72 ;  /* 0x00000014d448723c */ /* 0x000ff00000041848 */
[----:B------:R-:W-:Y:S08]  /*28c0*/  HMMA.16816.F32.BF16 R100, R184, R16, R100 ;  /* 0x00000010b864723c */ /* 0x000ff00000041864 */
[----:B------:R-:W-:Y:S01]  /*28d0*/  HMMA.16816.F32.BF16 R52, R212, R22, R52 ;  /* 0x00000016d434723c */ /* 0x000fe20000041834 */
[----:B------:R-:W3:Y:S07]  /*28e0*/  LDSM.16.M88.4 R20, [R241+0x7000] ;  /* 0x00700000f114783b */ /* 0x000eee0000000200 */
[----:B------:R-:W-:Y:S01]  /*28f0*/  HMMA.16816.F32.BF16 R28, R184, R18, R28 ;  /* 0x00000012b81c723c */ /* 0x000fe2000004181c */
[----:B------:R-:W3:Y:S01]  /*2900*/  LDSM.16.M88.4 R16, [R228+0x6800] ;  /* 0x00680000e410783b */ /* 0x000ee20000000200 */
[----:B------:R-:W-:-:S02]  /*2910*/  FMUL.FTZ R72, R72, c[0x0][0x320] ;  /* 0x0000c80048487a20 */ /* 0x000fc40000410000 */
[----:B------:R-:W-:Y:S02]  /*2920*/  FMUL.FTZ R32, R74, c[0x0][0x320] ;  /* 0x0000c8004a207a20 */ /* 0x000fe40000410000 */
[----:B------:R-:W-:Y:S02]  /*2930*/  FMUL.FTZ R73, R73, c[0x0][0x320] ;  /* 0x0000c80049497a20 */ /* 0x000fe40000410000 */
[C---:B--2---:R-:W-:Y:S01]  /*2940*/  HMMA.16816.F32.BF16 R92, R192.reuse, R8, R92 ;  /* 0x00000008c05c723c */ /* 0x044fe2000004185c */
[----:B------:R-:W-:Y:S01]  /*2950*/  FMUL.FTZ R75, R75, c[0x0][0x320] ;  /* 0x0000c8004b4b7a20 */ /* 0x000fe20000410000 */
[----:B------:R-:W2:Y:S06]  /*2960*/  MUFU.TANH R72, R72 ;  /* 0x0000004800487308 */ /* 0x000eac0000002400 */
        /* <DEDUP_REMOVED lines=9> */
[----:B------:R-:W-:Y:S01]  /*2a00*/  HMMA.16816.F32.BF16 R44, R212, R14, R44 ;  /* 0x0000000ed42c723c */ /* 0x000fe2000004182c */
[----:B------:R-:W1:Y:S02]  /*2a10*/  LDSM.16.M88.4 R12, [R239+0xf100] ;  /* 0x00f10000ef0c783b */ /* 0x000e640000000200 */
[----:B------:R-:W1:Y:S05]  /*2a20*/  MUFU.TANH R153, R75 ;  /* 0x0000004b00997308 */ /* 0x000e6a0000002400 */
[C---:B-----5:R-:W-:Y:S03]  /*2a30*/  HMMA.16816.F32.BF16 R68, R184.reuse, R24, R68 ;  /* 0x00000018b844723c */ /* 0x060fe60000041844 */
[----:B------:R-:W1:Y:S05]  /*2a40*/  MUFU.TANH R147, R52 ;  /* 0x0000003400937308 */ /* 0x000e6a0000002400 */
[----:B------:R-:W-:Y:S01]  /*2a50*/  HMMA.16816.F32.BF16 R56, R184, R26, R56 ;  /* 0x0000001ab838723c */ /* 0x000fe20000041838 */
[----:B------:R-:W-:-:S02]  /*2a60*/  FMUL.FTZ R65, R65, c[0x0][0x320] ;  /* 0x0000c80041417a20 */ /* 0x000fc40000410000 */
[----:B------:R-:W-:Y:S01]  /*2a70*/  FMUL.FTZ R67, R67, c[0x0][0x320] ;  /* 0x0000c80043437a20 */ /* 0x000fe20000410000 */
[----:B------:R-:W1:Y:S01]  /*2a80*/  MUFU.TANH R33, R33 ;  /* 0x0000002100217308 */ /* 0x000e620000002400 */
[----:B------:R-:W-:Y:S02]  /*2a90*/  FMUL.FTZ R64, R64, c[0x0][0x320] ;  /* 0x0000c80040407a20 */ /* 0x000fe40000410000 */
[----:B------:R-:W-:Y:S01]  /*2aa0*/  FMUL.FTZ R66, R66, c[0x0][0x320] ;  /* 0x0000c80042427a20 */ /* 0x000fe20000410000 */
[----:B---3--:R-:W-:Y:S01]  /*2ab0*/  HMMA.16816.F32.BF16 R100, R188, R20, R100 ;  /* 0x00000014bc64723c */ /* 0x008fe20000041864 */
[----:B------:R-:W-:Y:S02]  /*2ac0*/  FMUL.FTZ R44, R44, c[0x0][0x320] ;  /* 0x0000c8002c2c7a20 */ /* 0x000fe40000410000 */
[----:B------:R-:W-:Y:S01]  /*2ad0*/  FMUL.FTZ R45, R45, c[0x0][0x320] ;  /* 0x0000c8002d2d7a20 */ /* 0x000fe20000410000 */
[----:B------:R-:W3:Y:S01]  /*2ae0*/  MUFU.TANH R169, R65 ;  /* 0x0000004100a97308 */ /* 0x000ee20000002400 */
[----:B------:R-:W-:-:S02]  /*2af0*/  FMUL.FTZ R46, R46, c[0x0][0x320] ;  /* 0x0000c8002e2e7a20 */ /* 0x000fc40000410000 */
[----:B------:R-:W-:Y:S01]  /*2b00*/  FMUL.FTZ R47, R47, c[0x0][0x320] ;  /* 0x0000c8002f2f7a20 */ /* 0x000fe20000410000 */
[----:B------:R-:W-:Y:S04]  /*2b10*/  HMMA.16816.F32.BF16 R92, R212, R16, R92 ;  /* 0x00000010d45c723c */ /* 0x000fe8000004185c */
[----:B------:R5:W1:Y:S04]  /*2b20*/  MUFU.TANH R199, R67 ;  /* 0x0000004300c77308 */ /* 0x000a680000002400 */
[----:B------:R-:W-:Y:S01]  /*2b30*/  HMMA.16816.F32.BF16 R28, R188, R22, R28 ;  /* 0x00000016bc1c723c */ /* 0x000fe2000004181c */
[----:B------:R-:W-:Y:S03]  /*2b40*/  LDSM.16.M88.4 R20, [R228+0x7000] ;  /* 0x00700000e414783b */ /* 0x000fe60000000200 */
[----:B------:R-:W1:Y:S04]  /*2b50*/  MUFU.TANH R34, R34 ;  /* 0x0000002200227308 */ /* 0x000e680000002400 */
[----:B------:R-:W-:Y:S01]  /*2b60*/  HMMA.16816.F32.BF16 R36, R212, R18, R36 ;  /* 0x00000012d424723c */ /* 0x000fe20000041824 */
[----:B------:R-:W3:Y:S03]  /*2b70*/  LDSM.16.M88.4 R16, [R239+0xf900] ;  /* 0x00f90000ef10783b */ /* 0x000ee60000000200 */
[----:B------:R1:W1:Y:S04]  /*2b80*/  MUFU.TANH R155, R55 ;  /* 0x00000037009b7308 */ /* 0x0002680000002400 */
[----:B--2---:R-:W-:Y:S01]  /*2b90*/  HMMA.16816.F32.BF16 R68, R188, R8, R68 ;  /* 0x00000008bc44723c */ /* 0x004fe20000041844 */
[----:B------:R-:W-:-:S02]  /*2ba0*/  FMUL.FTZ R92, R92, c[0x0][0x320] ;  /* 0x0000c8005c5c7a20 */ /* 0x000fc40000410000 */
[----:B------:R-:W-:Y:S01]  /*2bb0*/  FMUL.FTZ R93, R93, c[0x0][0x320] ;  /* 0x0000c8005d5d7a20 */ /* 0x000fe20000410000 */
[----:B------:R2:W2:Y:S01]  /*2bc0*/  MUFU.TANH R134, R64 ;  /* 0x0000004000867308 */ /* 0x0004a20000002400 */
[----:B------:R-:W-:Y:S02]  /*2bd0*/  FMUL.FTZ R94, R94, c[0x0][0x320] ;  /* 0x0000c8005e5e7a20 */ /* 0x000fe40000410000 */
[----:B------:R-:W-:Y:S01]  /*2be0*/  FMUL.FTZ R95, R95, c[0x0][0x320] ;  /* 0x0000c8005f5f7a20 */ /* 0x000fe20000410000 */
[----:B------:R-:W-:Y:S04]  /*2bf0*/  HMMA.16816.F32.BF16 R56, R188, R10, R56 ;  /* 0x0000000abc38723c */ /* 0x000fe80000041838 */
[----:B------:R2:W2:Y:S04]  /*2c00*/  MUFU.TANH R142, R66 ;  /* 0x00000042008e7308 */ /* 0x0004a80000002400 */
[----:B-1----:R-:W-:Y:S01]  /*2c10*/  HMMA.16816.F32.BF16 R100, R192, R12, R100 ;  /* 0x0000000cc064723c */ /* 0x002fe20000041864 */
[----:B------:R-:W-:-:S02]  /*2c20*/  FMUL.FTZ R36, R36, c[0x0][0x320] ;  /* 0x0000c80024247a20 */ /* 0x000fc40000410000 */
[----:B------:R-:W-:Y:S01]  /*2c30*/  FMUL.FTZ R37, R37, c[0x0][0x320] ;  /* 0x0000c80025257a20 */ /* 0x000fe20000410000 */
[----:B------:R1:W1:Y:S01]  /*2c40*/  MUFU.TANH R171, R44 ;  /* 0x0000002c00ab7308 */ /* 0x0002620000002400 */
[----:B------:R-:W-:Y:S02]  /*2c50*/  FMUL.FTZ R38, R38, c[0x0][0x320] ;  /* 0x0000c80026267a20 */ /* 0x000fe40000410000 */
[----:B------:R-:W-:Y:S01]  /*2c60*/  FMUL.FTZ R39, R39, c[0x0][0x320] ;  /* 0x0000c80027277a20 */ /* 0x000fe20000410000 */
[----:B------:R-:W-:Y:S01]  /*2c70*/  HMMA.16816.F32.BF16 R28, R192, R14, R28 ;  /* 0x0000000ec01c723c */ /* 0x000fe2000004181c */
[----:B------:R-:W1:Y:S01]  /*2c80*/  LDSM.16.M88.4 R12, [R228+0x7800] ;  /* 0x00780000e40c783b */ /* 0x000e620000000200 */
[----:B------:R-:W-:-:S04]  /*2c90*/  DEPBAR.LE SB0, 0x0 ;  /* 0x000080000000791a */ /* 0x000fc80000000000 */
[----:B------:R1:W1:Y:S02]  /*2ca0*/  MUFU.TANH R140, R45 ;  /* 0x0000002d008c7308 */ /* 0x0002640000002400 */
[----:B------:R-:W-:Y:S06]  /*2cb0*/  HMMA.16816.F32.BF16 R84, R212, R62, R84 ;  /* 0x0000003ed454723c */ /* 0x000fec0000041854 */
[----:B------:R1:W1:Y:S02]  /*2cc0*/  MUFU.TANH R249, R46 ;  /* 0x0000002e00f97308 */ /* 0x0002640000002400 */
[C---:B---3--:R-:W-:Y:S06]  /*2cd0*/  HMMA.16816.F32.BF16 R68, R192.reuse, R16, R68 ;  /* 0x00000010c044723c */ /* 0x048fec0000041844 */
[----:B------:R3:W1:Y:S02]  /*2ce0*/  MUFU.TANH R203, R47 ;  /* 0x0000002f00cb7308 */ /* 0x0006640000002400 */
[----:B------:R-:W-:Y:S06]  /*2cf0*/  HMMA.16816.F32.BF16 R56, R192, R18, R56 ;  /* 0x00000012c038723c */ /* 0x000fec0000041838 */
[----:B------:R3:W1:Y:S02]  /*2d00*/  MUFU.TANH R219, R92 ;  /* 0x0000005c00db7308 */ /* 0x0006640000002400 */
[----:B------:R-:W-:Y:S01]  /*2d10*/  HMMA.16816.F32.BF16 R100, R212, R20, R100 ;  /* 0x00000014d464723c */ /* 0x000fe20000041864 */
[----:B------:R-:W-:-:S02]  /*2d20*/  FMUL.FTZ R60, R84, c[0x0][0x320] ;  /* 0x0000c800543c7a20 */ /* 0x000fc40000410000 */
[----:B------:R-:W-:Y:S02]  /*2d30*/  FMUL.FTZ R61, R85, c[0x0][0x320] ;  /* 0x0000c800553d7a20 */ /* 0x000fe40000410000 */
[----:B------:R-:W-:Y:S01]  /*2d40*/  FMUL.FTZ R62, R86, c[0x0][0x320] ;  /* 0x0000c800563e7a20 */ /* 0x000fe20000410000 */
[----:B------:R3:W2:Y:S01]  /*2d50*/  MUFU.TANH R217, R93 ;  /* 0x0000005d00d97308 */ /* 0x0006a20000002400 */
[----:B------:R-:W-:Y:S01]  /*2d60*/  FMUL.FTZ R63, R87, c[0x0][0x320] ;  /* 0x0000c800573f7a20 */ /* 0x000fe20000410000 */
[C---:B------:R-:W-:Y:S06]  /*2d70*/  HMMA.16816.F32.BF16 R28, R212.reuse, R22, R28 ;  /* 0x00000016d41c723c */ /* 0x040fec000004181c */
[----:B------:R-:W2:Y:S02]  /*2d80*/  MUFU.TANH R60, R60 ;  /* 0x0000003c003c7308 */ /* 0x000ea40000002400 */
[C---:B-1----:R-:W-:Y:S06]  /*2d90*/  HMMA.16816.F32.BF16 R68, R212.reuse, R12, R68 ;  /* 0x0000000cd444723c */ /* 0x042fec0000041844 */
[----:B------:R-:W1:Y:S02]  /*2da0*/  MUFU.TANH R61, R61 ;  /* 0x0000003d003d7308 */ /* 0x000e640000002400 */
[----:B------:R-:W-:Y:S01]  /*2db0*/  HMMA.16816.F32.BF16 R56, R212, R14, R56 ;  /* 0x0000000ed438723c */ /* 0x000fe20000041838 */
[----:B------:R-:W-:-:S02]  /*2dc0*/  FMUL.FTZ R100, R100, c[0x0][0x320] ;  /* 0x0000c80064647a20 */ /* 0x000fc40000410000 */
[----:B------:R-:W-:Y:S02]  /*2dd0*/  FMUL.FTZ R101, R101, c[0x0][0x320] ;  /* 0x0000c80065657a20 */ /* 0x000fe40000410000 */
[----:B------:R-:W-:Y:S01]  /*2de0*/  FMUL.FTZ R102, R102, c[0x0][0x320] ;  /* 0x0000c80066667a20 */ /* 0x000fe20000410000 */
[----:B------:R-:W1:Y:S01]  /*2df0*/  MUFU.TANH R62, R62 ;  /* 0x0000003e003e7308 */ /* 0x000e620000002400 */
[----:B------:R-:W-:Y:S02]  /*2e00*/  FMUL.FTZ R103, R103, c[0x0][0x320] ;  /* 0x0000c80067677a20 */ /* 0x000fe40000410000 */
[----:B------:R-:W-:Y:S02]  /*2e10*/  FMUL.FTZ R28, R28, c[0x0][0x320] ;  /* 0x0000c8001c1c7a20 */ /* 0x000fe40000410000 */
[----:B------:R-:W-:Y:S02]  /*2e20*/  FMUL.FTZ R29, R29, c[0x0][0x320] ;  /* 0x0000c8001d1d7a20 */ /* 0x000fe40000410000 */
[----:B------:R-:W-:Y:S01]  /*2e30*/  FMUL.FTZ R30, R30, c[0x0][0x320] ;  /* 0x0000c8001e1e7a20 */ /* 0x000fe20000410000 */
[----:B------:R-:W1:Y:S01]  /*2e40*/  MUFU.TANH R63, R63 ;  /* 0x0000003f003f7308 */ /* 0x000e620000002400 */
[----:B------:R-:W-:-:S02]  /*2e50*/  FMUL.FTZ R31, R31, c[0x0][0x320] ;  /* 0x0000c8001f1f7a20 */ /* 0x000fc40000410000 */
[----:B-----5:R-:W-:Y:S02]  /*2e60*/  FMUL.FTZ R67, R70, c[0x0][0x320] ;  /* 0x0000c80046437a20 */ /* 0x020fe40000410000 */
[----:B------:R-:W-:Y:S02]  /*2e70*/  FMUL.FTZ R65, R71, c[0x0][0x320] ;  /* 0x0000c80047417a20 */ /* 0x000fe40000410000 */
[----:B------:R-:W-:Y:S01]  /*2e80*/  FMUL.FTZ R68, R68, c[0x0][0x320] ;  /* 0x0000c80044447a20 */ /* 0x000fe20000410000 */
[----:B------:R3:W1:Y:S01]  /*2e90*/  MUFU.TANH R207, R94 ;  /* 0x0000005e00cf7308 */ /* 0x0006620000002400 */
[----:B------:R-:W-:Y:S02]  /*2ea0*/  FMUL.FTZ R69, R69, c[0x0][0x320] ;  /* 0x0000c80045457a20 */ /* 0x000fe40000410000 */
[----:B------:R-:W-:Y:S02]  /*2eb0*/  FMUL.FTZ R10, R58, c[0x0][0x320] ;  /* 0x0000c8003a0a7a20 */ /* 0x000fe40000410000 */
[----:B------:R-:W-:-:S02]  /*2ec0*/  FMUL.FTZ R8, R59, c[0x0][0x320] ;  /* 0x0000c8003b087a20 */ /* 0x000fc40000410000 */
[----:B------:R-:W-:Y:S01]  /*2ed0*/  FMUL.FTZ R56, R56, c[0x0][0x320] ;  /* 0x0000c80038387a20 */ /* 0x000fe20000410000 */
[----:B------:R3:W1:Y:S01]  /*2ee0*/  MUFU.TANH R205, R95 ;  /* 0x0000005f00cd7308 */ /* 0x0006620000002400 */
[----:B------:R-:W-:-:S07]  /*2ef0*/  FMUL.FTZ R57, R57, c[0x0][0x320] ;  /* 0x0000c80039397a20 */ /* 0x000fce0000410000 */
[----:B------:R3:W1:Y:S08]  /*2f00*/  MUFU.TANH R211, R36 ;  /* 0x0000002400d37308 */ /* 0x0006700000002400 */
        /* <DEDUP_REMOVED lines=13> */
[----:B------:R-:W1:Y:S08]  /*2fe0*/  MUFU.TANH R67, R67 ;  /* 0x0000004300437308 */ /* 0x000e700000002400 */
[----:B------:R-:W1:Y:S08]  /*2ff0*/  MUFU.TANH R65, R65 ;  /* 0x0000004100417308 */ /* 0x000e700000002400 */
[----:B------:R3:W1:Y:S08]  /*3000*/  MUFU.TANH R135, R56 ;  /* 0x0000003800877308 */ /* 0x0006700000002400 */
[----:B------:R3:W1:Y:S08]  /*3010*/  MUFU.TANH R133, R57 ;  /* 0x0000003900857308 */ /* 0x0006700000002400 */
[----:B------:R-:W1:Y:S08]  /*3020*/  MUFU.TANH R10, R10 ;  /* 0x0000000a000a7308 */ /* 0x000e700000002400 */
[----:B------:R-:W1:Y:S01]  /*3030*/  MUFU.TANH R8, R8 ;  /* 0x0000000800087308 */ /* 0x000e620000002400 */
[----:B------:R-:W-:Y:S06]  /*3040*/  BAR.SYNC.DEFER_BLOCKING 0x0 ;  /* 0x0000000000007b1d */ /* 0x000fec0000010000 */
[----:B------:R-:W-:Y:S05]  /*3050*/  @!P1 BRA `(.L_x_4) ;  /* 0x0000026000009947 */ /* 0x000fea0003800000 */
[----:B--234-:R-:W-:Y:S02]  /*3060*/  UIADD3 UR5, UR17, -0x2, URZ ;  /* 0xfffffffe11057890 */ /* 0x01cfe4000fffe03f */
[----:B------:R-:W-:-:S02]  /*3070*/  USHF.L.U32 UR16, UR6, 0x6, URZ ;  /* 0x0000000606107899 */ /* 0x000fc4000800063f */
[----:B------:R-:W-:Y:S02]  /*3080*/  USHF.R.S32.HI UR4, URZ, 0x1f, UR5 ;  /* 0x0000001f3f047899 */ /* 0x000fe40008011405 */
[----:B------:R-:W-:Y:S01]  /*3090*/  UIMAD UR18, UR18, UR5, URZ ;  /* 0x00000005121272a4 */ /* 0x000fe2000f8e023f */
[----:B------:R-:W-:Y:S02]  /*30a0*/  IMAD.U32 R9, RZ, RZ, UR5 ;  /* 0x00000005ff097e24 */ /* 0x000fe4000f8e00ff */
[----:B------:R-:W-:Y:S01]  /*30b0*/  IMAD.U32 R20, RZ, RZ, UR16 ;  /* 0x00000010ff147e24 */ /* 0x000fe2000f8e00ff */
[----:B------:R-:W-:Y:S01]  /*30c0*/  UIMAD UR4, UR4, UR19, UR18 ;  /* 0x00000013040472a4 */ /* 0x000fe2000f8e0212 */
[----:B------:R-:W-:Y:S01]  /*30d0*/  IMAD.WIDE.U32 R12, R9, UR19, R246 ;  /* 0x00000013090c7c25 */ /* 0x000fe2000f8e00f6 */
[----:B------:R-:W-:Y:S02]  /*30e0*/  ULDC UR5, c[0x0][0x1e4] ;  /* 0x0000790000057ab9 */ /* 0x000fe40000000800 */
[----:B------:R-:W-:-:S02]  /*30f0*/  USHF.L.U64.HI UR5, UR6, UR23, UR5 ;  /* 0x0000001706057299 */ /* 0x000fc40008010205 */
[----:B------:R-:W-:Y:S01]  /*3100*/  IADD3 R9, R13, UR4, RZ ;  /* 0x000000040d097c10 */ /* 0x000fe2000fffe0ff */
[----:B------:R-:W-:Y:S01]  /*3110*/  UIADD3 UR6, UP0, UR12, 0x80, URZ ;  /* 0x000000800c067890 */ /* 0x000fe2000ff1e03f */
[----:B------:R-:W-:-:S03]  /*3120*/  LEA R24, P1, R12, c[0x0][0x1c8], 0x1 ;  /* 0x000072000c187a11 */ /* 0x000fc600078208ff */
[----:B------:R-:W-:Y:S01]  /*3130*/  UIADD3.X UR4, URZ, UR9, URZ, UP0, !UPT ;  /* 0x000000093f047290 */ /* 0x000fe200087fe43f */
[----:B------:R-:W-:Y:S02]  /*3140*/  LEA.HI.X R25, R12, c[0x0][0x1cc], R9, 0x1, P1 ;  /* 0x000073000c197a11 */ /* 0x000fe400008f0c09 */
[----:B------:R-:W-:Y:S02]  /*3150*/  IADD3 R20, P2, P1, R20, 0x80, R24 ;  /* 0x0000008014147810 */ /* 0x000fe4000795e018 */
[----:B------:R-:W-:Y:S01]  /*3160*/  IADD3 R22, P4, R24, UR16, RZ ;  /* 0x0000001018167c10 */ /* 0x000fe2000ff9e0ff */
[----:B------:R-:W-:Y:S01]  /*3170*/  @!PT LDS RZ, [RZ] ;  /* 0x00000000fffff984 */ /* 0x000fe20000000800 */
[----:B------:R-:W-:Y:S01]  /*3180*/  @!PT LDS RZ, [RZ] ;  /* 0x00000000fffff984 */ /* 0x000fe20000000800 */
[----:B------:R-:W-:Y:S01]  /*3190*/  @!PT LDS RZ, [RZ] ;  /* 0x00000000fffff984 */ /* 0x000fe20000000800 */
[----:B------:R2:W-:Y:S01]  /*31a0*/  LDGSTS.E.BYPASS.LTC128B.128 [R243+0x8100], [R24.64], !P3 ;  /* 0x0810000018f37fae */ /* 0x0005e2000d901d4e */
[----:B------:R-:W-:Y:S02]  /*31b0*/  IADD3.X R21, RZ, UR5, R25, P2, P1 ;  /* 0x00000005ff157c10 */ /* 0x000fe400097e2419 */
[----:B------:R-:W-:Y:S01]  /*31c0*/  IADD3.X R23, R25, UR5, RZ, P4, !PT ;  /* 0x0000000519177c10 */ /* 0x000fe2000a7fe4ff */
[----:B------:R2:W-:Y:S01]  /*31d0*/  LDGSTS.E.BYPASS.LTC128B.128 [R243+0xc100], [R24.64+0x80], !P0 ;  /* 0x0c10008018f37fae */ /* 0x0005e2000c101d4e */
[----:B------:R-:W-:-:S02]  /*31e0*/  IADD3 R18, P1, R22, UR16, RZ ;  /* 0x0000001016127c10 */ /* 0x000fc4000ff3e0ff */
[----:B------:R-:W-:Y:S01]  /*31f0*/  IADD3 R16, P4, R22, UR6, RZ ;  /* 0x0000000616107c10 */ /* 0x000fe2000ff9e0ff */
[----:B------:R2:W-:Y:S01]  /*3200*/  LDGSTS.E.BYPASS.LTC128B.128 [R243+0x9100], [R22.64], !P3 ;  /* 0x0910000016f37fae */ /* 0x0005e2000d901d4e */
[C---:B------:R-:W-:Y:S02]  /*3210*/  IADD3.X R19, R23.reuse, UR5, RZ, P1, !PT ;  /* 0x0000000517137c10 */ /* 0x040fe40008ffe4ff */
[C---:B------:R-:W-:Y:S01]  /*3220*/  IADD3 R14, P2, R18.reuse, UR16, RZ ;  /* 0x00000010120e7c10 */ /* 0x040fe2000ff5e0ff */
[----:B------:R2:W-:Y:S01]  /*3230*/  LDGSTS.E.BYPASS.LTC128B.128 [R243+0xd100], [R20.64], !P0 ;  /* 0x0d10000014f37fae */ /* 0x0005e2000c101d4e */
[----:B------:R-:W-:Y:S02]  /*3240*/  IADD3 R12, P1, R18, UR6, RZ ;  /* 0x00000006120c7c10 */ /* 0x000fe4000ff3e0ff */
[----:B------:R-:W-:Y:S01]  /*3250*/  IADD3.X R17, R23, UR4, RZ, P4, !PT ;  /* 0x0000000417117c10 */ /* 0x000fe2000a7fe4ff */
[----:B------:R2:W-:Y:S01]  /*3260*/  LDGSTS.E.BYPASS.LTC128B.128 [R243+0xa100], [R18.64], !P3 ;  /* 0x0a10000012f37fae */ /* 0x0005e2000d901d4e */
[----:B------:R-:W-:-:S02]  /*3270*/  IADD3.X R15, R19, UR5, RZ, P2, !PT ;  /* 0x00000005130f7c10 */ /* 0x000fc400097fe4ff */
[----:B------:R-:W-:Y:S01]  /*3280*/  IADD3.X R13, R19, UR4, RZ, P1, !PT ;  /* 0x00000004130d7c10 */ /* 0x000fe20008ffe4ff */
[----:B------:R2:W-:Y:S04]  /*3290*/  LDGSTS.E.BYPASS.LTC128B.128 [R243+0xe100], [R16.64], !P0 ;  /* 0x0e10000010f37fae */ /* 0x0005e8000c101d4e */
[----:B------:R2:W-:Y:S04]  /*32a0*/  LDGSTS.E.BYPASS.LTC128B.128 [R243+0xb100], [R14.64], !P3 ;  /* 0x0b1000000ef37fae */ /* 0x0005e8000d901d4e */
[----:B------:R2:W-:Y:S02]  /*32b0*/  LDGSTS.E.BYPASS.LTC128B.128 [R243+0xf100], [R12.64], !P0 ;  /* 0x0f1000000cf37fae */ /* 0x0005e4000c101d4e */
.L_x_4:
[----:B--234-:R-:W-:Y:S01]  /*32c0*/  LOP3.LUT R113, R113, 0xffffffe0, RZ, 0xc0, !PT ;  /* 0xffffffe071717812 */ /* 0x01cfe200078ec0ff */
[----:B------:R-:W-:Y:S01]  /*32d0*/  IMAD.MOV.U32 R12, RZ, RZ, -0x2 ;  /* 0xfffffffeff0c7424 */ /* 0x000fe200078e00ff */
[----:B------:R-:W-:Y:S01]  /*32e0*/  UIADD3 UR23, UR17, -0x2, URZ ;  /* 0xfffffffe11177890 */ /* 0x000fe2000fffe03f */
[----:B------:R-:W-:Y:S01]  /*32f0*/  IMAD.SHL.U32 R240, R0, 0x2, RZ ;  /* 0x0000000200f07824 */ /* 0x000fe200078e00ff */
[----:B------:R-:W0:Y:S01]  /*3300*/  LDGDEPBAR ;  /* 0x00000000000079af */ /* 0x000e220000000000 */
[----:B------:R-:W-:Y:S01]  /*3310*/  IMAD.IADD R112, R112, 0x1, -R113 ;  /* 0x0000000170707824 */ /* 0x000fe200078e0a71 */
[----:B------:R-:W-:Y:S01]  /*3320*/  UISETP.GE.AND UP0, UPT, UR23, UR8, UPT ;  /* 0x000000081700728c */ /* 0x000fe2000bf06270 */
[--C-:B------:R-:W-:Y:S01]  /*3330*/  IMAD R238, R7, 0x2, R240.reuse ;  /* 0x0000000207ee7824 */ /* 0x100fe200078e02f0 */
[----:B------:R-:W-:Y:S01]  /*3340*/  LDSM.16.MT88.4 R92, [R240+0x4100] ;  /* 0x00410000f05c783b */ /* 0x000fe20000004200 */
[C---:B------:R-:W-:Y:S01]  /*3350*/  IMAD R237, R5.reuse, 0x2, R240 ;  /* 0x0000000205ed7824 */ /* 0x040fe200078e02f0 */
[----:B------:R-:W-:Y:S01]  /*3360*/  SHF.R.S32.HI R9, RZ, 0x1f, R112 ;  /* 0x0000001fff097819 */ /* 0x000fe20000011470 */
[----:B------:R-:W-:Y:S01]  /*3370*/  IMAD R236, R5, 0x2, R238 ;  /* 0x0000000205ec7824 */ /* 0x000fe200078e02ee */
[----:B------:R-:W-:Y:S02]  /*3380*/  LDSM.16.MT88.4 R124, [R240+0x100] ;  /* 0x00010000f07c783b */ /* 0x000fe40000004200 */
[----:B------:R-:W-:-:S02]  /*3390*/  LEA.HI R9, R9, R112, RZ, 0x2 ;  /* 0x0000007009097211 */ /* 0x000fc400078f10ff */
[----:B------:R-:W-:Y:S02]  /*33a0*/  LDSM.16.MT88.4 R100, [R236+0x100] ;  /* 0x00010000ec64783b */ /* 0x000fe40000004200 */
[----:B------:R-:W-:Y:S02]  /*33b0*/  LOP3.LUT R9, R9, 0x7ffffffc, RZ, 0xc0, !PT ;  /* 0x7ffffffc09097812 */ /* 0x000fe400078ec0ff */
[----:B------:R-:W-:Y:S03]  /*33c0*/  LDSM.16.MT88.4 R116, [R238+0x100] ;  /* 0x00010000ee74783b */ /* 0x000fe60000004200 */
[----:B------:R-:W-:Y:S01]  /*33d0*/  IMAD.IADD R9, R112, 0x1, -R9 ;  /* 0x0000000170097824 */ /* 0x000fe200078e0a09 */
[----:B------:R-:W-:Y:S03]  /*33e0*/  LDSM.16.MT88.4 R108, [R237+0x100] ;  /* 0x00010000ed6c783b */ /* 0x000fe60000004200 */
[----:B------:R-:W-:Y:S01]  /*33f0*/  IMAD R12, R9, R12, UR7 ;  /* 0x00000007090c7e24 */ /* 0x000fe2000f8e020c */
[----:B------:R-:W-:Y:S04]  /*3400*/  LDSM.16.MT88.4 R84, [R238+0x4100] ;  /* 0x00410000ee54783b */ /* 0x000fe80000004200 */
[----:B------:R-:W-:-:S02]  /*3410*/  ISETP.GT.AND P2, PT, R12, RZ, PT ;  /* 0x000000ff0c00720c */ /* 0x000fc40003f44270 */
[C---:B------:R-:W-:Y:S02]  /*3420*/  ISETP.GT.AND P1, PT, R12.reuse, 0x1, PT ;  /* 0x000000010c00780c */ /* 0x040fe40003f24270 */
[----:B------:R-:W-:Y:S02]  /*3430*/  ISETP.GT.AND P6, PT, R12, 0x8, PT ;  /* 0x000000080c00780c */ /* 0x000fe40003fc4270 */
[----:B------:R-:W-:Y:S02]  /*3440*/  FSEL R35, R2, -INF , P2 ;  /* 0xff80000002237808 */ /* 0x000fe40001000000 */
[----:B------:R-:W-:Y:S02]  /*3450*/  FSEL R3, R3, -INF , P1 ;  /* 0xff80000003037808 */ /* 0x000fe40000800000 */
[----:B------:R-:W-:Y:S02]  /*3460*/  FSEL R27, R6, -INF , P1 ;  /* 0xff800000061b7808 */ /* 0x000fe40000800000 */
[----:B------:R-:W-:-:S02]  /*3470*/  ISETP.GT.AND P5, PT, R12, 0x9, PT ;  /* 0x000000090c00780c */ /* 0x000fc40003fa4270 */
[----:B------:R-:W-:Y:S02]  /*3480*/  FSEL R45, R40, -INF , P6 ;  /* 0xff800000282d7808 */ /* 0x000fe40003000000 */
[----:B------:R-:W-:Y:S02]  /*3490*/  FMNMX.FTZ R6, R35, R3, !PT ;  /* 0x0000000323067209 */ /* 0x000fe40007810000 */
[----:B------:R-:W-:Y:S02]  /*34a0*/  ISETP.GT.AND P4, PT, R12, 0x10, PT ;  /* 0x000000100c00780c */ /* 0x000fe40003f84270 */
[----:B------:R-:W-:Y:S02]  /*34b0*/  FSEL R47, R41, -INF , P5 ;  /* 0xff800000292f7808 */ /* 0x000fe40002800000 */
[----:B------:R-:W-:Y:S02]  /*34c0*/  FMNMX.FTZ R6, R45, R6, !PT ;  /* 0x000000062d067209 */ /* 0x000fe40007810000 */
[----:B------:R-:W-:-:S02]  /*34d0*/  FSEL R4, R4, -INF , P2 ;  /* 0xff80000004047808 */ /* 0x000fc40001000000 */
[----:B------:R-:W-:Y:S02]  /*34e0*/  ISETP.GT.AND P2, PT, R12, 0x11, PT ;  /* 0x000000110c00780c */ /* 0x000fe40003f44270 */
[----:B------:R-:W-:Y:S02]  /*34f0*/  FSEL R23, R48, -INF , P4 ;  /* 0xff80000030177808 */ /* 0x000fe40002000000 */
[----:B------:R-:W-:Y:S02]  /*3500*/  FMNMX.FTZ R6, R47, R6, !PT ;  /* 0x000000062f067209 */ /* 0x000fe40007810000 */
[----:B------:R-:W-:Y:S02]  /*3510*/  ISETP.GT.AND P1, PT, R12, 0x18, PT ;  /* 0x000000180c00780c */ /* 0x000fe40003f24270 */
[----:B------:R-:W-:Y:S02]  /*3520*/  FSEL R19, R49, -INF , P2 ;  /* 0xff80000031137808 */ /* 0x000fe40001000000 */
[----:B------:R-:W-:-:S02]  /*3530*/  FMNMX.FTZ R6, R23, R6, !PT ;  /* 0x0000000617067209 */ /* 0x000fc40007810000 */
[----:B------:R-:W-:Y:S02]  /*3540*/  FSEL R25, R42, -INF , P6 ;  /* 0xff8000002a197808 */ /* 0x000fe40003000000 */
[----:B------:R-:W-:Y:S02]  /*3550*/  ISETP.GT.AND P6, PT, R12, 0x19, PT ;  /* 0x000000190c00780c */ /* 0x000fe40003fc4270 */
[----:B------:R-:W-:Y:S02]  /*3560*/  FSEL R21, R60, -INF , P1 ;  /* 0xff8000003c157808 */ /* 0x000fe40000800000 */
[----:B------:R-:W-:Y:S02]  /*3570*/  FMNMX.FTZ R6, R19, R6, !PT ;  /* 0x0000000613067209 */ /* 0x000fe40007810000 */
[----:B------:R-:W-:Y:S02]  /*3580*/  FSEL R43, R43, -INF , P5 ;  /* 0xff8000002b2b7808 */ /* 0x000fe40002800000 */
[----:B------:R-:W-:-:S02]  /*3590*/  ISETP.GT.AND P5, PT, R12, 0x20, PT ;  /* 0x000000200c00780c */ /* 0x000fc40003fa4270 */
[----:B-1----:R-:W-:Y:S02]  /*35a0*/  FSEL R17, R61, -INF , P6 ;  /* 0xff8000003d117808 */ /* 0x002fe40003000000 */
[----:B------:R-:W-:Y:S02]  /*35b0*/  FMNMX.FTZ R6, R21, R6, !PT ;  /* 0x0000000615067209 */ /* 0x000fe40007810000 */
[----:B------:R-:W-:Y:S02]  /*35c0*/  FSEL R15, R50, -INF , P4 ;  /* 0xff800000320f7808 */ /* 0x000fe40002000000 */
[----:B------:R-:W-:Y:S02]  /*35d0*/  FMNMX.FTZ R14, R4, R27, !PT ;  /* 0x0000001b040e7209 */ /* 0x000fe40007810000 */
[----:B------:R-:W-:Y:S02]  /*35e0*/  ISETP.GT.AND P4, PT, R12, 0x21, PT ;  /* 0x000000210c00780c */ /* 0x000fe40003f84270 */
[----:B------:R-:W-:-:S02]  /*35f0*/  FSEL R39, R80, -INF , P5 ;  /* 0xff80000050277808 */ /* 0x000fc40002800000 */
[----:B------:R-:W-:Y:S02]  /*3600*/  FMNMX.FTZ R6, R17, R6, !PT ;  /* 0x0000000611067209 */ /* 0x000fe40007810000 */
[----:B------:R-:W-:Y:S02]  /*3610*/  FSEL R13, R51, -INF , P2 ;  /* 0xff800000330d7808 */ /* 0x000fe40001000000 */
[----:B------:R-:W-:Y:S02]  /*3620*/  ISETP.GT.AND P2, PT, R12, 0x28, PT ;  /* 0x000000280c00780c */ /* 0x000fe40003f44270 */
[----:B------:R-:W-:Y:S02]  /*3630*/  FMNMX.FTZ R14, R25, R14, !PT ;  /* 0x0000000e190e7209 */ /* 0x000fe40007810000 */
[----:B------:R-:W-:Y:S02]  /*3640*/  FSEL R31, R81, -INF , P4 ;  /* 0xff800000511f7808 */ /* 0x000fe40002000000 */
[----:B------:R-:W-:-:S02]  /*3650*/  FMNMX.FTZ R6, R39, R6, !PT ;  /* 0x0000000627067209 */ /* 0x000fc40007810000 */
[----:B------:R-:W-:Y:S02]  /*3660*/  FSEL R37, R78, -INF , P2 ;  /* 0xff8000004e257808 */ /* 0x000fe40001000000 */
[----:B------:R-:W-:Y:S02]  /*3670*/  FSEL R29, R76, -INF , P2 ;  /* 0xff8000004c1d7808 */ /* 0x000fe40001000000 */
[----:B------:R-:W-:Y:S02]  /*3680*/  FSEL R11, R62, -INF , P1 ;  /* 0xff8000003e0b7808 */ /* 0x000fe40000800000 */
[C---:B------:R-:W-:Y:S02]  /*3690*/  ISETP.GT.AND P2, PT, R12.reuse, 0x39, PT ;  /* 0x000000390c00780c */ /* 0x040fe40003f44270 */
[----:B------:R-:W-:Y:S02]  /*36a0*/  FMNMX.FTZ R14, R43, R14, !PT ;  /* 0x0000000e2b0e7209 */ /* 0x000fe40007810000 */
[----:B------:R-:W-:-:S02]  /*36b0*/  ISETP.GT.AND P1, PT, R12, 0x29, PT ;  /* 0x000000290c00780c */ /* 0x000fc40003f24270 */
[----:B------:R-:W-:Y:S02]  /*36c0*/  FMNMX.FTZ R6, R31, R6, !PT ;  /* 0x000000061f067209 */ /* 0x000fe40007810000 */
[----:B------:R-:W-:Y:S02]  /*36d0*/  FSEL R9, R63, -INF , P6 ;  /* 0xff8000003f097808 */ /* 0x000fe40003000000 */
[----:B------:R-:W-:Y:S02]  /*36e0*/  FSEL R62, R33, -INF , P2 ;  /* 0xff800000213e7808 */ /* 0x000fe40001000000 */
[----:B------:R-:W-:Y:S02]  /*36f0*/  FMNMX.FTZ R14, R15, R14, !PT ;  /* 0x0000000e0f0e7209 */ /* 0x000fe40007810000 */
[----:B------:R-:W-:Y:S02]  /*3700*/  ISETP.GT.AND P6, PT, R12, 0x30, PT ;  /* 0x000000300c00780c */ /* 0x000fe40003fc4270 */
[----:B------:R-:W-:-:S02]  /*3710*/  FSEL R2, R77, -INF , P1 ;  /* 0xff8000004d027808 */ /* 0x000fc40000800000 */
[----:B------:R-:W-:Y:S01]  /*3720*/  FMNMX.FTZ R33, R29, R6, !PT ;  /* 0x000000061d217209 */ /* 0x000fe20007810000 */
[----:B------:R-:W-:Y:S01]  /*3730*/  LDSM.16.MT88.4 R76, [R237+0x4100] ;  /* 0x00410000ed4c783b */ /* 0x000fe20000004200 */
[----:B------:R-:W-:Y:S02]  /*3740*/  FSEL R41, R82, -INF , P5 ;  /* 0xff80000052297808 */ /* 0x000fe40002800000 */
[----:B------:R-:W-:Y:S02]  /*3750*/  FMNMX.FTZ R14, R13, R14, !PT ;  /* 0x0000000e0d0e7209 */ /* 0x000fe40007810000 */
[----:B------:R-:W-:Y:S02]  /*3760*/  ISETP.GT.AND P5, PT, R12, 0x31, PT ;  /* 0x000000310c00780c */ /* 0x000fe40003fa4270 */
[----:B------:R-:W-:Y:S02]  /*3770*/  FSEL R60, R72, -INF , P6 ;  /* 0xff800000483c7808 */ /* 0x000fe40003000000 */
[----:B------:R-:W-:-:S02]  /*3780*/  FMNMX.FTZ R33, R2, R33, !PT ;  /* 0x0000002102217209 */ /* 0x000fc40007810000 */
[----:B------:R-:W-:Y:S02]  /*3790*/  FSEL R36, R83, -INF , P4 ;  /* 0xff80000053247808 */ /* 0x000fe40002000000 */
[----:B------:R-:W-:Y:S02]  /*37a0*/  FMNMX.FTZ R14, R11, R14, !PT ;  /* 0x0000000e0b0e7209 */ /* 0x000fe40007810000 */
[----:B------:R-:W-:Y:S02]  /*37b0*/  ISETP.GT.AND P4, PT, R12, 0x38, PT ;  /* 0x000000380c00780c */ /* 0x000fe40003f84270 */
[----:B------:R-:W-:Y:S02]  /*37c0*/  FSEL R145, R145, -INF , P5 ;  /* 0xff80000091917808 */ /* 0x000fe40002800000 */
[----:B------:R-:W-:Y:S02]  /*37d0*/  FMNMX.FTZ R6, R60, R33, !PT ;  /* 0x000000213c067209 */ /* 0x000fe40007810000 */
[----:B------:R-:W-:-:S02]  /*37e0*/  FMNMX.FTZ R14, R9, R14, !PT ;  /* 0x0000000e090e7209 */ /* 0x000fc40007810000 */
[----:B------:R-:W-:Y:S02]  /*37f0*/  FSEL R147, R147, -INF , P4 ;  /* 0xff80000093937808 */ /* 0x000fe40002000000 */
[----:B------:R-:W-:Y:S02]  /*3800*/  FMNMX.FTZ R6, R145, R6, !PT ;  /* 0x0000000691067209 */ /* 0x000fe40007810000 */
[----:B------:R-:W-:Y:S02]  /*3810*/  FSEL R144, R144, -INF , P1 ;  /* 0xff80000090907808 */ /* 0x000fe40000800000 */
[----:B------:R-:W-:Y:S02]  /*3820*/  FMNMX.FTZ R49, R41, R14, !PT ;  /* 0x0000000e29317209 */ /* 0x000fe40007810000 */
[----:B------:R-:W-:Y:S02]  /*3830*/  ISETP.GT.AND P1, PT, R12, 0x40, PT ;  /* 0x000000400c00780c */ /* 0x000fe40003f24270 */
[----:B------:R-:W-:-:S02]  /*3840*/  FMNMX.FTZ R33, R147, R6, !PT ;  /* 0x0000000693217209 */ /* 0x000fc40007810000 */
[----:B------:R-:W-:Y:S02]  /*3850*/  FSEL R64, R32, -INF , P6 ;  /* 0xff80000020407808 */ /* 0x000fe40003000000 */
[----:B------:R-:W-:Y:S02]  /*3860*/  FMNMX.FTZ R6, R36, R49, !PT ;  /* 0x0000003124067209 */ /* 0x000fe40007810000 */
[----:B------:R-:W-:Y:S02]  /*3870*/  ISETP.GT.AND P6, PT, R12, 0x41, PT ;  /* 0x000000410c00780c */ /* 0x000fe40003fc4270 */
[----:B------:R-:W-:Y:S02]  /*3880*/  FSEL R134, R134, -INF , P1 ;  /* 0xff80000086867808 */ /* 0x000fe40000800000 */
[----:B------:R-:W-:Y:S02]  /*3890*/  FMNMX.FTZ R33, R62, R33, !PT ;  /* 0x000000213e217209 */ /* 0x000fe40007810000 */
[----:B------:R-:W-:-:S02]  /*38a0*/  FSEL R153, R153, -INF , P5 ;  /* 0xff80000099997808 */ /* 0x000fc40002800000 */
[----:B------:R-:W-:Y:S02]  /*38b0*/  FMNMX.FTZ R49, R37, R6, !PT ;  /* 0x0000000625317209 */ /* 0x000fe40007810000 */
[----:B------:R-:W-:Y:S02]  /*38c0*/  ISETP.GT.AND P5, PT, R12, 0x48, PT ;  /* 0x000000480c00780c */ /* 0x000fe40003fa4270 */
[----:B------:R-:W-:Y:S02]  /*38d0*/  FSEL R169, R169, -INF , P6 ;  /* 0xff800000a9a97808 */ /* 0x000fe40003000000 */
[----:B------:R-:W-:Y:S02]  /*38e0*/  FMNMX.FTZ R14, R134, R33, !PT ;  /* 0x00000021860e7209 */ /* 0x000fe40007810000 */
[----:B------:R-:W-:Y:S02]  /*38f0*/  FSEL R66, R34, -INF , P4 ;  /* 0xff80000022427808 */ /* 0x000fe40002000000 */
[----:B------:R-:W-:-:S02]  /*3900*/  FMNMX.FTZ R33, R144, R49, !PT ;  /* 0x0000003190217209 */ /* 0x000fc40007810000 */
[----:B------:R-:W-:Y:S02]  /*3910*/  ISETP.GT.AND P4, PT, R12, 0x49, PT ;  /* 0x000000490c00780c */ /* 0x000fe40003f84270 */
[----:B------:R-:W-:Y:S02]  /*3920*/  FSEL R171, R171, -INF , P5 ;  /* 0xff800000abab7808 */ /* 0x000fe40002800000 */
[----:B------:R-:W-:Y:S02]  /*3930*/  FMNMX.FTZ R14, R169, R14, !PT ;  /* 0x0000000ea90e7209 */ /* 0x000fe40007810000 */
[----:B------:R-:W-:Y:S02]  /*3940*/  FSEL R155, R155, -INF , P2 ;  /* 0xff8000009b9b7808 */ /* 0x000fe40001000000 */
[----:B------:R-:W-:Y:S02]  /*3950*/  FMNMX.FTZ R6, R64, R33, !PT ;  /* 0x0000002140067209 */ /* 0x000fe40007810000 */
[----:B------:R-:W-:-:S02]  /*3960*/  ISETP.GT.AND P2, PT, R12, 0x50, PT ;  /* 0x000000500c00780c */ /* 0x000fc40003f44270 */
[----:B------:R-:W-:Y:S02]  /*3970*/  FSEL R140, R140, -INF , P4 ;  /* 0xff8000008c8c7808 */ /* 0x000fe40002000000 */
        /* <DEDUP_REMOVED lines=8> */
[----:B------:R-:W-:Y:S02]  /*3a00*/  FSEL R217, R217, -INF , P1 ;  /* 0xff800000d9d97808 */ /* 0x000fe40000800000 */
[----:B------:R-:W-:Y:S02]  /*3a10*/  FMNMX.FTZ R6, R219, R6, !PT ;  /* 0x00000006db067209 */ /* 0x000fe40007810000 */
[----:B------:R-:W-:-:S02]  /*3a20*/  FMNMX.FTZ R14, R66, R49, !PT ;  /* 0x00000031420e7209 */ /* 0x000fc40007810000 */
[----:B------:R-:W-:Y:S02]  /*3a30*/  FSEL R249, R249, -INF , P5 ;  /* 0xff800000f9f97808 */ /* 0x000fe40002800000 */
[----:B------:R-:W-:Y:S02]  /*3a40*/  ISETP.GT.AND P5, PT, R12, 0x59, PT ;  /* 0x000000590c00780c */ /* 0x000fe40003fa4270 */
[----:B------:R-:W-:Y:S02]  /*3a50*/  FSEL R211, R211, -INF , P6 ;  /* 0xff800000d3d37808 */ /* 0x000fe40003000000 */
[----:B------:R-:W-:Y:S02]  /*3a60*/  FMNMX.FTZ R6, R217, R6, !PT ;  /* 0x00000006d9067209 */ /* 0x000fe40007810000 */
[----:B------:R-:W-:Y:S02]  /*3a70*/  FMNMX.FTZ R33, R155, R14, !PT ;  /* 0x0000000e9b217209 */ /* 0x000fe40007810000 */
[----:B------:R-:W-:-:S02]  /*3a80*/  FSEL R203, R203, -INF , P4 ;  /* 0xff800000cbcb7808 */ /* 0x000fc40002000000 */
[----:B------:R-:W-:Y:S02]  /*3a90*/  ISETP.GT.AND P4, PT, R12, 0x60, PT ;  /* 0x000000600c00780c */ /* 0x000fe40003f84270 */
[----:B------:R-:W-:Y:S02]  /*3aa0*/  FSEL R209, R209, -INF , P5 ;  /* 0xff800000d1d17808 */ /* 0x000fe40002800000 */
[----:B------:R-:W-:Y:S02]  /*3ab0*/  FMNMX.FTZ R6, R211, R6, !PT ;  /* 0x00000006d3067209 */ /* 0x000fe40007810000 */
[----:B------:R-:W-:Y:S02]  /*3ac0*/  FMNMX.FTZ R14, R142, R33, !PT ;  /* 0x000000218e0e7209 */ /* 0x000fe40007810000 */
[----:B------:R-:W-:Y:S02]  /*3ad0*/  FSEL R207, R207, -INF , P2 ;  /* 0xff800000cfcf7808 */ /* 0x000fe40001000000 */
[----:B------:R-:W-:-:S02]  /*3ae0*/  ISETP.GT.AND P2, PT, R12, 0x61, PT ;  /* 0x000000610c00780c */ /* 0x000fc40003f44270 */
[----:B------:R-:W-:Y:S02]  /*3af0*/  FSEL R167, R167, -INF , P4 ;  /* 0xff800000a7a77808 */ /* 0x000fe40002000000 */
[----:B------:R-:W-:Y:S02]  /*3b00*/  FMNMX.FTZ R6, R209, R6, !PT ;  /* 0x00000006d1067209 */ /* 0x000fe40007810000 */
[----:B------:R-:W-:Y:S02]  /*3b10*/  FMNMX.FTZ R14, R199, R14, !PT ;  /* 0x0000000ec70e7209 */ /* 0x000fe40007810000 */
[----:B------:R-:W-:Y:S02]  /*3b20*/  FSEL R205, R205, -INF , P1 ;  /* 0xff800000cdcd7808 */ /* 0x000fe40000800000 */
[----:B------:R-:W-:Y:S02]  /*3b30*/  ISETP.GT.AND P1, PT, R12, 0x68, PT ;  /* 0x000000680c00780c */ /* 0x000fe40003f24270 */
[----:B------:R-:W-:-:S02]  /*3b40*/  FSEL R165, R165, -INF , P2 ;  /* 0xff800000a5a57808 */ /* 0x000fc40001000000 */
[----:B------:R-:W-:Y:S02]  /*3b50*/  FMNMX.FTZ R6, R167, R6, !PT ;  /* 0x00000006a7067209 */ /* 0x000fe40007810000 */
[----:B------:R-:W-:Y:S02]  /*3b60*/  FMNMX.FTZ R14, R249, R14, !PT ;  /* 0x0000000ef90e7209 */ /* 0x000fe40007810000 */
[----:B------:R-:W-:Y:S02]  /*3b70*/  FSEL R201, R201, -INF , P6 ;  /* 0xff800000c9c97808 */ /* 0x000fe40003000000 */
[----:B------:R-:W-:Y:S02]  /*3b80*/  ISETP.GT.AND P6, PT, R12, 0x69, PT ;  /* 0x000000690c00780c */ /* 0x000fe40003fc4270 */
[----:B------:R-:W-:Y:S02]  /*3b90*/  FSEL R163, R163, -INF , P1 ;  /* 0xff800000a3a37808 */ /* 0x000fe40000800000 */
[----:B------:R-:W-:-:S02]  /*3ba0*/  FMNMX.FTZ R6, R165, R6, !PT ;  /* 0x00000006a5067209 */ /* 0x000fc40007810000 */
        /* <DEDUP_REMOVED lines=12> */
[C---:B------:R-:W-:Y:S02]  /*3c70*/  ISETP.GT.AND P2, PT, R12.reuse, 0x78, PT ;  /* 0x000000780c00780c */ /* 0x040fe40003f44270 */
        /* <DEDUP_REMOVED lines=9> */
[----:B------:R-:W-:Y:S02]  /*3d10*/  FMNMX.FTZ R6, R135, R6, !PT ;  /* 0x0000000687067209 */ /* 0x000fe40007810000 */
[----:B------:R-:W-:-:S02]  /*3d20*/  FMNMX.FTZ R12, R159, R14, !PT ;  /* 0x0000000e9f0c7209 */ /* 0x000fc40007810000 */
[----:B------:R-:W-:Y:S02]  /*3d30*/  FMNMX.FTZ R6, R133, R6, !PT ;  /* 0x0000000685067209 */ /* 0x000fe40007810000 */
[----:B------:R-:W-:Y:S02]  /*3d40*/  FMNMX.FTZ R12, R157, R12, !PT ;  /* 0x0000000c9d0c7209 */ /* 0x000fe40007810000 */
[----:B------:R-:W-:Y:S01]  /*3d50*/  FSEL R149, R149, -INF , P6 ;  /* 0xff80000095957808 */ /* 0x000fe20003000000 */
[----:B------:R-:W1:Y:S01]  /*3d60*/  SHFL.BFLY PT, R33, R6, 0x2, 0x1f ;  /* 0x0c401f0006217f89 */ /* 0x000e6200000e0000 */
[----:B------:R-:W-:Y:S02]  /*3d70*/  FMNMX.FTZ R12, R151, R12, !PT ;  /* 0x0000000c970c7209 */ /* 0x000fe40007810000 */
[----:B------:R-:W-:Y:S02]  /*3d80*/  FSEL R67, R67, -INF , P5 ;  /* 0xff80000043437808 */ /* 0x000fe40002800000 */
[----:B------:R-:W-:-:S02]  /*3d90*/  FMNMX.FTZ R12, R149, R12, !PT ;  /* 0x0000000c950c7209 */ /* 0x000fc40007810000 */
[----:B------:R-:W-:Y:S02]  /*3da0*/  FSEL R65, R65, -INF , P4 ;  /* 0xff80000041417808 */ /* 0x000fe40002000000 */
[----:B------:R-:W-:Y:S02]  /*3db0*/  FMNMX.FTZ R12, R67, R12, !PT ;  /* 0x0000000c430c7209 */ /* 0x000fe40007810000 */
[----:B------:R-:W-:Y:S02]  /*3dc0*/  FSEL R63, R10, -INF , P2 ;  /* 0xff8000000a3f7808 */ /* 0x000fe40001000000 */
[----:B------:R-:W-:Y:S02]  /*3dd0*/  FMNMX.FTZ R10, R65, R12, !PT ;  /* 0x0000000c410a7209 */ /* 0x000fe40007810000 */
[----:B------:R-:W-:Y:S02]  /*3de0*/  FSEL R61, R8, -INF , P1 ;  /* 0xff800000083d7808 */ /* 0x000fe40000800000 */
[----:B------:R-:W-:-:S04]  /*3df0*/  FMNMX.FTZ R8, R63, R10, !PT ;  /* 0x0000000a3f087209 */ /* 0x000fc80007810000 */
[----:B------:R-:W-:Y:S02]  /*3e00*/  FMNMX.FTZ R8, R61, R8, !PT ;  /* 0x000000083d087209 */ /* 0x000fe40007810000 */
[----:B-1----:R-:W-:-:S03]  /*3e10*/  FMNMX.FTZ R49, R6, R33, !PT ;  /* 0x0000002106317209 */ /* 0x002fc60007810000 */
[----:B------:R-:W1:Y:S04]  /*3e20*/  SHFL.BFLY PT, R33, R8, 0x2, 0x1f ;  /* 0x0c401f0008217f89 */ /* 0x000e6800000e0000 */
[----:B------:R-:W2:Y:S01]  /*3e30*/  SHFL.BFLY PT, R132, R49, 0x1, 0x1f ;  /* 0x0c201f0031847f89 */ /* 0x000ea200000e0000 */
[----:B-1----:R-:W-:Y:S02]  /*3e40*/  FMNMX.FTZ R33, R8, R33, !PT ;  /* 0x0000002108217209 */ /* 0x002fe40007810000 */
[----:B--2---:R-:W-:-:S03]  /*3e50*/  FMNMX.FTZ R132, R49, R132, !PT ;  /* 0x0000008431847209 */ /* 0x004fc60007810000 */
[----:B------:R-:W1:Y:S01]  /*3e60*/  SHFL.BFLY PT, R6, R33, 0x1, 0x1f ;  /* 0x0c201f0021067f89 */ /* 0x000e6200000e0000 */
[C---:B------:R-:W-:Y:S01]  /*3e70*/  FSETP.NEU.FTZ.AND P1, PT, R132.reuse, -INF , PT ;  /* 0xff8000008400780b */ /* 0x040fe20003f3d000 */
[----:B------:R-:W-:-:S05]  /*3e80*/  FMUL.FTZ R58, R132, c[0x0][0x2d0] ;  /* 0x0000b400843a7a20 */ /* 0x000fca0000410000 */
[----:B------:R-:W-:-:S05]  /*3e90*/  FSEL R58, R58, RZ, P1 ;  /* 0x000000ff3a3a7208 */ /* 0x000fca0000800000 */
[--C-:B------:R-:W-:Y:S02]  /*3ea0*/  FFMA.FTZ R50, R3, c[0x0][0x2d0], -R58.reuse ;  /* 0x0000b40003327a23 */ /* 0x100fe4000001083a */
[--C-:B------:R-:W-:Y:S02]  /*3eb0*/  FFMA.FTZ R57, R35, c[0x0][0x2d0], -R58.reuse ;  /* 0x0000b40023397a23 */ /* 0x100fe4000001083a */
[--C-:B------:R-:W-:Y:S02]  /*3ec0*/  FFMA.FTZ R55, R45, c[0x0][0x2d0], -R58.reuse ;  /* 0x0000b4002d377a23 */ /* 0x100fe4000001083a */
[--C-:B------:R-:W-:Y:S01]  /*3ed0*/  FFMA.FTZ R48, R47, c[0x0][0x2d0], -R58.reuse ;  /* 0x0000b4002f307a23 */ /* 0x100fe2000001083a */
[----:B------:R-:W-:Y:S01]  /*3ee0*/  MUFU.EX2 R50, R50 ;  /* 0x0000003200327308 */ /* 0x000fe20000000800 */
[--C-:B------:R-:W-:Y:S01]  /*3ef0*/  FFMA.FTZ R53, R23, c[0x0][0x2d0], -R58.reuse ;  /* 0x0000b40017357a23 */ /* 0x100fe2000001083a */
[----:B-1----:R-:W-:Y:S01]  /*3f00*/  FMNMX.FTZ R3, R33, R6, !PT ;  /* 0x0000000621037209 */ /* 0x002fe20007810000 */
[--C-:B------:R-:W-:Y:S01]  /*3f10*/  FFMA.FTZ R46, R19, c[0x0][0x2d0], -R58.reuse ;  /* 0x0000b400132e7a23 */ /* 0x100fe2000001083a */
[----:B------:R-:W-:Y:S01]  /*3f20*/  LDSM.16.MT88.4 R32, [R238+0x4900] ;  /* 0x00490000ee20783b */ /* 0x000fe20000004200 */
[--C-:B------:R-:W-:Y:S01]  /*3f30*/  FFMA.FTZ R47, R21, c[0x0][0x2d0], -R58.reuse ;  /* 0x0000b400152f7a23 */ /* 0x100fe2000001083a */
[C---:B------:R-:W-:Y:S01]  /*3f40*/  FSETP.NEU.FTZ.AND P1, PT, R3.reuse, -INF , PT ;  /* 0xff8000000300780b */ /* 0x040fe20003f3d000 */
[----:B------:R-:W-:Y:S01]  /*3f50*/  FMUL.FTZ R56, R3, c[0x0][0x2d0] ;  /* 0x0000b40003387a20 */ /* 0x000fe20000410000 */
[----:B------:R-:W1:Y:S01]  /*3f60*/  MUFU.EX2 R57, R57 ;  /* 0x0000003900397308 */ /* 0x000e620000000800 */
[--C-:B------:R-:W-:Y:S01]  /*3f70*/  FFMA.FTZ R42, R17, c[0x0][0x2d0], -R58.reuse ;  /* 0x0000b400112a7a23 */ /* 0x100fe2000001083a */
[----:B------:R-:W-:Y:S01]  /*3f80*/  LDSM.16.MT88.4 R20, [R238+0x900] ;  /* 0x00090000ee14783b */ /* 0x000fe20000004200 */
[--C-:B------:R-:W-:Y:S01]  /*3f90*/  FFMA.FTZ R38, R31, c[0x0][0x2d0], -R58.reuse ;  /* 0x0000b4001f267a23 */ /* 0x100fe2000001083a */
[----:B------:R-:W-:Y:S01]  /*3fa0*/  FSEL R56, R56, RZ, P1 ;  /* 0x000000ff38387208 */ /* 0x000fe20000800000 */
[--C-:B------:R-:W-:Y:S01]  /*3fb0*/  FFMA.FTZ R2, R2, c[0x0][0x2d0], -R58.reuse ;  /* 0x0000b40002027a23 */ /* 0x100fe2000001083a */
[----:B------:R-:W-:Y:S01]  /*3fc0*/  LDSM.16.MT88.4 R16, [R237+0x900] ;  /* 0x00090000ed10783b */ /* 0x000fe20000004200 */
[----:B------:R-:W-:Y:S01]  /*3fd0*/  FFMA.FTZ R60, R60, c[0x0][0x2d0], -R58 ;  /* 0x0000b4003c3c7a23 */ /* 0x000fe2000001083a */
[----:B------:R-:W-:Y:S01]  /*3fe0*/  MUFU.EX2 R55, R55 ;  /* 0x0000003700377308 */ /* 0x000fe20000000800 */
[--C-:B------:R-:W-:Y:S01]  /*3ff0*/  FFMA.FTZ R59, R4, c[0x0][0x2d0], -R56.reuse ;  /* 0x0000b400043b7a23 */ /* 0x100fe20000010838 */
[----:B------:R-:W-:Y:S01]  /*4000*/  PLOP3.LUT P1, PT, PT, PT, UP0, 0x80, 0x0 ;  /* 0x000000000000781c */ /* 0x000fe20003f2f008 */
[--C-:B------:R-:W-:Y:S01]  /*4010*/  FFMA.FTZ R54, R27, c[0x0][0x2d0], -R56.reuse ;  /* 0x0000b4001b367a23 */ /* 0x100fe20000010838 */
[----:B------:R-:W2:Y:S01]  /*4020*/  LDSM.16.MT88.4 R4, [R236+0x4100] ;  /* 0x00410000ec04783b */ /* 0x000ea20000004200 */
[----:B------:R-:W-:-:S02]  /*4030*/  FFMA.FTZ R52, R25, c[0x0][0x2d0], -R56 ;  /* 0x0000b40019347a23 */ /* 0x000fc40000010838 */
[--C-:B------:R-:W-:Y:S01]  /*4040*/  FFMA.FTZ R49, R43, c[0x0][0x2d0], -R56.reuse ;  /* 0x0000b4002b317a23 */ /* 0x100fe20000010838 */
[----:B------:R-:W3:Y:S01]  /*4050*/  MUFU.EX2 R48, R48 ;  /* 0x0000003000307308 */ /* 0x000ee20000000800 */
[--C-:B------:R-:W-:Y:S01]  /*4060*/  FFMA.FTZ R51, R15, c[0x0][0x2d0], -R56.reuse ;  /* 0x0000b4000f337a23 */ /* 0x100fe20000010838 */
[----:B-1----:R-:W-:Y:S01]  /*4070*/  F2FP.BF16.PACK_AB R68, R50, R57 ;  /* 0x000000393244723e */ /* 0x002fe200000010ff */
[--C-:B------:R-:W-:Y:S01]  /*4080*/  FFMA.FTZ R44, R13, c[0x0][0x2d0], -R56.reuse ;  /* 0x0000b4000d2c7a23 */ /* 0x100fe20000010838 */
[----:B------:R-:W-:Y:S01]  /*4090*/  LDSM.16.MT88.4 R24, [R240+0x900] ;  /* 0x00090000f018783b */ /* 0x000fe20000004200 */
[--C-:B------:R-:W-:Y:S02]  /*40a0*/  FFMA.FTZ R45, R11, c[0x0][0x2d0], -R56.reuse ;  /* 0x0000b4000b2d7a23 */ /* 0x100fe40000010838 */
[----:B------:R-:W-:Y:S01]  /*40b0*/  FFMA.FTZ R40, R9, c[0x0][0x2d0], -R56 ;  /* 0x0000b40009287a23 */ /* 0x000fe20000010838 */
[----:B------:R-:W-:Y:S01]  /*40c0*/  MUFU.EX2 R59, R59 ;  /* 0x0000003b003b7308 */ /* 0x000fe20000000800 */
[----:B------:R-:W1:Y:S01]  /*40d0*/  LDSM.16.MT88.4 R12, [R236+0x900] ;  /* 0x00090000ec0c783b */ /* 0x000e620000004200 */
[----:B------:R-:W-:-:S02]  /*40e0*/  FFMA.FTZ R43, R39, c[0x0][0x2d0], -R58 ;  /* 0x0000b400272b7a23 */ /* 0x000fc4000001083a */
[----:B------:R-:W-:Y:S01]  /*40f0*/  FFMA.FTZ R39, R29, c[0x0][0x2d0], -R58 ;  /* 0x0000b4001d277a23 */ /* 0x000fe2000001083a */
[----:B------:R-:W4:Y:S01]  /*4100*/  LDSM.16.MT88.4 R8, [R240+0x4900] ;  /* 0x00490000f008783b */ /* 0x000f220000004200 */
[--C-:B------:R-:W-:Y:S02]  /*4110*/  FFMA.FTZ R41, R41, c[0x0][0x2d0], -R56.reuse ;  /* 0x0000b40029297a23 */ /* 0x100fe40000010838 */
[----:B------:R-:W5:Y:S01]  /*4120*/  MUFU.EX2 R54, R54 ;  /* 0x0000003600367308 */ /* 0x000f620000000800 */
[----:B---3--:R-:W-:Y:S01]  /*4130*/  F2FP.BF16.PACK_AB R70, R48, R55 ;  /* 0x000000373046723e */ /* 0x008fe200000010ff */
[----:B------:R-:W3:Y:S01]  /*4140*/  LDSM.16.MT88.4 R28, [R237+0x4900] ;  /* 0x00490000ed1c783b */ /* 0x000ee20000004200 */
[--C-:B------:R-:W-:Y:S02]  /*4150*/  FFMA.FTZ R36, R36, c[0x0][0x2d0], -R56.reuse ;  /* 0x0000b40024247a23 */ /* 0x100fe40000010838 */
[--C-:B------:R-:W-:Y:S02]  /*4160*/  FFMA.FTZ R37, R37, c[0x0][0x2d0], -R56.reuse ;  /* 0x0000b40025257a23 */ /* 0x100fe40000010838 */
[----:B------:R-:W-:Y:S01]  /*4170*/  FFMA.FTZ R0, R144, c[0x0][0x2d0], -R56 ;  /* 0x0000b40090007a23 */ /* 0x000fe20000010838 */
[----:B------:R-:W-:Y:S01]  /*4180*/  MUFU.EX2 R52, R52 ;  /* 0x0000003400347308 */ /* 0x000fe20000000800 */
[----:B------:R-:W-:-:S02]  /*4190*/  FFMA.FTZ R145, R145, c[0x0][0x2d0], -R58 ;  /* 0x0000b40091917a23 */ /* 0x000fc4000001083a */
[--C-:B------:R-:W-:Y:S02]  /*41a0*/  FFMA.FTZ R147, R147, c[0x0][0x2d0], -R58.reuse ;  /* 0x0000b40093937a23 */ /* 0x100fe4000001083a */
[----:B------:R-:W-:Y:S02]  /*41b0*/  FFMA.FTZ R62, R62, c[0x0][0x2d0], -R58 ;  /* 0x0000b4003e3e7a23 */ /* 0x000fe4000001083a */
[--C-:B------:R-:W-:Y:S01]  /*41c0*/  FFMA.FTZ R64, R64, c[0x0][0x2d0], -R56.reuse ;  /* 0x0000b40040407a23 */ /* 0x100fe20000010838 */
[----:B------:R-:W2:Y:S01]  /*41d0*/  MUFU.EX2 R49, R49 ;  /* 0x0000003100317308 */ /* 0x000ea20000000800 */
[----:B-----5:R-:W-:Y:S01]  /*41e0*/  F2FP.BF16.PACK_AB R69, R54, R59 ;  /* 0x0000003b3645723e */ /* 0x020fe200000010ff */
[--C-:B------:R-:W-:Y:S02]  /*41f0*/  FFMA.FTZ R153, R153, c[0x0][0x2d0], -R56.reuse ;  /* 0x0000b40099997a23 */ /* 0x100fe40000010838 */
[--C-:B------:R-:W-:Y:S02]  /*4200*/  FFMA.FTZ R66, R66, c[0x0][0x2d0], -R56.reuse ;  /* 0x0000b40042427a23 */ /* 0x100fe40000010838 */
[----:B------:R-:W-:-:S02]  /*4210*/  FFMA.FTZ R155, R155, c[0x0][0x2d0], -R56 ;  /* 0x0000b4009b9b7a23 */ /* 0x000fc40000010838 */
[----:B------:R-:W-:Y:S01]  /*4220*/  MUFU.EX2 R53, R53 ;  /* 0x0000003500357308 */ /* 0x000fe20000000800 */
[--C-:B------:R-:W-:Y:S02]  /*4230*/  FFMA.FTZ R134, R134, c[0x0][0x2d0], -R58.reuse ;  /* 0x0000b40086867a23 */ /* 0x100fe4000001083a */
[--C-:B------:R-:W-:Y:S02]  /*4240*/  FFMA.FTZ R169, R169, c[0x0][0x2d0], -R58.reuse ;  /* 0x0000b400a9a97a23 */ /* 0x100fe4000001083a */
[--C-:B------:R-:W-:Y:S02]  /*4250*/  FFMA.FTZ R171, R171, c[0x0][0x2d0], -R58.reuse ;  /* 0x0000b400abab7a23 */ /* 0x100fe4000001083a */
[----:B------:R-:W-:Y:S01]  /*4260*/  FFMA.FTZ R140, R140, c[0x0][0x2d0], -R58 ;  /* 0x0000b4008c8c7a23 */ /* 0x000fe2000001083a */
[----:B--2---:R-:W-:Y:S01]  /*4270*/  F2FP.BF16.PACK_AB R71, R49, R52 ;  /* 0x000000343147723e */ /* 0x004fe200000010ff */
[----:B------:R-:W2:Y:S01]  /*4280*/  MUFU.EX2 R46, R46 ;  /* 0x0000002e002e7308 */ /* 0x000ea20000000800 */
[----:B------:R-:W-:-:S02]  /*4290*/  FFMA.FTZ R142, R142, c[0x0][0x2d0], -R56 ;  /* 0x0000b4008e8e7a23 */ /* 0x000fc40000010838 */
[--C-:B------:R-:W-:Y:S02]  /*42a0*/  FFMA.FTZ R199, R199, c[0x0][0x2d0], -R56.reuse ;  /* 0x0000b400c7c77a23 */ /* 0x100fe40000010838 */
[--C-:B------:R-:W-:Y:S01]  /*42b0*/  FFMA.FTZ R144, R249, c[0x0][0x2d0], -R56.reuse ;  /* 0x0000b400f9907a23 */ /* 0x100fe20000010838 */
[C---:B------:R-:W-:Y:S01]  /*42c0*/  HMMA.16816.F32.BF16 R104, R68.reuse, R100, RZ ;  /* 0x000000644468723c */ /* 0x040fe200000418ff */
[----:B------:R-:W-:Y:S01]  /*42d0*/  FFMA.FTZ R203, R203, c[0x0][0x2d0], -R56 ;  /* 0x0000b400cbcb7a23 */ /* 0x000fe20000010838 */
[----:B------:R-:W-:Y:S01]  /*42e0*/  MUFU.EX2 R47, R47 ;  /* 0x0000002f002f7308 */ /* 0x000fe20000000800 */
[--C-:B------:R-:W-:Y:S02]  /*42f0*/  FFMA.FTZ R219, R219, c[0x0][0x2d0], -R58.reuse ;  /* 0x0000b400dbdb7a23 */ /* 0x100fe4000001083a */
[--C-:B------:R-:W-:Y:S02]  /*4300*/  FFMA.FTZ R146, R217, c[0x0][0x2d0], -R58.reuse ;  /* 0x0000b400d9927a23 */ /* 0x100fe4000001083a */
[--C-:B------:R-:W-:Y:S01]  /*4310*/  FFMA.FTZ R148, R211, c[0x0][0x2d0], -R58.reuse ;  /* 0x0000b400d3947a23 */ /* 0x100fe2000001083a */
[----:B------:R-:W-:Y:S01]  /*4320*/  HMMA.16816.F32.BF16 R100, R68, R102, RZ ;  /* 0x000000664464723c */ /* 0x000fe200000418ff */
[----:B------:R-:W-:Y:S01]  /*4330*/  FFMA.FTZ R209, R209, c[0x0][0x2d0], -R58 ;  /* 0x0000b400d1d17a23 */ /* 0x000fe2000001083a */
[----:B------:R-:W-:Y:S01]  /*4340*/  MUFU.EX2 R42, R42 ;  /* 0x0000002a002a7308 */ /* 0x000fe20000000800 */
        /* <DEDUP_REMOVED lines=11> */
[----:B------:R-:W5:Y:S01]  /*4400*/  MUFU.EX2 R44, R44 ;  /* 0x0000002c002c7308 */ /* 0x000f620000000800 */
[----:B------:R-:W-:-:S02]  /*4410*/  FFMA.FTZ R158, R159, c[0x0][0x2d0], -R56 ;  /* 0x0000b4009f9e7a23 */ /* 0x000fc40000010838 */
[--C-:B------:R-:W-:Y:S02]  /*4420*/  FFMA.FTZ R157, R157, c[0x0][0x2d0], -R56.reuse ;  /* 0x0000b4009d9d7a23 */ /* 0x100fe40000010838 */
[--C-:B------:R-:W-:Y:S01]  /*4430*/  FFMA.FTZ R151, R151, c[0x0][0x2d0], -R56.reuse ;  /* 0x0000b40097977a23 */ /* 0x100fe20000010838 */
[C---:B------:R-:W-:Y:S01]  /*4440*/  HMMA.16816.F32.BF16 R128, R68.reuse, R124, RZ ;  /* 0x0000007c4480723c */ /* 0x040fe200000418ff */
[----:B------:R-:W-:Y:S01]  /*4450*/  FFMA.FTZ R149, R149, c[0x0][0x2d0], -R56 ;  /* 0x0000b40095957a23 */ /* 0x000fe20000010838 */
[----:B------:R-:W-:Y:S01]  /*4460*/  MUFU.EX2 R45, R45 ;  /* 0x0000002d002d7308 */ /* 0x000fe20000000800 */
[----:B------:R-:W-:Y:S02]  /*4470*/  FADD.FTZ R59, R59, R54 ;  /* 0x000000363b3b7221 */ /* 0x000fe40000010000 */
[----:B------:R-:W-:Y:S02]  /*4480*/  FADD.FTZ R50, R57, R50 ;  /* 0x0000003239327221 */ /* 0x000fe40000010000 */
[----:B------:R-:W-:Y:S01]  /*4490*/  FADD.FTZ R52, R52, R59 ;  /* 0x0000003b34347221 */ /* 0x000fe20000010000 */
[----:B------:R-:W-:Y:S01]  /*44a0*/  HMMA.16816.F32.BF16 R120, R68, R116, RZ ;  /* 0x000000744478723c */ /* 0x000fe200000418ff */
[----:B------:R-:W-:Y:S01]  /*44b0*/  FADD.FTZ R55, R55, R50 ;  /* 0x0000003237377221 */ /* 0x000fe20000010000 */
[----:B------:R-:W1:Y:S01]  /*44c0*/  MUFU.EX2 R40, R40 ;  /* 0x0000002800287308 */ /* 0x000e620000000800 */
[----:B------:R-:W-:-:S02]  /*44d0*/  FADD.FTZ R52, R49, R52 ;  /* 0x0000003431347221 */ /* 0x000fc40000010000 */
[----:B------:R-:W-:-:S03]  /*44e0*/  FADD.FTZ R48, R48, R55 ;  /* 0x0000003730307221 */ /* 0x000fc60000010000 */
[C---:B------:R-:W-:Y:S02]  /*44f0*/  HMMA.16816.F32.BF16 R112, R68.reuse, R108, RZ ;  /* 0x0000006c4470723c */ /* 0x040fe400000418ff */
[----:B------:R-:W-:Y:S06]  /*4500*/  MUFU.EX2 R43, R43 ;  /* 0x0000002b002b7308 */ /* 0x000fec0000000800 */
[C---:B------:R-:W-:Y:S02]  /*4510*/  HMMA.16816.F32.BF16 R88, R68.reuse, R84, RZ ;  /* 0x000000544458723c */ /* 0x040fe400000418ff */
[----:B------:R-:W1:Y:S06]  /*4520*/  MUFU.EX2 R38, R38 ;  /* 0x0000002600267308 */ /* 0x000e6c0000000800 */
        /* <DEDUP_REMOVED lines=13> */
[----:B------:R-:W-:Y:S05]  /*4600*/  MUFU.EX2 R60, R60 ;  /* 0x0000003c003c7308 */ /* 0x000fea0000000800 */
[----:B--2---:R-:W-:Y:S01]  /*4610*/  F2FP.BF16.PACK_AB R4, R46, R53 ;  /* 0x000000352e04723e */ /* 0x004fe200000010ff */
[----:B------:R-:W-:Y:S01]  /*4620*/  HMMA.16816.F32.BF16 R68, R68, R6, RZ ;  /* 0x000000064444723c */ /* 0x000fe200000418ff */
[----:B-----5:R-:W-:Y:S01]  /*4630*/  F2FP.BF16.PACK_AB R5, R44, R51 ;  /* 0x000000332c05723e */ /* 0x020fe200000010ff */
[----:B------:R-:W2:Y:S01]  /*4640*/  MUFU.EX2 R145, R145 ;  /* 0x0000009100917308 */ /* 0x000ea20000000800 */
[----:B------:R-:W-:-:S02]  /*4650*/  FADD.FTZ R51, R51, R52 ;  /* 0x0000003433337221 */ /* 0x000fc40000010000 */
[----:B------:R-:W-:Y:S02]  /*4660*/  FADD.FTZ R53, R53, R48 ;  /* 0x0000003035357221 */ /* 0x000fe40000010000 */
[----:B------:R-:W-:Y:S01]  /*4670*/  F2FP.BF16.PACK_AB R6, R42, R47 ;  /* 0x0000002f2a06723e */ /* 0x000fe200000010ff */
[----:B------:R-:W-:Y:S01]  /*4680*/  FADD.FTZ R44, R44, R51 ;  /* 0x000000332c2c7221 */ /* 0x000fe20000010000 */
[----:B-1----:R-:W-:Y:S01]  /*4690*/  F2FP.BF16.PACK_AB R7, R40, R45 ;  /* 0x0000002d2807723e */ /* 0x002fe200000010ff */
[----:B------:R-:W-:Y:S01]  /*46a0*/  MUFU.EX2 R147, R147 ;  /* 0x0000009300937308 */ /* 0x000fe20000000800 */
[----:B------:R-:W-:Y:S02]  /*46b0*/  FADD.FTZ R46, R46, R53 ;  /* 0x000000352e2e7221 */ /* 0x000fe40000010000 */
[----:B------:R-:W-:Y:S02]  /*46c0*/  FADD.FTZ R45, R45, R44 ;  /* 0x0000002c2d2d7221 */ /* 0x000fe40000010000 */
[----:B------:R-:W-:Y:S01]  /*46d0*/  FADD.FTZ R47, R47, R46 ;  /* 0x0000002e2f2f7221 */ /* 0x000fe20000010000 */
[----:B------:R-:W-:Y:S01]  /*46e0*/  HMMA.16816.F32.BF16 R104, R4, R12, R104 ;  /* 0x0000000c0468723c */ /* 0x000fe20000041868 */
[----:B------:R-:W-:Y:S01]  /*46f0*/  FADD.FTZ R40, R40, R45 ;  /* 0x0000002d28287221 */ /* 0x000fe20000010000 */
[----:B------:R-:W1:Y:S01]  /*4700*/  MUFU.EX2 R62, R62 ;  /* 0x0000003e003e7308 */ /* 0x000e620000000800 */
[----:B------:R-:W-:-:S05]  /*4710*/  FADD.FTZ R42, R42, R47 ;  /* 0x0000002f2a2a7221 */ /* 0x000fca0000010000 */
[C---:B------:R-:W-:Y:S01]  /*4720*/  HMMA.16816.F32.BF16 R100, R4.reuse, R14, R100 ;  /* 0x0000000e0464723c */ /* 0x040fe20000041864 */
[----:B------:R-:W5:Y:S01]  /*4730*/  LDSM.16.MT88.4 R12, [R236+0x4900] ;  /* 0x00490000ec0c783b */ /* 0x000f620000004200 */
[----:B------:R-:W-:Y:S06]  /*4740*/  MUFU.EX2 R64, R64 ;  /* 0x0000004000407308 */ /* 0x000fec0000000800 */
[C---:B----4-:R-:W-:Y:S02]  /*4750*/  HMMA.16816.F32.BF16 R96, R4.reuse, R8, R96 ;  /* 0x000000080460723c */ /* 0x050fe40000041860 */
[----:B------:R-:W4:Y:S06]  /*4760*/  MUFU.EX2 R153, R153 ;  /* 0x0000009900997308 */ /* 0x000f2c0000000800 */
[C---:B------:R-:W-:Y:S01]  /*4770*/  HMMA.16816.F32.BF16 R92, R4.reuse, R10, R92 ;  /* 0x0000000a045c723c */ /* 0x040fe2000004185c */
[----:B------:R-:W1:Y:S01]  /*4780*/  LDSM.16.MT88.4 R8, [R236+0x1100] ;  /* 0x00110000ec08783b */ /* 0x000e620000004200 */
[----:B------:R-:W-:Y:S06]  /*4790*/  MUFU.EX2 R66, R66 ;  /* 0x0000004200427308 */ /* 0x000fec0000000800 */
[C---:B------:R-:W-:Y:S02]  /*47a0*/  HMMA.16816.F32.BF16 R128, R4.reuse, R24, R128 ;  /* 0x000000180480723c */ /* 0x040fe40000041880 */
[----:B------:R-:W1:Y:S06]  /*47b0*/  MUFU.EX2 R155, R155 ;  /* 0x0000009b009b7308 */ /* 0x000e6c0000000800 */
[C---:B------:R-:W-:Y:S01]  /*47c0*/  HMMA.16816.F32.BF16 R124, R4.reuse, R26, R124 ;  /* 0x0000001a047c723c */ /* 0x040fe2000004187c */
[----:B------:R-:W-:Y:S01]  /*47d0*/  LDSM.16.MT88.4 R24, [R240+0x1100] ;  /* 0x00110000f018783b */ /* 0x000fe20000004200 */
        /* <DEDUP_REMOVED lines=16> */
[C---:B---3--:R-:W-:Y:S02]  /*48e0*/  HMMA.16816.F32.BF16 R80, R4.reuse, R28, R80 ;  /* 0x0000001c0450723c */ /* 0x048fe40000041850 */
[----:B------:R-:W3:Y:S06]  /*48f0*/  MUFU.EX2 R203, R203 ;  /* 0x000000cb00cb7308 */ /* 0x000eec0000000800 */
[C---:B------:R-:W-:Y:S01]  /*4900*/  HMMA.16816.F32.BF16 R76, R4.reuse, R30, R76 ;  /* 0x0000001e044c723c */ /* 0x040fe2000004184c */
[----:B------:R-:W-:Y:S01]  /*4910*/  LDSM.16.MT88.4 R28, [R237+0x5100] ;  /* 0x00510000ed1c783b */ /* 0x000fe20000004200 */
[----:B------:R-:W-:Y:S06]  /*4920*/  MUFU.EX2 R219, R219 ;  /* 0x000000db00db7308 */ /* 0x000fec0000000800 */
[C---:B-----5:R-:W-:Y:S02]  /*4930*/  HMMA.16816.F32.BF16 R72, R4.reuse, R12, R72 ;  /* 0x0000000c0448723c */ /* 0x060fe40000041848 */
[----:B------:R-:W5:Y:S06]  /*4940*/  MUFU.EX2 R146, R146 ;  /* 0x0000009200927308 */ /* 0x000f6c0000000800 */
[----:B------:R-:W-:Y:S01]  /*4950*/  HMMA.16816.F32.BF16 R68, R4, R14, R68 ;  /* 0x0000000e0444723c */ /* 0x000fe20000041844 */
[----:B------:R-:W2:Y:S01]  /*4960*/  LDSM.16.MT88.4 R12, [R240+0x5100] ;  /* 0x00510000f00c783b */ /* 0x000ea20000004200 */
[----:B------:R-:W-:Y:S05]  /*4970*/  MUFU.EX2 R148, R148 ;  /* 0x0000009400947308 */ /* 0x000fea0000000800 */
[----:B------:R-:W-:Y:S01]  /*4980*/  F2FP.BF16.PACK_AB R4, R38, R43 ;  /* 0x0000002b2604723e */ /* 0x000fe200000010ff */
[----:B------:R-:W-:Y:S01]  /*4990*/  FADD.FTZ R43, R43, R42 ;  /* 0x0000002a2b2b7221 */ /* 0x000fe20000010000 */
[----:B------:R-:W-:Y:S01]  /*49a0*/  F2FP.BF16.PACK_AB R6, R2, R39 ;  /* 0x000000270206723e */ /* 0x000fe200000010ff */
[----:B------:R-:W2:Y:S01]  /*49b0*/  MUFU.EX2 R209, R209 ;  /* 0x000000d100d17308 */ /* 0x000ea20000000800 */
[----:B------:R-:W-:Y:S01]  /*49c0*/  F2FP.BF16.PACK_AB R5, R36, R41 ;  /* 0x000000292405723e */ /* 0x000fe200000010ff */
[----:B------:R-:W-:Y:S01]  /*49d0*/  FADD.FTZ R41, R41, R40 ;  /* 0x0000002829297221 */ /* 0x000fe20000010000 */
[----:B------:R-:W-:Y:S01]  /*49e0*/  F2FP.BF16.PACK_AB R7, R0, R37 ;  /* 0x000000250007723e */ /* 0x000fe200000010ff */
[----:B------:R-:W-:-:S02]  /*49f0*/  FADD.FTZ R38, R38, R43 ;  /* 0x0000002b26267221 */ /* 0x000fc40000010000 */
[----:B------:R-:W-:Y:S02]  /*4a00*/  FADD.FTZ R36, R36, R41 ;  /* 0x0000002924247221 */ /* 0x000fe40000010000 */
[----:B------:R-:W-:Y:S01]  /*4a10*/  MUFU.EX2 R150, R150 ;  /* 0x0000009600967308 */ /* 0x000fe20000000800 */
[----:B------:R-:W-:Y:S01]  /*4a20*/  FADD.FTZ R39, R39, R38 ;  /* 0x0000002627277221 */ /* 0x000fe20000010000 */
[C---:B-1----:R-:W-:Y:S01]  /*4a30*/  HMMA.16816.F32.BF16 R104, R4.reuse, R8, R104 ;  /* 0x000000080468723c */ /* 0x042fe20000041868 */
[----:B------:R-:W-:Y:S02]  /*4a40*/  FADD.FTZ R37, R37, R36 ;  /* 0x0000002425257221 */ /* 0x000fe40000010000 */
[----:B------:R-:W-:Y:S02]  /*4a50*/  FADD.FTZ R39, R2, R39 ;  /* 0x0000002702277221 */ /* 0x000fe40000010000 */
[----:B------:R-:W-:Y:S01]  /*4a60*/  FADD.FTZ R37, R0, R37 ;  /* 0x0000002500257221 */ /* 0x000fe20000010000 */
[----:B------:R-:W1:Y:S02]  /*4a70*/  MUFU.EX2 R205, R205 ;  /* 0x000000cd00cd7308 */ /* 0x000e640000000800 */
[C---:B------:R-:W-:Y:S01]  /*4a80*/  HMMA.16816.F32.BF16 R100, R4.reuse, R10, R100 ;  /* 0x0000000a0464723c */ /* 0x040fe20000041864 */
[----:B------:R-:W1:Y:S05]  /*4a90*/  LDSM.16.MT88.4 R8, [R236+0x5100] ;  /* 0x00510000ec08783b */ /* 0x000e6a0000004200 */
[----:B------:R-:W-:Y:S02]  /*4aa0*/  MUFU.EX2 R152, R152 ;  /* 0x0000009800987308 */ /* 0x000fe40000000800 */
[C---:B------:R-:W-:Y:S06]  /*4ab0*/  HMMA.16816.F32.BF16 R112, R4.reuse, R16, R112 ;  /* 0x000000100470723c */ /* 0x040fec0000041870 */
[----:B------:R-:W1:Y:S02]  /*4ac0*/  MUFU.EX2 R197, R197 ;  /* 0x000000c500c57308 */ /* 0x000e640000000800 */
[C---:B------:R-:W-:Y:S01]  /*4ad0*/  HMMA.16816.F32.BF16 R108, R4.reuse, R18, R108 ;  /* 0x00000012046c723c */ /* 0x040fe2000004186c */
[----:B------:R-:W3:Y:S05]  /*4ae0*/  LDSM.16.MT88.4 R16, [R237+0x1900] ;  /* 0x00190000ed10783b */ /* 0x000eea0000004200 */
[----:B------:R-:W-:Y:S02]  /*4af0*/  MUFU.EX2 R154, R154 ;  /* 0x0000009a009a7308 */ /* 0x000fe40000000800 */
[C---:B--2---:R-:W-:Y:S06]  /*4b00*/  HMMA.16816.F32.BF16 R96, R4.reuse, R12, R96 ;  /* 0x0000000c0460723c */ /* 0x044fec0000041860 */
[----:B------:R-:W2:Y:S02]  /*4b10*/  MUFU.EX2 R165, R165 ;  /* 0x000000a500a57308 */ /* 0x000ea40000000800 */
[C---:B------:R-:W-:Y:S01]  /*4b20*/  HMMA.16816.F32.BF16 R92, R4.reuse, R14, R92 ;  /* 0x0000000e045c723c */ /* 0x040fe2000004185c */
[----:B------:R-:W2:Y:S05]  /*4b30*/  LDSM.16.MT88.4 R12, [R236+0x1900] ;  /* 0x00190000ec0c783b */ /* 0x000eaa0000004200 */
[----:B------:R-:W-:Y:S02]  /*4b40*/  MUFU.EX2 R156, R156 ;  /* 0x0000009c009c7308 */ /* 0x000fe40000000800 */
[C---:B------:R-:W-:Y:S06]  /*4b50*/  HMMA.16816.F32.BF16 R128, R4.reuse, R24, R128 ;  /* 0x000000180480723c */ /* 0x040fec0000041880 */
[----:B------:R-:W2:Y:S02]  /*4b60*/  MUFU.EX2 R161, R161 ;  /* 0x000000a100a17308 */ /* 0x000ea40000000800 */
[C---:B-1----:R-:W-:Y:S06]  /*4b70*/  HMMA.16816.F32.BF16 R72, R4.reuse, R8, R72 ;  /* 0x000000080448723c */ /* 0x042fec0000041848 */
[----:B------:R-:W-:Y:S02]  /*4b80*/  MUFU.EX2 R158, R158 ;  /* 0x0000009e009e7308 */ /* 0x000fe40000000800 */
[C---:B------:R-:W-:Y:S01]  /*4b90*/  HMMA.16816.F32.BF16 R68, R4.reuse, R10, R68 ;  /* 0x0000000a0444723c */ /* 0x040fe20000041844 */
[----:B------:R-:W1:Y:S05]  /*4ba0*/  LDSM.16.MT88.4 R8, [R240+0x5900] ;  /* 0x00590000f008783b */ /* 0x000e6a0000004200 */
[----:B------:R-:W1:Y:S02]  /*4bb0*/  MUFU.EX2 R157, R157 ;  /* 0x0000009d009d7308 */ /* 0x000e640000000800 */
[C---:B------:R-:W-:Y:S01]  /*4bc0*/  HMMA.16816.F32.BF16 R124, R4.reuse, R26, R124 ;  /* 0x0000001a047c723c */ /* 0x040fe2000004187c */
[----:B------:R-:W1:Y:S05]  /*4bd0*/  LDSM.16.MT88.4 R24, [R240+0x1900] ;  /* 0x00190000f018783b */ /* 0x000e6a0000004200 */
[----:B------:R-:W-:Y:S02]  /*4be0*/  MUFU.EX2 R151, R151 ;  /* 0x0000009700977308 */ /* 0x000fe40000000800 */
[C---:B------:R-:W-:Y:S08]  /*4bf0*/  HMMA.16816.F32.BF16 R120, R4.reuse, R20, R120 ;  /* 0x000000140478723c */ /* 0x040ff00000041878 */
[C---:B------:R-:W-:Y:S01]  /*4c00*/  HMMA.16816.F32.BF16 R116, R4.reuse, R22, R116 ;  /* 0x000000160474723c */ /* 0x040fe20000041874 */
[----:B------:R-:W1:Y:S07]  /*4c10*/  LDSM.16.MT88.4 R20, [R238+0x1900] ;  /* 0x00190000ee14783b */ /* 0x000e6e0000004200 */
[C---:B------:R-:W-:Y:S08]  /*4c20*/  HMMA.16816.F32.BF16 R88, R4.reuse, R32, R88 ;  /* 0x000000200458723c */ /* 0x040ff00000041858 */
[C---:B------:R-:W-:Y:S01]  /*4c30*/  HMMA.16816.F32.BF16 R84, R4.reuse, R34, R84 ;  /* 0x000000220454723c */ /* 0x040fe20000041854 */
[----:B------:R-:W-:Y:S07]  /*4c40*/  LDSM.16.MT88.4 R32, [R237+0x6900] ;  /* 0x00690000ed20783b */ /* 0x000fee0000004200 */
[C---:B------:R-:W-:Y:S08]  /*4c50*/  HMMA.16816.F32.BF16 R80, R4.reuse, R28, R80 ;  /* 0x0000001c0450723c */ /* 0x040ff00000041850 */
[----:B------:R-:W-:Y:S01]  /*4c60*/  HMMA.16816.F32.BF16 R76, R4, R30, R76 ;  /* 0x0000001e044c723c */ /* 0x000fe2000004184c */
[----:B------:R-:W-:Y:S06]  /*4c70*/  LDSM.16.MT88.4 R28, [R237+0x5900] ;  /* 0x00590000ed1c783b */ /* 0x000fec0000004200 */
[----:B------:R-:W-:Y:S01]  /*4c80*/  F2FP.BF16.PACK_AB R4, R145, R60 ;  /* 0x0000003c9104723e */ /* 0x000fe200000010ff */
[----:B------:R-:W-:Y:S01]  /*4c90*/  FADD.FTZ R60, R60, R39 ;  /* 0x000000273c3c7221 */ /* 0x000fe20000010000 */
[----:B------:R-:W-:-:S02]  /*4ca0*/  F2FP.BF16.PACK_AB R6, R62, R147 ;  /* 0x000000933e06723e */ /* 0x000fc400000010ff */
[----:B----4-:R-:W-:Y:S01]  /*4cb0*/  F2FP.BF16.PACK_AB R5, R153, R64 ;  /* 0x000000409905723e */ /* 0x010fe200000010ff */
[----:B------:R-:W-:Y:S01]  /*4cc0*/  FADD.FTZ R64, R64, R37 ;  /* 0x0000002540407221 */ /* 0x000fe20000010000 */
[----:B------:R-:W-:Y:S01]  /*4cd0*/  F2FP.BF16.PACK_AB R7, R155, R66 ;  /* 0x000000429b07723e */ /* 0x000fe200000010ff */
[----:B------:R-:W-:Y:S02]  /*4ce0*/  FADD.FTZ R60, R145, R60 ;  /* 0x0000003c913c7221 */ /* 0x000fe40000010000 */
[----:B------:R-:W-:Y:S02]  /*4cf0*/  FADD.FTZ R153, R153, R64 ;  /* 0x0000004099997221 */ /* 0x000fe40000010000 */
[----:B------:R-:W-:Y:S02]  /*4d00*/  FADD.FTZ R147, R147, R60 ;  /* 0x0000003c93937221 */ /* 0x000fe40000010000 */
[----:B---3--:R-:W-:Y:S01]  /*4d10*/  HMMA.16816.F32.BF16 R112, R4, R16, R112 ;  /* 0x000000100470723c */ /* 0x008fe20000041870 */
[----:B------:R-:W-:-:S02]  /*4d20*/  FADD.FTZ R66, R66, R153 ;  /* 0x0000009942427221 */ /* 0x000fc40000010000 */
[----:B------:R-:W-:Y:S02]  /*4d30*/  FADD.FTZ R147, R62, R147 ;  /* 0x000000933e937221 */ /* 0x000fe40000010000 */
[----:B------:R-:W-:-:S03]  /*4d40*/  FADD.FTZ R155, R155, R66 ;  /* 0x000000429b9b7221 */ /* 0x000fc60000010000 */
[C---:B------:R-:W-:Y:S01]  /*4d50*/  HMMA.16816.F32.BF16 R108, R4.reuse, R18, R108 ;  /* 0x00000012046c723c */ /* 0x040fe2000004186c */
[----:B------:R-:W3:Y:S07]  /*4d60*/  LDSM.16.MT88.4 R16, [R238+0x5900] ;  /* 0x00590000ee10783b */ /* 0x000eee0000004200 */
[C---:B--2---:R-:W-:Y:S08]  /*4d70*/  HMMA.16816.F32.BF16 R104, R4.reuse, R12, R104 ;  /* 0x0000000c0468723c */ /* 0x044ff00000041868 */
[C---:B------:R-:W-:Y:S01]  /*4d80*/  HMMA.16816.F32.BF16 R100, R4.reuse, R14, R100 ;  /* 0x0000000e0464723c */ /* 0x040fe20000041864 */
[----:B------:R-:W2:Y:S07]  /*4d90*/  LDSM.16.MT88.4 R12, [R236+0x5900] ;  /* 0x00590000ec0c783b */ /* 0x000eae0000004200 */
[C---:B-1----:R-:W-:Y:S08]  /*4da0*/  HMMA.16816.F32.BF16 R96, R4.reuse, R8, R96 ;  /* 0x000000080460723c */ /* 0x042ff00000041860 */
[C---:B------:R-:W-:Y:S01]  /*4db0*/  HMMA.16816.F32.BF16 R92, R4.reuse, R10, R92 ;  /* 0x0000000a045c723c */ /* 0x040fe2000004185c */
[----:B------:R-:W1:Y:S07]  /*4dc0*/  LDSM.16.MT88.4 R8, [R237+0x2100] ;  /* 0x00210000ed08783b */ /* 0x000e6e0000004200 */
[C---:B------:R-:W-:Y:S08]  /*4dd0*/  HMMA.16816.F32.BF16 R128, R4.reuse, R24, R128 ;  /* 0x000000180480723c */ /* 0x040ff00000041880 */
[C---:B------:R-:W-:Y:S01]  /*4de0*/  HMMA.16816.F32.BF16 R124, R4.reuse, R26, R124 ;  /* 0x0000001a047c723c */ /* 0x040fe2000004187c */
[----:B------:R-:W-:Y:S07]  /*4df0*/  LDSM.16.MT88.4 R24, [R240+0x2100] ;  /* 0x00210000f018783b */ /* 0x000fee0000004200 */
[C---:B------:R-:W-:Y:S08]  /*4e00*/  HMMA.16816.F32.BF16 R120, R4.reuse, R20, R120 ;  /* 0x000000140478723c */ /* 0x040ff00000041878 */
[C---:B------:R-:W-:Y:S01]  /*4e10*/  HMMA.16816.F32.BF16 R116, R4.reuse, R22, R116 ;  /* 0x000000160474723c */ /* 0x040fe20000041874 */
[----:B------:R-:W4:Y:S07]  /*4e20*/  LDSM.16.MT88.4 R20, [R238+0x2100] ;  /* 0x00210000ee14783b */ /* 0x000f2e0000004200 */
[C---:B---3--:R-:W-:Y:S08]  /*4e30*/  HMMA.16816.F32.BF16 R88, R4.reuse, R16, R88 ;  /* 0x000000100458723c */ /* 0x048ff00000041858 */
[C---:B------:R-:W-:Y:S01]  /*4e40*/  HMMA.16816.F32.BF16 R84, R4.reuse, R18, R84 ;  /* 0x000000120454723c */ /* 0x040fe20000041854 */
[----:B------:R-:W3:Y:S07]  /*4e50*/  LDSM.16.MT88.4 R16, [R236+0x2100] ;  /* 0x00210000ec10783b */ /* 0x000eee0000004200 */
[C---:B------:R-:W-:Y:S08]  /*4e60*/  HMMA.16816.F32.BF16 R80, R4.reuse, R28, R80 ;  /* 0x0000001c0450723c */ /* 0x040ff00000041850 */
[C---:B------:R-:W-:Y:S01]  /*4e70*/  HMMA.16816.F32.BF16 R76, R4.reuse, R30, R76 ;  /* 0x0000001e044c723c */ /* 0x040fe2000004184c */
[----:B------:R-:W-:Y:S07]  /*4e80*/  LDSM.16.MT88.4 R28, [R240+0x3100] ;  /* 0x00310000f01c783b */ /* 0x000fee0000004200 */
[C---:B--2---:R-:W-:Y:S08]  /*4e90*/  HMMA.16816.F32.BF16 R72, R4.reuse, R12, R72 ;  /* 0x0000000c0448723c */ /* 0x044ff00000041848 */
[----:B------:R-:W-:Y:S01]  /*4ea0*/  HMMA.16816.F32.BF16 R68, R4, R14, R68 ;  /* 0x0000000e0444723c */ /* 0x000fe20000041844 */
[----:B------:R-:W2:Y:S06]  /*4eb0*/  LDSM.16.MT88.4 R12, [R240+0x6100] ;  /* 0x00610000f00c783b */ /* 0x000eac0000004200 */
[----:B------:R-:W-:Y:S01]  /*4ec0*/  F2FP.BF16.PACK_AB R4, R169, R134 ;  /* 0x00000086a904723e */ /* 0x000fe200000010ff */
[----:B------:R-:W-:Y:S01]  /*4ed0*/  FADD.FTZ R134, R134, R147 ;  /* 0x0000009386867221 */ /* 0x000fe20000010000 */
[----:B------:R-:W-:-:S02]  /*4ee0*/  F2FP.BF16.PACK_AB R6, R140, R171 ;  /* 0x000000ab8c06723e */ /* 0x000fc400000010ff */
[----:B------:R-:W-:Y:S01]  /*4ef0*/  F2FP.BF16.PACK_AB R5, R199, R142 ;  /* 0x0000008ec705723e */ /* 0x000fe200000010ff */
[----:B------:R-:W-:Y:S01]  /*4f00*/  FADD.FTZ R142, R142, R155 ;  /* 0x0000009b8e8e7221 */ /* 0x000fe20000010000 */
[----:B------:R-:W-:Y:S01]  /*4f10*/  F2FP.BF16.PACK_AB R7, R203, R144 ;  /* 0x00000090cb07723e */ /* 0x000fe200000010ff */
[----:B------:R-:W-:Y:S02]  /*4f20*/  FADD.FTZ R134, R169, R134 ;  /* 0x00000086a9867221 */ /* 0x000fe40000010000 */
[----:B------:R-:W-:Y:S02]  /*4f30*/  FADD.FTZ R199, R199, R142 ;  /* 0x0000008ec7c77221 */ /* 0x000fe40000010000 */
[----:B------:R-:W-:Y:S02]  /*4f40*/  FADD.FTZ R171, R171, R134 ;  /* 0x00000086abab7221 */ /* 0x000fe40000010000 */
[----:B-1----:R-:W-:Y:S01]  /*4f50*/  HMMA.16816.F32.BF16 R112, R4, R8, R112 ;  /* 0x000000080470723c */ /* 0x002fe20000041870 */
[----:B------:R-:W-:-:S02]  /*4f60*/  FADD.FTZ R144, R144, R199 ;  /* 0x000000c790907221 */ /* 0x000fc40000010000 */
[----:B------:R-:W-:Y:S02]  /*4f70*/  FADD.FTZ R140, R140, R171 ;  /* 0x000000ab8c8c7221 */ /* 0x000fe40000010000 */
[----:B------:R-:W-:-:S03]  /*4f80*/  FADD.FTZ R203, R203, R144 ;  /* 0x00000090cbcb7221 */ /* 0x000fc60000010000 */
[C---:B------:R-:W-:Y:S01]  /*4f90*/  HMMA.16816.F32.BF16 R108, R4.reuse, R10, R108 ;  /* 0x0000000a046c723c */ /* 0x040fe2000004186c */
[----:B------:R-:W1:Y:S07]  /*4fa0*/  LDSM.16.MT88.4 R8, [R237+0x6100] ;  /* 0x00610000ed08783b */ /* 0x000e6e0000004200 */
[C---:B----4-:R-:W-:Y:S08]  /*4fb0*/  HMMA.16816.F32.BF16 R120, R4.reuse, R20, R120 ;  /* 0x000000140478723c */ /* 0x050ff00000041878 */
[C---:B------:R-:W-:Y:S01]  /*4fc0*/  HMMA.16816.F32.BF16 R116, R4.reuse, R22, R116 ;  /* 0x000000160474723c */ /* 0x040fe20000041874 */
[----:B------:R-:W4:Y:S07]  /*4fd0*/  LDSM.16.MT88.4 R20, [R238+0x6100] ;  /* 0x00610000ee14783b */ /* 0x000f2e0000004200 */
[C---:B---3--:R-:W-:Y:S08]  /*4fe0*/  HMMA.16816.F32.BF16 R104, R4.reuse, R16, R104 ;  /* 0x000000100468723c */ /* 0x048ff00000041868 */
        /* <DEDUP_REMOVED lines=11> */
[C---:B----4-:R-:W-:Y:S08]  /*50a0*/  HMMA.16816.F32.BF16 R88, R4.reuse, R20, R88 ;  /* 0x000000140458723c */ /* 0x050ff00000041858 */
[C---:B------:R-:W-:Y:S01]  /*50b0*/  HMMA.16816.F32.BF16 R84, R4.reuse, R22, R84 ;  /* 0x000000160454723c */ /* 0x040fe20000041854 */
[----:B------:R-:W4:Y:S07]  /*50c0*/  LDSM.16.MT88.4 R20, [R237+0x2900] ;  /* 0x00290000ed14783b */ /* 0x000f2e0000004200 */
[C---:B---3--:R-:W-:Y:S08]  /*50d0*/  HMMA.16816.F32.BF16 R72, R4.reuse, R16, R72 ;  /* 0x000000100448723c */ /* 0x048ff00000041848 */
[----:B------:R-:W-:Y:S01]  /*50e0*/  HMMA.16816.F32.BF16 R68, R4, R18, R68 ;  /* 0x000000120444723c */ /* 0x000fe20000041844 */
[----:B------:R-:W3:Y:S06]  /*50f0*/  LDSM.16.MT88.4 R16, [R240+0x6900] ;  /* 0x00690000f010783b */ /* 0x000eec0000004200 */
[----:B-----5:R-:W-:Y:S01]  /*5100*/  F2FP.BF16.PACK_AB R4, R146, R219 ;  /* 0x000000db9204723e */ /* 0x020fe200000010ff */
        /* <DEDUP_REMOVED lines=8> */
[----:B--2---:R-:W-:Y:S01]  /*5190*/  HMMA.16816.F32.BF16 R120, R4, R12, R120 ;  /* 0x0000000c0478723c */ /* 0x004fe20000041878 */
[----:B------:R-:W-:-:S02]  /*51a0*/  FADD.FTZ R152, R152, R205 ;  /* 0x000000cd98987221 */ /* 0x000fc40000010000 */
[----:B------:R-:W-:Y:S02]  /*51b0*/  FADD.FTZ R209, R209, R148 ;  /* 0x00000094d1d17221 */ /* 0x000fe40000010000 */
[----:B------:R-:W-:-:S03]  /*51c0*/  FADD.FTZ R197, R197, R152 ;  /* 0x00000098c5c57221 */ /* 0x000fc60000010000 */
[C---:B------:R-:W-:Y:S01]  /*51d0*/  HMMA.16816.F32.BF16 R116, R4.reuse, R14, R116 ;  /* 0x0000000e0474723c */ /* 0x040fe20000041874 */
[----:B------:R-:W2:Y:S07]  /*51e0*/  LDSM.16.MT88.4 R12, [R238+0x6900] ;  /* 0x00690000ee0c783b */ /* 0x000eae0000004200 */
[C---:B-1----:R-:W-:Y:S08]  /*51f0*/  HMMA.16816.F32.BF16 R104, R4.reuse, R8, R104 ;  /* 0x000000080468723c */ /* 0x042ff00000041868 */
[C---:B------:R-:W-:Y:S01]  /*5200*/  HMMA.16816.F32.BF16 R100, R4.reuse, R10, R100 ;  /* 0x0000000a0464723c */ /* 0x040fe20000041864 */
[----:B------:R-:W1:Y:S07]  /*5210*/  LDSM.16.MT88.4 R8, [R236+0x6900] ;  /* 0x00690000ec08783b */ /* 0x000e6e0000004200 */
[C---:B----4-:R-:W-:Y:S08]  /*5220*/  HMMA.16816.F32.BF16 R112, R4.reuse, R20, R112 ;  /* 0x000000140470723c */ /* 0x050ff00000041870 */
[C---:B------:R-:W-:Y:S01]  /*5230*/  HMMA.16816.F32.BF16 R108, R4.reuse, R22, R108 ;  /* 0x00000016046c723c */ /* 0x040fe2000004186c */
[----:B------:R-:W-:Y:S07]  /*5240*/  LDSM.16.MT88.4 R20, [R236+0x3100] ;  /* 0x00310000ec14783b */ /* 0x000fee0000004200 */
        /* <DEDUP_REMOVED lines=9> */
[C---:B------:R-:W-:Y:S01]  /*52e0*/  HMMA.16816.F32.BF16 R80, R4.reuse, R32, R80 ;  /* 0x000000200450723c */ /* 0x040fe20000041850 */
[----:B------:R-:W4:Y:S07]  /*52f0*/  MUFU.EX2 R32, R149 ;  /* 0x0000009500207308 */ /* 0x000f2e0000000800 */
[C---:B------:R-:W-:Y:S08]  /*5300*/  HMMA.16816.F32.BF16 R128, R4.reuse, R24, R128 ;  /* 0x000000180480723c */ /* 0x040ff00000041880 */
[C---:B------:R-:W-:Y:S01]  /*5310*/  HMMA.16816.F32.BF16 R124, R4.reuse, R26, R124 ;  /* 0x0000001a047c723c */ /* 0x040fe2000004187c */
[----:B------:R-:W5:Y:S07]  /*5320*/  LDSM.16.MT88.4 R24, [R238+0x3100] ;  /* 0x00310000ee18783b */ /* 0x000f6e0000004200 */
[----:B------:R-:W-:Y:S07]  /*5330*/  HMMA.16816.F32.BF16 R76, R4, R34, R76 ;  /* 0x00000022044c723c */ /* 0x000fee000004184c */
[----:B------:R-:W-:Y:S01]  /*5340*/  F2FP.BF16.PACK_AB R4, R165, R154 ;  /* 0x0000009aa504723e */ /* 0x000fe200000010ff */
[----:B------:R-:W-:Y:S01]  /*5350*/  FADD.FTZ R154, R154, R209 ;  /* 0x000000d19a9a7221 */ /* 0x000fe20000010000 */
[----:B------:R-:W-:-:S02]  /*5360*/  F2FP.BF16.PACK_AB R6, R161, R156 ;  /* 0x0000009ca106723e */ /* 0x000fc400000010ff */
[----:B------:R-:W-:Y:S01]  /*5370*/  F2FP.BF16.PACK_AB R5, R157, R158 ;  /* 0x0000009e9d05723e */ /* 0x000fe200000010ff */
[----:B------:R-:W-:Y:S01]  /*5380*/  FADD.FTZ R158, R158, R197 ;  /* 0x000000c59e9e7221 */ /* 0x000fe20000010000 */
[----:B----4-:R-:W-:Y:S01]  /*5390*/  F2FP.BF16.PACK_AB R7, R32, R151 ;  /* 0x000000972007723e */ /* 0x010fe200000010ff */
        /* <DEDUP_REMOVED lines=9> */
[C---:B------:R-:W-:Y:S08]  /*5430*/  HMMA.16816.F32.BF16 R104, R4.reuse, R20, R104 ;  /* 0x000000140468723c */ /* 0x040ff00000041868 */
[C---:B------:R-:W-:Y:S01]  /*5440*/  HMMA.16816.F32.BF16 R100, R4.reuse, R22, R100 ;  /* 0x000000160464723c */ /* 0x040fe20000041864 */
[----:B------:R-:W4:Y:S07]  /*5450*/  LDSM.16.MT88.4 R20, [R236+0x7100] ;  /* 0x00710000ec14783b */ /* 0x000f2e0000004200 */
[C---:B--2---:R-:W-:Y:S08]  /*5460*/  HMMA.16816.F32.BF16 R96, R4.reuse, R12, R96 ;  /* 0x0000000c0460723c */ /* 0x044ff00000041860 */
[C---:B------:R-:W-:Y:S01]  /*5470*/  HMMA.16816.F32.BF16 R92, R4.reuse, R14, R92 ;  /* 0x0000000e045c723c */ /* 0x040fe2000004185c */
[----:B------:R-:W2:Y:S07]  /*5480*/  LDSM.16.MT88.4 R12, [R240+0x3900] ;  /* 0x00390000f00c783b */ /* 0x000eae0000004200 */
[C---:B-1----:R-:W-:Y:S08]  /*5490*/  HMMA.16816.F32.BF16 R88, R4.reuse, R8, R88 ;  /* 0x000000080458723c */ /* 0x042ff00000041858 */
[C---:B------:R-:W-:Y:S01]  /*54a0*/  HMMA.16816.F32.BF16 R84, R4.reuse, R10, R84 ;  /* 0x0000000a0454723c */ /* 0x040fe20000041854 */
[----:B------:R-:W1:Y:S07]  /*54b0*/  LDSM.16.MT88.4 R8, [R238+0x3900] ;  /* 0x00390000ee08783b */ /* 0x000e6e0000004200 */
[C---:B------:R-:W-:Y:S07]  /*54c0*/  HMMA.16816.F32.BF16 R128, R4.reuse, R28, R128 ;  /* 0x0000001c0480723c */ /* 0x040fee0000041880 */
[--C-:B------:R-:W-:Y:S01]  /*54d0*/  FFMA.FTZ R28, R67, c[0x0][0x2d0], -R56.reuse ;  /* 0x0000b400431c7a23 */ /* 0x100fe20000010838 */
[----:B------:R-:W-:Y:S01]  /*54e0*/  HMMA.16816.F32.BF16 R124, R4, R30, R124 ;  /* 0x0000001e047c723c */ /* 0x000fe2000004187c */
[----:B------:R-:W-:-:S04]  /*54f0*/  FFMA.FTZ R29, R65, c[0x0][0x2d0], -R56 ;  /* 0x0000b400411d7a23 */ /* 0x000fc80000010838 */
[----:B------:R-:W-:Y:S02]  /*5500*/  MUFU.EX2 R28, R28 ;  /* 0x0000001c001c7308 */ /* 0x000fe40000000800 */
[--C-:B------:R-:W-:Y:S01]  /*5510*/  FFMA.FTZ R30, R63, c[0x0][0x2d0], -R56.reuse ;  /* 0x0000b4003f1e7a23 */ /* 0x100fe20000010838 */
[----:B-----5:R-:W-:Y:S01]  /*5520*/  HMMA.16816.F32.BF16 R120, R4, R24, R120 ;  /* 0x000000180478723c */ /* 0x020fe20000041878 */
[----:B------:R-:W-:-:S04]  /*5530*/  FFMA.FTZ R31, R61, c[0x0][0x2d0], -R56 ;  /* 0x0000b4003d1f7a23 */ /* 0x000fc80000010838 */
[----:B------:R-:W-:Y:S02]  /*5540*/  MUFU.EX2 R29, R29 ;  /* 0x0000001d001d7308 */ /* 0x000fe40000000800 */
[--C-:B------:R-:W-:Y:S01]  /*5550*/  FFMA.FTZ R24, R143, c[0x0][0x2d0], -R58.reuse ;  /* 0x0000b4008f187a23 */ /* 0x100fe2000001083a */
[----:B------:R-:W-:Y:S01]  /*5560*/  HMMA.16816.F32.BF16 R116, R4, R26, R116 ;  /* 0x0000001a0474723c */ /* 0x000fe20000041874 */
[----:B------:R-:W-:-:S04]  /*5570*/  FFMA.FTZ R25, R141, c[0x0][0x2d0], -R58 ;  /* 0x0000b4008d197a23 */ /* 0x000fc8000001083a */
[----:B------:R-:W-:Y:S02]  /*5580*/  MUFU.EX2 R24, R24 ;  /* 0x0000001800187308 */ /* 0x000fe40000000800 */
[--C-:B------:R-:W-:Y:S01]  /*5590*/  FFMA.FTZ R26, R135, c[0x0][0x2d0], -R58.reuse ;  /* 0x0000b400871a7a23 */ /* 0x100fe2000001083a */
[----:B---3--:R-:W-:Y:S01]  /*55a0*/  HMMA.16816.F32.BF16 R80, R4, R16, R80 ;  /* 0x000000100450723c */ /* 0x008fe20000041850 */
[----:B------:R-:W-:-:S04]  /*55b0*/  FFMA.FTZ R27, R133, c[0x0][0x2d0], -R58 ;  /* 0x0000b400851b7a23 */ /* 0x000fc8000001083a */
[----:B------:R-:W3:Y:S03]  /*55c0*/  MUFU.EX2 R25, R25 ;  /* 0x0000001900197308 */ /* 0x000ee60000000800 */
[C---:B------:R-:W-:Y:S01]  /*55d0*/  HMMA.16816.F32.BF16 R76, R4.reuse, R18, R76 ;  /* 0x00000012044c723c */ /* 0x040fe2000004184c */
[----:B------:R-:W5:Y:S04]  /*55e0*/  LDSM.16.MT88.4 R16, [R237+0x3900] ;  /* 0x00390000ed10783b */ /* 0x000f680000004200 */
[----:B------:R-:W-:Y:S03]  /*55f0*/  MUFU.EX2 R26, R26 ;  /* 0x0000001a001a7308 */ /* 0x000fe60000000800 */
[C---:B----4-:R-:W-:Y:S05]  /*5600*/  HMMA.16816.F32.BF16 R72, R4.reuse, R20, R72 ;  /* 0x000000140448723c */ /* 0x050fea0000041848 */
[----:B------:R-:W4:Y:S03]  /*5610*/  MUFU.EX2 R27, R27 ;  /* 0x0000001b001b7308 */ /* 0x000f260000000800 */
[----:B------:R-:W-:Y:S05]  /*5620*/  HMMA.16816.F32.BF16 R68, R4, R22, R68 ;  /* 0x000000160444723c */ /* 0x000fea0000041844 */
[----:B------:R-:W-:Y:S02]  /*5630*/  MUFU.EX2 R30, R30 ;  /* 0x0000001e001e7308 */ /* 0x000fe40000000800 */
[----:B---3--:R-:W-:Y:S01]  /*5640*/  F2FP.BF16.PACK_AB R4, R25, R24 ;  /* 0x000000181904723e */ /* 0x008fe200000010ff */
[----:B------:R-:W-:Y:S01]  /*5650*/  FADD.FTZ R24, R24, R161 ;  /* 0x000000a118187221 */ /* 0x000fe20000010000 */
[----:B------:R-:W-:Y:S01]  /*5660*/  F2FP.BF16.PACK_AB R5, R29, R28 ;  /* 0x0000001c1d05723e */ /* 0x000fe200000010ff */
[----:B------:R-:W-:-:S02]  /*5670*/  FADD.FTZ R28, R28, R151 ;  /* 0x000000971c1c7221 */ /* 0x000fc40000010000 */
[----:B------:R-:W-:Y:S01]  /*5680*/  FADD.FTZ R25, R25, R24 ;  /* 0x0000001819197221 */ /* 0x000fe20000010000 */
[----:B------:R-:W3:Y:S01]  /*5690*/  MUFU.EX2 R31, R31 ;  /* 0x0000001f001f7308 */ /* 0x000ee20000000800 */
[----:B----4-:R-:W-:Y:S01]  /*56a0*/  F2FP.BF16.PACK_AB R6, R27, R26 ;  /* 0x0000001a1b06723e */ /* 0x010fe200000010ff */
[----:B------:R-:W-:Y:S02]  /*56b0*/  FADD.FTZ R29, R29, R28 ;  /* 0x0000001c1d1d7221 */ /* 0x000fe40000010000 */
[----:B------:R-:W-:-:S04]  /*56c0*/  FADD.FTZ R26, R26, R25 ;  /* 0x000000191a1a7221 */ /* 0x000fc80000010000 */
[----:B------:R-:W-:Y:S01]  /*56d0*/  FADD.FTZ R2, R27, R26 ;  /* 0x0000001a1b027221 */ /* 0x000fe20000010000 */
[----:B---3--:R-:W-:Y:S01]  /*56e0*/  F2FP.BF16.PACK_AB R7, R31, R30 ;  /* 0x0000001e1f07723e */ /* 0x008fe200000010ff */
[----:B------:R-:W-:-:S04]  /*56f0*/  FADD.FTZ R30, R30, R29 ;  /* 0x0000001d1e1e7221 */ /* 0x000fc80000010000 */
[----:B------:R-:W-:Y:S02]  /*5700*/  FADD.FTZ R0, R31, R30 ;  /* 0x0000001e1f007221 */ /* 0x000fe40000010000 */
[C---:B--2---:R-:W-:Y:S03]  /*5710*/  HMMA.16816.F32.BF16 R128, R4.reuse, R12, R128 ;  /* 0x0000000c0480723c */ /* 0x044fe60000041880 */
[----:B------:R-:W-:Y:S04]  /*5720*/  STL [R1+0x8], R0 ;  /* 0x0000080001007387 */ /* 0x000fe80000100800 */
[----:B------:R-:W-:Y:S01]  /*5730*/  STL [R1+0xc], R2 ;  /* 0x00000c0201007387 */ /* 0x000fe20000100800 */
[C---:B------:R-:W-:Y:S03]  /*5740*/  HMMA.16816.F32.BF16 R124, R4.reuse, R14, R124 ;  /* 0x0000000e047c723c */ /* 0x040fe6000004187c */
[----:B------:R-:W2:Y:S05]  /*5750*/  LDSM.16.MT88.4 R12, [R236+0x3900] ;  /* 0x00390000ec0c783b */ /* 0x000eaa0000004200 */
[C---:B-1----:R-:W-:Y:S08]  /*5760*/  HMMA.16816.F32.BF16 R120, R4.reuse, R8, R120 ;  /* 0x000000080478723c */ /* 0x042ff00000041878 */
[C---:B------:R-:W-:Y:S01]  /*5770*/  HMMA.16816.F32.BF16 R116, R4.reuse, R10, R116 ;  /* 0x0000000a0474723c */ /* 0x040fe20000041874 */
[----:B------:R-:W1:Y:S07]  /*5780*/  LDSM.16.MT88.4 R8, [R240+0x7900] ;  /* 0x00790000f008783b */ /* 0x000e6e0000004200 */
[C---:B-----5:R-:W-:Y:S08]  /*5790*/  HMMA.16816.F32.BF16 R112, R4.reuse, R16, R112 ;  /* 0x000000100470723c */ /* 0x060ff00000041870 */
        /* <DEDUP_REMOVED lines=8> */
[C---:B---3--:R-:W-:Y:S08]  /*5820*/  HMMA.16816.F32.BF16 R88, R4.reuse, R16, R88 ;  /* 0x000000100458723c */ /* 0x048ff00000041858 */
[C---:B------:R-:W-:Y:S08]  /*5830*/  HMMA.16816.F32.BF16 R84, R4.reuse, R18, R84 ;  /* 0x000000120454723c */ /* 0x040ff00000041854 */
[C---:B--2---:R-:W-:Y:S08]  /*5840*/  HMMA.16816.F32.BF16 R80, R4.reuse, R12, R80 ;  /* 0x0000000c0450723c */ /* 0x044ff00000041850 */
[C---:B------:R-:W-:Y:S08]  /*5850*/  HMMA.16816.F32.BF16 R76, R4.reuse, R14, R76 ;  /* 0x0000000e044c723c */ /* 0x040ff0000004184c */
[C---:B-1----:R-:W-:Y:S08]  /*5860*/  HMMA.16816.F32.BF16 R72, R4.reuse, R8, R72 ;  /* 0x000000080448723c */ /* 0x042ff00000041848 */
[----:B------:R-:W-:Y:S01]  /*5870*/  HMMA.16816.F32.BF16 R68, R4, R10, R68 ;  /* 0x0000000a0444723c */ /* 0x000fe20000041844 */
[----:B------:R-:W-:Y:S07]  /*5880*/  @!P1 BRA `(.L_x_5) ;  /* 0x00003ee000009947 */ /* 0x000fee0003800000 */
[----:B------:R-:W-:Y:S01]  /*5890*/  IADD3 R0, P2, R250, 0x40, RZ ;  /* 0x00000040fa007810 */ /* 0x000fe20007f5e0ff */
[----:B------:R-:W-:Y:S01]  /*58a0*/  IMAD.MOV.U32 R135, RZ, RZ, R132 ;  /* 0x000000ffff877224 */ /* 0x000fe200078e0084 */
[----:B------:R-:W-:Y:S01]  /*58b0*/  IADD3 R252, P1, R244, 0x40, RZ ;  /* 0x00000040f4fc7810 */ /* 0x000fe20007f3e0ff */
[----:B------:R-:W-:Y:S01]  /*58c0*/  ULDC.64 UR6, c[0x0][0x208] ;  /* 0x0000820000067ab9 */ /* 0x000fe20000000a00 */
[----:B------:R-:W-:Y:S01]  /*58d0*/  IADD3.X R2, RZ, R248, RZ, P2, !PT ;  /* 0x000000f8ff027210 */ /* 0x000fe200017fe4ff */
[----:B------:R1:W-:Y:S01]  /*58e0*/  STL [R1+0x4], R0 ;  /* 0x0000040001007387 */ /* 0x0003e20000100800 */
[----:B------:R-:W-:Y:S01]  /*58f0*/  ULDC.64 UR4, c[0x0][0x1e0] ;  /* 0x0000780000047ab9 */ /* 0x000fe20000000a00 */
[----:B------:R-:W-:-:S02]  /*5900*/  IMAD.X R249, RZ, RZ, R247, P1 ;  /* 0x000000fffff97224 */ /* 0x000fc400008e06f7 */
[----:B------:R2:W-:Y:S01]  /*5910*/  STL [R1], R2 ;  /* 0x0000000201007387 */ /* 0x0005e20000100800 */
[----:B-1----:R-:W-:-:S06]  /*5920*/  IMAD.MOV.U32 R0, RZ, RZ, R3 ;  /* 0x000000ffff007224 */ /* 0x002fcc00078e0003 */
.L_x_6:
[----:B--2---:R-:W2:Y:S01]  /*5930*/  LDL R2, [R1+0x4] ;  /* 0x0000040001027983 */ /* 0x004ea20000100800 */
[----:B------:R-:W-:Y:S04]  /*5940*/  DEPBAR.LE SB0, 0x0 ;  /* 0x000080000000791a */ /* 0x000fe80000000000 */
[----:B------:R-:W3:Y:S01]  /*5950*/  LDL R133, [R1] ;  /* 0x0000000001857983 */ /* 0x000ee20000100800 */
[----:B------:R-:W-:Y:S02]  /*5960*/  USHF.R.S32.HI UR16, URZ, 0x1f, UR23 ;  /* 0x0000001f3f107899 */ /* 0x000fe40008011417 */
[----:B------:R-:W-:Y:S01]  /*5970*/  UIMAD.WIDE.U32 UR18, UR23, UR6, URZ ;  /* 0x00000006171272a5 */ /* 0x000fe2000f8e003f */
[----:B------:R-:W-:Y:S01]  /*5980*/  BAR.SYNC.DEFER_BLOCKING 0x0 ;  /* 0x0000000000007b1d */ /* 0x000fe20000010000 */
[----:B------:R-:W-:Y:S02]  /*5990*/  UIMAD UR16, UR16, UR6, URZ ;  /* 0x00000006101072a4 */ /* 0x000fe4000f8e023f */
[----:B------:R-:W-:Y:S02]  /*59a0*/  USHF.L.U32 UR17, UR18, 0x7, URZ ;  /* 0x0000000712117899 */ /* 0x000fe4000800063f */
[----:B------:R-:W-:Y:S02]  /*59b0*/  UIMAD UR16, UR23, UR7, UR16 ;  /* 0x00000007171072a4 */ /* 0x000fe4000f8e0210 */
[----:B------:R-:W-:Y:S02]  /*59c0*/  UISETP.GT.AND UP1, UPT, UR23, UR8, UPT ;  /* 0x000000081700728c */ /* 0x000fe4000bf24270 */
[----:B------:R-:W-:Y:S01]  /*59d0*/  UIADD3 UR16, UR19, UR16, URZ ;  /* 0x0000001013107290 */ /* 0x000fe2000fffe03f */
[----:B------:R-:W-:Y:S01]  /*59e0*/  IADD3 R3, P5, R250, UR17, RZ ;  /* 0x00000011fa037c10 */ /* 0x000fe2000ffbe0ff */
[----:B------:R-:W-:Y:S02]  /*59f0*/  UIADD3 UR23, UR23, -0x1, URZ ;  /* 0xffffffff17177890 */ /* 0x000fe4000fffe03f */
[----:B------:R-:W-:Y:S01]  /*5a00*/  USHF.L.U64.HI UR16, UR18, 0x7, UR16 ;  /* 0x0000000712107899 */ /* 0x000fe20008010210 */
[C---:B------:R-:W-:Y:S04]  /*5a10*/  LEA R196, P4, R3.reuse, c[0x0][0x1f8], 0x1 ;  /* 0x00007e0003c47a11 */ /* 0x040fe800078808ff */
[----:B------:R-:W-:Y:S01]  /*5a20*/  @UP1 UIMAD.WIDE.U32 UR18, UR23, UR4, URZ ;  /* 0x00000004171212a5 */ /* 0x000fe2000f8e003f */
[----:B------:R-:W-:Y:S04]  /*5a30*/  IADD3.X R134, R248, UR16, RZ, P5, !PT ;  /* 0x00000010f8867c10 */ /* 0x000fe8000affe4ff */
[----:B------:R-:W-:Y:S01]  /*5a40*/  LEA.HI.X R197, R3, c[0x0][0x1fc], R134, 0x1, P4 ;  /* 0x00007f0003c57a11 */ /* 0x000fe200020f0c86 */
[----:B------:R-:W1:Y:S08]  /*5a50*/  LDSM.16.M88.4 R140, [R242+0x8100] ;  /* 0x00810000f28c783b */ /* 0x000e700000000200 */
[----:B------:R-:W4:Y:S08]  /*5a60*/  LDSM.16.M88.4 R144, [R242+0x8900] ;  /* 0x00890000f290783b */ /* 0x000f300000000200 */
[----:B------:R-:W5:Y:S08]  /*5a70*/  LDSM.16.M88.4 R148, [R242+0x9100] ;  /* 0x00910000f294783b */ /* 0x000f700000000200 */
[----:B------:R-:W5:Y:S08]  /*5a80*/  LDSM.16.M88.4 R152, [R242+0x9900] ;  /* 0x00990000f298783b */ /* 0x000f700000000200 */
[----:B------:R-:W5:Y:S01]  /*5a90*/  LDSM.16.M88.4 R156, [R242+0xa100] ;  /* 0x00a10000f29c783b */ /* 0x000f620000000200 */
[C---:B-1----:R-:W-:Y:S07]  /*5aa0*/  HMMA.16816.F32.BF16 R4, R136.reuse, R140, RZ ;  /* 0x0000008c8804723c */ /* 0x042fee00000418ff */
[----:B------:R-:W1:Y:S01]  /*5ab0*/  LDSM.16.M88.4 R160, [R242+0xa900] ;  /* 0x00a90000f2a0783b */ /* 0x000e620000000200 */
[C---:B------:R-:W-:Y:S07]  /*5ac0*/  HMMA.16816.F32.BF16 R8, R136.reuse, R142, RZ ;  /* 0x0000008e8808723c */ /* 0x040fee00000418ff */
[----:B------:R-:W1:Y:S01]  /*5ad0*/  LDSM.16.M88.4 R164, [R242+0xb100] ;  /* 0x00b10000f2a4783b */ /* 0x000e620000000200 */
[C---:B----4-:R-:W-:Y:S07]  /*5ae0*/  HMMA.16816.F32.BF16 R12, R136.reuse, R144, RZ ;  /* 0x00000090880c723c */ /* 0x050fee00000418ff */
[----:B------:R-:W4:Y:S01]  /*5af0*/  LDSM.16.M88.4 R168, [R242+0xb900] ;  /* 0x00b90000f2a8783b */ /* 0x000f220000000200 */
[C---:B------:R-:W-:Y:S07]  /*5b00*/  HMMA.16816.F32.BF16 R16, R136.reuse, R146, RZ ;  /* 0x000000928810723c */ /* 0x040fee00000418ff */
[----:B------:R-:W1:Y:S01]  /*5b10*/  LDSM.16.M88.4 R140, [R241] ;  /* 0x00000000f18c783b */ /* 0x000e620000000200 */
[C---:B-----5:R-:W-:Y:S07]  /*5b20*/  HMMA.16816.F32.BF16 R20, R136.reuse, R148, RZ ;  /* 0x000000948814723c */ /* 0x060fee00000418ff */
[----:B------:R-:W5:Y:S01]  /*5b30*/  LDSM.16.M88.4 R144, [R235] ;  /* 0x00000000eb90783b */ /* 0x000f620000000200 */
[C---:B------:R-:W-:Y:S07]  /*5b40*/  HMMA.16816.F32.BF16 R24, R136.reuse, R150, RZ ;  /* 0x000000968818723c */ /* 0x040fee00000418ff */
[----:B------:R-:W4:Y:S01]  /*5b50*/  LDSM.16.M88.4 R148, [R234] ;  /* 0x00000000ea94783b */ /* 0x000f220000000200 */
[C---:B------:R-:W-:Y:S08]  /*5b60*/  HMMA.16816.F32.BF16 R28, R136.reuse, R152, RZ ;  /* 0x00000098881c723c */ /* 0x040ff000000418ff */
[C---:B------:R-:W-:Y:S01]  /*5b70*/  HMMA.16816.F32.BF16 R32, R136.reuse, R154, RZ ;  /* 0x0000009a8820723c */ /* 0x040fe200000418ff */
[----:B------:R-:W-:Y:S07]  /*5b80*/  LDSM.16.M88.4 R152, [R232] ;  /* 0x00000000e898783b */ /* 0x000fee0000000200 */
[C---:B------:R-:W-:Y:S08]  /*5b90*/  HMMA.16816.F32.BF16 R36, R136.reuse, R156, RZ ;  /* 0x0000009c8824723c */ /* 0x040ff000000418ff */
[C---:B------:R-:W-:Y:S01]  /*5ba0*/  HMMA.16816.F32.BF16 R40, R136.reuse, R158, RZ ;  /* 0x0000009e8828723c */ /* 0x040fe200000418ff */
[----:B------:R-:W-:Y:S07]  /*5bb0*/  LDSM.16.M88.4 R156, [R231] ;  /* 0x00000000e79c783b */ /* 0x000fee0000000200 */
[C---:B-1----:R-:W-:Y:S08]  /*5bc0*/  HMMA.16816.F32.BF16 R44, R136.reuse, R160, RZ ;  /* 0x000000a0882c723c */ /* 0x042ff000000418ff */
[C---:B------:R-:W-:Y:S01]  /*5bd0*/  HMMA.16816.F32.BF16 R48, R136.reuse, R162, RZ ;  /* 0x000000a28830723c */ /* 0x040fe200000418ff */
[----:B------:R-:W-:Y:S07]  /*5be0*/  LDSM.16.M88.4 R160, [R230] ;  /* 0x00000000e6a0783b */ /* 0x000fee0000000200 */
[C---:B------:R-:W-:Y:S08]  /*5bf0*/  HMMA.16816.F32.BF16 R52, R136.reuse, R164, RZ ;  /* 0x000000a48834723c */ /* 0x040ff000000418ff */
[C---:B------:R-:W-:Y:S01]  /*5c00*/  HMMA.16816.F32.BF16 R56, R136.reuse, R166, RZ ;  /* 0x000000a68838723c */ /* 0x040fe200000418ff */
[----:B------:R-:W-:Y:S07]  /*5c10*/  LDSM.16.M88.4 R164, [R229] ;  /* 0x00000000e5a4783b */ /* 0x000fee0000000200 */
[C---:B----4-:R-:W-:Y:S08]  /*5c20*/  HMMA.16816.F32.BF16 R60, R136.reuse, R168, RZ ;  /* 0x000000a8883c723c */ /* 0x050ff000000418ff */
[----:B------:R-:W-:Y:S08]  /*5c30*/  HMMA.16816.F32.BF16 R64, R136, R170, RZ ;  /* 0x000000aa8840723c */ /* 0x000ff000000418ff */
[C---:B------:R-:W-:Y:S08]  /*5c40*/  HMMA.16816.F32.BF16 R4, R172.reuse, R140, R4 ;  /* 0x0000008cac04723c */ /* 0x040ff00000041804 */
[C---:B------:R-:W-:Y:S01]  /*5c50*/  HMMA.16816.F32.BF16 R8, R172.reuse, R142, R8 ;  /* 0x0000008eac08723c */ /* 0x040fe20000041808 */
[----:B------:R-:W1:Y:S07]  /*5c60*/  LDSM.16.M88.4 R140, [R233] ;  /* 0x00000000e98c783b */ /* 0x000e6e0000000200 */
[C---:B-----5:R-:W-:Y:S01]  /*5c70*/  HMMA.16816.F32.BF16 R12, R172.reuse, R144, R12 ;  /* 0x00000090ac0c723c */ /* 0x060fe2000004180c */
[----:B------:R-:W-:Y:S01]  /*5c80*/  @!PT LDS RZ, [RZ] ;  /* 0x00000000fffff984 */ /* 0x000fe20000000800 */
[----:B------:R-:W-:Y:S01]  /*5c90*/  @!PT LDS RZ, [RZ] ;  /* 0x00000000fffff984 */ /* 0x000fe20000000800 */
[----:B------:R-:W-:Y:S01]  /*5ca0*/  @!PT LDS RZ, [RZ] ;  /* 0x00000000fffff984 */ /* 0x000fe20000000800 */
[----:B------:R4:W-:Y:S07]  /*5cb0*/  LDGSTS.E.BYPASS.LTC128B.128 [R243+0x100], [R196.64], !P3 ;  /* 0x00100000c4f37fae */ /* 0x0009ee000d901d4e */
[C---:B------:R-:W-:Y:S08]  /*5cc0*/  HMMA.16816.F32.BF16 R16, R172.reuse, R146, R16 ;  /* 0x00000092ac10723c */ /* 0x040ff00000041810 */
[C---:B------:R-:W-:Y:S08]  /*5cd0*/  HMMA.16816.F32.BF16 R20, R172.reuse, R148, R20 ;  /* 0x00000094ac14723c */ /* 0x040ff00000041814 */
[C---:B------:R-:W-:Y:S08]  /*5ce0*/  HMMA.16816.F32.BF16 R24, R172.reuse, R150, R24 ;  /* 0x00000096ac18723c */ /* 0x040ff00000041818 */
[C---:B-1----:R-:W-:Y:S08]  /*5cf0*/  HMMA.16816.F32.BF16 R28, R172.reuse, R140, R28 ;  /* 0x0000008cac1c723c */ /* 0x042ff0000004181c */
[C---:B------:R-:W-:Y:S08]  /*5d00*/  HMMA.16816.F32.BF16 R32, R172.reuse, R142, R32 ;  /* 0x0000008eac20723c */ /* 0x040ff00000041820 */
[C---:B------:R-:W-:Y:S08]  /*5d10*/  HMMA.16816.F32.BF16 R36, R172.reuse, R152, R36 ;  /* 0x00000098ac24723c */ /* 0x040ff00000041824 */
[C---:B------:R-:W-:Y:S08]  /*5d20*/  HMMA.16816.F32.BF16 R40, R172.reuse, R154, R40 ;  /* 0x0000009aac28723c */ /* 0x040ff00000041828 */
[C---:B------:R-:W-:Y:S08]  /*5d30*/  HMMA.16816.F32.BF16 R44, R172.reuse, R156, R44 ;  /* 0x0000009cac2c723c */ /* 0x040ff0000004182c */
[C---:B------:R-:W-:Y:S08]  /*5d40*/  HMMA.16816.F32.BF16 R48, R172.reuse, R158, R48 ;  /* 0x0000009eac30723c */ /* 0x040ff00000041830 */
[C---:B------:R-:W-:Y:S04]  /*5d50*/  HMMA.16816.F32.BF16 R52, R172.reuse, R160, R52 ;  /* 0x000000a0ac34723c */ /* 0x040fe80000041834 */
[----:B--2---:R-:W-:Y:S01]  /*5d60*/  IADD3 R132, P2, R2, UR17, RZ ;  /* 0x0000001102847c10 */ /* 0x004fe2000ff5e0ff */
[----:B------:R-:W-:Y:S03]  /*5d70*/  @UP1 USHF.L.U32 UR17, UR18, 0x7, URZ ;  /* 0x0000000712111899 */ /* 0x000fe6000800063f */
[C---:B------:R-:W-:Y:S04]  /*5d80*/  HMMA.16816.F32.BF16 R56, R172.reuse, R162, R56 ;  /* 0x000000a2ac38723c */ /* 0x040fe80000041838 */
[C---:B------:R-:W-:Y:S02]  /*5d90*/  LEA R2, P1, R132.reuse, c[0x0][0x1f8], 0x1 ;  /* 0x00007e0084027a11 */ /* 0x040fe400078208ff */
[----:B---3--:R-:W-:Y:S01]  /*5da0*/  IADD3.X R133, R133, UR16, RZ, P2, !PT ;  /* 0x0000001085857c10 */ /* 0x008fe200097fe4ff */
[----:B------:R-:W-:Y:S01]  /*5db0*/  @UP1 USHF.R.S32.HI UR16, URZ, 0x1f, UR23 ;  /* 0x0000001f3f101899 */ /* 0x000fe20008011417 */
[C---:B------:R-:W-:Y:S03]  /*5dc0*/  HMMA.16816.F32.BF16 R60, R172.reuse, R164, R60 ;  /* 0x000000a4ac3c723c */ /* 0x040fe6000004183c */
[----:B------:R-:W-:Y:S01]  /*5dd0*/  @UP1 UIMAD UR16, UR16, UR4, URZ ;  /* 0x00000004101012a4 */ /* 0x000fe2000f8e023f */
[----:B------:R-:W-:Y:S02]  /*5de0*/  LEA.HI.X R3, R132, c[0x0][0x1fc], R133, 0x1, P1 ;  /* 0x00007f0084037a11 */ /* 0x000fe400008f0c85 */
[----:B------:R-:W-:Y:S01]  /*5df0*/  IADD3 R132, P1, R196, UR11, RZ ;  /* 0x0000000bc4847c10 */ /* 0x000fe2000ff3e0ff */
[----:B------:R-:W-:Y:S01]  /*5e00*/  @UP1 UIMAD UR16, UR23, UR5, UR16 ;  /* 0x00000005171012a4 */ /* 0x000fe2000f8e0210 */
[----:B------:R-:W-:Y:S01]  /*5e10*/  HMMA.16816.F32.BF16 R64, R172, R166, R64 ;  /* 0x000000a6ac40723c */ /* 0x000fe20000041840 */
[----:B------:R1:W-:Y:S02]  /*5e20*/  LDGSTS.E.BYPASS.LTC128B.128 [R243+0x4100], [R2.64], !P0 ;  /* 0x0410000002f37fae */ /* 0x0003e4000c101d4e */
[----:B------:R-:W-:Y:S01]  /*5e30*/  @UP1 UIADD3 UR16, UR19, UR16, URZ ;  /* 0x0000001013101290 */ /* 0x000fe2000fffe03f */
[----:B------:R-:W-:Y:S02]  /*5e40*/  IADD3.X R133, R197, UR20, RZ, P1, !PT ;  /* 0x00000014c5857c10 */ /* 0x000fe40008ffe4ff */
[C---:B------:R-:W-:Y:S01]  /*5e50*/  IADD3 R198, P1, R132.reuse, UR11, RZ ;  /* 0x0000000b84c67c10 */ /* 0x040fe2000ff3e0ff */
[----:B------:R-:W-:Y:S01]  /*5e60*/  @UP1 USHF.L.U64.HI UR16, UR18, 0x7, UR16 ;  /* 0x0000000712101899 */ /* 0x000fe20008010210 */
[----:B------:R-:W-:Y:S01]  /*5e70*/  IADD3 R200, P4, R132, UR22, RZ ;  /* 0x0000001684c87c10 */ /* 0x000fe2000ff9e0ff */
[----:B------:R2:W-:Y:S01]  /*5e80*/  LDGSTS.E.BYPASS.LTC128B.128 [R243+0x1100], [R132.64], !P3 ;  /* 0x0110000084f37fae */ /* 0x0005e2000d901d4e */
[----:B------:R-:W-:Y:S02]  /*5e90*/  @UP1 USHF.L.U32 UR18, UR4, 0x6, URZ ;  /* 0x0000000604121899 */ /* 0x000fe4000800063f */
[C---:B------:R-:W-:Y:S01]  /*5ea0*/  IADD3.X R199, R133.reuse, UR20, RZ, P1, !PT ;  /* 0x0000001485c77c10 */ /* 0x040fe20008ffe4ff */
[----:B------:R-:W-:Y:S01]  /*5eb0*/  @UP1 UMOV UR19, 0x6 ;  /* 0x0000000600131882 */ /* 0x000fe20000000000 */
[----:B------:R-:W-:Y:S01]  /*5ec0*/  IADD3.X R201, R133, UR21, RZ, P4, !PT ;  /* 0x0000001585c97c10 */ /* 0x000fe2000a7fe4ff */
[----:B------:R-:W-:Y:S01]  /*5ed0*/  @UP1 USHF.L.U64.HI UR19, UR4, UR19, UR5 ;  /* 0x0000001304131299 */ /* 0x000fe20008010205 */
[C---:B------:R-:W-:Y:S01]  /*5ee0*/  IADD3 R202, P2, R198.reuse, UR11, RZ ;  /* 0x0000000bc6ca7c10 */ /* 0x040fe2000ff5e0ff */
[----:B------:R2:W-:Y:S01]  /*5ef0*/  LDGSTS.E.BYPASS.LTC128B.128 [R243+0x5100], [R132.64+0x80], !P0 ;  /* 0x0510008084f37fae */ /* 0x0005e2000c101d4e */
[----:B----4-:R-:W-:Y:S02]  /*5f00*/  IADD3 R196, P1, R198, UR22, RZ ;  /* 0x00000016c6c47c10 */ /* 0x010fe4000ff3e0ff */
[C---:B------:R-:W-:Y:S02]  /*5f10*/  IADD3.X R203, R199.reuse, UR20, RZ, P2, !PT ;  /* 0x00000014c7cb7c10 */ /* 0x040fe400097fe4ff */
[----:B------:R-:W-:Y:S02]  /*5f20*/  IADD3.X R197, R199, UR21, RZ, P1, !PT ;  /* 0x00000015c7c57c10 */ /* 0x000fe40008ffe4ff */
[----:B------:R-:W-:Y:S01]  /*5f30*/  PLOP3.LUT P1, PT, PT, PT, UP1, 0x80, 0x0 ;  /* 0x000000000000781c */ /* 0x000fe20003f2f018 */
[----:B------:R3:W-:Y:S08]  /*5f40*/  LDGSTS.E.BYPASS.LTC128B.128 [R243+0x2100], [R198.64], !P3 ;  /* 0x02100000c6f37fae */ /* 0x0007f0000d901d4e */
[----:B------:R4:W-:Y:S08]  /*5f50*/  LDGSTS.E.BYPASS.LTC128B.128 [R243+0x6100], [R200.64], !P0 ;  /* 0x06100000c8f37fae */ /* 0x0009f0000c101d4e */
[----:B------:R4:W-:Y:S08]  /*5f60*/  LDGSTS.E.BYPASS.LTC128B.128 [R243+0x3100], [R202.64], !P3 ;  /* 0x03100000caf37fae */ /* 0x0009f0000d901d4e */
[----:B------:R3:W-:Y:S08]  /*5f70*/  LDGSTS.E.BYPASS.LTC128B.128 [R243+0x7100], [R196.64], !P0 ;  /* 0x07100000c4f37fae */ /* 0x0007f0000c101d4e */
[----:B------:R-:W5:Y:S08]  /*5f80*/  LDSM.16.M88.4 R144, [R239+0x8100] ;  /* 0x00810000ef90783b */ /* 0x000f700000000200 */
[----:B------:R-:W1:Y:S08]  /*5f90*/  LDSM.16.M88.4 R140, [R239+0x8900] ;  /* 0x00890000ef8c783b */ /* 0x000e700000000200 */
[----:B------:R-:W1:Y:S08]  /*5fa0*/  LDSM.16.M88.4 R148, [R239+0x9100] ;  /* 0x00910000ef94783b */ /* 0x000e700000000200 */
[----:B------:R-:W0:Y:S08]  /*5fb0*/  LDGDEPBAR ;  /* 0x00000000000079af */ /* 0x000e300000000000 */
[----:B------:R-:W2:Y:S01]  /*5fc0*/  LDSM.16.M88.4 R152, [R239+0x9900] ;  /* 0x00990000ef98783b */ /* 0x000ea20000000200 */
[C---:B-----5:R-:W-:Y:S07]  /*5fd0*/  HMMA.16816.F32.BF16 R4, R176.reuse, R144, R4 ;  /* 0x00000090b004723c */ /* 0x060fee0000041804 */
[----:B------:R-:W5:Y:S01]  /*5fe0*/  LDSM.16.M88.4 R156, [R239+0xa100] ;  /* 0x00a10000ef9c783b */ /* 0x000f620000000200 */
[C---:B------:R-:W-:Y:S07]  /*5ff0*/  HMMA.16816.F32.BF16 R8, R176.reuse, R146, R8 ;  /* 0x00000092b008723c */ /* 0x040fee0000041808 */
[----:B------:R-:W3:Y:S01]  /*6000*/  LDSM.16.M88.4 R144, [R239+0xa900] ;  /* 0x00a90000ef90783b */ /* 0x000ee20000000200 */
[C---:B-1----:R-:W-:Y:S07]  /*6010*/  HMMA.16816.F32.BF16 R12, R176.reuse, R140, R12 ;  /* 0x0000008cb00c723c */ /* 0x042fee000004180c */
[----:B------:R-:W-:Y:S01]  /*6020*/  LDSM.16.M88.4 R160, [R242+0xc100] ;  /* 0x00c10000f2a0783b */ /* 0x000fe20000000200 */
[C---:B------:R-:W-:Y:S07]  /*6030*/  HMMA.16816.F32.BF16 R16, R176.reuse, R142, R16 ;  /* 0x0000008eb010723c */ /* 0x040fee0000041810 */
[----:B------:R-:W1:Y:S01]  /*6040*/  LDSM.16.M88.4 R140, [R239+0xb100] ;  /* 0x00b10000ef8c783b */ /* 0x000e620000000200 */
[C---:B------:R-:W-:Y:S07]  /*6050*/  HMMA.16816.F32.BF16 R20, R176.reuse, R148, R20 ;  /* 0x00000094b014723c */ /* 0x040fee0000041814 */
[----:B------:R-:W-:Y:S01]  /*6060*/  LDSM.16.M88.4 R164, [R225] ;  /* 0x00000000e1a4783b */ /* 0x000fe20000000200 */
[C---:B------:R-:W-:Y:S07]  /*6070*/  HMMA.16816.F32.BF16 R24, R176.reuse, R150, R24 ;  /* 0x00000096b018723c */ /* 0x040fee0000041818 */
[----:B------:R-:W1:Y:S01]  /*6080*/  LDSM.16.M88.4 R148, [R239+0xb900] ;  /* 0x00b90000ef94783b */ /* 0x000e620000000200 */
[C---:B--2---:R-:W-:Y:S07]  /*6090*/  HMMA.16816.F32.BF16 R28, R176.reuse, R152, R28 ;  /* 0x00000098b01c723c */ /* 0x044fee000004181c */
[----:B------:R-:W-:Y:S01]  /*60a0*/  LDSM.16.M88.4 R168, [R239+0xd100] ;  /* 0x00d10000efa8783b */ /* 0x000fe20000000200 */
[C---:B------:R-:W-:Y:S07]  /*60b0*/  HMMA.16816.F32.BF16 R32, R176.reuse, R154, R32 ;  /* 0x0000009ab020723c */ /* 0x040fee0000041820 */
[----:B------:R-:W2:Y:S01]  /*60c0*/  LDSM.16.M88.4 R152, [R228] ;  /* 0x00000000e498783b */ /* 0x000ea20000000200 */
[C---:B-----5:R-:W-:Y:S07]  /*60d0*/  HMMA.16816.F32.BF16 R36, R176.reuse, R156, R36 ;  /* 0x0000009cb024723c */ /* 0x060fee0000041824 */
[----:B---3--:R-:W-:Y:S01]  /*60e0*/  LDSM.16.M88.4 R196, [R239+0xd900] ;  /* 0x00d90000efc4783b */ /* 0x008fe20000000200 */
[C---:B------:R-:W-:Y:S07]  /*60f0*/  HMMA.16816.F32.BF16 R40, R176.reuse, R158, R40 ;  /* 0x0000009eb028723c */ /* 0x040fee0000041828 */
[----:B------:R-:W3:Y:S01]  /*6100*/  LDSM.16.M88.4 R156, [R228+0x800] ;  /* 0x00080000e49c783b */ /* 0x000ee20000000200 */
[C---:B------:R-:W-:Y:S07]  /*6110*/  HMMA.16816.F32.BF16 R44, R176.reuse, R144, R44 ;  /* 0x00000090b02c723c */ /* 0x040fee000004182c */
[----:B----4-:R-:W-:Y:S01]  /*6120*/  LDSM.16.M88.4 R200, [R239+0xe900] ;  /* 0x00e90000efc8783b */ /* 0x010fe20000000200 */
[C---:B------:R-:W-:Y:S07]  /*6130*/  HMMA.16816.F32.BF16 R48, R176.reuse, R146, R48 ;  /* 0x00000092b030723c */ /* 0x040fee0000041830 */
[----:B------:R-:W4:Y:S01]  /*6140*/  LDSM.16.M88.4 R144, [R228+0x1000] ;  /* 0x00100000e490783b */ /* 0x000f220000000200 */
[C---:B-1----:R-:W-:Y:S07]  /*6150*/  HMMA.16816.F32.BF16 R52, R176.reuse, R140, R52 ;  /* 0x0000008cb034723c */ /* 0x042fee0000041834 */
[----:B------:R-:W-:Y:S01]  /*6160*/  LDSM.16.M88.4 R204, [R239+0xf100] ;  /* 0x00f10000efcc783b */ /* 0x000fe20000000200 */
[C---:B------:R-:W-:Y:S07]  /*6170*/  HMMA.16816.F32.BF16 R56, R176.reuse, R142, R56 ;  /* 0x0000008eb038723c */ /* 0x040fee0000041838 */
[----:B------:R-:W1:Y:S01]  /*6180*/  LDSM.16.M88.4 R140, [R228+0x1800] ;  /* 0x00180000e48c783b */ /* 0x000e620000000200 */
[C---:B------:R-:W-:Y:S07]  /*6190*/  HMMA.16816.F32.BF16 R60, R176.reuse, R148, R60 ;  /* 0x00000094b03c723c */ /* 0x040fee000004183c */
[----:B------:R-:W-:Y:S01]  /*61a0*/  LDSM.16.M88.4 R208, [R239+0xf900] ;  /* 0x00f90000efd0783b */ /* 0x000fe20000000200 */
[----:B------:R-:W-:Y:S07]  /*61b0*/  HMMA.16816.F32.BF16 R64, R176, R150, R64 ;  /* 0x00000096b040723c */ /* 0x000fee0000041840 */
[----:B------:R-:W5:Y:S01]  /*61c0*/  LDSM.16.M88.4 R148, [R228+0x2000] ;  /* 0x00200000e494783b */ /* 0x000f620000000200 */
[C---:B--2---:R-:W-:Y:S07]  /*61d0*/  HMMA.16816.F32.BF16 R4, R180.reuse, R152, R4 ;  /* 0x00000098b404723c */ /* 0x044fee0000041804 */
[----:B------:R-:W-:Y:S01]  /*61e0*/  LDSM.16.M88.4 R216, [R228+0x4000] ;  /* 0x00400000e4d8783b */ /* 0x000fe20000000200 */
[C---:B------:R-:W-:Y:S07]  /*61f0*/  HMMA.16816.F32.BF16 R8, R180.reuse, R154, R8 ;  /* 0x0000009ab408723c */ /* 0x040fee0000041808 */
[----:B------:R-:W2:Y:S01]  /*6200*/  LDSM.16.M88.4 R152, [R228+0x2800] ;  /* 0x00280000e498783b */ /* 0x000ea20000000200 */
[C---:B---3--:R-:W-:Y:S08]  /*6210*/  HMMA.16816.F32.BF16 R12, R180.reuse, R156, R12 ;  /* 0x0000009cb40c723c */ /* 0x048ff0000004180c */
[C---:B------:R-:W-:Y:S01]  /*6220*/  HMMA.16816.F32.BF16 R16, R180.reuse, R158, R16 ;  /* 0x0000009eb410723c */ /* 0x040fe20000041810 */
[----:B------:R-:W3:Y:S07]  /*6230*/  LDSM.16.M88.4 R156, [R228+0x3000] ;  /* 0x00300000e49c783b */ /* 0x000eee0000000200 */
[C---:B----4-:R-:W-:Y:S08]  /*6240*/  HMMA.16816.F32.BF16 R20, R180.reuse, R144, R20 ;  /* 0x00000090b414723c */ /* 0x050ff00000041814 */
[C---:B------:R-:W-:Y:S01]  /*6250*/  HMMA.16816.F32.BF16 R24, R180.reuse, R146, R24 ;  /* 0x00000092b418723c */ /* 0x040fe20000041818 */
[----:B------:R-:W4:Y:S07]  /*6260*/  LDSM.16.M88.4 R144, [R228+0x3800] ;  /* 0x00380000e490783b */ /* 0x000f2e0000000200 */
[C---:B-1----:R-:W-:Y:S08]  /*6270*/  HMMA.16816.F32.BF16 R28, R180.reuse, R140, R28 ;  /* 0x0000008cb41c723c */ /* 0x042ff0000004181c */
[C---:B------:R-:W-:Y:S01]  /*6280*/  HMMA.16816.F32.BF16 R32, R180.reuse, R142, R32 ;  /* 0x0000008eb420723c */ /* 0x040fe20000041820 */
[----:B------:R-:W1:Y:S07]  /*6290*/  LDSM.16.M88.4 R140, [R242+0xc900] ;  /* 0x00c90000f28c783b */ /* 0x000e6e0000000200 */
[C---:B-----5:R-:W-:Y:S08]  /*62a0*/  HMMA.16816.F32.BF16 R36, R180.reuse, R148, R36 ;  /* 0x00000094b424723c */ /* 0x060ff00000041824 */
[C---:B------:R-:W-:Y:S01]  /*62b0*/  HMMA.16816.F32.BF16 R40, R180.reuse, R150, R40 ;  /* 0x00000096b428723c */ /* 0x040fe20000041828 */
[----:B------:R-:W5:Y:S07]  /*62c0*/  LDSM.16.M88.4 R148, [R242+0xd100] ;  /* 0x00d10000f294783b */ /* 0x000f6e0000000200 */
[C---:B--2---:R-:W-:Y:S08]  /*62d0*/  HMMA.16816.F32.BF16 R44, R180.reuse, R152, R44 ;  /* 0x00000098b42c723c */ /* 0x044ff0000004182c */
[C---:B------:R-:W-:Y:S01]  /*62e0*/  HMMA.16816.F32.BF16 R48, R180.reuse, R154, R48 ;  /* 0x0000009ab430723c */ /* 0x040fe20000041830 */
[----:B------:R-:W-:Y:S07]  /*62f0*/  LDSM.16.M88.4 R152, [R242+0xe100] ;  /* 0x00e10000f298783b */ /* 0x000fee0000000200 */
[C---:B---3--:R-:W-:Y:S08]  /*6300*/  HMMA.16816.F32.BF16 R52, R180.reuse, R156, R52 ;  /* 0x0000009cb434723c */ /* 0x048ff00000041834 */
[C---:B------:R-:W-:Y:S01]  /*6310*/  HMMA.16816.F32.BF16 R56, R180.reuse, R158, R56 ;  /* 0x0000009eb438723c */ /* 0x040fe20000041838 */
[----:B------:R-:W-:Y:S07]  /*6320*/  LDSM.16.M88.4 R156, [R242+0xe900] ;  /* 0x00e90000f29c783b */ /* 0x000fee0000000200 */
[C---:B----4-:R-:W-:Y:S08]  /*6330*/  HMMA.16816.F32.BF16 R60, R180.reuse, R144, R60 ;  /* 0x00000090b43c723c */ /* 0x050ff0000004183c */
[----:B------:R-:W-:Y:S01]  /*6340*/  HMMA.16816.F32.BF16 R64, R180, R146, R64 ;  /* 0x00000092b440723c */ /* 0x000fe20000041840 */
[----:B------:R-:W2:Y:S07]  /*6350*/  LDSM.16.M88.4 R144, [R242+0xd900] ;  /* 0x00d90000f290783b */ /* 0x000eae0000000200 */
[C---:B------:R-:W-:Y:S08]  /*6360*/  HMMA.16816.F32.BF16 R4, R184.reuse, R160, R4 ;  /* 0x000000a0b804723c */ /* 0x040ff00000041804 */
[C---:B------:R-:W-:Y:S01]  /*6370*/  HMMA.16816.F32.BF16 R8, R184.reuse, R162, R8 ;  /* 0x000000a2b808723c */ /* 0x040fe20000041808 */
[----:B------:R-:W-:Y:S07]  /*6380*/  LDSM.16.M88.4 R160, [R242+0xf900] ;  /* 0x00f90000f2a0783b */ /* 0x000fee0000000200 */
[C---:B-1----:R-:W-:Y:S08]  /*6390*/  HMMA.16816.F32.BF16 R12, R184.reuse, R140, R12 ;  /* 0x0000008cb80c723c */ /* 0x042ff0000004180c */
[C---:B------:R-:W-:Y:S01]  /*63a0*/  HMMA.16816.F32.BF16 R16, R184.reuse, R142, R16 ;  /* 0x0000008eb810723c */ /* 0x040fe20000041810 */
[----:B------:R-:W1:Y:S07]  /*63b0*/  LDSM.16.M88.4 R140, [R242+0xf100] ;  /* 0x00f10000f28c783b */ /* 0x000e6e0000000200 */
[C---:B-----5:R-:W-:Y:S08]  /*63c0*/  HMMA.16816.F32.BF16 R20, R184.reuse, R148, R20 ;  /* 0x00000094b814723c */ /* 0x060ff00000041814 */
[C---:B------:R-:W-:Y:S01]  /*63d0*/  HMMA.16816.F32.BF16 R24, R184.reuse, R150, R24 ;  /* 0x00000096b818723c */ /* 0x040fe20000041818 */
[----:B------:R-:W3:Y:S07]  /*63e0*/  LDSM.16.M88.4 R148, [R227] ;  /* 0x00000000e394783b */ /* 0x000eee0000000200 */
[C---:B--2---:R-:W-:Y:S08]  /*63f0*/  HMMA.16816.F32.BF16 R28, R184.reuse, R144, R28 ;  /* 0x00000090b81c723c */ /* 0x044ff0000004181c */
[C---:B------:R-:W-:Y:S01]  /*6400*/  HMMA.16816.F32.BF16 R32, R184.reuse, R146, R32 ;  /* 0x00000092b820723c */ /* 0x040fe20000041820 */
[----:B------:R-:W2:Y:S07]  /*6410*/  LDSM.16.M88.4 R144, [R226] ;  /* 0x00000000e290783b */ /* 0x000eae0000000200 */
[C---:B------:R-:W-:Y:S08]  /*6420*/  HMMA.16816.F32.BF16 R36, R184.reuse, R152, R36 ;  /* 0x00000098b824723c */ /* 0x040ff00000041824 */
[C---:B------:R-:W-:Y:S01]  /*6430*/  HMMA.16816.F32.BF16 R40, R184.reuse, R154, R40 ;  /* 0x0000009ab828723c */ /* 0x040fe20000041828 */
[----:B------:R-:W4:Y:S07]  /*6440*/  LDSM.16.M88.4 R152, [R224] ;  /* 0x00000000e098783b */ /* 0x000f2e0000000200 */
[C---:B------:R-:W-:Y:S08]  /*6450*/  HMMA.16816.F32.BF16 R44, R184.reuse, R156, R44 ;  /* 0x0000009cb82c723c */ /* 0x040ff0000004182c */
[C---:B------:R-:W-:Y:S01]  /*6460*/  HMMA.16816.F32.BF16 R48, R184.reuse, R158, R48 ;  /* 0x0000009eb830723c */ /* 0x040fe20000041830 */
[----:B------:R-:W-:Y:S07]  /*6470*/  LDSM.16.M88.4 R156, [R220] ;  /* 0x00000000dc9c783b */ /* 0x000fee0000000200 */
[C---:B-1----:R-:W-:Y:S08]  /*6480*/  HMMA.16816.F32.BF16 R52, R184.reuse, R140, R52 ;  /* 0x0000008cb834723c */ /* 0x042ff00000041834 */
[C---:B------:R-:W-:Y:S01]  /*6490*/  HMMA.16816.F32.BF16 R56, R184.reuse, R142, R56 ;  /* 0x0000008eb838723c */ /* 0x040fe20000041838 */
[----:B------:R-:W1:Y:S07]  /*64a0*/  LDSM.16.M88.4 R140, [R223] ;  /* 0x00000000df8c783b */ /* 0x000e6e0000000200 */
[C---:B------:R-:W-:Y:S08]  /*64b0*/  HMMA.16816.F32.BF16 R60, R184.reuse, R160, R60 ;  /* 0x000000a0b83c723c */ /* 0x040ff0000004183c */
[----:B------:R-:W-:Y:S01]  /*64c0*/  HMMA.16816.F32.BF16 R64, R184, R162, R64 ;  /* 0x000000a2b840723c */ /* 0x000fe20000041840 */
[----:B------:R-:W-:Y:S07]  /*64d0*/  LDSM.16.M88.4 R160, [R239+0xc100] ;  /* 0x00c10000efa0783b */ /* 0x000fee0000000200 */
[C---:B---3--:R-:W-:Y:S08]  /*64e0*/  HMMA.16816.F32.BF16 R4, R188.reuse, R148, R4 ;  /* 0x00000094bc04723c */ /* 0x048ff00000041804 */
[C---:B------:R-:W-:Y:S01]  /*64f0*/  HMMA.16816.F32.BF16 R8, R188.reuse, R150, R8 ;  /* 0x00000096bc08723c */ /* 0x040fe20000041808 */
[----:B------:R-:W-:Y:S07]  /*6500*/  LDSM.16.M88.4 R148, [R221] ;  /* 0x00000000dd94783b */ /* 0x000fee0000000200 */
[C---:B--2---:R-:W-:Y:S08]  /*6510*/  HMMA.16816.F32.BF16 R12, R188.reuse, R144, R12 ;  /* 0x00000090bc0c723c */ /* 0x044ff0000004180c */
[C---:B------:R-:W-:Y:S01]  /*6520*/  HMMA.16816.F32.BF16 R16, R188.reuse, R146, R16 ;  /* 0x00000092bc10723c */ /* 0x040fe20000041810 */
[----:B------:R-:W2:Y:S07]  /*6530*/  LDSM.16.M88.4 R144, [R222] ;  /* 0x00000000de90783b */ /* 0x000eae0000000200 */
[C---:B------:R-:W-:Y:S08]  /*6540*/  HMMA.16816.F32.BF16 R20, R188.reuse, R164, R20 ;  /* 0x000000a4bc14723c */ /* 0x040ff00000041814 */
        /* <DEDUP_REMOVED lines=8> */
[C---:B--2---:R-:W-:Y:S08]  /*65d0*/  HMMA.16816.F32.BF16 R44, R188.reuse, R144, R44 ;  /* 0x00000090bc2c723c */ /* 0x044ff0000004182c */
[C---:B------:R-:W-:Y:S08]  /*65e0*/  HMMA.16816.F32.BF16 R48, R188.reuse, R146, R48 ;  /* 0x00000092bc30723c */ /* 0x040ff00000041830 */
[C---:B------:R-:W-:Y:S08]  /*65f0*/  HMMA.16816.F32.BF16 R52, R188.reuse, R148, R52 ;  /* 0x00000094bc34723c */ /* 0x040ff00000041834 */
[C---:B------:R-:W-:Y:S08]  /*6600*/  HMMA.16816.F32.BF16 R56, R188.reuse, R150, R56 ;  /* 0x00000096bc38723c */ /* 0x040ff00000041838 */
[C---:B------:R-:W-:Y:S08]  /*6610*/  HMMA.16816.F32.BF16 R60, R188.reuse, R156, R60 ;  /* 0x0000009cbc3c723c */ /* 0x040ff0000004183c */
[----:B------:R-:W-:Y:S08]  /*6620*/  HMMA.16816.F32.BF16 R64, R188, R158, R64 ;  /* 0x0000009ebc40723c */ /* 0x000ff00000041840 */
[C---:B------:R-:W-:Y:S08]  /*6630*/  HMMA.16816.F32.BF16 R4, R192.reuse, R160, R4 ;  /* 0x000000a0c004723c */ /* 0x040ff00000041804 */
[C---:B------:R-:W-:Y:S08]  /*6640*/  HMMA.16816.F32.BF16 R8, R192.reuse, R162, R8 ;  /* 0x000000a2c008723c */ /* 0x040ff00000041808 */
[C---:B---3--:R-:W-:Y:S08]  /*6650*/  HMMA.16816.F32.BF16 R12, R192.reuse, R164, R12 ;  /* 0x000000a4c00c723c */ /* 0x048ff0000004180c */
[C---:B------:R-:W-:Y:S08]  /*6660*/  HMMA.16816.F32.BF16 R16, R192.reuse, R166, R16 ;  /* 0x000000a6c010723c */ /* 0x040ff00000041810 */
[C---:B------:R-:W-:Y:S08]  /*6670*/  HMMA.16816.F32.BF16 R20, R192.reuse, R168, R20 ;  /* 0x000000a8c014723c */ /* 0x040ff00000041814 */
[C---:B------:R-:W-:Y:S08]  /*6680*/  HMMA.16816.F32.BF16 R24, R192.reuse, R170, R24 ;  /* 0x000000aac018723c */ /* 0x040ff00000041818 */
[C---:B------:R-:W-:Y:S08]  /*6690*/  HMMA.16816.F32.BF16 R28, R192.reuse, R196, R28 ;  /* 0x000000c4c01c723c */ /* 0x040ff0000004181c */
[C---:B------:R-:W-:Y:S08]  /*66a0*/  HMMA.16816.F32.BF16 R32, R192.reuse, R198, R32 ;  /* 0x000000c6c020723c */ /* 0x040ff00000041820 */
[C---:B----4-:R-:W-:Y:S08]  /*66b0*/  HMMA.16816.F32.BF16 R36, R192.reuse, R152, R36 ;  /* 0x00000098c024723c */ /* 0x050ff00000041824 */
[C---:B------:R-:W-:Y:S08]  /*66c0*/  HMMA.16816.F32.BF16 R40, R192.reuse, R154, R40 ;  /* 0x0000009ac028723c */ /* 0x040ff00000041828 */
[C---:B------:R-:W-:Y:S08]  /*66d0*/  HMMA.16816.F32.BF16 R44, R192.reuse, R200, R44 ;  /* 0x000000c8c02c723c */ /* 0x040ff0000004182c */
[C---:B------:R-:W-:Y:S08]  /*66e0*/  HMMA.16816.F32.BF16 R48, R192.reuse, R202, R48 ;  /* 0x000000cac030723c */ /* 0x040ff00000041830 */
[C---:B------:R-:W-:Y:S08]  /*66f0*/  HMMA.16816.F32.BF16 R52, R192.reuse, R204, R52 ;  /* 0x000000ccc034723c */ /* 0x040ff00000041834 */
[C---:B------:R-:W-:Y:S08]  /*6700*/  HMMA.16816.F32.BF16 R56, R192.reuse, R206, R56 ;  /* 0x000000cec038723c */ /* 0x040ff00000041838 */
[C---:B------:R-:W-:Y:S08]  /*6710*/  HMMA.16816.F32.BF16 R60, R192.reuse, R208, R60 ;  /* 0x000000d0c03c723c */ /* 0x040ff0000004183c */
[----:B------:R-:W-:Y:S08]  /*6720*/  HMMA.16816.F32.BF16 R64, R192, R210, R64 ;  /* 0x000000d2c040723c */ /* 0x000ff00000041840 */
[C---:B------:R-:W-:Y:S08]  /*6730*/  HMMA.16816.F32.BF16 R4, R212.reuse, R216, R4 ;  /* 0x000000d8d404723c */ /* 0x040ff00000041804 */
[C---:B------:R-:W-:Y:S08]  /*6740*/  HMMA.16816.F32.BF16 R8, R212.reuse, R218, R8 ;  /* 0x000000dad408723c */ /* 0x040ff00000041808 */
[C---:B-1----:R-:W-:Y:S08]  /*6750*/  HMMA.16816.F32.BF16 R12, R212.reuse, R140, R12 ;  /* 0x0000008cd40c723c */ /* 0x042ff0000004180c */
[----:B------:R-:W-:Y:S01]  /*6760*/  FMUL.FTZ R198, R4, c[0x0][0x320] ;  /* 0x0000c80004c67a20 */ /* 0x000fe20000410000 */
[C---:B------:R-:W-:Y:S03]  /*6770*/  HMMA.16816.F32.BF16 R16, R212.reuse, R142, R16 ;  /* 0x0000008ed410723c */ /* 0x040fe60000041810 */
[----:B------:R-:W-:Y:S02]  /*6780*/  FMUL.FTZ R199, R5, c[0x0][0x320] ;  /* 0x0000c80005c77a20 */ /* 0x000fe40000410000 */
[----:B------:R-:W-:Y:S01]  /*6790*/  MUFU.TANH R198, R198 ;  /* 0x000000c600c67308 */ /* 0x000fe20000002400 */
[----:B------:R-:W-:Y:S02]  /*67a0*/  FMUL.FTZ R196, R6, c[0x0][0x320] ;  /* 0x0000c80006c47a20 */ /* 0x000fe40000410000 */
[----:B------:R-:W-:Y:S02]  /*67b0*/  FMUL.FTZ R197, R7, c[0x0][0x320] ;  /* 0x0000c80007c57a20 */ /* 0x000fe40000410000 */
[----:B------:R-:W1:Y:S02]  /*67c0*/  LDSM.16.M88.4 R4, [R228+0x5000] ;  /* 0x00500000e404783b */ /* 0x000e640000000200 */
[----:B------:R-:W-:Y:S02]  /*67d0*/  FMUL.FTZ R9, R9, c[0x0][0x320] ;  /* 0x0000c80009097a20 */ /* 0x000fe40000410000 */
[----:B------:R-:W-:Y:S01]  /*67e0*/  FMUL.FTZ R10, R10, c[0x0][0x320] ;  /* 0x0000c8000a0a7a20 */ /* 0x000fe20000410000 */
[----:B------:R-:W-:Y:S01]  /*67f0*/  MUFU.TANH R199, R199 ;  /* 0x000000c700c77308 */ /* 0x000fe20000002400 */
[----:B------:R-:W-:Y:S02]  /*6800*/  FMUL.FTZ R11, R11, c[0x0][0x320] ;  /* 0x0000c8000b0b7a20 */ /* 0x000fe40000410000 */
[----:B------:R-:W-:Y:S02]  /*6810*/  FMUL.FTZ R200, R8, c[0x0][0x320] ;  /* 0x0000c80008c87a20 */ /* 0x000fe40000410000 */
[----:B------:R-:W-:Y:S02]  /*6820*/  FMUL.FTZ R13, R13, c[0x0][0x320] ;  /* 0x0000c8000d0d7a20 */ /* 0x000fe40000410000 */
        /* <DEDUP_REMOVED lines=8> */
[----:B------:R-:W-:Y:S10]  /*68b0*/  MUFU.TANH R134, R17 ;  /* 0x0000001100867308 */ /* 0x000ff40000002400 */
[----:B------:R-:W2:Y:S01]  /*68c0*/  MUFU.TANH R157, R10 ;  /* 0x0000000a009d7308 */ /* 0x000ea20000002400 */
[C---:B-1----:R-:W-:Y:S09]  /*68d0*/  HMMA.16816.F32.BF16 R20, R212.reuse, R4, R20 ;  /* 0x00000004d414723c */ /* 0x042ff20000041814 */
[----:B------:R1:W-:Y:S01]  /*68e0*/  MUFU.TANH R201, R11 ;  /* 0x0000000b00c97308 */ /* 0x0003e20000002400 */
[C---:B------:R-:W-:Y:S01]  /*68f0*/  HMMA.16816.F32.BF16 R24, R212.reuse, R6, R24 ;  /* 0x00000006d418723c */ /* 0x040fe20000041818 */
[----:B------:R-:W-:Y:S08]  /*6900*/  LDSM.16.M88.4 R4, [R228+0x6000] ;  /* 0x00600000e404783b */ /* 0x000ff00000000200 */
[----:B------:R3:W4:Y:S03]  /*6910*/  MUFU.TANH R202, R2 ;  /* 0x0000000200ca7308 */ /* 0x0007260000002400 */
[----:B--2---:R-:W-:Y:S02]  /*6920*/  MOV R12, R157 ;  /* 0x0000009d000c7202 */ /* 0x004fe40000000f00 */
[----:B------:R-:W-:Y:S05]  /*6930*/  FMUL.FTZ R21, R21, c[0x0][0x320] ;  /* 0x0000c80015157a20 */ /* 0x000fea0000410000 */
[----:B------:R2:W5:Y:S01]  /*6940*/  MUFU.TANH R149, R3 ;  /* 0x0000000300957308 */ /* 0x0005620000002400 */
[----:B------:R-:W-:Y:S02]  /*6950*/  FMUL.FTZ R22, R22, c[0x0][0x320] ;  /* 0x0000c80016167a20 */ /* 0x000fe40000410000 */
[----:B------:R-:W-:Y:S01]  /*6960*/  FMUL.FTZ R23, R23, c[0x0][0x320] ;  /* 0x0000c80017177a20 */ /* 0x000fe20000410000 */
[----:B-1----:R-:W1:Y:S01]  /*6970*/  LDSM.16.M88.4 R8, [R228+0x5800] ;  /* 0x00580000e408783b */ /* 0x002e620000000200 */
[----:B------:R-:W-:Y:S02]  /*6980*/  FMUL.FTZ R25, R25, c[0x0][0x320] ;  /* 0x0000c80019197a20 */ /* 0x000fe40000410000 */
[----:B------:R-:W-:Y:S03]  /*6990*/  FMUL.FTZ R27, R27, c[0x0][0x320] ;  /* 0x0000c8001b1b7a20 */ /* 0x000fe60000410000 */
[----:B------:R-:W-:Y:S01]  /*69a0*/  MUFU.TANH R196, R196 ;  /* 0x000000c400c47308 */ /* 0x000fe20000002400 */
[----:B------:R-:W-:Y:S02]  /*69b0*/  FMUL.FTZ R26, R26, c[0x0][0x320] ;  /* 0x0000c8001a1a7a20 */ /* 0x000fe40000410000 */
[----:B---3--:R-:W-:Y:S07]  /*69c0*/  FMUL.FTZ R2, R20, c[0x0][0x320] ;  /* 0x0000c80014027a20 */ /* 0x008fee0000410000 */
[----:B------:R3:W-:Y:S01]  /*69d0*/  MUFU.TANH R142, R2 ;  /* 0x00000002008e7308 */ /* 0x0007e20000002400 */
[----:B--2---:R-:W-:Y:S09]  /*69e0*/  FMUL.FTZ R3, R24, c[0x0][0x320] ;  /* 0x0000c80018037a20 */ /* 0x004ff20000410000 */
[----:B------:R2:W-:Y:S10]  /*69f0*/  MUFU.TANH R153, R3 ;  /* 0x0000000300997308 */ /* 0x0005f40000002400 */
[----:B------:R-:W2:Y:S01]  /*6a00*/  MUFU.TANH R170, R25 ;  /* 0x0000001900aa7308 */ /* 0x000ea20000002400 */
[C---:B-1----:R-:W-:Y:S09]  /*6a10*/  HMMA.16816.F32.BF16 R28, R212.reuse, R8, R28 ;  /* 0x00000008d41c723c */ /* 0x042ff2000004181c */
[----:B------:R-:W-:Y:S01]  /*6a20*/  MUFU.TANH R200, R200 ;  /* 0x000000c800c87308 */ /* 0x000fe20000002400 */
[C---:B------:R-:W-:Y:S01]  /*6a30*/  HMMA.16816.F32.BF16 R32, R212.reuse, R10, R32 ;  /* 0x0000000ad420723c */ /* 0x040fe20000041820 */
[----:B------:R-:W1:Y:S08]  /*6a40*/  LDSM.16.M88.4 R8, [R228+0x6800] ;  /* 0x00680000e408783b */ /* 0x000e700000000200 */
[----:B------:R-:W-:Y:S01]  /*6a50*/  MUFU.TANH R197, R197 ;  /* 0x000000c500c57308 */ /* 0x000fe20000002400 */
[C---:B------:R-:W-:Y:S04]  /*6a60*/  HMMA.16816.F32.BF16 R36, R212.reuse, R4, R36 ;  /* 0x00000004d424723c */ /* 0x040fe80000041824 */
[----:B---3--:R-:W-:Y:S04]  /*6a70*/  FMUL.FTZ R2, R28, c[0x0][0x320] ;  /* 0x0000c8001c027a20 */ /* 0x008fe80000410000 */
[C---:B------:R-:W-:Y:S01]  /*6a80*/  HMMA.16816.F32.BF16 R40, R212.reuse, R6, R40 ;  /* 0x00000006d428723c */ /* 0x040fe20000041828 */
[----:B------:R3:W-:Y:S01]  /*6a90*/  MUFU.TANH R216, R18 ;  /* 0x0000001200d87308 */ /* 0x0007e20000002400 */
[----:B------:R-:W5:Y:S02]  /*6aa0*/  LDSM.16.M88.4 R4, [R228+0x7000] ;  /* 0x00700000e404783b */ /* 0x000f640000000200 */
[----:B------:R-:W-:Y:S02]  /*6ab0*/  FMUL.FTZ R29, R29, c[0x0][0x320] ;  /* 0x0000c8001d1d7a20 */ /* 0x000fe40000410000 */
[----:B------:R-:W-:Y:S02]  /*6ac0*/  FMUL.FTZ R30, R30, c[0x0][0x320] ;  /* 0x0000c8001e1e7a20 */ /* 0x000fe40000410000 */
[----:B------:R-:W-:Y:S03]  /*6ad0*/  FMUL.FTZ R31, R31, c[0x0][0x320] ;  /* 0x0000c8001f1f7a20 */ /* 0x000fe60000410000 */
[----:B------:R5:W-:Y:S01]  /*6ae0*/  MUFU.TANH R158, R2 ;  /* 0x00000002009e7308 */ /* 0x000be20000002400 */
[----:B--2---:R-:W-:Y:S01]  /*6af0*/  FMUL.FTZ R3, R32, c[0x0][0x320] ;  /* 0x0000c80020037a20 */ /* 0x004fe20000410000 */
[----:B----4-:R-:W-:Y:S01]  /*6b00*/  MOV R32, R202 ;  /* 0x000000ca00207202 */ /* 0x010fe20000000f00 */
[----:B------:R-:W-:Y:S02]  /*6b10*/  FMUL.FTZ R34, R34, c[0x0][0x320] ;  /* 0x0000c80022227a20 */ /* 0x000fe40000410000 */
[----:B------:R-:W-:Y:S02]  /*6b20*/  FMUL.FTZ R37, R37, c[0x0][0x320] ;  /* 0x0000c80025257a20 */ /* 0x000fe40000410000 */
[----:B------:R-:W-:Y:S02]  /*6b30*/  FMUL.FTZ R38, R38, c[0x0][0x320] ;  /* 0x0000c80026267a20 */ /* 0x000fe40000410000 */
[----:B------:R-:W-:Y:S01]  /*6b40*/  FMUL.FTZ R39, R39, c[0x0][0x320] ;  /* 0x0000c80027277a20 */ /* 0x000fe20000410000 */
[----:B------:R2:W-:Y:S01]  /*6b50*/  MUFU.TANH R162, R3 ;  /* 0x0000000300a27308 */ /* 0x0005e20000002400 */
[----:B------:R-:W-:Y:S01]  /*6b60*/  FMUL.FTZ R35, R35, c[0x0][0x320] ;  /* 0x0000c80023237a20 */ /* 0x000fe20000410000 */
[C---:B-1----:R-:W-:Y:S03]  /*6b70*/  HMMA.16816.F32.BF16 R44, R212.reuse, R8, R44 ;  /* 0x00000008d42c723c */ /* 0x042fe6000004182c */
[----:B---3--:R-:W-:Y:S01]  /*6b80*/  MOV R18, R201 ;  /* 0x000000c900127202 */ /* 0x008fe20000000f00 */
[----:B------:R-:W-:Y:S02]  /*6b90*/  FMUL.FTZ R42, R42, c[0x0][0x320] ;  /* 0x0000c8002a2a7a20 */ /* 0x000fe40000410000 */
[----:B------:R-:W-:Y:S02]  /*6ba0*/  FMUL.FTZ R43, R43, c[0x0][0x320] ;  /* 0x0000c8002b2b7a20 */ /* 0x000fe40000410000 */
[----:B------:R-:W1:Y:S01]  /*6bb0*/  MUFU.TANH R145, R37 ;  /* 0x0000002500917308 */ /* 0x000e620000002400 */
[C---:B------:R-:W-:Y:S01]  /*6bc0*/  HMMA.16816.F32.BF16 R48, R212.reuse, R10, R48 ;  /* 0x0000000ad430723c */ /* 0x040fe20000041830 */
[----:B------:R-:W3:Y:S01]  /*6bd0*/  LDSM.16.M88.4 R8, [R228+0x7800] ;  /* 0x00780000e408783b */ /* 0x000ee20000000200 */
[----:B------:R-:W-:Y:S04]  /*6be0*/  DEPBAR.LE SB0, 0x0 ;  /* 0x000080000000791a */ /* 0x000fe80000000000 */
[----:B-----5:R-:W-:Y:S02]  /*6bf0*/  FMUL.FTZ R2, R36, c[0x0][0x320] ;  /* 0x0000c80024027a20 */ /* 0x020fe40000410000 */
[----:B------:R-:W-:Y:S01]  /*6c00*/  FMUL.FTZ R41, R41, c[0x0][0x320] ;  /* 0x0000c80029297a20 */ /* 0x000fe20000410000 */
[----:B------:R-:W4:Y:S01]  /*6c10*/  MUFU.TANH R147, R13 ;  /* 0x0000000d00937308 */ /* 0x000f220000002400 */
[----:B------:R-:W-:Y:S01]  /*6c20*/  BAR.SYNC.DEFER_BLOCKING 0x0 ;  /* 0x0000000000007b1d */ /* 0x000fe20000010000 */
[C---:B------:R-:W-:Y:S05]  /*6c30*/  HMMA.16816.F32.BF16 R52, R212.reuse, R4, R52 ;  /* 0x00000004d434723c */ /* 0x040fea0000041834 */
[----:B------:R-:W-:Y:S02]  /*6c40*/  FMUL.FTZ R45, R45, c[0x0][0x320] ;  /* 0x0000c8002d2d7a20 */ /* 0x000fe40000410000 */
[----:B------:R-:W-:Y:S01]  /*6c50*/  FMUL.FTZ R46, R46, c[0x0][0x320] ;  /* 0x0000c8002e2e7a20 */ /* 0x000fe20000410000 */
[----:B------:R5:W-:Y:S01]  /*6c60*/  MUFU.TANH R132, R2 ;  /* 0x0000000200847308 */ /* 0x000be20000002400 */
[----:B--2---:R-:W-:Y:S01]  /*6c70*/  FMUL.FTZ R3, R40, c[0x0][0x320] ;  /* 0x0000c80028037a20 */ /* 0x004fe20000410000 */
[C---:B------:R-:W-:Y:S03]  /*6c80*/  HMMA.16816.F32.BF16 R56, R212.reuse, R6, R56 ;  /* 0x00000006d438723c */ /* 0x040fe60000041838 */
[----:B------:R-:W-:Y:S01]  /*6c90*/  FMUL.FTZ R47, R47, c[0x0][0x320] ;  /* 0x0000c8002f2f7a20 */ /* 0x000fe20000410000 */
[----:B------:R-:W-:Y:S01]  /*6ca0*/  MOV R40, R149 ;  /* 0x0000009500287202 */ /* 0x000fe20000000f00 */
[----:B------:R-:W-:Y:S02]  /*6cb0*/  FMUL.FTZ R49, R49, c[0x0][0x320] ;  /* 0x0000c80031317a20 */ /* 0x000fe40000410000 */
[----:B------:R-:W-:Y:S01]  /*6cc0*/  FMUL.FTZ R33, R33, c[0x0][0x320] ;  /* 0x0000c80021217a20 */ /* 0x000fe20000410000 */
[----:B------:R2:W-:Y:S01]  /*6cd0*/  MUFU.TANH R203, R3 ;  /* 0x0000000300cb7308 */ /* 0x0005e20000002400 */
[----:B------:R-:W-:Y:S03]  /*6ce0*/  FMUL.FTZ R51, R51, c[0x0][0x320] ;  /* 0x0000c80033337a20 */ /* 0x000fe60000410000 */
[----:B------:R-:W-:Y:S02]  /*6cf0*/  FMUL.FTZ R50, R50, c[0x0][0x320] ;  /* 0x0000c80032327a20 */ /* 0x000fe40000410000 */
[----:B------:R-:W-:Y:S02]  /*6d00*/  FMUL.FTZ R53, R53, c[0x0][0x320] ;  /* 0x0000c80035357a20 */ /* 0x000fe40000410000 */
[----:B------:R-:W-:Y:S02]  /*6d10*/  FMUL.FTZ R54, R54, c[0x0][0x320] ;  /* 0x0000c80036367a20 */ /* 0x000fe40000410000 */
[----:B------:R4:W-:Y:S01]  /*6d20*/  MUFU.TANH R205, R41 ;  /* 0x0000002900cd7308 */ /* 0x0009e20000002400 */
[----:B------:R-:W-:Y:S01]  /*6d30*/  FMUL.FTZ R55, R55, c[0x0][0x320] ;  /* 0x0000c80037377a20 */ /* 0x000fe20000410000 */
[C---:B---3--:R-:W-:Y:S03]  /*6d40*/  HMMA.16816.F32.BF16 R60, R212.reuse, R8, R60 ;  /* 0x00000008d43c723c */ /* 0x048fe6000004183c */
[----:B-----5:R-:W-:Y:S02]  /*6d50*/  FMUL.FTZ R2, R44, c[0x0][0x320] ;  /* 0x0000c8002c027a20 */ /* 0x020fe40000410000 */
[----:B------:R-:W-:Y:S02]  /*6d60*/  FMUL.FTZ R58, R58, c[0x0][0x320] ;  /* 0x0000c8003a3a7a20 */ /* 0x000fe40000410000 */
[----:B------:R-:W-:Y:S01]  /*6d70*/  FMUL.FTZ R59, R59, c[0x0][0x320] ;  /* 0x0000c8003b3b7a20 */ /* 0x000fe20000410000 */
[----:B------:R3:W-:Y:S01]  /*6d80*/  MUFU.TANH R156, R2 ;  /* 0x00000002009c7308 */ /* 0x0007e20000002400 */
[----:B------:R-:W-:Y:S03]  /*6d90*/  HMMA.16816.F32.BF16 R64, R212, R10, R64 ;  /* 0x0000000ad440723c */ /* 0x000fe60000041840 */
[----:B--2---:R-:W-:Y:S01]  /*6da0*/  FMUL.FTZ R3, R48, c[0x0][0x320] ;  /* 0x0000c80030037a20 */ /* 0x004fe20000410000 */
[----:B------:R-:W-:Y:S01]  /*6db0*/  MOV R48, R170 ;  /* 0x000000aa00307202 */ /* 0x000fe20000000f00 */
[----:B------:R-:W-:Y:S01]  /*6dc0*/  FMUL.FTZ R4, R56, c[0x0][0x320] ;  /* 0x0000c80038047a20 */ /* 0x000fe20000410000 */
[----:B-1----:R-:W-:Y:S01]  /*6dd0*/  MOV R56, R145 ;  /* 0x0000009100387202 */ /* 0x002fe20000000f00 */
[----:B------:R-:W-:Y:S02]  /*6de0*/  FMUL.FTZ R57, R57, c[0x0][0x320] ;  /* 0x0000c80039397a20 */ /* 0x000fe40000410000 */
[----:B------:R-:W-:Y:S03]  /*6df0*/  MUFU.TANH R170, R3 ;  /* 0x0000000300aa7308 */ /* 0x000fe60000002400 */
[----:B----4-:R-:W-:Y:S03]  /*6e00*/  MOV R41, R147 ;  /* 0x0000009300297202 */ /* 0x010fe60000000f00 */
[----:B------:R-:W-:Y:S02]  /*6e10*/  FMUL.FTZ R60, R60, c[0x0][0x320] ;  /* 0x0000c8003c3c7a20 */ /* 0x000fe40000410000 */
[----:B------:R-:W-:Y:S02]  /*6e20*/  FMUL.FTZ R61, R61, c[0x0][0x320] ;  /* 0x0000c8003d3d7a20 */ /* 0x000fe40000410000 */
[----:B------:R-:W1:Y:S01]  /*6e30*/  MUFU.TANH R133, R14 ;  /* 0x0000000e00857308 */ /* 0x000e620000002400 */
[----:B------:R-:W-:Y:S02]  /*6e40*/  FMUL.FTZ R62, R62, c[0x0][0x320] ;  /* 0x0000c8003e3e7a20 */ /* 0x000fe40000410000 */
[----:B------:R-:W-:Y:S02]  /*6e50*/  FMUL.FTZ R63, R63, c[0x0][0x320] ;  /* 0x0000c8003f3f7a20 */ /* 0x000fe40000410000 */
[----:B---3--:R-:W-:Y:S02]  /*6e60*/  FMUL.FTZ R2, R52, c[0x0][0x320] ;  /* 0x0000c80034027a20 */ /* 0x008fe40000410000 */
[----:B------:R-:W-:Y:S02]  /*6e70*/  FMUL.FTZ R64, R64, c[0x0][0x320] ;  /* 0x0000c80040407a20 */ /* 0x000fe40000410000 */
[----:B------:R-:W-:Y:S01]  /*6e80*/  FMUL.FTZ R65, R65, c[0x0][0x320] ;  /* 0x0000c80041417a20 */ /* 0x000fe20000410000 */
[----:B------:R2:W-:Y:S01]  /*6e90*/  MUFU.TANH R149, R2 ;  /* 0x0000000200957308 */ /* 0x0005e20000002400 */
[----:B------:R-:W-:Y:S09]  /*6ea0*/  FMUL.FTZ R66, R66, c[0x0][0x320] ;  /* 0x0000c80042427a20 */ /* 0x000ff20000410000 */
[----:B------:R-:W-:Y:S10]  /*6eb0*/  MUFU.TANH R207, R64 ;  /* 0x0000004000cf7308 */ /* 0x000ff40000002400 */
[----:B------:R1:W-:Y:S01]  /*6ec0*/  MUFU.TANH R218, R58 ;  /* 0x0000003a00da7308 */ /* 0x0003e20000002400 */
[----:B--2---:R-:W-:Y:S04]  /*6ed0*/  FMNMX.FTZ R2, R198, R135, !PT ;  /* 0x00000087c6027209 */ /* 0x004fe80007810000 */
[----:B------:R-:W-:Y:S05]  /*6ee0*/  FMNMX.FTZ R3, R199, R2, !PT ;  /* 0x00000002c7037209 */ /* 0x000fea0007810000 */
[----:B------:R2:W-:Y:S01]  /*6ef0*/  MUFU.TANH R211, R59 ;  /* 0x0000003b00d37308 */ /* 0x0005e20000002400 */
[----:B------:R-:W-:Y:S02]  /*6f00*/  FMNMX.FTZ R2, R196, R0, !PT ;  /* 0x00000000c4027209 */ /* 0x000fe40007810000 */
[----:B------:R-:W-:Y:S02]  /*6f10*/  FMNMX.FTZ R3, R200, R3, !PT ;  /* 0x00000003c8037209 */ /* 0x000fe40007810000 */
[----:B------:R-:W-:Y:S02]  /*6f20*/  FMNMX.FTZ R5, R197, R2, !PT ;  /* 0x00000002c5057209 */ /* 0x000fe40007810000 */
[----:B------:R-:W-:Y:S02]  /*6f30*/  FMNMX.FTZ R3, R204, R3, !PT ;  /* 0x00000003cc037209 */ /* 0x000fe40007810000 */
[----:B------:R-:W-:Y:S01]  /*6f40*/  FMNMX.FTZ R5, R12, R5, !PT ;  /* 0x000000050c057209 */ /* 0x000fe20007810000 */
[----:B------:R-:W3:Y:S01]  /*6f50*/  MUFU.TANH R146, R15 ;  /* 0x0000000f00927308 */ /* 0x000ee20000002400 */
[----:B------:R-:W-:Y:S02]  /*6f60*/  FMNMX.FTZ R3, R32, R3, !PT ;  /* 0x0000000320037209 */ /* 0x000fe40007810000 */
[----:B------:R-:W-:Y:S02]  /*6f70*/  FMNMX.FTZ R5, R18, R5, !PT ;  /* 0x0000000512057209 */ /* 0x000fe40007810000 */
[----:B-1----:R-:W-:Y:S02]  /*6f80*/  MOV R58, R133 ;  /* 0x00000085003a7202 */ /* 0x002fe40000000f00 */
[----:B------:R-:W-:Y:S02]  /*6f90*/  FMNMX.FTZ R3, R41, R3, !PT ;  /* 0x0000000329037209 */ /* 0x000fe40007810000 */
[----:B------:R-:W-:Y:S01]  /*6fa0*/  FMNMX.FTZ R5, R58, R5, !PT ;  /* 0x000000053a057209 */ /* 0x000fe20007810000 */
[----:B------:R1:W-:Y:S01]  /*6fb0*/  MUFU.TANH R145, R4 ;  /* 0x0000000400917308 */ /* 0x0003e20000002400 */
[----:B------:R-:W-:Y:S02]  /*6fc0*/  FMNMX.FTZ R3, R40, R3, !PT ;  /* 0x0000000328037209 */ /* 0x000fe40007810000 */
[----:B--2---:R-:W-:Y:S04]  /*6fd0*/  MOV R59, R134 ;  /* 0x00000086003b7202 */ /* 0x004fe80000000f00 */
[----:B------:R-:W-:Y:S03]  /*6fe0*/  FMNMX.FTZ R3, R59, R3, !PT ;  /* 0x000000033b037209 */ /* 0x000fe60007810000 */
[----:B------:R-:W2:Y:S01]  /*6ff0*/  MUFU.TANH R141, R19 ;  /* 0x00000013008d7308 */ /* 0x000ea20000002400 */
[----:B------:R-:W-:Y:S02]  /*7000*/  FMNMX.FTZ R2, R142, R3, !PT ;  /* 0x000000038e027209 */ /* 0x000fe40007810000 */
[----:B---3--:R-:W-:Y:S07]  /*7010*/  FMNMX.FTZ R5, R146, R5, !PT ;  /* 0x0000000592057209 */ /* 0x008fee0007810000 */
[----:B------:R-:W3:Y:S01]  /*7020*/  MUFU.TANH R151, R21 ;  /* 0x0000001500977308 */ /* 0x000ee20000002400 */
[----:B-1----:R-:W-:Y:S09]  /*7030*/  FMNMX.FTZ R4, R216, R5, !PT ;  /* 0x00000005d8047209 */ /* 0x002ff20007810000 */
[----:B------:R-:W1:Y:S01]  /*7040*/  MUFU.TANH R150, R22 ;  /* 0x0000001600967308 */ /* 0x000e620000002400 */
[----:B--2---:R-:W-:Y:S09]  /*7050*/  FMNMX.FTZ R3, R141, R4, !PT ;  /* 0x000000048d037209 */ /* 0x004ff20007810000 */
[----:B------:R-:W2:Y:S01]  /*7060*/  MUFU.TANH R155, R23 ;  /* 0x00000017009b7308 */ /* 0x000ea20000002400 */
[----:B---3--:R-:W-:Y:S04]  /*7070*/  FMNMX.FTZ R2, R151, R2, !PT ;  /* 0x0000000297027209 */ /* 0x008fe80007810000 */
[----:B------:R-:W-:Y:S05]  /*7080*/  FMNMX.FTZ R2, R153, R2, !PT ;  /* 0x0000000299027209 */ /* 0x000fea0007810000 */
[----:B------:R-:W3:Y:S01]  /*7090*/  MUFU.TANH R163, R42 ;  /* 0x0000002a00a37308 */ /* 0x000ee20000002400 */
[----:B------:R-:W-:Y:S02]  /*70a0*/  FMNMX.FTZ R5, R48, R2, !PT ;  /* 0x0000000230057209 */ /* 0x000fe40007810000 */
[----:B-1----:R-:W-:Y:S07]  /*70b0*/  FMNMX.FTZ R4, R150, R3, !PT ;  /* 0x0000000396047209 */ /* 0x002fee0007810000 */
[----:B------:R3:W-:Y:S01]  /*70c0*/  MUFU.TANH R140, R49 ;  /* 0x00000031008c7308 */ /* 0x0007e20000002400 */
[----:B--2---:R-:W-:Y:S02]  /*70d0*/  FMNMX.FTZ R3, R155, R4, !PT ;  /* 0x000000049b037209 */ /* 0x004fe40007810000 */
[----:B------:R-:W-:Y:S07]  /*70e0*/  FMNMX.FTZ R4, R158, R5, !PT ;  /* 0x000000059e047209 */ /* 0x000fee0007810000 */
[----:B------:R-:W1:Y:S10]  /*70f0*/  MUFU.TANH R154, R26 ;  /* 0x0000001a009a7308 */ /* 0x000e740000002400 */
[----:B------:R-:W2:Y:S01]  /*7100*/  MUFU.TANH R159, R27 ;  /* 0x0000001b009f7308 */ /* 0x000ea20000002400 */
[----:B---3--:R-:W-:Y:S09]  /*7110*/  MOV R49, R163 ;  /* 0x000000a300317202 */ /* 0x008ff20000000f00 */
        /* <DEDUP_REMOVED lines=8> */
[----:B-1----:R-:W-:Y:S09]  /*71a0*/  FMNMX.FTZ R4, R166, R5, !PT ;  /* 0x00000005a6047209 */ /* 0x002ff20007810000 */
[----:B------:R1:W-:Y:S01]  /*71b0*/  MUFU.TANH R143, R57 ;  /* 0x00000039008f7308 */ /* 0x0003e20000002400 */
[----:B--2---:R-:W-:Y:S09]  /*71c0*/  FMNMX.FTZ R5, R171, R4, !PT ;  /* 0x00000004ab057209 */ /* 0x004ff20007810000 */
[----:B------:R-:W2:Y:S01]  /*71d0*/  MUFU.TANH R144, R34 ;  /* 0x0000002200907308 */ /* 0x000ea20000002400 */
[----:B---3--:R-:W-:Y:S01]  /*71e0*/  FMNMX.FTZ R3, R167, R2, !PT ;  /* 0x00000002a7037209 */ /* 0x008fe20007810000 */
[----:B------:R-:W-:Y:S08]  /*71f0*/  FMUL.FTZ R2, R67, c[0x0][0x320] ;  /* 0x0000c80043027a20 */ /* 0x000ff00000410000 */
[----:B------:R-:W3:Y:S01]  /*7200*/  MUFU.TANH R152, R35 ;  /* 0x0000002300987308 */ /* 0x000ee20000002400 */
[----:B-1----:R-:W-:Y:S04]  /*7210*/  MOV R57, R132 ;  /* 0x0000008400397202 */ /* 0x002fe80000000f00 */
[----:B------:R-:W-:Y:S05]  /*7220*/  FMNMX.FTZ R3, R57, R3, !PT ;  /* 0x0000000339037209 */ /* 0x000fea0007810000 */
[----:B------:R1:W-:Y:S01]  /*7230*/  MUFU.TANH R157, R51 ;  /* 0x00000033009d7308 */ /* 0x0003e20000002400 */
[----:B------:R-:W-:Y:S02]  /*7240*/  FMNMX.FTZ R3, R56, R3, !PT ;  /* 0x0000000338037209 */ /* 0x000fe40007810000 */
[----:B--2---:R-:W-:Y:S07]  /*7250*/  FMNMX.FTZ R5, R144, R5, !PT ;  /* 0x0000000590057209 */ /* 0x004fee0007810000 */
[----:B------:R-:W2:Y:S01]  /*7260*/  MUFU.TANH R168, R38 ;  /* 0x0000002600a87308 */ /* 0x000ea20000002400 */
[----:B---3--:R-:W-:Y:S09]  /*7270*/  FMNMX.FTZ R5, R152, R5, !PT ;  /* 0x0000000598057209 */ /* 0x008ff20007810000 */
[----:B------:R3:W-:Y:S01]  /*7280*/  MUFU.TANH R163, R50 ;  /* 0x0000003200a37308 */ /* 0x0007e20000002400 */
[----:B-1----:R-:W-:Y:S04]  /*7290*/  MOV R51, R203 ;  /* 0x000000cb00337202 */ /* 0x002fe80000000f00 */
[----:B------:R-:W-:Y:S05]  /*72a0*/  FMNMX.FTZ R3, R51, R3, !PT ;  /* 0x0000000333037209 */ /* 0x000fea0007810000 */
[----:B------:R-:W1:Y:S01]  /*72b0*/  MUFU.TANH R164, R39 ;  /* 0x0000002700a47308 */ /* 0x000e620000002400 */
[----:B--2---:R-:W-:Y:S09]  /*72c0*/  FMNMX.FTZ R5, R168, R5, !PT ;  /* 0x00000005a8057209 */ /* 0x004ff20007810000 */
[----:B------:R-:W2:Y:S01]  /*72d0*/  MUFU.TANH R160, R43 ;  /* 0x0000002b00a07308 */ /* 0x000ea20000002400 */
[----:B---3--:R-:W-:Y:S04]  /*72e0*/  MOV R50, R205 ;  /* 0x000000cd00327202 */ /* 0x008fe80000000f00 */
[----:B------:R-:W-:Y:S05]  /*72f0*/  FMNMX.FTZ R3, R50, R3, !PT ;  /* 0x0000000332037209 */ /* 0x000fea0007810000 */
[----:B------:R-:W3:Y:S01]  /*7300*/  MUFU.TANH R148, R45 ;  /* 0x0000002d00947308 */ /* 0x000ee20000002400 */
[----:B------:R-:W-:Y:S02]  /*7310*/  FMNMX.FTZ R3, R156, R3, !PT ;  /* 0x000000039c037209 */ /* 0x000fe40007810000 */
[----:B-1----:R-:W-:Y:S04]  /*7320*/  FMNMX.FTZ R5, R164, R5, !PT ;  /* 0x00000005a4057209 */ /* 0x002fe80007810000 */
[----:B------:R-:W-:Y:S03]  /*7330*/  FMNMX.FTZ R5, R49, R5, !PT ;  /* 0x0000000531057209 */ /* 0x000fe60007810000 */
[----:B------:R-:W1:Y:S01]  /*7340*/  MUFU.TANH R169, R46 ;  /* 0x0000002e00a97308 */ /* 0x000e620000002400 */
[----:B--2---:R-:W-:Y:S09]  /*7350*/  FMNMX.FTZ R6, R160, R5, !PT ;  /* 0x00000005a0067209 */ /* 0x004ff20007810000 */
[----:B------:R-:W2:Y:S01]  /*7360*/  MUFU.TANH R161, R47 ;  /* 0x0000002f00a17308 */ /* 0x000ea20000002400 */
[----:B---3--:R-:W-:Y:S04]  /*7370*/  FMNMX.FTZ R3, R148, R3, !PT ;  /* 0x0000000394037209 */ /* 0x008fe80007810000 */
[----:B------:R-:W-:Y:S05]  /*7380*/  FMNMX.FTZ R3, R170, R3, !PT ;  /* 0x00000003aa037209 */ /* 0x000fea0007810000 */
[----:B------:R-:W3:Y:S01]  /*7390*/  MUFU.TANH R147, R53 ;  /* 0x0000003500937308 */ /* 0x000ee20000002400 */
[----:B------:R-:W-:Y:S02]  /*73a0*/  FMNMX.FTZ R4, R140, R3, !PT ;  /* 0x000000038c047209 */ /* 0x000fe40007810000 */
[----:B-1----:R-:W-:Y:S02]  /*73b0*/  FMNMX.FTZ R6, R169, R6, !PT ;  /* 0x00000006a9067209 */ /* 0x002fe40007810000 */
[----:B------:R-:W-:Y:S05]  /*73c0*/  FMNMX.FTZ R4, R149, R4, !PT ;  /* 0x0000000495047209 */ /* 0x000fea0007810000 */
[----:B------:R-:W1:Y:S01]  /*73d0*/  MUFU.TANH R219, R54 ;  /* 0x0000003600db7308 */ /* 0x000e620000002400 */
[----:B--2---:R-:W-:Y:S04]  /*73e0*/  FMNMX.FTZ R6, R161, R6, !PT ;  /* 0x00000006a1067209 */ /* 0x004fe80007810000 */
[----:B------:R-:W-:Y:S05]  /*73f0*/  FMNMX.FTZ R6, R163, R6, !PT ;  /* 0x00000006a3067209 */ /* 0x000fea0007810000 */
[----:B------:R-:W2:Y:S01]  /*7400*/  MUFU.TANH R217, R55 ;  /* 0x0000003700d97308 */ /* 0x000ea20000002400 */
[----:B------:R-:W-:Y:S02]  /*7410*/  FMNMX.FTZ R6, R157, R6, !PT ;  /* 0x000000069d067209 */ /* 0x000fe40007810000 */
[----:B---3--:R-:W-:Y:S04]  /*7420*/  FMNMX.FTZ R4, R147, R4, !PT ;  /* 0x0000000493047209 */ /* 0x008fe80007810000 */
[----:B------:R-:W-:Y:S03]  /*7430*/  FMNMX.FTZ R4, R145, R4, !PT ;  /* 0x0000000491047209 */ /* 0x000fe60007810000 */
[----:B------:R-:W3:Y:S01]  /*7440*/  MUFU.TANH R208, R60 ;  /* 0x0000003c00d07308 */ /* 0x000ee20000002400 */
[----:B------:R-:W-:Y:S02]  /*7450*/  FMNMX.FTZ R3, R143, R4, !PT ;  /* 0x000000048f037209 */ /* 0x000fe40007810000 */
[----:B-1----:R-:W-:Y:S07]  /*7460*/  FMNMX.FTZ R6, R219, R6, !PT ;  /* 0x00000006db067209 */ /* 0x002fee0007810000 */
[----:B------:R-:W1:Y:S01]  /*7470*/  MUFU.TANH R209, R61 ;  /* 0x0000003d00d17308 */ /* 0x000e620000002400 */
[----:B--2---:R-:W-:Y:S04]  /*7480*/  FMNMX.FTZ R5, R217, R6, !PT ;  /* 0x00000006d9057209 */ /* 0x004fe80007810000 */
[----:B------:R-:W-:Y:S05]  /*7490*/  FMNMX.FTZ R4, R218, R5, !PT ;  /* 0x00000005da047209 */ /* 0x000fea0007810000 */
[----:B------:R-:W2:Y:S01]  /*74a0*/  MUFU.TANH R205, R62 ;  /* 0x0000003e00cd7308 */ /* 0x000ea20000002400 */
[----:B------:R-:W-:Y:S02]  /*74b0*/  FMNMX.FTZ R4, R211, R4, !PT ;  /* 0x00000004d3047209 */ /* 0x000fe40007810000 */
[----:B---3--:R-:W-:Y:S07]  /*74c0*/  FMNMX.FTZ R8, R208, R3, !PT ;  /* 0x00000003d0087209 */ /* 0x008fee0007810000 */
[----:B------:R-:W3:Y:S01]  /*74d0*/  MUFU.TANH R203, R63 ;  /* 0x0000003f00cb7308 */ /* 0x000ee20000002400 */
[----:B-1----:R-:W-:Y:S04]  /*74e0*/  FMNMX.FTZ R8, R209, R8, !PT ;  /* 0x00000008d1087209 */ /* 0x002fe80007810000 */
[----:B------:R-:W-:Y:S05]  /*74f0*/  FMNMX.FTZ R9, R207, R8, !PT ;  /* 0x00000008cf097209 */ /* 0x000fea0007810000 */
[----:B------:R-:W1:Y:S01]  /*7500*/  MUFU.TANH R206, R65 ;  /* 0x0000004100ce7308 */ /* 0x000e620000002400 */
[----:B--2---:R-:W-:Y:S09]  /*7510*/  FMNMX.FTZ R4, R205, R4, !PT ;  /* 0x00000004cd047209 */ /* 0x004ff20007810000 */
[----:B------:R-:W2:Y:S01]  /*7520*/  MUFU.TANH R134, R66 ;  /* 0x0000004200867308 */ /* 0x000ea20000002400 */
[----:B---3--:R-:W-:Y:S09]  /*7530*/  FMNMX.FTZ R3, R203, R4, !PT ;  /* 0x00000004cb037209 */ /* 0x008ff20007810000 */
[----:B------:R2:W3:Y:S01]  /*7540*/  MUFU.TANH R133, R2 ;  /* 0x0000000200857308 */ /* 0x0004e20000002400 */
[----:B-1----:R-:W-:Y:S02]  /*7550*/  FMNMX.FTZ R6, R206, R9, !PT ;  /* 0x00000009ce067209 */ /* 0x002fe40007810000 */
[----:B--2---:R-:W-:Y:S03]  /*7560*/  FMNMX.FTZ R2, R134, R3, !PT ;  /* 0x0000000386027209 */ /* 0x004fe60007810000 */
[----:B------:R-:W1:Y:S01]  /*7570*/  SHFL.BFLY PT, R3, R6, 0x2, 0x1f ;  /* 0x0c401f0006037f89 */ /* 0x000e6200000e0000 */
[----:B---3--:R-:W-:Y:S07]  /*7580*/  FMNMX.FTZ R5, R133, R2, !PT ;  /* 0x0000000285057209 */ /* 0x008fee0007810000 */
[----:B------:R-:W2:Y:S01]  /*7590*/  SHFL.BFLY PT, R2, R5, 0x2, 0x1f ;  /* 0x0c401f0005027f89 */ /* 0x000ea200000e0000 */
[----:B-1----:R-:W-:Y:S07]  /*75a0*/  FMNMX.FTZ R7, R6, R3, !PT ;  /* 0x0000000306077209 */ /* 0x002fee0007810000 */
[----:B------:R-:W1:Y:S01]  /*75b0*/  SHFL.BFLY PT, R132, R7, 0x1, 0x1f ;  /* 0x0c201f0007847f89 */ /* 0x000e6200000e0000 */
[----:B--2---:R-:W-:Y:S07]  /*75c0*/  FMNMX.FTZ R4, R5, R2, !PT ;  /* 0x0000000205047209 */ /* 0x004fee0007810000 */
[----:B------:R-:W2:Y:S01]  /*75d0*/  SHFL.BFLY PT, R3, R4, 0x1, 0x1f ;  /* 0x0c201f0004037f89 */ /* 0x000ea200000e0000 */
[----:B-1----:R-:W-:Y:S02]  /*75e0*/  FMNMX.FTZ R132, R7, R132, !PT ;  /* 0x0000008407847209 */ /* 0x002fe40007810000 */
[----:B------:R-:W-:Y:S03]  /*75f0*/  @P1 IADD3 R7, P4, R252, UR17, RZ ;  /* 0x00000011fc071c10 */ /* 0x000fe6000ff9e0ff */
[C---:B------:R-:W-:Y:S02]  /*7600*/  FADD.FTZ R2, -R132.reuse, R135 ;  /* 0x0000008784027221 */ /* 0x040fe40000010100 */
[----:B------:R-:W-:Y:S01]  /*7610*/  FMUL.FTZ R210, R132, c[0x0][0x2d0] ;  /* 0x0000b40084d27a20 */ /* 0x000fe20000410000 */
[----:B--2---:R-:W-:Y:S01]  /*7620*/  FMNMX.FTZ R3, R4, R3, !PT ;  /* 0x0000000304037209 */ /* 0x004fe20007810000 */
[----:B------:R-:W-:Y:S01]  /*7630*/  FMUL.FTZ R6, R2, c[0x0][0x2d0] ;  /* 0x0000b40002067a20 */ /* 0x000fe20000410000 */
[----:B------:R-:W-:Y:S01]  /*7640*/  @P1 IADD3 R4, P2, R244, UR17, RZ ;  /* 0x00000011f4041c10 */ /* 0x000fe2000ff5e0ff */
[----:B------:R-:W-:Y:S01]  /*7650*/  @UP1 UIADD3 UR17, UP0, UR12, 0x80, URZ ;  /* 0x000000800c111890 */ /* 0x000fe2000ff1e03f */
[----:B------:R-:W-:Y:S01]  /*7660*/  FFMA.FTZ R201, R199, c[0x0][0x2d0], -R210 ;  /* 0x0000b400c7c97a23 */ /* 0x000fe200000108d2 */
[----:B------:R1:W2:Y:S01]  /*7670*/  MUFU.EX2 R2, R6 ;  /* 0x0000000600027308 */ /* 0x0002a20000000800 */
[----:B------:R-:W-:Y:S01]  /*7680*/  FADD.FTZ R5, -R3, R0 ;  /* 0x0000000003057221 */ /* 0x000fe20000010100 */
[----:B------:R-:W-:Y:S01]  /*7690*/  @P1 LEA R10, P5, R4, c[0x0][0x1c8], 0x1 ;  /* 0x00007200040a1a11 */ /* 0x000fe200078a08ff */
[--C-:B------:R-:W-:Y:S02]  /*76a0*/  FFMA.FTZ R199, R204, c[0x0][0x2d0], -R210.reuse ;  /* 0x0000b400ccc77a23 */ /* 0x100fe400000108d2 */
[----:B------:R-:W-:Y:S01]  /*76b0*/  FMUL.FTZ R0, R5, c[0x0][0x2d0] ;  /* 0x0000b40005007a20 */ /* 0x000fe20000410000 */
[----:B------:R-:W-:Y:S01]  /*76c0*/  @P1 IADD3.X R5, R247, UR16, RZ, P2, !PT ;  /* 0x00000010f7051c10 */ /* 0x000fe200097fe4ff */
[----:B------:R-:W-:Y:S01]  /*76d0*/  FMUL.FTZ R204, R3, c[0x0][0x2d0] ;  /* 0x0000b40003cc7a20 */ /* 0x000fe20000410000 */
[----:B------:R-:W-:Y:S01]  /*76e0*/  @P1 LEA R8, P2, R7, c[0x0][0x1c8], 0x1 ;  /* 0x0000720007081a11 */ /* 0x000fe200078408ff */
[----:B------:R-:W-:Y:S01]  /*76f0*/  FFMA.FTZ R202, R198, c[0x0][0x2d0], -R210 ;  /* 0x0000b400c6ca7a23 */ /* 0x000fe200000108d2 */
[----:B------:R-:W-:Y:S01]  /*7700*/  @P1 LEA.HI.X R11, R4, c[0x0][0x1cc], R5, 0x1, P5 ;  /* 0x00007300040b1a11 */ /* 0x000fe200028f0c05 */
[--C-:B------:R-:W-:Y:S01]  /*7710*/  FFMA.FTZ R198, R196, c[0x0][0x2d0], -R204.reuse ;  /* 0x0000b400c4c67a23 */ /* 0x100fe200000108cc */
[----:B------:R-:W3:Y:S01]  /*7720*/  MUFU.EX2 R0, R0 ;  /* 0x0000000000007308 */ /* 0x000ee20000000800 */
[--C-:B------:R-:W-:Y:S02]  /*7730*/  FFMA.FTZ R196, R12, c[0x0][0x2d0], -R204.reuse ;  /* 0x0000b4000cc47a23 */ /* 0x100fe400000108cc */
[----:B------:R4:W-:Y:S01]  /*7740*/  @P1 LDGSTS.E.BYPASS.LTC128B.128 [R243+0x8100], [R10.64], !P3 ;  /* 0x081000000af31fae */ /* 0x0009e2000d901d4e */
[----:B------:R-:W-:Y:S02]  /*7750*/  FFMA.FTZ R135, R18, c[0x0][0x2d0], -R204 ;  /* 0x0000b40012877a23 */ /* 0x000fe400000108cc */
[----:B------:R-:W-:Y:S02]  /*7760*/  FFMA.FTZ R200, R200, c[0x0][0x2d0], -R210 ;  /* 0x0000b400c8c87a23 */ /* 0x000fe400000108d2 */
[--C-:B------:R-:W-:Y:S02]  /*7770*/  FFMA.FTZ R197, R197, c[0x0][0x2d0], -R204.reuse ;  /* 0x0000b400c5c57a23 */ /* 0x100fe400000108cc */
[----:B------:R-:W-:Y:S01]  /*7780*/  MUFU.EX2 R202, R202 ;  /* 0x000000ca00ca7308 */ /* 0x000fe20000000800 */
[----:B------:R-:W-:Y:S01]  /*7790*/  FFMA.FTZ R216, R216, c[0x0][0x2d0], -R204 ;  /* 0x0000b400d8d87a23 */ /* 0x000fe200000108cc */
[----:B-1----:R-:W-:Y:S01]  /*77a0*/  @P1 IADD3.X R6, R249, UR16, RZ, P4, !PT ;  /* 0x00000010f9061c10 */ /* 0x002fe2000a7fe4ff */
[----:B------:R-:W-:Y:S01]  /*77b0*/  @UP1 UIADD3.X UR16, URZ, UR9, URZ, UP0, !UPT ;  /* 0x000000093f101290 */ /* 0x000fe200087fe43f */
[C---:B--2---:R-:W-:Y:S02]  /*77c0*/  FMUL.FTZ R24, R2.reuse, R108 ;  /* 0x0000006c02187220 */ /* 0x044fe40000410000 */
[----:B------:R-:W-:Y:S01]  /*77d0*/  @P1 LEA.HI.X R9, R7, c[0x0][0x1cc], R6, 0x1, P2 ;  /* 0x0000730007091a11 */ /* 0x000fe200010f0c06 */
[----:B------:R-:W-:Y:S01]  /*77e0*/  FMUL.FTZ R25, R2, R109 ;  /* 0x0000006d02197220 */ /* 0x000fe20000410000 */
[----:B------:R-:W-:Y:S01]  /*77f0*/  @P1 IADD3 R4, P2, R10, UR18, RZ ;  /* 0x000000120a041c10 */ /* 0x000fe2000ff5e0ff */
[C---:B------:R-:W-:Y:S01]  /*7800*/  FMUL.FTZ R33, R2.reuse, R101 ;  /* 0x0000006502217220 */ /* 0x040fe20000410000 */
[----:B------:R-:W1:Y:S01]  /*7810*/  MUFU.EX2 R201, R201 ;  /* 0x000000c900c97308 */ /* 0x000e620000000800 */
[----:B------:R2:W-:Y:S01]  /*7820*/  @P1 LDGSTS.E.BYPASS.LTC128B.128 [R243+0xc100], [R8.64], !P0 ;  /* 0x0c10000008f31fae */ /* 0x0005e2000c101d4e */
[----:B------:R-:W-:Y:S01]  /*7830*/  @P1 IADD3.X R5, R11, UR19, RZ, P2, !PT ;  /* 0x000000130b051c10 */ /* 0x000fe200097fe4ff */
[----:B------:R-:W-:Y:S01]  /*7840*/  FMUL.FTZ R64, R2, R68 ;  /* 0x0000004402407220 */ /* 0x000fe20000410000 */
[----:B------:R-:W-:Y:S01]  /*7850*/  @P1 IADD3 R6, P2, R4, UR18, RZ ;  /* 0x0000001204061c10 */ /* 0x000fe2000ff5e0ff */
[----:B---3--:R-:W-:Y:S01]  /*7860*/  FMUL.FTZ R18, R0, R118 ;  /* 0x0000007600127220 */ /* 0x008fe20000410000 */
[----:B------:R-:W-:Y:S01]  /*7870*/  @P1 IADD3 R16, P5, R4, UR17, RZ ;  /* 0x0000001104101c10 */ /* 0x000fe2000ffbe0ff */
[----:B------:R-:W-:Y:S01]  /*7880*/  FMUL.FTZ R19, R0, R119 ;  /* 0x0000007700137220 */ /* 0x000fe20000410000 */
[C---:B------:R-:W-:Y:S01]  /*7890*/  @P1 IADD3.X R7, R5.reuse, UR19, RZ, P2, !PT ;  /* 0x0000001305071c10 */ /* 0x040fe200097fe4ff */
[----:B------:R3:W-:Y:S01]  /*78a0*/  @P1 LDGSTS.E.BYPASS.LTC128B.128 [R243+0x9100], [R4.64], !P3 ;  /* 0x0910000004f31fae */ /* 0x0007e2000d901d4e */
[----:B------:R-:W-:Y:S01]  /*78b0*/  @P1 IADD3.X R17, R5, UR16, RZ, P5, !PT ;  /* 0x0000001005111c10 */ /* 0x000fe2000affe4ff */
[----:B------:R-:W-:Y:S01]  /*78c0*/  MUFU.EX2 R200, R200 ;  /* 0x000000c800c87308 */ /* 0x000fe20000000800 */
[----:B----4-:R-:W-:Y:S01]  /*78d0*/  @P1 IADD3 R10, P4, R6, UR18, RZ ;  /* 0x00000012060a1c10 */ /* 0x010fe2000ff9e0ff */
[C---:B------:R-:W-:Y:S02]  /*78e0*/  FMUL.FTZ R27, R0.reuse, R111 ;  /* 0x0000006f001b7220 */ /* 0x040fe40000410000 */
[C---:B------:R-:W-:Y:S01]  /*78f0*/  FMUL.FTZ R26, R0.reuse, R110 ;  /* 0x0000006e001a7220 */ /* 0x040fe20000410000 */
[C---:B------:R-:W-:Y:S01]  /*7900*/  @P1 IADD3.X R11, R7.reuse, UR19, RZ, P4, !PT ;  /* 0x00000013070b1c10 */ /* 0x040fe2000a7fe4ff */
[----:B------:R3:W-:Y:S01]  /*7910*/  @P1 LDGSTS.E.BYPASS.LTC128B.128 [R243+0xd100], [R4.64+0x80], !P0 ;  /* 0x0d10008004f31fae */ /* 0x0007e2000c101d4e */
[C---:B------:R-:W-:Y:S02]  /*7920*/  FMUL.FTZ R34, R0.reuse, R102 ;  /* 0x0000006600227220 */ /* 0x040fe40000410000 */
[C---:B------:R-:W-:Y:S01]  /*7930*/  FMUL.FTZ R35, R0.reuse, R103 ;  /* 0x0000006700237220 */ /* 0x040fe20000410000 */
[----:B------:R-:W4:Y:S01]  /*7940*/  MUFU.EX2 R199, R199 ;  /* 0x000000c700c77308 */ /* 0x000f220000000800 */
[C---:B------:R-:W-:Y:S02]  /*7950*/  FMUL.FTZ R42, R0.reuse, R94 ;  /* 0x0000005e002a7220 */ /* 0x040fe40000410000 */
[----:B------:R-:W-:Y:S01]  /*7960*/  FMUL.FTZ R43, R0, R95 ;  /* 0x0000005f002b7220 */ /* 0x000fe20000410000 */
[----:B------:R5:W-:Y:S01]  /*7970*/  @P1 LDGSTS.E.BYPASS.LTC128B.128 [R243+0xa100], [R6.64], !P3 ;  /* 0x0a10000006f31fae */ /* 0x000be2000d901d4e */
[----:B------:R-:W-:Y:S01]  /*7980*/  FMUL.FTZ R65, R2, R69 ;  /* 0x0000004502417220 */ /* 0x000fe20000410000 */
[----:B--2---:R-:W-:Y:S01]  /*7990*/  @P1 IADD3 R8, P2, R6, UR17, RZ ;  /* 0x0000001106081c10 */ /* 0x004fe2000ff5e0ff */
[C---:B------:R-:W-:Y:S03]  /*79a0*/  FMUL.FTZ R66, R0.reuse, R70 ;  /* 0x0000004600427220 */ /* 0x040fe60000410000 */
[----:B------:R-:W-:Y:S01]  /*79b0*/  MUFU.EX2 R198, R198 ;  /* 0x000000c600c67308 */ /* 0x000fe20000000800 */
[----:B------:R-:W-:Y:S01]  /*79c0*/  @P1 IADD3.X R9, R7, UR16, RZ, P2, !PT ;  /* 0x0000001007091c10 */ /* 0x000fe200097fe4ff */
[----:B------:R2:W-:Y:S01]  /*79d0*/  @P1 LDGSTS.E.BYPASS.LTC128B.128 [R243+0xe100], [R16.64], !P0 ;  /* 0x0e10000010f31fae */ /* 0x0005e2000c101d4e */
[----:B------:R-:W-:Y:S02]  /*79e0*/  FMUL.FTZ R67, R0, R71 ;  /* 0x0000004700437220 */ /* 0x000fe40000410000 */
[----:B------:R-:W-:Y:S02]  /*79f0*/  FFMA.FTZ R101, R167, c[0x0][0x2d0], -R210 ;  /* 0x0000b400a7657a23 */ /* 0x000fe400000108d2 */
[--C-:B------:R-:W-:Y:S02]  /*7a00*/  FFMA.FTZ R110, R171, c[0x0][0x2d0], -R204.reuse ;  /* 0x0000b400ab6e7a23 */ /* 0x100fe400000108cc */
[--C-:B------:R-:W-:Y:S01]  /*7a10*/  FFMA.FTZ R109, R144, c[0x0][0x2d0], -R204.reuse ;  /* 0x0000b400906d7a23 */ /* 0x100fe200000108cc */
[----:B------:R2:W-:Y:S01]  /*7a20*/  @P1 LDGSTS.E.BYPASS.LTC128B.128 [R243+0xb100], [R10.64], !P3 ;  /* 0x0b1000000af31fae */ /* 0x0005e2000d901d4e */
[----:B------:R-:W2:Y:S01]  /*7a30*/  MUFU.EX2 R197, R197 ;  /* 0x000000c500c57308 */ /* 0x000ea20000000800 */
[--C-:B------:R-:W-:Y:S02]  /*7a40*/  FFMA.FTZ R108, R152, c[0x0][0x2d0], -R204.reuse ;  /* 0x0000b400986c7a23 */ /* 0x100fe400000108cc */
[C---:B---3--:R-:W-:Y:S01]  /*7a50*/  FMUL.FTZ R4, R2.reuse, R128 ;  /* 0x0000008002047220 */ /* 0x048fe20000410000 */
[----:B-1----:R-:W-:Y:S01]  /*7a60*/  F2FP.BF16.PACK_AB R128, R201, R202 ;  /* 0x000000cac980723e */ /* 0x002fe200000010ff */
[----:B------:R-:W-:Y:S02]  /*7a70*/  FMUL.FTZ R5, R2, R129 ;  /* 0x0000008102057220 */ /* 0x000fe40000410000 */
[----:B------:R1:W-:Y:S01]  /*7a80*/  @P1 LDGSTS.E.BYPASS.LTC128B.128 [R243+0xf100], [R8.64], !P0 ;  /* 0x0f10000008f31fae */ /* 0x0003e2000c101d4e */
[--C-:B------:R-:W-:Y:S02]  /*7a90*/  FFMA.FTZ R219, R219, c[0x0][0x2d0], -R204.reuse ;  /* 0x0000b400dbdb7a23 */ /* 0x100fe400000108cc */
[----:B------:R-:W-:Y:S01]  /*7aa0*/  MUFU.EX2 R196, R196 ;  /* 0x000000c400c47308 */ /* 0x000fe20000000800 */
[C---:B-----5:R-:W-:Y:S01]  /*7ab0*/  FMUL.FTZ R6, R0.reuse, R130 ;  /* 0x0000008200067220 */ /* 0x060fe20000410000 */
[----:B----4-:R-:W-:Y:S01]  /*7ac0*/  F2FP.BF16.PACK_AB R130, R199, R200 ;  /* 0x000000c8c782723e */ /* 0x010fe200000010ff */
[----:B------:R-:W-:Y:S02]  /*7ad0*/  FMUL.FTZ R7, R0, R131 ;  /* 0x0000008300077220 */ /* 0x000fe40000410000 */
[----:B------:R-:W3:Y:S01]  /*7ae0*/  LDSM.16.MT88.4 R12, [R240+0x100] ;  /* 0x00010000f00c783b */ /* 0x000ee20000004200 */
[--C-:B------:R-:W-:Y:S02]  /*7af0*/  FFMA.FTZ R217, R217, c[0x0][0x2d0], -R204.reuse ;  /* 0x0000b400d9d97a23 */ /* 0x100fe400000108cc */
[C---:B--2---:R-:W-:Y:S02]  /*7b00*/  FMUL.FTZ R16, R2.reuse, R116 ;  /* 0x0000007402107220 */ /* 0x044fe40000410000 */
[----:B------:R-:W2:Y:S01]  /*7b10*/  MUFU.EX2 R135, R135 ;  /* 0x0000008700877308 */ /* 0x000ea20000000800 */
[----:B------:R-:W-:Y:S02]  /*7b20*/  FMUL.FTZ R17, R2, R117 ;  /* 0x0000007502117220 */ /* 0x000fe40000410000 */
[----:B------:R-:W4:Y:S01]  /*7b30*/  LDSM.16.MT88.4 R20, [R238+0x100] ;  /* 0x00010000ee14783b */ /* 0x000f220000004200 */
[----:B------:R-:W-:Y:S01]  /*7b40*/  F2FP.BF16.PACK_AB R129, R197, R198 ;  /* 0x000000c6c581723e */ /* 0x000fe200000010ff */
[--C-:B------:R-:W-:Y:S02]  /*7b50*/  FFMA.FTZ R218, R218, c[0x0][0x2d0], -R204.reuse ;  /* 0x0000b400dada7a23 */ /* 0x100fe400000108cc */
[C---:B------:R-:W-:Y:S01]  /*7b60*/  FMUL.FTZ R10, R0.reuse, R126 ;  /* 0x0000007e000a7220 */ /* 0x040fe20000410000 */
[----:B------:R-:W-:Y:S01]  /*7b70*/  MOV R126, R51 ;  /* 0x00000033007e7202 */ /* 0x000fe20000000f00 */
[C---:B------:R-:W-:Y:S01]  /*7b80*/  FMUL.FTZ R11, R0.reuse, R127 ;  /* 0x0000007f000b7220 */ /* 0x040fe20000410000 */
[----:B------:R-:W-:Y:S01]  /*7b90*/  MOV R127, R56 ;  /* 0x00000038007f7202 */ /* 0x000fe20000000f00 */
[----:B------:R-:W5:Y:S01]  /*7ba0*/  LDSM.16.MT88.4 R28, [R237+0x100] ;  /* 0x00010000ed1c783b */ /* 0x000f620000004200 */
[----:B------:R-:W-:Y:S01]  /*7bb0*/  FMUL.FTZ R51, R0, R87 ;  /* 0x0000005700337220 */ /* 0x000fe20000410000 */
[----:B------:R-:W-:Y:S01]  /*7bc0*/  MUFU.EX2 R216, R216 ;  /* 0x000000d800d87308 */ /* 0x000fe20000000800 */
[C---:B-1----:R-:W-:Y:S01]  /*7bd0*/  FMUL.FTZ R8, R2.reuse, R124 ;  /* 0x0000007c02087220 */ /* 0x042fe20000410000 */
[----:B------:R-:W-:Y:S01]  /*7be0*/  MOV R124, R49 ;  /* 0x00000031007c7202 */ /* 0x000fe20000000f00 */
[C---:B------:R-:W-:Y:S01]  /*7bf0*/  FMUL.FTZ R9, R2.reuse, R125 ;  /* 0x0000007d02097220 */ /* 0x040fe20000410000 */
[----:B------:R-:W-:Y:S01]  /*7c00*/  MOV R125, R50 ;  /* 0x00000032007d7202 */ /* 0x000fe20000000f00 */
[----:B------:R-:W-:Y:S01]  /*7c10*/  FMUL.FTZ R49, R2, R85 ;  /* 0x0000005502317220 */ /* 0x000fe20000410000 */
[----:B------:R-:W1:Y:S01]  /*7c20*/  LDSM.16.MT88.4 R36, [R236+0x100] ;  /* 0x00010000ec24783b */ /* 0x000e620000004200 */
[----:B------:R-:W-:Y:S02]  /*7c30*/  FMUL.FTZ R50, R0, R86 ;  /* 0x0000005600327220 */ /* 0x000fe40000410000 */
[----:B------:R-:W-:Y:S01]  /*7c40*/  FMUL.FTZ R56, R2, R76 ;  /* 0x0000004c02387220 */ /* 0x000fe20000410000 */
[----:B------:R-:W-:Y:S01]  /*7c50*/  MUFU.EX2 R167, R101 ;  /* 0x0000006500a77308 */ /* 0x000fe20000000800 */
[----:B--2---:R-:W-:Y:S01]  /*7c60*/  F2FP.BF16.PACK_AB R131, R135, R196 ;  /* 0x000000c48783723e */ /* 0x004fe200000010ff */
[----:B------:R-:W-:Y:S02]  /*7c70*/  FFMA.FTZ R211, R211, c[0x0][0x2d0], -R204 ;  /* 0x0000b400d3d37a23 */ /* 0x000fe400000108cc */
[----:B------:R-:W2:Y:S01]  /*7c80*/  LDSM.16.MT88.4 R44, [R240+0x4100] ;  /* 0x00410000f02c783b */ /* 0x000ea20000004200 */
[--C-:B------:R-:W-:Y:S02]  /*7c90*/  FFMA.FTZ R208, R208, c[0x0][0x2d0], -R210.reuse ;  /* 0x0000b400d0d07a23 */ /* 0x100fe400000108d2 */
[--C-:B------:R-:W-:Y:S02]  /*7ca0*/  FFMA.FTZ R209, R209, c[0x0][0x2d0], -R210.reuse ;  /* 0x0000b400d1d17a23 */ /* 0x100fe400000108d2 */
[----:B------:R-:W-:Y:S01]  /*7cb0*/  FFMA.FTZ R207, R207, c[0x0][0x2d0], -R210 ;  /* 0x0000b400cfcf7a23 */ /* 0x000fe200000108d2 */
[----:B------:R-:W-:Y:S01]  /*7cc0*/  MUFU.EX2 R171, R110 ;  /* 0x0000006e00ab7308 */ /* 0x000fe20000000800 */
[--C-:B------:R-:W-:Y:S01]  /*7cd0*/  FFMA.FTZ R205, R205, c[0x0][0x2d0], -R204.reuse ;  /* 0x0000b400cdcd7a23 */ /* 0x100fe200000108cc */
[C---:B---3--:R-:W-:Y:S01]  /*7ce0*/  HMMA.16816.F32.BF16 R4, R128.reuse, R12, R4 ;  /* 0x0000000c8004723c */ /* 0x048fe20000041804 */
[----:B------:R-:W2:Y:S04]  /*7cf0*/  LDSM.16.MT88.4 R52, [R238+0x4100] ;  /* 0x00410000ee34783b */ /* 0x000ea80000004200 */
[--C-:B------:R-:W-:Y:S02]  /*7d00*/  FFMA.FTZ R134, R134, c[0x0][0x2d0], -R204.reuse ;  /* 0x0000b40086867a23 */ /* 0x100fe400000108cc */
[C---:B------:R-:W-:Y:S01]  /*7d10*/  FMUL.FTZ R12, R2.reuse, R120 ;  /* 0x00000078020c7220 */ /* 0x040fe20000410000 */
[C---:B------:R-:W-:Y:S01]  /*7d20*/  HMMA.16816.F32.BF16 R8, R128.reuse, R14, R8 ;  /* 0x0000000e8008723c */ /* 0x040fe20000041808 */
[----:B------:R-:W1:Y:S01]  /*7d30*/  LDSM.16.MT88.4 R60, [R237+0x4100] ;  /* 0x00410000ed3c783b */ /* 0x000e620000004200 */
[----:B------:R-:W-:Y:S02]  /*7d40*/  MUFU.EX2 R144, R109 ;  /* 0x0000006d00907308 */ /* 0x000fe40000000800 */
[C---:B------:R-:W-:Y:S01]  /*7d50*/  FMUL.FTZ R13, R2.reuse, R121 ;  /* 0x00000079020d7220 */ /* 0x040fe20000410000 */
[----:B------:R-:W-:Y:S01]  /*7d60*/  MOV R121, R48 ;  /* 0x0000003000797202 */ /* 0x000fe20000000f00 */
[----:B------:R-:W-:Y:S01]  /*7d70*/  FMUL.FTZ R48, R2, R84 ;  /* 0x0000005402307220 */ /* 0x000fe20000410000 */
[----:B------:R-:W-:Y:S01]  /*7d80*/  MOV R120, R57 ;  /* 0x0000003900787202 */ /* 0x000fe20000000f00 */
[C---:B------:R-:W-:Y:S01]  /*7d90*/  FMUL.FTZ R15, R0.reuse, R123 ;  /* 0x0000007b000f7220 */ /* 0x040fe20000410000 */
[----:B------:R-:W1:Y:S03]  /*7da0*/  LDSM.16.MT88.4 R84, [R236+0x4100] ;  /* 0x00410000ec54783b */ /* 0x000e660000004200 */
[----:B------:R-:W-:Y:S01]  /*7db0*/  FMUL.FTZ R14, R0, R122 ;  /* 0x0000007a000e7220 */ /* 0x000fe20000410000 */
[----:B------:R2:W-:Y:S01]  /*7dc0*/  MUFU.EX2 R152, R108 ;  /* 0x0000006c00987308 */ /* 0x0005e20000000800 */
[C---:B------:R-:W-:Y:S03]  /*7dd0*/  FMUL.FTZ R57, R2.reuse, R77 ;  /* 0x0000004d02397220 */ /* 0x040fe60000410000 */
[----:B------:R-:W3:Y:S02]  /*7de0*/  LDL.LU R123, [R1+0x8] ;  /* 0x00000800017b7983 */ /* 0x000ee40000300800 */
[C---:B----4-:R-:W-:Y:S02]  /*7df0*/  HMMA.16816.F32.BF16 R12, R128.reuse, R20, R12 ;  /* 0x00000014800c723c */ /* 0x050fe4000004180c */
[----:B------:R-:W-:Y:S02]  /*7e00*/  LDSM.16.MT88.4 R116, [R238+0x3900] ;  /* 0x00390000ee74783b */ /* 0x000fe40000004200 */
[----:B------:R-:W-:Y:S03]  /*7e10*/  MUFU.EX2 R219, R219 ;  /* 0x000000db00db7308 */ /* 0x000fe60000000800 */
[C---:B------:R-:W-:Y:S01]  /*7e20*/  FMUL.FTZ R20, R2.reuse, R112 ;  /* 0x0000007002147220 */ /* 0x040fe20000410000 */
[C---:B------:R-:W-:Y:S02]  /*7e30*/  HMMA.16816.F32.BF16 R16, R128.reuse, R22, R16 ;  /* 0x000000168010723c */ /* 0x040fe40000041810 */
[----:B------:R-:W0:Y:S02]  /*7e40*/  LDGDEPBAR ;  /* 0x00000000000079af */ /* 0x000e240000000000 */
[----:B------:R-:W-:Y:S02]  /*7e50*/  FMUL.FTZ R21, R2, R113 ;  /* 0x0000007102157220 */ /* 0x000fe40000410000 */
[--C-:B------:R-:W-:Y:S01]  /*7e60*/  FFMA.FTZ R112, R58, c[0x0][0x2d0], -R204.reuse ;  /* 0x0000b4003a707a23 */ /* 0x100fe200000108cc */
[----:B------:R-:W-:Y:S01]  /*7e70*/  MUFU.EX2 R217, R217 ;  /* 0x000000d900d97308 */ /* 0x000fe20000000800 */
[C---:B------:R-:W-:Y:S02]  /*7e80*/  FMUL.FTZ R22, R0.reuse, R114 ;  /* 0x0000007200167220 */ /* 0x040fe40000410000 */
[----:B--2---:R-:W-:Y:S02]  /*7e90*/  LDSM.16.MT88.4 R108, [R237+0x3900] ;  /* 0x00390000ed6c783b */ /* 0x004fe40000004200 */
[C---:B------:R-:W-:Y:S02]  /*7ea0*/  FMUL.FTZ R23, R0.reuse, R115 ;  /* 0x0000007300177220 */ /* 0x040fe40000410000 */
[----:B------:R-:W-:Y:S02]  /*7eb0*/  FMUL.FTZ R58, R0, R78 ;  /* 0x0000004e003a7220 */ /* 0x000fe40000410000 */
[----:B------:R-:W-:Y:S01]  /*7ec0*/  FFMA.FTZ R113, R146, c[0x0][0x2d0], -R204 ;  /* 0x0000b40092717a23 */ /* 0x000fe200000108cc */
[----:B------:R-:W-:Y:S02]  /*7ed0*/  MUFU.EX2 R112, R112 ;  /* 0x0000007000707308 */ /* 0x000fe40000000800 */
[C---:B-----5:R-:W-:Y:S07]  /*7ee0*/  HMMA.16816.F32.BF16 R20, R128.reuse, R28, R20 ;  /* 0x0000001c8014723c */ /* 0x060fee0000041814 */
[C---:B------:R-:W-:Y:S01]  /*7ef0*/  FMUL.FTZ R28, R2.reuse, R104 ;  /* 0x00000068021c7220 */ /* 0x040fe20000410000 */
[C---:B------:R-:W-:Y:S01]  /*7f00*/  HMMA.16816.F32.BF16 R24, R128.reuse, R30, R24 ;  /* 0x0000001e8018723c */ /* 0x040fe20000041818 */
[----:B------:R-:W2:Y:S03]  /*7f10*/  MUFU.EX2 R113, R113 ;  /* 0x0000007100717308 */ /* 0x000ea60000000800 */
[----:B------:R-:W-:Y:S02]  /*7f20*/  FMUL.FTZ R29, R2, R105 ;  /* 0x00000069021d7220 */ /* 0x000fe40000410000 */
[----:B------:R-:W-:Y:S02]  /*7f30*/  FFMA.FTZ R104, R32, c[0x0][0x2d0], -R210 ;  /* 0x0000b40020687a23 */ /* 0x000fe400000108d2 */
[C---:B------:R-:W-:Y:S03]  /*7f40*/  FMUL.FTZ R30, R0.reuse, R106 ;  /* 0x0000006a001e7220 */ /* 0x040fe60000410000 */
[----:B------:R-:W-:Y:S01]  /*7f50*/  MUFU.EX2 R218, R218 ;  /* 0x000000da00da7308 */ /* 0x000fe20000000800 */
[----:B------:R-:W-:Y:S02]  /*7f60*/  FMUL.FTZ R31, R0, R107 ;  /* 0x0000006b001f7220 */ /* 0x000fe40000410000 */
[----:B------:R-:W-:Y:S02]  /*7f70*/  FMUL.FTZ R32, R2, R100 ;  /* 0x0000006402207220 */ /* 0x000fe40000410000 */
[----:B------:R-:W-:Y:S02]  /*7f80*/  FFMA.FTZ R100, R166, c[0x0][0x2d0], -R204 ;  /* 0x0000b400a6647a23 */ /* 0x000fe400000108cc */
[--C-:B------:R-:W-:Y:S01]  /*7f90*/  FFMA.FTZ R105, R41, c[0x0][0x2d0], -R210.reuse ;  /* 0x0000b40029697a23 */ /* 0x100fe200000108d2 */
[C---:B-1----:R-:W-:Y:S02]  /*7fa0*/  HMMA.16816.F32.BF16 R28, R128.reuse, R36, R28 ;  /* 0x00000024801c723c */ /* 0x042fe4000004181c */
[----:B------:R1:W-:Y:S01]  /*7fb0*/  MUFU.EX2 R166, R100 ;  /* 0x0000006400a67308 */ /* 0x0003e20000000800 */
[C---:B------:R-:W-:Y:S02]  /*7fc0*/  FMUL.FTZ R41, R2.reuse, R93 ;  /* 0x0000005d02297220 */ /* 0x040fe40000410000 */
[--C-:B------:R-:W-:Y:S01]  /*7fd0*/  FFMA.FTZ R107, R59, c[0x0][0x2d0], -R210.reuse ;  /* 0x0000b4003b6b7a23 */ /* 0x100fe200000108d2 */
[----:B--2---:R-:W-:Y:S01]  /*7fe0*/  F2FP.BF16.PACK_AB R69, R113, R112 ;  /* 0x000000707145723e */ /* 0x004fe200000010ff */
[C---:B------:R-:W-:Y:S01]  /*7ff0*/  FMUL.FTZ R37, R2.reuse, R97 ;  /* 0x0000006102257220 */ /* 0x040fe20000410000 */
[C---:B------:R-:W-:Y:S04]  /*8000*/  HMMA.16816.F32.BF16 R32, R128.reuse, R38, R32 ;  /* 0x000000268020723c */ /* 0x040fe80000041820 */
[----:B------:R-:W-:Y:S01]  /*8010*/  FMUL.FTZ R36, R2, R96 ;  /* 0x0000006002247220 */ /* 0x000fe20000410000 */
[----:B------:R-:W-:Y:S01]  /*8020*/  MUFU.EX2 R104, R104 ;  /* 0x0000006800687308 */ /* 0x000fe20000000800 */
[--C-:B------:R-:W-:Y:S02]  /*8030*/  FFMA.FTZ R106, R40, c[0x0][0x2d0], -R210.reuse ;  /* 0x0000b400286a7a23 */ /* 0x100fe400000108d2 */
[C---:B------:R-:W-:Y:S04]  /*8040*/  FMUL.FTZ R38, R0.reuse, R98 ;  /* 0x0000006200267220 */ /* 0x040fe80000410000 */
[C---:B------:R-:W-:Y:S02]  /*8050*/  FMUL.FTZ R39, R0.reuse, R99 ;  /* 0x0000006300277220 */ /* 0x040fe40000410000 */
[----:B------:R-:W-:Y:S01]  /*8060*/  FMUL.FTZ R59, R0, R79 ;  /* 0x0000004f003b7220 */ /* 0x000fe20000410000 */
[----:B------:R-:W2:Y:S01]  /*8070*/  MUFU.EX2 R105, R105 ;  /* 0x0000006900697308 */ /* 0x000ea20000000800 */
[----:B------:R-:W4:Y:S01]  /*8080*/  LDSM.16.MT88.4 R76, [R240+0x900] ;  /* 0x00090000f04c783b */ /* 0x000f220000004200 */
[--C-:B------:R-:W-:Y:S02]  /*8090*/  FFMA.FTZ R96, R162, c[0x0][0x2d0], -R210.reuse ;  /* 0x0000b400a2607a23 */ /* 0x100fe400000108d2 */
[C---:B------:R-:W-:Y:S03]  /*80a0*/  HMMA.16816.F32.BF16 R36, R128.reuse, R44, R36 ;  /* 0x0000002c8024723c */ /* 0x040fe60000041824 */
[C---:B------:R-:W-:Y:S02]  /*80b0*/  FMUL.FTZ R40, R2.reuse, R92 ;  /* 0x0000005c02287220 */ /* 0x040fe40000410000 */
[----:B-1----:R-:W-:Y:S01]  /*80c0*/  LDSM.16.MT88.4 R100, [R238+0x1900] ;  /* 0x00190000ee64783b */ /* 0x002fe20000004200 */
[----:B------:R-:W-:Y:S01]  /*80d0*/  FFMA.FTZ R92, R151, c[0x0][0x2d0], -R210 ;  /* 0x0000b400975c7a23 */ /* 0x000fe200000108d2 */
[----:B------:R1:W-:Y:S01]  /*80e0*/  MUFU.EX2 R162, R96 ;  /* 0x0000006000a27308 */ /* 0x0003e20000000800 */
[C---:B------:R-:W-:Y:S02]  /*80f0*/  FMUL.FTZ R45, R2.reuse, R89 ;  /* 0x00000059022d7220 */ /* 0x040fe40000410000 */
[C---:B------:R-:W-:Y:S03]  /*8100*/  HMMA.16816.F32.BF16 R40, R128.reuse, R46, R40 ;  /* 0x0000002e8028723c */ /* 0x040fe60000041828 */
[----:B------:R-:W-:Y:S02]  /*8110*/  FMUL.FTZ R44, R2, R88 ;  /* 0x00000058022c7220 */ /* 0x000fe40000410000 */
[----:B------:R-:W-:Y:S02]  /*8120*/  FFMA.FTZ R88, R141, c[0x0][0x2d0], -R204 ;  /* 0x0000b4008d587a23 */ /* 0x000fe400000108cc */
[C---:B------:R-:W-:Y:S01]  /*8130*/  FMUL.FTZ R46, R0.reuse, R90 ;  /* 0x0000005a002e7220 */ /* 0x040fe20000410000 */
[----:B------:R-:W-:Y:S01]  /*8140*/  MUFU.EX2 R106, R106 ;  /* 0x0000006a006a7308 */ /* 0x000fe20000000800 */
[----:B------:R-:W-:Y:S03]  /*8150*/  FMUL.FTZ R47, R0, R91 ;  /* 0x0000005b002f7220 */ /* 0x000fe60000410000 */
[----:B--2---:R-:W-:Y:S04]  /*8160*/  F2FP.BF16.PACK_AB R68, R105, R104 ;  /* 0x000000686944723e */ /* 0x004fe800000010ff */
[C---:B------:R-:W-:Y:S02]  /*8170*/  HMMA.16816.F32.BF16 R44, R128.reuse, R52, R44 ;  /* 0x00000034802c723c */ /* 0x040fe4000004182c */
[----:B------:R2:W5:Y:S01]  /*8180*/  MUFU.EX2 R141, R88 ;  /* 0x00000058008d7308 */ /* 0x0005620000000800 */
[----:B-1----:R-:W-:Y:S04]  /*8190*/  LDSM.16.MT88.4 R96, [R236+0x5100] ;  /* 0x00510000ec60783b */ /* 0x002fe80000004200 */
[C---:B------:R-:W-:Y:S01]  /*81a0*/  FMUL.FTZ R52, R2.reuse, R80 ;  /* 0x0000005002347220 */ /* 0x040fe20000410000 */
[C---:B------:R-:W-:Y:S04]  /*81b0*/  HMMA.16816.F32.BF16 R48, R128.reuse, R54, R48 ;  /* 0x000000368030723c */ /* 0x040fe80000041830 */
[----:B------:R-:W-:Y:S01]  /*81c0*/  FMUL.FTZ R53, R2, R81 ;  /* 0x0000005102357220 */ /* 0x000fe20000410000 */
[----:B------:R-:W1:Y:S02]  /*81d0*/  MUFU.EX2 R107, R107 ;  /* 0x0000006b006b7308 */ /* 0x000e640000000800 */
[C---:B------:R-:W-:Y:S02]  /*81e0*/  FMUL.FTZ R54, R0.reuse, R82 ;  /* 0x0000005200367220 */ /* 0x040fe40000410000 */
[----:B------:R-:W-:Y:S02]  /*81f0*/  FMUL.FTZ R55, R0, R83 ;  /* 0x0000005300377220 */ /* 0x000fe40000410000 */
[----:B------:R-:W4:Y:S04]  /*8200*/  LDSM.16.MT88.4 R80, [R238+0x900] ;  /* 0x00090000ee50783b */ /* 0x000f280000004200 */
[----:B------:R4:W-:Y:S01]  /*8210*/  MUFU.EX2 R151, R92 ;  /* 0x0000005c00977308 */ /* 0x0009e20000000800 */
[C---:B------:R-:W-:Y:S03]  /*8220*/  HMMA.16816.F32.BF16 R52, R128.reuse, R60, R52 ;  /* 0x0000003c8034723c */ /* 0x040fe60000041834 */
[----:B--2---:R-:W-:Y:S01]  /*8230*/  LDSM.16.MT88.4 R88, [R236+0x900] ;  /* 0x00090000ec58783b */ /* 0x004fe20000004200 */
[----:B-----5:R-:W-:Y:S03]  /*8240*/  F2FP.BF16.PACK_AB R71, R141, R216 ;  /* 0x000000d88d47723e */ /* 0x020fe600000010ff */
[C---:B------:R-:W-:Y:S01]  /*8250*/  FMUL.FTZ R60, R2.reuse, R72 ;  /* 0x00000048023c7220 */ /* 0x040fe20000410000 */
[C---:B------:R-:W-:Y:S01]  /*8260*/  HMMA.16816.F32.BF16 R56, R128.reuse, R62, R56 ;  /* 0x0000003e8038723c */ /* 0x040fe20000041838 */
[----:B------:R-:W-:Y:S03]  /*8270*/  MUFU.EX2 R211, R211 ;  /* 0x000000d300d37308 */ /* 0x000fe60000000800 */
[----:B------:R-:W-:Y:S01]  /*8280*/  FMUL.FTZ R61, R2, R73 ;  /* 0x00000049023d7220 */ /* 0x000fe20000410000 */
[----:B-1----:R-:W-:Y:S02]  /*8290*/  F2FP.BF16.PACK_AB R70, R107, R106 ;  /* 0x0000006a6b46723e */ /* 0x002fe400000010ff */
[C---:B------:R-:W-:Y:S02]  /*82a0*/  FMUL.FTZ R62, R0.reuse, R74 ;  /* 0x0000004a003e7220 */ /* 0x040fe40000410000 */
[----:B------:R-:W-:Y:S02]  /*82b0*/  FMUL.FTZ R63, R0, R75 ;  /* 0x0000004b003f7220 */ /* 0x000fe40000410000 */
[----:B------:R-:W1:Y:S01]  /*82c0*/  LDSM.16.MT88.4 R72, [R237+0x900] ;  /* 0x00090000ed48783b */ /* 0x000e620000004200 */
[----:B------:R-:W-:Y:S04]  /*82d0*/  MUFU.EX2 R208, R208 ;  /* 0x000000d000d07308 */ /* 0x000fe80000000800 */
[C---:B------:R-:W-:Y:S03]  /*82e0*/  HMMA.16816.F32.BF16 R60, R128.reuse, R84, R60 ;  /* 0x00000054803c723c */ /* 0x040fe6000004183c */
[----:B----4-:R-:W-:Y:S03]  /*82f0*/  LDSM.16.MT88.4 R92, [R237+0x5100] ;  /* 0x00510000ed5c783b */ /* 0x010fe60000004200 */
[----:B------:R-:W-:Y:S02]  /*8300*/  MUFU.EX2 R209, R209 ;  /* 0x000000d100d17308 */ /* 0x000fe40000000800 */
[----:B------:R-:W-:Y:S03]  /*8310*/  HMMA.16816.F32.BF16 R64, R128, R86, R64 ;  /* 0x000000568040723c */ /* 0x000fe60000041840 */
[----:B------:R-:W2:Y:S05]  /*8320*/  LDSM.16.MT88.4 R84, [R240+0x4900] ;  /* 0x00490000f054783b */ /* 0x000eaa0000004200 */
[C---:B------:R-:W-:Y:S01]  /*8330*/  HMMA.16816.F32.BF16 R4, R68.reuse, R76, R4 ;  /* 0x0000004c4404723c */ /* 0x040fe20000041804 */
[----:B------:R-:W-:Y:S07]  /*8340*/  MUFU.EX2 R207, R207 ;  /* 0x000000cf00cf7308 */ /* 0x000fee0000000800 */
[C---:B------:R-:W-:Y:S01]  /*8350*/  HMMA.16816.F32.BF16 R8, R68.reuse, R78, R8 ;  /* 0x0000004e4408723c */ /* 0x040fe20000041808 */
[----:B------:R-:W4:Y:S02]  /*8360*/  LDSM.16.MT88.4 R76, [R238+0x4900] ;  /* 0x00490000ee4c783b */ /* 0x000f240000004200 */
[----:B------:R-:W-:Y:S05]  /*8370*/  MUFU.EX2 R205, R205 ;  /* 0x000000cd00cd7308 */ /* 0x000fea0000000800 */
[C---:B------:R-:W-:Y:S05]  /*8380*/  HMMA.16816.F32.BF16 R12, R68.reuse, R80, R12 ;  /* 0x00000050440c723c */ /* 0x040fea000004180c */
[----:B------:R-:W-:Y:S02]  /*8390*/  MUFU.EX2 R134, R134 ;  /* 0x0000008600867308 */ /* 0x000fe40000000800 */
[--C-:B------:R-:W-:Y:S01]  /*83a0*/  FFMA.FTZ R80, R142, c[0x0][0x2d0], -R210.reuse ;  /* 0x0000b4008e507a23 */ /* 0x100fe200000108d2 */
[C---:B------:R-:W-:Y:S07]  /*83b0*/  HMMA.16816.F32.BF16 R16, R68.reuse, R82, R16 ;  /* 0x000000524410723c */ /* 0x040fee0000041810 */
[----:B------:R5:W2:Y:S01]  /*83c0*/  MUFU.EX2 R142, R80 ;  /* 0x00000050008e7308 */ /* 0x000aa20000000800 */
[C---:B-1----:R-:W-:Y:S08]  /*83d0*/  HMMA.16816.F32.BF16 R20, R68.reuse, R72, R20 ;  /* 0x000000484414723c */ /* 0x042ff00000041814 */
[C---:B------:R-:W-:Y:S01]  /*83e0*/  HMMA.16816.F32.BF16 R24, R68.reuse, R74, R24 ;  /* 0x0000004a4418723c */ /* 0x040fe20000041818 */
[----:B------:R-:W1:Y:S07]  /*83f0*/  LDSM.16.MT88.4 R72, [R237+0x4900] ;  /* 0x00490000ed48783b */ /* 0x000e6e0000004200 */
[C---:B------:R-:W-:Y:S01]  /*8400*/  HMMA.16816.F32.BF16 R28, R68.reuse, R88, R28 ;  /* 0x00000058441c723c */ /* 0x040fe2000004181c */
[----:B-----5:R-:W5:Y:S07]  /*8410*/  LDSM.16.MT88.4 R80, [R236+0x4900] ;  /* 0x00490000ec50783b */ /* 0x020f6e0000004200 */
[C---:B------:R-:W-:Y:S04]  /*8420*/  HMMA.16816.F32.BF16 R32, R68.reuse, R90, R32 ;  /* 0x0000005a4420723c */ /* 0x040fe80000041820 */
[----:B------:R-:W-:Y:S02]  /*8430*/  FFMA.FTZ R89, R153, c[0x0][0x2d0], -R210 ;  /* 0x0000b40099597a23 */ /* 0x000fe400000108d2 */
[----:B------:R-:W-:Y:S02]  /*8440*/  FFMA.FTZ R88, R150, c[0x0][0x2d0], -R204 ;  /* 0x0000b40096587a23 */ /* 0x000fe400000108cc */
[C---:B--2---:R-:W-:Y:S01]  /*8450*/  HMMA.16816.F32.BF16 R36, R68.reuse, R84, R36 ;  /* 0x000000544424723c */ /* 0x044fe20000041824 */
[----:B------:R-:W-:Y:S03]  /*8460*/  MUFU.EX2 R146, R89 ;  /* 0x0000005900927308 */ /* 0x000fe60000000800 */
[----:B------:R-:W-:Y:S03]  /*8470*/  FFMA.FTZ R90, R121, c[0x0][0x2d0], -R210 ;  /* 0x0000b400795a7a23 */ /* 0x000fe600000108d2 */
[--C-:B------:R-:W-:Y:S01]  /*8480*/  FFMA.FTZ R85, R154, c[0x0][0x2d0], -R204.reuse ;  /* 0x0000b4009a557a23 */ /* 0x100fe200000108cc */
[C---:B------:R-:W-:Y:S03]  /*8490*/  HMMA.16816.F32.BF16 R40, R68.reuse, R86, R40 ;  /* 0x000000564428723c */ /* 0x040fe60000041828 */
[----:B------:R-:W2:Y:S01]  /*84a0*/  MUFU.EX2 R153, R90 ;  /* 0x0000005a00997308 */ /* 0x000ea20000000800 */
[--C-:B------:R-:W-:Y:S03]  /*84b0*/  FFMA.FTZ R84, R159, c[0x0][0x2d0], -R204.reuse ;  /* 0x0000b4009f547a23 */ /* 0x100fe600000108cc */
[----:B------:R-:W-:Y:S01]  /*84c0*/  FFMA.FTZ R86, R155, c[0x0][0x2d0], -R204 ;  /* 0x0000b4009b567a23 */ /* 0x000fe200000108cc */
[C---:B----4-:R-:W-:Y:S05]  /*84d0*/  HMMA.16816.F32.BF16 R44, R68.reuse, R76, R44 ;  /* 0x0000004c442c723c */ /* 0x050fea000004182c */
[----:B------:R-:W-:Y:S03]  /*84e0*/  MUFU.EX2 R154, R85 ;  /* 0x00000055009a7308 */ /* 0x000fe60000000800 */
[C---:B------:R-:W-:Y:S01]  /*84f0*/  HMMA.16816.F32.BF16 R48, R68.reuse, R78, R48 ;  /* 0x0000004e4430723c */ /* 0x040fe20000041830 */
[----:B------:R-:W4:Y:S06]  /*8500*/  LDSM.16.MT88.4 R76, [R240+0x1100] ;  /* 0x00110000f04c783b */ /* 0x000f2c0000004200 */
[----:B------:R2:W-:Y:S01]  /*8510*/  MUFU.EX2 R155, R86 ;  /* 0x00000056009b7308 */ /* 0x0005e20000000800 */
[C---:B-1----:R-:W-:Y:S08]  /*8520*/  HMMA.16816.F32.BF16 R52, R68.reuse, R72, R52 ;  /* 0x000000484434723c */ /* 0x042ff00000041834 */
[C---:B------:R-:W-:Y:S01]  /*8530*/  HMMA.16816.F32.BF16 R56, R68.reuse, R74, R56 ;  /* 0x0000004a4438723c */ /* 0x040fe20000041838 */
[----:B------:R-:W1:Y:S01]  /*8540*/  MUFU.EX2 R159, R84 ;  /* 0x00000054009f7308 */ /* 0x000e620000000800 */
[----:B------:R-:W4:Y:S06]  /*8550*/  LDSM.16.MT88.4 R72, [R238+0x1100] ;  /* 0x00110000ee48783b */ /* 0x000f2c0000004200 */
[C---:B-----5:R-:W-:Y:S03]  /*8560*/  HMMA.16816.F32.BF16 R60, R68.reuse, R80, R60 ;  /* 0x00000050443c723c */ /* 0x060fe6000004183c */
[----:B------:R-:W5:Y:S01]  /*8570*/  MUFU.EX2 R150, R88 ;  /* 0x0000005800967308 */ /* 0x000f620000000800 */
[----:B--2---:R-:W-:Y:S04]  /*8580*/  FFMA.FTZ R86, R158, c[0x0][0x2d0], -R210 ;  /* 0x0000b4009e567a23 */ /* 0x004fe800000108d2 */
[----:B------:R-:W-:Y:S01]  /*8590*/  HMMA.16816.F32.BF16 R64, R68, R82, R64 ;  /* 0x000000524440723c */ /* 0x000fe20000041840 */
[----:B------:R-:W2:Y:S04]  /*85a0*/  LDSM.16.MT88.4 R80, [R237+0x1100] ;  /* 0x00110000ed50783b */ /* 0x000ea80000004200 */
[----:B------:R4:W-:Y:S02]  /*85b0*/  MUFU.EX2 R158, R86 ;  /* 0x00000056009e7308 */ /* 0x0009e40000000800 */
[----:B------:R-:W-:Y:S01]  /*85c0*/  F2FP.BF16.PACK_AB R68, R151, R142 ;  /* 0x0000008e9744723e */ /* 0x000fe200000010ff */
[----:B---3--:R-:W-:Y:S01]  /*85d0*/  FFMA.FTZ R198, R0, R123, R198 ;  /* 0x0000007b00c67223 */ /* 0x008fe200000100c6 */
[----:B------:R-:W-:Y:S03]  /*85e0*/  F2FP.BF16.PACK_AB R70, R153, R146 ;  /* 0x000000929946723e */ /* 0x000fe600000010ff */
[----:B-1----:R-:W-:Y:S01]  /*85f0*/  F2FP.BF16.PACK_AB R71, R159, R154 ;  /* 0x0000009a9f47723e */ /* 0x002fe200000010ff */
[----:B------:R-:W-:Y:S04]  /*8600*/  FADD.FTZ R197, R197, R198 ;  /* 0x000000c6c5c57221 */ /* 0x000fe80000010000 */
[----:B------:R-:W-:Y:S01]  /*8610*/  FADD.FTZ R196, R196, R197 ;  /* 0x000000c5c4c47221 */ /* 0x000fe20000010000 */
[----:B-----5:R-:W-:Y:S01]  /*8620*/  F2FP.BF16.PACK_AB R69, R155, R150 ;  /* 0x000000969b45723e */ /* 0x020fe200000010ff */
[----:B------:R-:W-:Y:S02]  /*8630*/  FFMA.FTZ R88, R165, c[0x0][0x2d0], -R210 ;  /* 0x0000b400a5587a23 */ /* 0x000fe400000108d2 */
[----:B------:R-:W-:Y:S02]  /*8640*/  FADD.FTZ R135, R135, R196 ;  /* 0x000000c487877221 */ /* 0x000fe40000010000 */
[----:B------:R1:W3:Y:S02]  /*8650*/  MUFU.EX2 R165, R88 ;  /* 0x0000005800a57308 */ /* 0x0002e40000000800 */
[C---:B----4-:R-:W-:Y:S01]  /*8660*/  HMMA.16816.F32.BF16 R4, R68.reuse, R76, R4 ;  /* 0x0000004c4404723c */ /* 0x050fe20000041804 */
[----:B------:R-:W4:Y:S02]  /*8670*/  LDSM.16.MT88.4 R84, [R236+0x1100] ;  /* 0x00110000ec54783b */ /* 0x000f240000004200 */
[----:B------:R-:W-:Y:S01]  /*8680*/  FADD.FTZ R112, R112, R135 ;  /* 0x0000008770707221 */ /* 0x000fe20000010000 */
[----:B------:R-:W-:Y:S04]  /*8690*/  MOV R135, R132 ;  /* 0x0000008400877202 */ /* 0x000fe80000000f00 */
[C---:B------:R-:W-:Y:S01]  /*86a0*/  HMMA.16816.F32.BF16 R8, R68.reuse, R78, R8 ;  /* 0x0000004e4408723c */ /* 0x040fe20000041808 */
[----:B------:R-:W5:Y:S07]  /*86b0*/  LDSM.16.MT88.4 R76, [R240+0x5100] ;  /* 0x00510000f04c783b */ /* 0x000f6e0000004200 */
[C---:B------:R-:W-:Y:S01]  /*86c0*/  HMMA.16816.F32.BF16 R12, R68.reuse, R72, R12 ;  /* 0x00000048440c723c */ /* 0x040fe2000004180c */
[----:B-1----:R-:W1:Y:S07]  /*86d0*/  LDSM.16.MT88.4 R88, [R238+0x5100] ;  /* 0x00510000ee58783b */ /* 0x002e6e0000004200 */
[C---:B------:R-:W-:Y:S01]  /*86e0*/  HMMA.16816.F32.BF16 R16, R68.reuse, R74, R16 ;  /* 0x0000004a4410723c */ /* 0x040fe20000041810 */
[----:B------:R-:W1:Y:S07]  /*86f0*/  LDSM.16.MT88.4 R72, [R240+0x1900] ;  /* 0x00190000f048783b */ /* 0x000e6e0000004200 */
[C---:B--2---:R-:W-:Y:S08]  /*8700*/  HMMA.16816.F32.BF16 R20, R68.reuse, R80, R20 ;  /* 0x000000504414723c */ /* 0x044ff00000041814 */
[C---:B------:R-:W-:Y:S01]  /*8710*/  HMMA.16816.F32.BF16 R24, R68.reuse, R82, R24 ;  /* 0x000000524418723c */ /* 0x040fe20000041818 */
[----:B------:R-:W2:Y:S07]  /*8720*/  LDSM.16.MT88.4 R80, [R237+0x1900] ;  /* 0x00190000ed50783b */ /* 0x000eae0000004200 */
[C---:B----4-:R-:W-:Y:S08]  /*8730*/  HMMA.16816.F32.BF16 R28, R68.reuse, R84, R28 ;  /* 0x00000054441c723c */ /* 0x050ff0000004181c */
[C---:B------:R-:W-:Y:S01]  /*8740*/  HMMA.16816.F32.BF16 R32, R68.reuse, R86, R32 ;  /* 0x000000564420723c */ /* 0x040fe20000041820 */
[----:B------:R-:W-:Y:S07]  /*8750*/  LDSM.16.MT88.4 R84, [R238+0x5900] ;  /* 0x00590000ee54783b */ /* 0x000fee0000004200 */
[C---:B-----5:R-:W-:Y:S08]  /*8760*/  HMMA.16816.F32.BF16 R36, R68.reuse, R76, R36 ;  /* 0x0000004c4424723c */ /* 0x060ff00000041824 */
[C---:B------:R-:W-:Y:S01]  /*8770*/  HMMA.16816.F32.BF16 R40, R68.reuse, R78, R40 ;  /* 0x0000004e4428723c */ /* 0x040fe20000041828 */
[----:B------:R-:W4:Y:S07]  /*8780*/  LDSM.16.MT88.4 R76, [R236+0x1900] ;  /* 0x00190000ec4c783b */ /* 0x000f2e0000004200 */
[C---:B-1----:R-:W-:Y:S07]  /*8790*/  HMMA.16816.F32.BF16 R44, R68.reuse, R88, R44 ;  /* 0x00000058442c723c */ /* 0x042fee000004182c */
[--C-:B------:R-:W-:Y:S01]  /*87a0*/  FFMA.FTZ R88, R127, c[0x0][0x2d0], -R210.reuse ;  /* 0x0000b4007f587a23 */ /* 0x100fe200000108d2 */
[C---:B------:R-:W-:Y:S03]  /*87b0*/  HMMA.16816.F32.BF16 R48, R68.reuse, R90, R48 ;  /* 0x0000005a4430723c */ /* 0x040fe60000041830 */
[----:B------:R1:W-:Y:S01]  /*87c0*/  MUFU.EX2 R115, R88 ;  /* 0x0000005800737308 */ /* 0x0003e20000000800 */
[--C-:B------:R-:W-:Y:S03]  /*87d0*/  FFMA.FTZ R89, R120, c[0x0][0x2d0], -R210.reuse ;  /* 0x0000b40078597a23 */ /* 0x100fe600000108d2 */
[----:B------:R-:W-:Y:S01]  /*87e0*/  FFMA.FTZ R91, R125, c[0x0][0x2d0], -R210 ;  /* 0x0000b4007d5b7a23 */ /* 0x000fe200000108d2 */
[C---:B------:R-:W-:Y:S04]  /*87f0*/  HMMA.16816.F32.BF16 R52, R68.reuse, R92, R52 ;  /* 0x0000005c4434723c */ /* 0x040fe80000041834 */
[----:B------:R-:W-:Y:S01]  /*8800*/  FFMA.FTZ R90, R164, c[0x0][0x2d0], -R204 ;  /* 0x0000b400a45a7a23 */ /* 0x000fe200000108cc */
[----:B------:R5:W-:Y:S02]  /*8810*/  MUFU.EX2 R122, R91 ;  /* 0x0000005b007a7308 */ /* 0x000be40000000800 */
[----:B------:R-:W-:Y:S01]  /*8820*/  FFMA.FTZ R92, R126, c[0x0][0x2d0], -R210 ;  /* 0x0000b4007e5c7a23 */ /* 0x000fe200000108d2 */
[C---:B------:R-:W-:Y:S07]  /*8830*/  HMMA.16816.F32.BF16 R56, R68.reuse, R94, R56 ;  /* 0x0000005e4438723c */ /* 0x040fee0000041838 */
[----:B------:R2:W-:Y:S01]  /*8840*/  MUFU.EX2 R120, R92 ;  /* 0x0000005c00787308 */ /* 0x0005e20000000800 */
[C---:B------:R-:W-:Y:S04]  /*8850*/  HMMA.16816.F32.BF16 R60, R68.reuse, R96, R60 ;  /* 0x00000060443c723c */ /* 0x040fe8000004183c */
[----:B-1----:R-:W-:Y:S02]  /*8860*/  FFMA.FTZ R88, R124, c[0x0][0x2d0], -R204 ;  /* 0x0000b4007c587a23 */ /* 0x002fe400000108cc */
[----:B------:R-:W-:Y:S01]  /*8870*/  LDSM.16.MT88.4 R124, [R240+0x3900] ;  /* 0x00390000f07c783b */ /* 0x000fe20000004200 */
[----:B------:R-:W-:Y:S01]  /*8880*/  FFMA.FTZ R97, R170, c[0x0][0x2d0], -R210 ;  /* 0x0000b400aa617a23 */ /* 0x000fe200000108d2 */
[----:B------:R-:W-:Y:S01]  /*8890*/  HMMA.16816.F32.BF16 R64, R68, R98, R64 ;  /* 0x000000624440723c */ /* 0x000fe20000041840 */
[----:B------:R1:W1:Y:S03]  /*88a0*/  MUFU.EX2 R114, R89 ;  /* 0x0000005900727308 */ /* 0x0002660000000800 */
[--C-:B------:R-:W-:Y:S02]  /*88b0*/  FFMA.FTZ R96, R169, c[0x0][0x2d0], -R204.reuse ;  /* 0x0000b400a9607a23 */ /* 0x100fe400000108cc */
[----:B-----5:R-:W-:Y:S01]  /*88c0*/  FFMA.FTZ R91, R160, c[0x0][0x2d0], -R204 ;  /* 0x0000b400a05b7a23 */ /* 0x020fe200000108cc */
[----:B---3--:R-:W-:Y:S01]  /*88d0*/  F2FP.BF16.PACK_AB R68, R165, R158 ;  /* 0x0000009ea544723e */ /* 0x008fe200000010ff */
[----:B------:R-:W-:Y:S01]  /*88e0*/  FFMA.FTZ R98, R140, c[0x0][0x2d0], -R210 ;  /* 0x0000b4008c627a23 */ /* 0x000fe200000108d2 */
[----:B------:R-:W-:Y:S02]  /*88f0*/  F2FP.BF16.PACK_AB R70, R167, R162 ;  /* 0x000000a2a746723e */ /* 0x000fe400000010ff */
[----:B------:R-:W-:Y:S01]  /*8900*/  MUFU.EX2 R164, R90 ;  /* 0x0000005a00a47308 */ /* 0x000fe20000000800 */
[----:B------:R-:W-:Y:S02]  /*8910*/  F2FP.BF16.PACK_AB R69, R171, R166 ;  /* 0x000000a6ab45723e */ /* 0x000fe400000010ff */
[----:B------:R-:W-:Y:S01]  /*8920*/  F2FP.BF16.PACK_AB R71, R152, R144 ;  /* 0x000000909847723e */ /* 0x000fe200000010ff */
[----:B--2---:R-:W-:Y:S06]  /*8930*/  LDSM.16.MT88.4 R92, [R237+0x6100] ;  /* 0x00610000ed5c783b */ /* 0x004fec0000004200 */
[C---:B------:R-:W-:Y:S01]  /*8940*/  HMMA.16816.F32.BF16 R4, R68.reuse, R72, R4 ;  /* 0x000000484404723c */ /* 0x040fe20000041804 */
[----:B------:R-:W-:Y:S02]  /*8950*/  MUFU.EX2 R160, R91 ;  /* 0x0000005b00a07308 */ /* 0x000fe40000000800 */
[--C-:B-1----:R-:W-:Y:S05]  /*8960*/  FFMA.FTZ R89, R168, c[0x0][0x2d0], -R204.reuse ;  /* 0x0000b400a8597a23 */ /* 0x102fea00000108cc */
[C---:B------:R-:W-:Y:S01]  /*8970*/  HMMA.16816.F32.BF16 R8, R68.reuse, R74, R8 ;  /* 0x0000004a4408723c */ /* 0x040fe20000041808 */
[----:B------:R-:W1:Y:S02]  /*8980*/  LDSM.16.MT88.4 R72, [R240+0x5900] ;  /* 0x00590000f048783b */ /* 0x000e640000004200 */
[----:B------:R-:W-:Y:S05]  /*8990*/  MUFU.EX2 R170, R97 ;  /* 0x0000006100aa7308 */ /* 0x000fea0000000800 */
[C---:B------:R-:W-:Y:S05]  /*89a0*/  HMMA.16816.F32.BF16 R12, R68.reuse, R100, R12 ;  /* 0x00000064440c723c */ /* 0x040fea000004180c */
[----:B------:R-:W-:Y:S02]  /*89b0*/  MUFU.EX2 R140, R98 ;  /* 0x00000062008c7308 */ /* 0x000fe40000000800 */
[--C-:B------:R-:W-:Y:S01]  /*89c0*/  FFMA.FTZ R101, R163, c[0x0][0x2d0], -R204.reuse ;  /* 0x0000b400a3657a23 */ /* 0x100fe200000108cc */
[C---:B------:R-:W-:Y:S04]  /*89d0*/  HMMA.16816.F32.BF16 R16, R68.reuse, R102, R16 ;  /* 0x000000664410723c */ /* 0x040fe80000041810 */
[--C-:B------:R-:W-:Y:S03]  /*89e0*/  FFMA.FTZ R100, R157, c[0x0][0x2d0], -R204.reuse ;  /* 0x0000b4009d647a23 */ /* 0x100fe600000108cc */
[----:B------:R2:W-:Y:S01]  /*89f0*/  MUFU.EX2 R169, R96 ;  /* 0x0000006000a97308 */ /* 0x0005e20000000800 */
[C---:B------:R-:W-:Y:S04]  /*8a00*/  HMMA.16816.F32.BF16 R20, R68.reuse, R80, R20 ;  /* 0x000000504414723c */ /* 0x040fe80000041814 */
[----:B------:R-:W-:Y:S04]  /*8a10*/  FFMA.FTZ R102, R161, c[0x0][0x2d0], -R204 ;  /* 0x0000b400a1667a23 */ /* 0x000fe800000108cc */
[C---:B------:R-:W-:Y:S01]  /*8a20*/  HMMA.16816.F32.BF16 R24, R68.reuse, R82, R24 ;  /* 0x000000524418723c */ /* 0x040fe20000041818 */
[----:B------:R-:W3:Y:S01]  /*8a30*/  LDSM.16.MT88.4 R80, [R237+0x5900] ;  /* 0x00590000ed50783b */ /* 0x000ee20000004200 */
[----:B------:R-:W-:Y:S06]  /*8a40*/  MUFU.EX2 R161, R102 ;  /* 0x0000006600a17308 */ /* 0x000fec0000000800 */
[C---:B----4-:R-:W-:Y:S04]  /*8a50*/  HMMA.16816.F32.BF16 R28, R68.reuse, R76, R28 ;  /* 0x0000004c441c723c */ /* 0x050fe8000004181c */
[----:B------:R-:W-:Y:S01]  /*8a60*/  MUFU.EX2 R163, R101 ;  /* 0x0000006500a37308 */ /* 0x000fe20000000800 */
[----:B--2---:R-:W-:Y:S03]  /*8a70*/  LDSM.16.MT88.4 R96, [R238+0x2900] ;  /* 0x00290000ee60783b */ /* 0x004fe60000004200 */
[C---:B------:R-:W-:Y:S06]  /*8a80*/  HMMA.16816.F32.BF16 R32, R68.reuse, R78, R32 ;  /* 0x0000004e4420723c */ /* 0x040fec0000041820 */
[----:B------:R2:W-:Y:S01]  /*8a90*/  MUFU.EX2 R157, R100 ;  /* 0x00000064009d7308 */ /* 0x0005e20000000800 */
[----:B------:R-:W4:Y:S01]  /*8aa0*/  LDSM.16.MT88.4 R76, [R236+0x5900] ;  /* 0x00590000ec4c783b */ /* 0x000f220000004200 */
[C---:B-1----:R-:W-:Y:S08]  /*8ab0*/  HMMA.16816.F32.BF16 R36, R68.reuse, R72, R36 ;  /* 0x000000484424723c */ /* 0x042ff00000041824 */
[C---:B------:R-:W-:Y:S01]  /*8ac0*/  HMMA.16816.F32.BF16 R40, R68.reuse, R74, R40 ;  /* 0x0000004a4428723c */ /* 0x040fe20000041828 */
[----:B------:R-:W1:Y:S01]  /*8ad0*/  LDSM.16.MT88.4 R72, [R240+0x2100] ;  /* 0x00210000f048783b */ /* 0x000e620000004200 */
[----:B------:R5:W1:Y:S06]  /*8ae0*/  MUFU.EX2 R168, R89 ;  /* 0x0000005900a87308 */ /* 0x000a6c0000000800 */
[C---:B------:R-:W-:Y:S04]  /*8af0*/  HMMA.16816.F32.BF16 R44, R68.reuse, R84, R44 ;  /* 0x00000054442c723c */ /* 0x040fe8000004182c */
[----:B------:R4:W1:Y:S01]  /*8b00*/  MUFU.EX2 R121, R88 ;  /* 0x0000005800797308 */ /* 0x0008620000000800 */
[----:B--2---:R-:W-:Y:S03]  /*8b10*/  LDSM.16.MT88.4 R100, [R236+0x3900] ;  /* 0x00390000ec64783b */ /* 0x004fe60000004200 */
[C---:B------:R-:W-:Y:S05]  /*8b20*/  HMMA.16816.F32.BF16 R48, R68.reuse, R86, R48 ;  /* 0x000000564430723c */ /* 0x040fea0000041830 */
[----:B------:R-:W2:Y:S03]  /*8b30*/  LDSM.16.MT88.4 R84, [R238+0x2100] ;  /* 0x00210000ee54783b */ /* 0x000ea60000004200 */
[C---:B---3--:R-:W-:Y:S04]  /*8b40*/  HMMA.16816.F32.BF16 R52, R68.reuse, R80, R52 ;  /* 0x000000504434723c */ /* 0x048fe80000041834 */
[--C-:B-----5:R-:W-:Y:S04]  /*8b50*/  FFMA.FTZ R89, R156, c[0x0][0x2d0], -R210.reuse ;  /* 0x0000b4009c597a23 */ /* 0x120fe800000108d2 */
[C---:B------:R-:W-:Y:S01]  /*8b60*/  HMMA.16816.F32.BF16 R56, R68.reuse, R82, R56 ;  /* 0x000000524438723c */ /* 0x040fe20000041838 */
[----:B------:R-:W3:Y:S01]  /*8b70*/  LDSM.16.MT88.4 R80, [R237+0x2100] ;  /* 0x00210000ed50783b */ /* 0x000ee20000004200 */
[----:B------:R-:W-:Y:S02]  /*8b80*/  MUFU.EX2 R156, R89 ;  /* 0x00000059009c7308 */ /* 0x000fe40000000800 */
[--C-:B----4-:R-:W-:Y:S04]  /*8b90*/  FFMA.FTZ R88, R148, c[0x0][0x2d0], -R210.reuse ;  /* 0x0000b40094587a23 */ /* 0x110fe800000108d2 */
[C---:B------:R-:W-:Y:S04]  /*8ba0*/  HMMA.16816.F32.BF16 R60, R68.reuse, R76, R60 ;  /* 0x0000004c443c723c */ /* 0x040fe8000004183c */
[----:B------:R4:W5:Y:S04]  /*8bb0*/  MUFU.EX2 R148, R88 ;  /* 0x0000005800947308 */ /* 0x0009680000000800 */
[----:B------:R-:W-:Y:S01]  /*8bc0*/  HMMA.16816.F32.BF16 R64, R68, R78, R64 ;  /* 0x0000004e4440723c */ /* 0x000fe20000041840 */
[----:B------:R-:W3:Y:S06]  /*8bd0*/  LDSM.16.MT88.4 R76, [R236+0x2100] ;  /* 0x00210000ec4c783b */ /* 0x000eec0000004200 */
[----:B------:R-:W-:Y:S02]  /*8be0*/  F2FP.BF16.PACK_AB R68, R115, R114 ;  /* 0x000000727344723e */ /* 0x000fe400000010ff */
[----:B------:R-:W-:Y:S03]  /*8bf0*/  F2FP.BF16.PACK_AB R70, R122, R120 ;  /* 0x000000787a46723e */ /* 0x000fe600000010ff */
[----:B-1----:R-:W-:Y:S02]  /*8c00*/  F2FP.BF16.PACK_AB R69, R164, R168 ;  /* 0x000000a8a445723e */ /* 0x002fe400000010ff */
[----:B------:R-:W-:Y:S01]  /*8c10*/  F2FP.BF16.PACK_AB R71, R160, R121 ;  /* 0x00000079a047723e */ /* 0x000fe200000010ff */
[----:B----4-:R-:W-:Y:S06]  /*8c20*/  LDSM.16.MT88.4 R88, [R238+0x6100] ;  /* 0x00610000ee58783b */ /* 0x010fec0000004200 */
[C---:B------:R-:W-:Y:S08]  /*8c30*/  HMMA.16816.F32.BF16 R4, R68.reuse, R72, R4 ;  /* 0x000000484404723c */ /* 0x040ff00000041804 */
[C---:B------:R-:W-:Y:S01]  /*8c40*/  HMMA.16816.F32.BF16 R8, R68.reuse, R74, R8 ;  /* 0x0000004a4408723c */ /* 0x040fe20000041808 */
[----:B------:R-:W1:Y:S07]  /*8c50*/  LDSM.16.MT88.4 R72, [R240+0x6100] ;  /* 0x00610000f048783b */ /* 0x000e6e0000004200 */
[C---:B--2---:R-:W-:Y:S08]  /*8c60*/  HMMA.16816.F32.BF16 R12, R68.reuse, R84, R12 ;  /* 0x00000054440c723c */ /* 0x044ff0000004180c */
[C---:B------:R-:W-:Y:S01]  /*8c70*/  HMMA.16816.F32.BF16 R16, R68.reuse, R86, R16 ;  /* 0x000000564410723c */ /* 0x040fe20000041810 */
[----:B------:R-:W2:Y:S07]  /*8c80*/  LDSM.16.MT88.4 R84, [R236+0x6100] ;  /* 0x00610000ec54783b */ /* 0x000eae0000004200 */
[C---:B---3--:R-:W-:Y:S08]  /*8c90*/  HMMA.16816.F32.BF16 R20, R68.reuse, R80, R20 ;  /* 0x000000504414723c */ /* 0x048ff00000041814 */
[C---:B------:R-:W-:Y:S01]  /*8ca0*/  HMMA.16816.F32.BF16 R24, R68.reuse, R82, R24 ;  /* 0x000000524418723c */ /* 0x040fe20000041818 */
[----:B------:R-:W3:Y:S07]  /*8cb0*/  LDSM.16.MT88.4 R80, [R240+0x2900] ;  /* 0x00290000f050783b */ /* 0x000eee0000004200 */
[C---:B------:R-:W-:Y:S08]  /*8cc0*/  HMMA.16816.F32.BF16 R28, R68.reuse, R76, R28 ;  /* 0x0000004c441c723c */ /* 0x040ff0000004181c */
[C---:B------:R-:W-:Y:S01]  /*8cd0*/  HMMA.16816.F32.BF16 R32, R68.reuse, R78, R32 ;  /* 0x0000004e4420723c */ /* 0x040fe20000041820 */
[----:B------:R-:W4:Y:S07]  /*8ce0*/  LDSM.16.MT88.4 R76, [R237+0x2900] ;  /* 0x00290000ed4c783b */ /* 0x000f2e0000004200 */
[C---:B-1----:R-:W-:Y:S08]  /*8cf0*/  HMMA.16816.F32.BF16 R36, R68.reuse, R72, R36 ;  /* 0x000000484424723c */ /* 0x042ff00000041824 */
[C---:B------:R-:W-:Y:S01]  /*8d00*/  HMMA.16816.F32.BF16 R40, R68.reuse, R74, R40 ;  /* 0x0000004a4428723c */ /* 0x040fe20000041828 */
[----:B------:R-:W1:Y:S07]  /*8d10*/  LDSM.16.MT88.4 R72, [R236+0x2900] ;  /* 0x00290000ec48783b */ /* 0x000e6e0000004200 */
[C---:B------:R-:W-:Y:S07]  /*8d20*/  HMMA.16816.F32.BF16 R44, R68.reuse, R88, R44 ;  /* 0x00000058442c723c */ /* 0x040fee000004182c */
[--C-:B------:R-:W-:Y:S01]  /*8d30*/  FFMA.FTZ R88, R149, c[0x0][0x2d0], -R210.reuse ;  /* 0x0000b40095587a23 */ /* 0x100fe200000108d2 */
[C---:B------:R-:W-:Y:S03]  /*8d40*/  HMMA.16816.F32.BF16 R48, R68.reuse, R90, R48 ;  /* 0x0000005a4430723c */ /* 0x040fe60000041830 */
[----:B------:R-:W-:Y:S01]  /*8d50*/  MUFU.EX2 R149, R88 ;  /* 0x0000005800957308 */ /* 0x000fe20000000800 */
[--C-:B------:R-:W-:Y:S03]  /*8d60*/  FFMA.FTZ R89, R145, c[0x0][0x2d0], -R210.reuse ;  /* 0x0000b40091597a23 */ /* 0x100fe600000108d2 */
[--C-:B------:R-:W-:Y:S01]  /*8d70*/  FFMA.FTZ R91, R147, c[0x0][0x2d0], -R210.reuse ;  /* 0x0000b400935b7a23 */ /* 0x100fe200000108d2 */
[C---:B------:R-:W-:Y:S04]  /*8d80*/  HMMA.16816.F32.BF16 R52, R68.reuse, R92, R52 ;  /* 0x0000005c4434723c */ /* 0x040fe80000041834 */
[--C-:B------:R-:W-:Y:S01]  /*8d90*/  FFMA.FTZ R90, R143, c[0x0][0x2d0], -R210.reuse ;  /* 0x0000b4008f5a7a23 */ /* 0x100fe200000108d2 */
[----:B------:R-:W1:Y:S01]  /*8da0*/  MUFU.EX2 R147, R91 ;  /* 0x0000005b00937308 */ /* 0x000e620000000800 */
[----:B------:R-:W-:Y:S02]  /*8db0*/  FFMA.FTZ R210, R206, c[0x0][0x2d0], -R210 ;  /* 0x0000b400ced27a23 */ /* 0x000fe400000108d2 */
[C---:B------:R-:W-:Y:S01]  /*8dc0*/  HMMA.16816.F32.BF16 R56, R68.reuse, R94, R56 ;  /* 0x0000005e4438723c */ /* 0x040fe20000041838 */
[----:B------:R-:W-:Y:S03]  /*8dd0*/  LDSM.16.MT88.4 R92, [R237+0x7100] ;  /* 0x00710000ed5c783b */ /* 0x000fe60000004200 */
[--C-:B------:R-:W-:Y:S01]  /*8de0*/  FFMA.FTZ R206, R203, c[0x0][0x2d0], -R204.reuse ;  /* 0x0000b400cbce7a23 */ /* 0x100fe200000108cc */
[----:B------:R-:W-:Y:S01]  /*8df0*/  MOV R203, R122 ;  /* 0x0000007a00cb7202 */ /* 0x000fe20000000f00 */
[----:B------:R-:W-:Y:S01]  /*8e00*/  FFMA.FTZ R204, R133, c[0x0][0x2d0], -R204 ;  /* 0x0000b40085cc7a23 */ /* 0x000fe200000108cc */
[----:B------:R-:W-:Y:S01]  /*8e10*/  MUFU.EX2 R145, R89 ;  /* 0x0000005900917308 */ /* 0x000fe20000000800 */
[C---:B--2---:R-:W-:Y:S08]  /*8e20*/  HMMA.16816.F32.BF16 R60, R68.reuse, R84, R60 ;  /* 0x00000054443c723c */ /* 0x044ff0000004183c */
[----:B------:R-:W-:Y:S01]  /*8e30*/  HMMA.16816.F32.BF16 R64, R68, R86, R64 ;  /* 0x000000564440723c */ /* 0x000fe20000041840 */
[----:B------:R-:W-:Y:S01]  /*8e40*/  LDSM.16.MT88.4 R84, [R238+0x6900] ;  /* 0x00690000ee54783b */ /* 0x000fe20000004200 */
[----:B------:R2:W1:Y:S05]  /*8e50*/  MUFU.EX2 R143, R90 ;  /* 0x0000005a008f7308 */ /* 0x00046a0000000800 */
[----:B-----5:R-:W-:Y:S02]  /*8e60*/  F2FP.BF16.PACK_AB R68, R148, R156 ;  /* 0x0000009c9444723e */ /* 0x020fe400000010ff */
[----:B------:R-:W-:Y:S03]  /*8e70*/  F2FP.BF16.PACK_AB R70, R140, R170 ;  /* 0x000000aa8c46723e */ /* 0x000fe600000010ff */
[----:B------:R-:W-:Y:S01]  /*8e80*/  F2FP.BF16.PACK_AB R69, R161, R169 ;  /* 0x000000a9a145723e */ /* 0x000fe200000010ff */
[----:B------:R-:W5:Y:S01]  /*8e90*/  MUFU.EX2 R210, R210 ;  /* 0x000000d200d27308 */ /* 0x000f620000000800 */
[----:B------:R-:W-:Y:S07]  /*8ea0*/  F2FP.BF16.PACK_AB R71, R157, R163 ;  /* 0x000000a39d47723e */ /* 0x000fee00000010ff */
[C---:B---3--:R-:W-:Y:S02]  /*8eb0*/  HMMA.16816.F32.BF16 R4, R68.reuse, R80, R4 ;  /* 0x000000504404723c */ /* 0x048fe40000041804 */
[----:B------:R-:W-:Y:S01]  /*8ec0*/  MUFU.EX2 R133, R204 ;  /* 0x000000cc00857308 */ /* 0x000fe20000000800 */
[----:B--2---:R-:W-:Y:S05]  /*8ed0*/  LDSM.16.MT88.4 R88, [R238+0x7100] ;  /* 0x00710000ee58783b */ /* 0x004fea0000004200 */
[C---:B------:R-:W-:Y:S04]  /*8ee0*/  HMMA.16816.F32.BF16 R8, R68.reuse, R82, R8 ;  /* 0x000000524408723c */ /* 0x040fe80000041808 */
[----:B------:R-:W2:Y:S01]  /*8ef0*/  MUFU.EX2 R206, R206 ;  /* 0x000000ce00ce7308 */ /* 0x000ea20000000800 */
[----:B------:R-:W3:Y:S03]  /*8f00*/  LDSM.16.MT88.4 R80, [R240+0x6900] ;  /* 0x00690000f050783b */ /* 0x000ee60000004200 */
[C---:B------:R-:W-:Y:S08]  /*8f10*/  HMMA.16816.F32.BF16 R12, R68.reuse, R96, R12 ;  /* 0x00000060440c723c */ /* 0x040ff0000004180c */
[C---:B------:R-:W-:Y:S01]  /*8f20*/  HMMA.16816.F32.BF16 R16, R68.reuse, R98, R16 ;  /* 0x000000624410723c */ /* 0x040fe20000041810 */
[----:B------:R-:W-:Y:S07]  /*8f30*/  LDSM.16.MT88.4 R96, [R236+0x7100] ;  /* 0x00710000ec60783b */ /* 0x000fee0000004200 */
[C---:B----4-:R-:W-:Y:S08]  /*8f40*/  HMMA.16816.F32.BF16 R20, R68.reuse, R76, R20 ;  /* 0x0000004c4414723c */ /* 0x050ff00000041814 */
[C---:B------:R-:W-:Y:S01]  /*8f50*/  HMMA.16816.F32.BF16 R24, R68.reuse, R78, R24 ;  /* 0x0000004e4418723c */ /* 0x040fe20000041818 */
[----:B------:R-:W4:Y:S07]  /*8f60*/  LDSM.16.MT88.4 R76, [R237+0x6900] ;  /* 0x00690000ed4c783b */ /* 0x000f2e0000004200 */
[C---:B-1----:R-:W-:Y:S08]  /*8f70*/  HMMA.16816.F32.BF16 R28, R68.reuse, R72, R28 ;  /* 0x00000048441c723c */ /* 0x042ff0000004181c */
[C---:B------:R-:W-:Y:S01]  /*8f80*/  HMMA.16816.F32.BF16 R32, R68.reuse, R74, R32 ;  /* 0x0000004a4420723c */ /* 0x040fe20000041820 */
[----:B------:R-:W1:Y:S07]  /*8f90*/  LDSM.16.MT88.4 R72, [R236+0x6900] ;  /* 0x00690000ec48783b */ /* 0x000e6e0000004200 */
[C---:B---3--:R-:W-:Y:S08]  /*8fa0*/  HMMA.16816.F32.BF16 R36, R68.reuse, R80, R36 ;  /* 0x000000504424723c */ /* 0x048ff00000041824 */
[C---:B------:R-:W-:Y:S01]  /*8fb0*/  HMMA.16816.F32.BF16 R40, R68.reuse, R82, R40 ;  /* 0x000000524428723c */ /* 0x040fe20000041828 */
[----:B------:R-:W3:Y:S07]  /*8fc0*/  LDSM.16.MT88.4 R80, [R240+0x3100] ;  /* 0x00310000f050783b */ /* 0x000eee0000004200 */
[C---:B------:R-:W-:Y:S08]  /*8fd0*/  HMMA.16816.F32.BF16 R44, R68.reuse, R84, R44 ;  /* 0x00000054442c723c */ /* 0x040ff0000004182c */
[C---:B------:R-:W-:Y:S01]  /*8fe0*/  HMMA.16816.F32.BF16 R48, R68.reuse, R86, R48 ;  /* 0x000000564430723c */ /* 0x040fe20000041830 */
[----:B------:R-:W-:Y:S07]  /*8ff0*/  LDSM.16.MT88.4 R84, [R236+0x3100] ;  /* 0x00310000ec54783b */ /* 0x000fee0000004200 */
[C---:B----4-:R-:W-:Y:S08]  /*9000*/  HMMA.16816.F32.BF16 R52, R68.reuse, R76, R52 ;  /* 0x0000004c4434723c */ /* 0x050ff00000041834 */
[C---:B------:R-:W-:Y:S01]  /*9010*/  HMMA.16816.F32.BF16 R56, R68.reuse, R78, R56 ;  /* 0x0000004e4438723c */ /* 0x040fe20000041838 */
[----:B------:R-:W4:Y:S07]  /*9020*/  LDSM.16.MT88.4 R76, [R238+0x3100] ;  /* 0x00310000ee4c783b */ /* 0x000f2e0000004200 */
[C---:B-1----:R-:W-:Y:S08]  /*9030*/  HMMA.16816.F32.BF16 R60, R68.reuse, R72, R60 ;  /* 0x00000048443c723c */ /* 0x042ff0000004183c */
[----:B------:R-:W-:Y:S01]  /*9040*/  HMMA.16816.F32.BF16 R64, R68, R74, R64 ;  /* 0x0000004a4440723c */ /* 0x000fe20000041840 */
[----:B------:R-:W1:Y:S06]  /*9050*/  LDSM.16.MT88.4 R72, [R237+0x3100] ;  /* 0x00310000ed48783b */ /* 0x000e6c0000004200 */
[----:B------:R-:W-:Y:S02]  /*9060*/  F2FP.BF16.PACK_AB R68, R147, R149 ;  /* 0x000000959344723e */ /* 0x000fe400000010ff */
[----:B------:R-:W-:Y:S03]  /*9070*/  F2FP.BF16.PACK_AB R70, R143, R145 ;  /* 0x000000918f46723e */ /* 0x000fe600000010ff */
[----:B------:R-:W-:Y:S02]  /*9080*/  F2FP.BF16.PACK_AB R69, R217, R219 ;  /* 0x000000dbd945723e */ /* 0x000fe400000010ff */
[----:B------:R-:W-:Y:S07]  /*9090*/  F2FP.BF16.PACK_AB R71, R211, R218 ;  /* 0x000000dad347723e */ /* 0x000fee00000010ff */
[C---:B---3--:R-:W-:Y:S08]  /*90a0*/  HMMA.16816.F32.BF16 R4, R68.reuse, R80, R4 ;  /* 0x000000504404723c */ /* 0x048ff00000041804 */
[C---:B------:R-:W-:Y:S01]  /*90b0*/  HMMA.16816.F32.BF16 R8, R68.reuse, R82, R8 ;  /* 0x000000524408723c */ /* 0x040fe20000041808 */
[----:B------:R-:W3:Y:S07]  /*90c0*/  LDSM.16.MT88.4 R80, [R240+0x7100] ;  /* 0x00710000f050783b */ /* 0x000eee0000004200 */
[C---:B----4-:R-:W-:Y:S01]  /*90d0*/  HMMA.16816.F32.BF16 R12, R68.reuse, R76, R12 ;  /* 0x0000004c440c723c */ /* 0x050fe2000004180c */
[----:B------:R-:W4:Y:S07]  /*90e0*/  LDL.LU R77, [R1+0xc] ;  /* 0x00000c00014d7983 */ /* 0x000f2e0000300800 */
[C---:B------:R-:W-:Y:S08]  /*90f0*/  HMMA.16816.F32.BF16 R16, R68.reuse, R78, R16 ;  /* 0x0000004e4410723c */ /* 0x040ff00000041810 */
[C---:B-1----:R-:W-:Y:S07]  /*9100*/  HMMA.16816.F32.BF16 R20, R68.reuse, R72, R20 ;  /* 0x000000484414723c */ /* 0x042fee0000041814 */
[----:B------:R-:W-:Y:S01]  /*9110*/  MOV R73, R121 ;  /* 0x0000007900497202 */ /* 0x000fe20000000f00 */
[C---:B------:R-:W-:Y:S04]  /*9120*/  HMMA.16816.F32.BF16 R24, R68.reuse, R74, R24 ;  /* 0x0000004a4418723c */ /* 0x040fe80000041818 */
[----:B------:R-:W-:Y:S03]  /*9130*/  MOV R72, R120 ;  /* 0x0000007800487202 */ /* 0x000fe60000000f00 */
[----:B------:R-:W-:Y:S01]  /*9140*/  MOV R75, R115 ;  /* 0x00000073004b7202 */ /* 0x000fe20000000f00 */
[C---:B------:R-:W-:Y:S04]  /*9150*/  HMMA.16816.F32.BF16 R28, R68.reuse, R84, R28 ;  /* 0x00000054441c723c */ /* 0x040fe8000004181c */
[----:B------:R-:W-:Y:S04]  /*9160*/  MOV R74, R114 ;  /* 0x00000072004a7202 */ /* 0x000fe80000000f00 */
[C---:B------:R-:W-:Y:S01]  /*9170*/  HMMA.16816.F32.BF16 R32, R68.reuse, R86, R32 ;  /* 0x000000564420723c */ /* 0x040fe20000041820 */
[----:B------:R-:W-:Y:S07]  /*9180*/  LDSM.16.MT88.4 R84, [R238+0x7900] ;  /* 0x00790000ee54783b */ /* 0x000fee0000004200 */
[C---:B---3--:R-:W-:Y:S08]  /*9190*/  HMMA.16816.F32.BF16 R36, R68.reuse, R80, R36 ;  /* 0x000000504424723c */ /* 0x048ff00000041824 */
[C---:B------:R-:W-:Y:S08]  /*91a0*/  HMMA.16816.F32.BF16 R40, R68.reuse, R82, R40 ;  /* 0x000000524428723c */ /* 0x040ff00000041828 */
[C---:B------:R-:W-:Y:S08]  /*91b0*/  HMMA.16816.F32.BF16 R44, R68.reuse, R88, R44 ;  /* 0x00000058442c723c */ /* 0x040ff0000004182c */
[C---:B------:R-:W-:Y:S08]  /*91c0*/  HMMA.16816.F32.BF16 R48, R68.reuse, R90, R48 ;  /* 0x0000005a4430723c */ /* 0x040ff00000041830 */
[C---:B------:R-:W-:Y:S08]  /*91d0*/  HMMA.16816.F32.BF16 R52, R68.reuse, R92, R52 ;  /* 0x0000005c4434723c */ /* 0x040ff00000041834 */
[C---:B------:R-:W-:Y:S01]  /*91e0*/  HMMA.16816.F32.BF16 R56, R68.reuse, R94, R56 ;  /* 0x0000005e4438723c */ /* 0x040fe20000041838 */
[----:B------:R-:W1:Y:S07]  /*91f0*/  LDSM.16.MT88.4 R92, [R240+0x7900] ;  /* 0x00790000f05c783b */ /* 0x000e6e0000004200 */
[C---:B------:R-:W-:Y:S08]  /*9200*/  HMMA.16816.F32.BF16 R60, R68.reuse, R96, R60 ;  /* 0x00000060443c723c */ /* 0x040ff0000004183c */
[----:B------:R-:W-:Y:S07]  /*9210*/  HMMA.16816.F32.BF16 R64, R68, R98, R64 ;  /* 0x000000624440723c */ /* 0x000fee0000041840 */
[----:B------:R-:W-:Y:S02]  /*9220*/  F2FP.BF16.PACK_AB R68, R209, R208 ;  /* 0x000000d0d144723e */ /* 0x000fe400000010ff */
[----:B-----5:R-:W-:Y:S03]  /*9230*/  F2FP.BF16.PACK_AB R70, R210, R207 ;  /* 0x000000cfd246723e */ /* 0x020fe600000010ff */
[----:B--2---:R-:W-:Y:S02]  /*9240*/  F2FP.BF16.PACK_AB R69, R206, R205 ;  /* 0x000000cdce45723e */ /* 0x004fe400000010ff */
[----:B------:R-:W-:Y:S07]  /*9250*/  F2FP.BF16.PACK_AB R71, R133, R134 ;  /* 0x000000868547723e */ /* 0x000fee00000010ff */
[C---:B------:R-:W-:Y:S07]  /*9260*/  HMMA.16816.F32.BF16 R128, R68.reuse, R124, R4 ;  /* 0x0000007c4480723c */ /* 0x040fee0000041804 */
[----:B------:R-:W-:Y:S01]  /*9270*/  FADD.FTZ R5, R113, R112 ;  /* 0x0000007071057221 */ /* 0x000fe20000010000 */
[C---:B------:R-:W-:Y:S04]  /*9280*/  HMMA.16816.F32.BF16 R124, R68.reuse, R126, R8 ;  /* 0x0000007e447c723c */ /* 0x040fe80000041808 */
[----:B------:R-:W-:Y:S04]  /*9290*/  FADD.FTZ R216, R216, R5 ;  /* 0x00000005d8d87221 */ /* 0x000fe80000010000 */
[----:B------:R-:W-:Y:S01]  /*92a0*/  FADD.FTZ R5, R141, R216 ;  /* 0x000000d88d057221 */ /* 0x000fe20000010000 */
[C---:B------:R-:W-:Y:S08]  /*92b0*/  HMMA.16816.F32.BF16 R120, R68.reuse, R116, R12 ;  /* 0x000000744478723c */ /* 0x040ff0000004180c */
[C---:B------:R-:W-:Y:S08]  /*92c0*/  HMMA.16816.F32.BF16 R116, R68.reuse, R118, R16 ;  /* 0x000000764474723c */ /* 0x040ff00000041810 */
[C---:B------:R-:W-:Y:S08]  /*92d0*/  HMMA.16816.F32.BF16 R112, R68.reuse, R108, R20 ;  /* 0x0000006c4470723c */ /* 0x040ff00000041814 */
[C---:B------:R-:W-:Y:S04]  /*92e0*/  HMMA.16816.F32.BF16 R108, R68.reuse, R110, R24 ;  /* 0x0000006e446c723c */ /* 0x040fe80000041818 */
[----:B----4-:R-:W-:Y:S02]  /*92f0*/  FFMA.FTZ R202, R2, R77, R202 ;  /* 0x0000004d02ca7223 */ /* 0x010fe400000100ca */
[----:B------:R-:W-:Y:S01]  /*9300*/  FADD.FTZ R2, R150, R5 ;  /* 0x0000000596027221 */ /* 0x000fe20000010000 */
[----:B------:R-:W2:Y:S01]  /*9310*/  LDSM.16.MT88.4 R76, [R237+0x7900] ;  /* 0x00790000ed4c783b */ /* 0x000ea20000004200 */
[----:B------:R-:W-:Y:S04]  /*9320*/  FADD.FTZ R201, R201, R202 ;  /* 0x000000cac9c97221 */ /* 0x000fe80000010000 */
[----:B------:R-:W-:Y:S02]  /*9330*/  FADD.FTZ R7, R155, R2 ;  /* 0x000000029b077221 */ /* 0x000fe40000010000 */
        /* <DEDUP_REMOVED lines=13> */
[C---:B------:R-:W-:Y:S03]  /*9410*/  HMMA.16816.F32.BF16 R104, R68.reuse, R100, R28 ;  /* 0x000000644468723c */ /* 0x040fe6000004181c */
[----:B------:R-:W-:Y:S02]  /*9420*/  FADD.FTZ R5, R151, R0 ;  /* 0x0000000097057221 */ /* 0x000fe40000010000 */
[----:B------:R-:W-:Y:S02]  /*9430*/  FADD.FTZ R9, R168, R9 ;  /* 0x00000009a8097221 */ /* 0x000fe40000010000 */
[----:B------:R-:W-:Y:S01]  /*9440*/  FADD.FTZ R0, R146, R5 ;  /* 0x0000000592007221 */ /* 0x000fe20000010000 */
[C---:B------:R-:W-:Y:S04]  /*9450*/  HMMA.16816.F32.BF16 R100, R68.reuse, R102, R32 ;  /* 0x000000664464723c */ /* 0x040fe80000041820 */
[----:B------:R-:W-:Y:S02]  /*9460*/  FADD.FTZ R5, R153, R0 ;  /* 0x0000000099057221 */ /* 0x000fe40000010000 */
[----:B------:R-:W-:Y:S02]  /*9470*/  FADD.FTZ R2, R164, R9 ;  /* 0x00000009a4027221 */ /* 0x000fe40000010000 */
[----:B------:R-:W-:Y:S01]  /*9480*/  FADD.FTZ R0, R158, R5 ;  /* 0x000000059e007221 */ /* 0x000fe20000010000 */
[C---:B-1----:R-:W-:Y:S03]  /*9490*/  HMMA.16816.F32.BF16 R96, R68.reuse, R92, R36 ;  /* 0x0000005c4460723c */ /* 0x042fe60000041824 */
[----:B------:R-:W-:Y:S02]  /*94a0*/  FADD.FTZ R5, R165, R0 ;  /* 0x00000000a5057221 */ /* 0x000fe40000010000 */
[----:B------:R-:W-:Y:S02]  /*94b0*/  FADD.FTZ R11, R73, R2 ;  /* 0x00000002490b7221 */ /* 0x000fe40000010000 */
[----:B------:R-:W-:Y:S01]  /*94c0*/  FADD.FTZ R0, R162, R5 ;  /* 0x00000005a2007221 */ /* 0x000fe20000010000 */
[C---:B------:R-:W-:Y:S01]  /*94d0*/  HMMA.16816.F32.BF16 R92, R68.reuse, R94, R40 ;  /* 0x0000005e445c723c */ /* 0x040fe20000041828 */
[----:B------:R-:W1:Y:S03]  /*94e0*/  LDSM.16.MT88.4 R4, [R236+0x7900] ;  /* 0x00790000ec04783b */ /* 0x000e660000004200 */
[----:B------:R-:W-:Y:S04]  /*94f0*/  FADD.FTZ R0, R167, R0 ;  /* 0x00000000a7007221 */ /* 0x000fe80000010000 */
[----:B------:R-:W-:Y:S01]  /*9500*/  FADD.FTZ R0, R74, R0 ;  /* 0x000000004a007221 */ /* 0x000fe20000010000 */
[C---:B------:R-:W-:Y:S03]  /*9510*/  HMMA.16816.F32.BF16 R88, R68.reuse, R84, R44 ;  /* 0x000000544458723c */ /* 0x040fe6000004182c */
[----:B------:R-:W-:Y:S04]  /*9520*/  FADD.FTZ R0, R75, R0 ;  /* 0x000000004b007221 */ /* 0x000fe80000010000 */
[----:B------:R-:W-:Y:S01]  /*9530*/  FADD.FTZ R0, R72, R0 ;  /* 0x0000000048007221 */ /* 0x000fe20000010000 */
[C---:B------:R-:W-:Y:S04]  /*9540*/  HMMA.16816.F32.BF16 R84, R68.reuse, R86, R48 ;  /* 0x000000564454723c */ /* 0x040fe80000041830 */
[----:B------:R-:W-:Y:S02]  /*9550*/  FADD.FTZ R9, R203, R0 ;  /* 0x00000000cb097221 */ /* 0x000fe40000010000 */
[----:B------:R-:W-:Y:S02]  /*9560*/  FADD.FTZ R0, R160, R11 ;  /* 0x0000000ba0007221 */ /* 0x000fe40000010000 */
[----:B------:R-:W-:Y:S01]  /*9570*/  FADD.FTZ R9, R156, R9 ;  /* 0x000000099c097221 */ /* 0x000fe20000010000 */
[C---:B--2---:R-:W-:Y:S03]  /*9580*/  HMMA.16816.F32.BF16 R80, R68.reuse, R76, R52 ;  /* 0x0000004c4450723c */ /* 0x044fe60000041834 */
        /* <DEDUP_REMOVED lines=11> */
[----:B------:R-:W-:Y:S04]  /*9640*/  HMMA.16816.F32.BF16 R68, R68, R6, R64 ;  /* 0x000000064444723c */ /* 0x000fe80000041840 */
[----:B------:R-:W-:Y:S02]  /*9650*/  FADD.FTZ R2, R219, R2 ;  /* 0x00000002db027221 */ /* 0x000fe40000010000 */
[----:B------:R-:W-:Y:S02]  /*9660*/  FADD.FTZ R0, R145, R0 ;  /* 0x0000000091007221 */ /* 0x000fe40000010000 */
        /* <DEDUP_REMOVED lines=10> */
[----:B------:R-:W-:Y:S03]  /*9710*/  FADD.FTZ R134, R134, R205 ;  /* 0x000000cd86867221 */ /* 0x000fe60000010000 */
[----:B------:R1:W-:Y:S01]  /*9720*/  STL [R1+0xc], R0 ;  /* 0x00000c0001007387 */ /* 0x0003e20000100800 */
[----:B------:R-:W-:Y:S05]  /*9730*/  FADD.FTZ R2, R133, R134 ;  /* 0x0000008685027221 */ /* 0x000fea0000010000 */
[----:B------:R2:W-:Y:S01]  /*9740*/  STL [R1+0x8], R2 ;  /* 0x0000080201007387 */ /* 0x0005e20000100800 */
[----:B-1----:R-:W-:Y:S01]  /*9750*/  MOV R0, R3 ;  /* 0x0000000300007202 */ /* 0x002fe20000000f00 */
[----:B------:R-:W-:-:S05]  /*9760*/  @P1 BRA `(.L_x_6) ;  /* 0xffffc1c000001947 */ /* 0x000fca000383ffff */
.L_x_5:
[----:B------:R-:W3:Y:S04]  /*9770*/  LDL.LU R4, [R1+0xc] ;  /* 0x00000c0001047983 */ /* 0x000ee80000300800 */
[----:B--2---:R-:W2:Y:S01]  /*9780*/  LDL.LU R2, [R1+0x8] ;  /* 0x0000080001027983 */ /* 0x004ea20000300800 */
[----:B------:R-:W-:-:S02]  /*9790*/  MOV R7, RZ ;  /* 0x000000ff00077202 */ /* 0x000fc40000000f00 */
[----:B------:R-:W-:Y:S02]  /*97a0*/  MOV R0, RZ ;  /* 0x000000ff00007202 */ /* 0x000fe40000000f00 */
[----:B------:R-:W-:Y:S01]  /*97b0*/  PLOP3.LUT P2, PT, PT, PT, PT, 0x8, 0x0 ;  /* 0x000000000000781c */ /* 0x000fe20003f4e170 */
[----:B---3--:R-:W1:Y:S04]  /*97c0*/  SHFL.BFLY PT, R9, R4, 0x2, 0x1f ;  /* 0x0c401f0004097f89 */ /* 0x008e6800000e0000 */
[----:B--2---:R-:W2:Y:S01]  /*97d0*/  SHFL.BFLY PT, R5, R2, 0x2, 0x1f ;  /* 0x0c401f0002057f89 */ /* 0x004ea200000e0000 */
[----:B-1----:R-:W-:Y:S02]  /*97e0*/  FADD.FTZ R9, R9, R4 ;  /* 0x0000000409097221 */ /* 0x002fe40000010000 */
[----:B--2---:R-:W-:-:S03]  /*97f0*/  FADD.FTZ R5, R5, R2 ;  /* 0x0000000205057221 */ /* 0x004fc60000010000 */
[----:B------:R-:W1:Y:S04]  /*9800*/  SHFL.BFLY PT, R6, R9, 0x1, 0x1f ;  /* 0x0c201f0009067f89 */ /* 0x000e6800000e0000 */
[----:B------:R-:W2:Y:S01]  /*9810*/  SHFL.BFLY PT, R2, R5, 0x1, 0x1f ;  /* 0x0c201f0005027f89 */ /* 0x000ea200000e0000 */
[----:B-1----:R-:W-:Y:S02]  /*9820*/  FADD.FTZ R6, R9, R6 ;  /* 0x0000000609067221 */ /* 0x002fe40000010000 */
[----:B--2---:R-:W-:-:S03]  /*9830*/  FADD.FTZ R2, R2, R5 ;  /* 0x0000000502027221 */ /* 0x004fc60000010000 */
[----:B------:R-:W-:Y:S02]  /*9840*/  FSETP.NE.FTZ.AND P1, PT, R6, RZ, PT ;  /* 0x000000ff0600720b */ /* 0x000fe40003f35000 */
[----:B------:R-:W-:-:S11]  /*9850*/  FSETP.NE.FTZ.AND P0, PT, R2, RZ, PT ;  /* 0x000000ff0200720b */ /* 0x000fd60003f15000 */
[----:B------:R-:W1:Y:S01]  /*9860*/  @P1 MUFU.RCP R7, R6 ;  /* 0x0000000600071308 */ /* 0x000e620000001000 */
[----:B------:R-:W-:Y:S02]  /*9870*/  @P1 MOV R10, 0x3f317218 ;  /* 0x3f317218000a1802 */ /* 0x000fe40000000f00 */
[----:B------:R-:W-:-:S05]  /*9880*/  @P0 MOV R11, 0x3f317218 ;  /* 0x3f317218000b0802 */ /* 0x000fca0000000f00 */
[----:B------:R-:W2:Y:S08]  /*9890*/  @P1 MUFU.LG2 R6, R6 ;  /* 0x0000000600061308 */ /* 0x000eb00000000c00 */
[----:B------:R-:W3:Y:S01]  /*98a0*/  @P0 MUFU.LG2 R8, R2 ;  /* 0x0000000200080308 */ /* 0x000ee20000000c00 */
[C---:B-1----:R-:W-:Y:S02]  /*98b0*/  FMUL.FTZ R128, R7.reuse, R128 ;  /* 0x0000008007807220 */ /* 0x042fe40000410000 */
[----:B------:R-:W-:-:S02]  /*98c0*/  FMUL.FTZ R129, R7, R129 ;  /* 0x0000008107817220 */ /* 0x000fc40000410000 */
[C---:B------:R-:W-:Y:S02]  /*98d0*/  FMUL.FTZ R124, R7.reuse, R124 ;  /* 0x0000007c077c7220 */ /* 0x040fe40000410000 */
[C---:B------:R-:W-:Y:S01]  /*98e0*/  FMUL.FTZ R125, R7.reuse, R125 ;  /* 0x0000007d077d7220 */ /* 0x040fe20000410000 */
[----:B------:R1:W4:Y:S01]  /*98f0*/  @P0 MUFU.RCP R0, R2 ;  /* 0x0000000200000308 */ /* 0x0003220000001000 */
[----:B--2---:R-:W-:Y:S02]  /*9900*/  @P1 FMUL.FTZ R9, R6, 0.69314718246459960938 ;  /* 0x3f31721806091820 */ /* 0x004fe40000410000 */
[----:B------:R-:W-:Y:S02]  /*9910*/  @P1 FMUL.FTZ R6, R10, c[0x0][0x2d0] ;  /* 0x0000b4000a061a20 */ /* 0x000fe40000410000 */
[C---:B------:R-:W-:Y:S02]  /*9920*/  FMUL.FTZ R120, R7.reuse, R120 ;  /* 0x0000007807787220 */ /* 0x040fe40000410000 */
[----:B------:R-:W-:-:S02]  /*9930*/  FMUL.FTZ R121, R7, R121 ;  /* 0x0000007907797220 */ /* 0x000fc40000410000 */
[----:B---3--:R-:W-:Y:S02]  /*9940*/  @P0 FMUL.FTZ R10, R8, 0.69314718246459960938 ;  /* 0x3f317218080a0820 */ /* 0x008fe40000410000 */
[----:B------:R-:W-:Y:S02]  /*9950*/  @P0 FMUL.FTZ R8, R11, c[0x0][0x2d0] ;  /* 0x0000b4000b080a20 */ /* 0x000fe40000410000 */
[C---:B------:R-:W-:Y:S02]  /*9960*/  FMUL.FTZ R116, R7.reuse, R116 ;  /* 0x0000007407747220 */ /* 0x040fe40000410000 */
[C---:B------:R-:W-:Y:S01]  /*9970*/  FMUL.FTZ R117, R7.reuse, R117 ;  /* 0x0000007507757220 */ /* 0x040fe20000410000 */
[----:B-1----:R-:W-:Y:S01]  /*9980*/  MOV R2, 0xff800000 ;  /* 0xff80000000027802 */ /* 0x002fe20000000f00 */
[C---:B------:R-:W-:Y:S02]  /*9990*/  FMUL.FTZ R4, R7.reuse, R112 ;  /* 0x0000007007047220 */ /* 0x040fe40000410000 */
[----:B------:R-:W-:-:S02]  /*99a0*/  FMUL.FTZ R5, R7, R113 ;  /* 0x0000007107057220 */ /* 0x000fc40000410000 */
[C---:B------:R-:W-:Y:S02]  /*99b0*/  FMUL.FTZ R108, R7.reuse, R108 ;  /* 0x0000006c076c7220 */ /* 0x040fe40000410000 */
[C---:B------:R-:W-:Y:S02]  /*99c0*/  FMUL.FTZ R109, R7.reuse, R109 ;  /* 0x0000006d076d7220 */ /* 0x040fe40000410000 */
[C---:B------:R-:W-:Y:S02]  /*99d0*/  FMUL.FTZ R104, R7.reuse, R104 ;  /* 0x0000006807687220 */ /* 0x040fe40000410000 */
[C---:B------:R-:W-:Y:S02]  /*99e0*/  FMUL.FTZ R105, R7.reuse, R105 ;  /* 0x0000006907697220 */ /* 0x040fe40000410000 */
        /* <DEDUP_REMOVED lines=17> */
[----:B------:R-:W-:Y:S01]  /*9b00*/  FMUL.FTZ R69, R7, R69 ;  /* 0x0000004507457220 */ /* 0x000fe20000410000 */
[----:B------:R-:W-:Y:S01]  /*9b10*/  MOV R7, 0xff800000 ;  /* 0xff80000000077802 */ /* 0x000fe20000000f00 */
[C---:B----4-:R-:W-:Y:S02]  /*9b20*/  FMUL.FTZ R130, R0.reuse, R130 ;  /* 0x0000008200827220 */ /* 0x050fe40000410000 */
        /* <DEDUP_REMOVED lines=31> */
[----:B------:R-:W-:Y:S02]  /*9d20*/  @P1 FFMA.FTZ R2, R6, R132, R9 ;  /* 0x0000008406021223 */ /* 0x000fe40000010009 */
[----:B------:R-:W-:Y:S02]  /*9d30*/  @P0 FFMA.FTZ R7, R8, R3, R10 ;  /* 0x0000000308070223 */ /* 0x000fe4000001000a */
.L_x_3:
[----:B------:R-:W-:Y:S05]  /*9d40*/  @P2 BRA `(.L_x_7) ;  /* 0x0000136000002947 */ /* 0x000fea0003800000 */
[----:B------:R-:W1:Y:S01]  /*9d50*/  S2R R13, SR_TID.X ;  /* 0x00000000000d7919 */ /* 0x000e620000002100 */
[----:B------:R-:W-:Y:S01]  /*9d60*/  USHF.R.S32.HI UR6, URZ, 0x1f, UR10 ;  /* 0x0000001f3f067899 */ /* 0x000fe2000801140a */
[----:B------:R-:W-:Y:S01]  /*9d70*/  IMAD R8, RZ, RZ, -UR10 ;  /* 0x8000000aff087e24 */ /* 0x000fe2000f8e02ff */
[----:B------:R-:W-:Y:S01]  /*9d80*/  ULDC.64 UR4, c[0x0][0x4d0] ;  /* 0x0001340000047ab9 */ /* 0x000fe20000000a00 */
[----:B------:R-:W2:Y:S01]  /*9d90*/  S2R R3, SR_CTAID.Y ;  /* 0x0000000000037919 */ /* 0x000ea20000002600 */
[----:B------:R-:W-:Y:S01]  /*9da0*/  UIMAD UR7, UR6, UR4, URZ ;  /* 0x00000004060772a4 */ /* 0x000fe2000f8e023f */
[----:B------:R-:W-:Y:S01]  /*9db0*/  IMAD.MOV.U32 R11, RZ, RZ, c[0x0][0x4e8] ;  /* 0x00013a00ff0b7624 */ /* 0x000fe200078e00ff */
[----:B------:R-:W-:Y:S01]  /*9dc0*/  UIMAD.WIDE.U32 UR8, UR10, UR4, URZ ;  /* 0x000000040a0872a5 */ /* 0x000fe2000f8e003f */
[----:B------:R-:W3:Y:S01]  /*9dd0*/  S2R R10, SR_CTAID.Z ;  /* 0x00000000000a7919 */ /* 0x000ee20000002700 */
[----:B------:R-:W-:Y:S01]  /*9de0*/  UIMAD UR7, UR10, UR5, UR7 ;  /* 0x000000050a0772a4 */ /* 0x000fe2000f8e0207 */
[----:B------:R-:W-:Y:S01]  /*9df0*/  BSSY B0, `(.L_x_8) ;  /* 0x00000c9000007945 */ /* 0x000fe20003800000 */
[C---:B------:R-:W-:Y:S01]  /*9e00*/  ISETP.NE.AND P1, PT, R11.reuse, 0x1, PT ;  /* 0x000000010b00780c */ /* 0x040fe20003f25270 */
[----:B------:R-:W-:Y:S01]  /*9e10*/  ULDC.64 UR4, c[0x0][0x438] ;  /* 0x00010e0000047ab9 */ /* 0x000fe20000000a00 */
[----:B------:R-:W-:Y:S01]  /*9e20*/  MOV R19, UR9 ;  /* 0x0000000900137c02 */ /* 0x000fe20008000f00 */
[----:B------:R-:W-:Y:S01]  /*9e30*/  UIMAD.WIDE.U32 UR12, UR10, UR4, URZ ;  /* 0x000000040a0c72a5 */ /* 0x000fe2000f8e003f */
[----:B------:R-:W-:Y:S01]  /*9e40*/  IMAD.U32 R18, RZ, RZ, UR8 ;  /* 0x00000008ff127e24 */ /* 0x000fe2000f8e00ff */
[----:B------:R-:W-:Y:S01]  /*9e50*/  UIMAD UR4, UR6, UR4, URZ ;  /* 0x00000004060472a4 */ /* 0x000fe2000f8e023f */
[----:B------:R-:W-:Y:S01]  /*9e60*/  IMAD R11, R11, c[0x0][0x388], RZ ;  /* 0x0000e2000b0b7a24 */ /* 0x000fe200078e02ff */
[----:B------:R-:W-:-:S02]  /*9e70*/  UIADD3 UR7, UR9, UR7, URZ ;  /* 0x0000000709077290 */ /* 0x000fc4000fffe03f */
[----:B------:R-:W-:Y:S01]  /*9e80*/  UIMAD UR4, UR10, UR5, UR4 ;  /* 0x000000050a0472a4 */ /* 0x000fe2000f8e0204 */
[----:B------:R-:W-:Y:S01]  /*9e90*/  MOV R16, UR12 ;  /* 0x0000000c00107c02 */ /* 0x000fe20008000f00 */
[----:B------:R-:W-:Y:S01]  /*9ea0*/  IMAD.U32 R17, RZ, RZ, UR13 ;  /* 0x0000000dff117e24 */ /* 0x000fe2000f8e00ff */
[----:B-1----:R-:W-:Y:S01]  /*9eb0*/  SHF.R.S32.HI R0, RZ, 0x1f, R13 ;  /* 0x0000001fff007819 */ /* 0x002fe2000001140d */
[----:B------:R-:W-:Y:S01]  /*9ec0*/  UIADD3 UR4, UR13, UR4, URZ ;  /* 0x000000040d047290 */ /* 0x000fe2000fffe03f */
[----:B------:R-:W-:Y:S02]  /*9ed0*/  IMAD.U32 R19, RZ, RZ, UR7 ;  /* 0x00000007ff137e24 */ /* 0x000fe4000f8e00ff */
[-C--:B------:R-:W-:Y:S01]  /*9ee0*/  LEA.HI R15, R0, R13.reuse, RZ, 0x5 ;  /* 0x0000000d000f7211 */ /* 0x080fe200078f28ff */
[----:B--2---:R-:W-:Y:S01]  /*9ef0*/  IMAD R8, R8, c[0x0][0x550], R3 ;  /* 0x0001540008087a24 */ /* 0x004fe200078e0203 */
[----:B------:R-:W-:Y:S01]  /*9f00*/  LEA.HI R0, R0, R13, RZ, 0x2 ;  /* 0x0000000d00007211 */ /* 0x000fe200078f10ff */
[----:B------:R-:W-:Y:S01]  /*9f10*/  IMAD.U32 R17, RZ, RZ, UR4 ;  /* 0x00000004ff117e24 */ /* 0x000fe2000f8e00ff */
[----:B------:R-:W-:Y:S01]  /*9f20*/  LOP3.LUT R6, R15, 0xffffffe0, RZ, 0xc0, !PT ;  /* 0xffffffe00f067812 */ /* 0x000fe200078ec0ff */
[----:B---3--:R-:W-:Y:S01]  /*9f30*/  IMAD.WIDE.U32 R18, R10, c[0x0][0x4d8], R18 ;  /* 0x000136000a127a25 */ /* 0x008fe200078e0012 */
[----:B------:R-:W-:-:S02]  /*9f40*/  SHF.R.S32.HI R12, RZ, 0x5, R15 ;  /* 0x00000005ff0c7819 */ /* 0x000fc4000001140f */
[----:B------:R-:W-:Y:S01]  /*9f50*/  SHF.R.S32.HI R15, RZ, 0x1f, R15 ;  /* 0x0000001fff0f7819 */ /* 0x000fe2000001140f */
[----:B------:R-:W-:Y:S01]  /*9f60*/  IMAD.IADD R6, R13, 0x1, -R6 ;  /* 0x000000010d067824 */ /* 0x000fe200078e0a06 */
[----:B------:R-:W-:Y:S01]  /*9f70*/  LOP3.LUT R0, R0, 0xfffffffc, RZ, 0xc0, !PT ;  /* 0xfffffffc00007812 */ /* 0x000fe200078ec0ff */
[----:B------:R-:W-:Y:S01]  /*9f80*/  IMAD.WIDE.U32 R16, R10, c[0x0][0x440], R16 ;  /* 0x000110000a107a25 */ /* 0x000fe200078e0010 */
[----:B------:R-:W-:Y:S02]  /*9f90*/  LEA.HI R15, R15, R12, RZ, 0x3 ;  /* 0x0000000c0f0f7211 */ /* 0x000fe400078f18ff */
[----:B------:R-:W-:Y:S01]  /*9fa0*/  IADD3 R13, -R0, R13, RZ ;  /* 0x0000000d000d7210 */ /* 0x000fe20007ffe1ff */
[----:B------:R-:W-:Y:S01]  /*9fb0*/  IMAD.MOV.U32 R22, RZ, RZ, R16 ;  /* 0x000000ffff167224 */ /* 0x000fe200078e0010 */
[----:B------:R-:W-:Y:S01]  /*9fc0*/  LOP3.LUT R15, R15, 0xffffff8, RZ, 0xc0, !PT ;  /* 0x0ffffff80f0f7812 */ /* 0x000fe200078ec0ff */
[----:B------:R-:W1:Y:S01]  /*9fd0*/  S2R R0, SR_CTAID.X ;  /* 0x0000000000007919 */ /* 0x000e620000002500 */
[----:B------:R-:W-:-:S02]  /*9fe0*/  SHF.R.S32.HI R3, RZ, 0x1f, R6 ;  /* 0x0000001fff037819 */ /* 0x000fc40000011406 */
[----:B------:R-:W-:Y:S01]  /*9ff0*/  SHF.R.S32.HI R9, RZ, 0x1f, R10 ;  /* 0x0000001fff097819 */ /* 0x000fe2000001140a */
[----:B------:R-:W-:Y:S01]  /*a000*/  IMAD.IADD R15, R12, 0x1, -R15 ;  /* 0x000000010c0f7824 */ /* 0x000fe200078e0a0f */
[----:B------:R-:W-:Y:S02]  /*a010*/  LEA.HI R12, R13, R13, RZ, 0x1 ;  /* 0x0000000d0d0c7211 */ /* 0x000fe400078f08ff */
[----:B------:R-:W-:Y:S02]  /*a020*/  LEA.HI R3, R3, R6, RZ, 0x2 ;  /* 0x0000000603037211 */ /* 0x000fe400078f10ff */
[----:B------:R-:W-:Y:S02]  /*a030*/  LOP3.LUT R12, R12, 0x1ffffffe, RZ, 0xc0, !PT ;  /* 0x1ffffffe0c0c7812 */ /* 0x000fe400078ec0ff */
[----:B------:R-:W-:Y:S02]  /*a040*/  SHF.R.S32.HI R14, RZ, 0x2, R3 ;  /* 0x00000002ff0e7819 */ /* 0x000fe40000011403 */
[----:B------:R-:W-:Y:S01]  /*a050*/  IADD3 R12, R13, -R12, RZ ;  /* 0x8000000c0d0c7210 */ /* 0x000fe20007ffe0ff */
[----:B------:R-:W-:Y:S01]  /*a060*/  IMAD R13, R9, c[0x0][0x4d8], RZ ;  /* 0x00013600090d7a24 */ /* 0x000fe200078e02ff */
[----:B------:R-:W-:Y:S01]  /*a070*/  LOP3.LUT R3, R3, 0x7ffffffc, RZ, 0xc0, !PT ;  /* 0x7ffffffc03037812 */ /* 0x000fe200078ec0ff */
[----:B------:R-:W-:-:S02]  /*a080*/  IMAD R15, R15, 0x10, R14 ;  /* 0x000000100f0f7824 */ /* 0x000fc400078e020e */
[----:B------:R-:W-:Y:S02]  /*a090*/  IMAD R9, R9, c[0x0][0x440], RZ ;  /* 0x0001100009097a24 */ /* 0x000fe400078e02ff */
[----:B------:R-:W-:Y:S02]  /*a0a0*/  IMAD R21, R12, 0x8, R15 ;  /* 0x000000080c157824 */ /* 0x000fe400078e020f */
[C---:B------:R-:W-:Y:S02]  /*a0b0*/  IMAD R9, R10.reuse, c[0x0][0x444], R9 ;  /* 0x000111000a097a24 */ /* 0x040fe400078e0209 */
[----:B------:R-:W-:Y:S01]  /*a0c0*/  IMAD R13, R10, c[0x0][0x4dc], R13 ;  /* 0x000137000a0d7a24 */ /* 0x000fe200078e020d */
[C---:B-1----:R-:W-:Y:S01]  /*a0d0*/  LEA R21, R0.reuse, R21, 0x7 ;  /* 0x0000001500157211 */ /* 0x042fe200078e38ff */
[----:B------:R-:W-:Y:S01]  /*a0e0*/  IMAD.IADD R23, R17, 0x1, R9 ;  /* 0x0000000111177824 */ /* 0x000fe200078e0209 */
[----:B------:R-:W-:Y:S01]  /*a0f0*/  SHF.R.S32.HI R10, RZ, 0x1f, R8 ;  /* 0x0000001fff0a7819 */ /* 0x000fe20000011408 */
[----:B------:R-:W-:Y:S01]  /*a100*/  IMAD.IADD R19, R19, 0x1, R13 ;  /* 0x0000000113137824 */ /* 0x000fe200078e020d */
[----:B------:R-:W-:Y:S01]  /*a110*/  MOV R12, R21 ;  /* 0x00000015000c7202 */ /* 0x000fe20000000f00 */
[----:B------:R-:W-:Y:S01]  /*a120*/  @P1 IMAD.HI.U32 R9, R21, c[0x0][0x4ec], RZ ;  /* 0x00013b0015091a27 */ /* 0x000fe200078e00ff */
[----:B------:R-:W-:-:S03]  /*a130*/  LEA R0, R0, R15, 0x7 ;  /* 0x0000000f00007211 */ /* 0x000fc600078e38ff */
[C---:B------:R-:W-:Y:S01]  /*a140*/  IMAD R13, R10.reuse, c[0x0][0x4e0], RZ ;  /* 0x000138000a0d7a24 */ /* 0x040fe200078e02ff */
[----:B------:R-:W-:Y:S01]  /*a150*/  @P1 SHF.R.U32.HI R12, RZ, c[0x0][0x4f0], R9 ;  /* 0x00013c00ff0c1a19 */ /* 0x000fe20000011609 */
[----:B------:R-:W-:Y:S01]  /*a160*/  IMAD R17, R10, c[0x0][0x448], RZ ;  /* 0x000112000a117a24 */ /* 0x000fe200078e02ff */
[----:B------:R-:W-:Y:S01]  /*a170*/  MOV R9, R21 ;  /* 0x0000001500097202 */ /* 0x000fe20000000f00 */
[C---:B------:R-:W-:Y:S01]  /*a180*/  IMAD R13, R8.reuse, c[0x0][0x4e4], R13 ;  /* 0x00013900080d7a24 */ /* 0x040fe200078e020d */
[--C-:B------:R-:W-:Y:S01]  /*a190*/  SHF.R.S32.HI R14, RZ, 0x1f, R12.reuse ;  /* 0x0000001fff0e7819 */ /* 0x100fe2000001140c */
[----:B------:R-:W-:Y:S02]  /*a1a0*/  IMAD.MOV R10, RZ, RZ, -R12 ;  /* 0x000000ffff0a7224 */ /* 0x000fe400078e0a0c */
[C---:B------:R-:W-:Y:S02]  /*a1b0*/  IMAD R17, R8.reuse, c[0x0][0x44c], R17 ;  /* 0x0001130008117a24 */ /* 0x040fe400078e0211 */
[----:B------:R-:W-:-:S04]  /*a1c0*/  IMAD.WIDE.U32 R22, R8, c[0x0][0x448], R22 ;  /* 0x0001120008167a25 */ /* 0x000fc800078e0016 */
[----:B------:R-:W-:-:S04]  /*a1d0*/  IMAD.WIDE.U32 R18, R8, c[0x0][0x4e0], R18 ;  /* 0x0001380008127a25 */ /* 0x000fc800078e0012 */
[----:B------:R-:W-:Y:S01]  /*a1e0*/  @P1 IMAD.HI.U32 R8, R21, c[0x0][0x4ec], RZ ;  /* 0x00013b0015081a27 */ /* 0x000fe200078e00ff */
[----:B------:R-:W-:Y:S01]  /*a1f0*/  BAR.SYNC.DEFER_BLOCKING 0x1, 0x100 ;  /* 0x0044000000007b1d */ /* 0x000fe20000010000 */
[----:B------:R-:W-:Y:S02]  /*a200*/  IADD3 R12, P0, R12, R18, RZ ;  /* 0x000000120c0c7210 */ /* 0x000fe40007f1e0ff */
[----:B------:R-:W-:Y:S01]  /*a210*/  IMAD R10, R10, c[0x0][0x4e8], R21 ;  /* 0x00013a000a0a7a24 */ /* 0x000fe200078e0215 */
[----:B------:R-:W-:Y:S01]  /*a220*/  @P1 SHF.R.U32.HI R9, RZ, c[0x0][0x4f0], R8 ;  /* 0x00013c00ff091a19 */ /* 0x000fe20000011608 */
[----:B------:R-:W-:Y:S01]  /*a230*/  IMAD.IADD R23, R23, 0x1, R17 ;  /* 0x0000000117177824 */ /* 0x000fe200078e0211 */
[----:B------:R-:W-:Y:S01]  /*a240*/  IADD3.X R13, R14, R19, R13, P0, !PT ;  /* 0x000000130e0d7210 */ /* 0x000fe200007fe40d */
[----:B------:R-:W-:Y:S01]  /*a250*/  IMAD.IADD R3, R6, 0x1, -R3 ;  /* 0x0000000106037824 */ /* 0x000fe200078e0a03 */
[----:B------:R-:W-:Y:S01]  /*a260*/  SHF.R.S32.HI R8, RZ, 0x1f, R10 ;  /* 0x0000001fff087819 */ /* 0x000fe2000001140a */
[C---:B------:R-:W-:Y:S01]  /*a270*/  IMAD.WIDE.U32 R22, R9.reuse, c[0x0][0x430], R22 ;  /* 0x00010c0009167a25 */ /* 0x040fe200078e0016 */
[----:B------:R-:W-:-:S02]  /*a280*/  IADD3 R14, -R9, RZ, RZ ;  /* 0x000000ff090e7210 */ /* 0x000fc40007ffe1ff */
[----:B------:R-:W-:Y:S01]  /*a290*/  LOP3.LUT P1, RZ, R6, 0x3, RZ, 0xc0, !PT ;  /* 0x0000000306ff7812 */ /* 0x000fe2000782c0ff */
[----:B------:R-:W-:Y:S01]  /*a2a0*/  IMAD R17, R8, c[0x0][0x4c8], RZ ;  /* 0x0001320008117a24 */ /* 0x000fe200078e02ff */
[----:B------:R-:W-:Y:S01]  /*a2b0*/  SHF.R.S32.HI R8, RZ, 0x1f, R9 ;  /* 0x0000001fff087819 */ /* 0x000fe20000011409 */
[----:B------:R-:W-:Y:S01]  /*a2c0*/  IMAD.WIDE.U32 R12, R10, c[0x0][0x4c8], R12 ;  /* 0x000132000a0c7a25 */ /* 0x000fe200078e000c */
[----:B------:R-:W-:-:S03]  /*a2d0*/  ISETP.GE.OR P2, PT, R0, R11, P1 ;  /* 0x0000000b0000720c */ /* 0x000fc60000f46670 */
[----:B------:R-:W-:Y:S01]  /*a2e0*/  IMAD R17, R10, c[0x0][0x4cc], R17 ;  /* 0x000133000a117a24 */ /* 0x000fe200078e0211 */
[----:B------:R-:W-:Y:S01]  /*a2f0*/  LEA R10, P0, R12, c[0x0][0x4a8], 0x2 ;  /* 0x00012a000c0a7a11 */ /* 0x000fe200078010ff */
[----:B------:R-:W-:Y:S02]  /*a300*/  IMAD R14, R14, c[0x0][0x4e8], R21 ;  /* 0x00013a000e0e7a24 */ /* 0x000fe400078e0215 */
[----:B------:R-:W-:Y:S02]  /*a310*/  IMAD.IADD R17, R13, 0x1, R17 ;  /* 0x000000010d117824 */ /* 0x000fe400078e0211 */
[----:B------:R-:W-:Y:S01]  /*a320*/  IMAD R8, R8, c[0x0][0x430], RZ ;  /* 0x00010c0008087a24 */ /* 0x000fe200078e02ff */
[----:B------:R-:W-:Y:S02]  /*a330*/  SHFL.IDX PT, R18, R10, 0x1, 0x1c1f ;  /* 0x003c1f000a127f89 */ /* 0x000fe400000e0000 */
[----:B------:R-:W-:Y:S01]  /*a340*/  LEA.HI.X R17, R12, c[0x0][0x4ac], R17, 0x2, P0 ;  /* 0x00012b000c117a11 */ /* 0x000fe200000f1411 */
[----:B------:R-:W-:Y:S01]  /*a350*/  IMAD R9, R9, c[0x0][0x434], R8 ;  /* 0x00010d0009097a24 */ /* 0x000fe200078e0208 */
[----:B------:R-:W-:Y:S01]  /*a360*/  SHFL.IDX PT, R12, R10, RZ, 0x1c1f ;  /* 0x001c1fff0a0c7589 */ /* 0x000fe200000e0000 */
[----:B------:R-:W-:-:S02]  /*a370*/  SHF.R.S32.HI R8, RZ, 0x1f, R14 ;  /* 0x0000001fff087819 */ /* 0x000fc4000001140e */
[----:B------:R-:W-:Y:S01]  /*a380*/  IMAD.IADD R23, R23, 0x1, R9 ;  /* 0x0000000117177824 */ /* 0x000fe200078e0209 */
[----:B------:R-:W1:Y:S02]  /*a390*/  SHFL.IDX PT, R13, R17, RZ, 0x1c1f ;  /* 0x001c1fff110d7589 */ /* 0x000e6400000e0000 */
[----:B------:R-:W-:Y:S01]  /*a3a0*/  IMAD R9, R8, c[0x0][0x428], RZ ;  /* 0x00010a0008097a24 */ /* 0x000fe200078e02ff */
[----:B------:R-:W-:Y:S01]  /*a3b0*/  IADD3 R8, R0, 0x8, RZ ;  /* 0x0000000800087810 */ /* 0x000fe20007ffe0ff */
[----:B------:R-:W2:Y:S01]  /*a3c0*/  SHFL.IDX PT, R19, R17, 0x1, 0x1c1f ;  /* 0x003c1f0011137f89 */ /* 0x000ea200000e0000 */
[----:B------:R-:W-:Y:S02]  /*a3d0*/  IMAD.WIDE.U32 R22, R14, c[0x0][0x428], R22 ;  /* 0x00010a000e167a25 */ /* 0x000fe400078e0016 */
[----:B------:R-:W-:Y:S02]  /*a3e0*/  ISETP.GE.OR P1, PT, R8, R11, P1 ;  /* 0x0000000b0800720c */ /* 0x000fe40000f26670 */
[----:B------:R-:W-:-:S05]  /*a3f0*/  IMAD R9, R14, c[0x0][0x42c], R9 ;  /* 0x00010b000e097a24 */ /* 0x000fca00078e0209 */
[----:B------:R-:W-:Y:S02]  /*a400*/  IADD3 R14, R23, R9, RZ ;  /* 0x00000009170e7210 */ /* 0x000fe40007ffe0ff */
[----:B------:R-:W-:-:S04]  /*a410*/  LEA R9, P0, R22, c[0x0][0x400], 0x2 ;  /* 0x0001000016097a11 */ /* 0x000fc800078010ff */
[----:B------:R-:W-:Y:S01]  /*a420*/  LEA.HI.X R14, R22, c[0x0][0x404], R14, 0x2, P0 ;  /* 0x00010100160e7a11 */ /* 0x000fe200000f140e */
[----:B------:R3:W4:Y:S01]  /*a430*/  SHFL.IDX PT, R16, R9, RZ, 0x1c1f ;  /* 0x001c1fff09107589 */ /* 0x00072200000e0000 */
[----:B------:R-:W-:-:S03]  /*a440*/  ISETP.GE.AND P0, PT, R8, R11, PT ;  /* 0x0000000b0800720c */ /* 0x000fc60003f06270 */
[----:B-1----:R3:W-:Y:S04]  /*a450*/  @!P2 ST.E [R12.64], R2 ;  /* 0x000000020c00a985 */ /* 0x0027e8000c10190e */
[----:B--2---:R3:W-:Y:S01]  /*a460*/  @!P1 ST.E [R18.64], R7 ;  /* 0x0000000712009985 */ /* 0x0047e2000c10190e */
[----:B------:R-:W-:Y:S02]  /*a470*/  ISETP.GE.AND P1, PT, R0, R11, PT ;  /* 0x0000000b0000720c */ /* 0x000fe40003f26270 */
[----:B------:R-:W-:Y:S01]  /*a480*/  SHF.L.U32 R11, R3, 0x1, RZ ;  /* 0x00000001030b7819 */ /* 0x000fe200000006ff */
[----:B------:R3:W1:Y:S10]  /*a490*/  SHFL.IDX PT, R17, R14, RZ, 0x1c1f ;  /* 0x001c1fff0e117589 */ /* 0x00067400000e0000 */
[----:B------:R-:W-:Y:S05]  /*a4a0*/  @P1 BRA `(.L_x_9) ;  /* 0x000005d000001947 */ /* 0x000fea0003800000 */
[C---:B---3--:R-:W-:Y:S02]  /*a4b0*/  IADD3 R7, R11.reuse, 0x8, RZ ;  /* 0x000000080b077810 */ /* 0x048fe40007ffe0ff */
[----:B------:R-:W-:-:S02]  /*a4c0*/  IADD3 R3, R11, 0x10, RZ ;  /* 0x000000100b037810 */ /* 0x000fc40007ffe0ff */
[----:B------:R-:W-:Y:S02]  /*a4d0*/  IADD3 R2, R11, 0x18, RZ ;  /* 0x000000180b027810 */ /* 0x000fe40007ffe0ff */
[----:B------:R-:W-:Y:S02]  /*a4e0*/  ISETP.GE.AND P3, PT, R7, c[0x0][0x3c8], PT ;  /* 0x0000f20007007a0c */ /* 0x000fe40003f66270 */
[----:B------:R-:W-:Y:S02]  /*a4f0*/  ISETP.GE.AND P2, PT, R3, c[0x0][0x3c8], PT ;  /* 0x0000f20003007a0c */ /* 0x000fe40003f46270 */
[----:B------:R-:W-:Y:S02]  /*a500*/  ISETP.GE.AND P1, PT, R2, c[0x0][0x3c8], PT ;  /* 0x0000f20002007a0c */ /* 0x000fe40003f26270 */
[C---:B------:R-:W-:Y:S02]  /*a510*/  ISETP.GE.AND P4, PT, R11.reuse, c[0x0][0x3c8], PT ;  /* 0x0000f2000b007a0c */ /* 0x040fe40003f86270 */
[----:B------:R-:W-:-:S02]  /*a520*/  IADD3 R0, R11, 0x20, RZ ;  /* 0x000000200b007810 */ /* 0x000fc40007ffe0ff */
[----:B------:R-:W-:Y:S02]  /*a530*/  IADD3 R10, R11, 0x28, RZ ;  /* 0x000000280b0a7810 */ /* 0x000fe40007ffe0ff */
[----:B------:R-:W-:Y:S02]  /*a540*/  ISETP.GE.AND P6, PT, R0, c[0x0][0x3c8], PT ;  /* 0x0000f20000007a0c */ /* 0x000fe40003fc6270 */
[----:B------:R-:W-:Y:S02]  /*a550*/  @!P3 LEA.HI R7, R7, R7, RZ, 0x1 ;  /* 0x000000070707b211 */ /* 0x000fe400078f08ff */
[----:B------:R-:W-:Y:S02]  /*a560*/  @!P2 LEA.HI R3, R3, R3, RZ, 0x1 ;  /* 0x000000030303a211 */ /* 0x000fe400078f08ff */
[----:B------:R-:W-:Y:S01]  /*a570*/  @!P1 LEA.HI R2, R2, R2, RZ, 0x1 ;  /* 0x0000000202029211 */ /* 0x000fe200078f08ff */
[----:B-1--4-:R-:W-:Y:S01]  /*a580*/  @!P4 IMAD.WIDE R12, R11, 0x4, R16 ;  /* 0x000000040b0cc825 */ /* 0x012fe200078e0210 */
[----:B------:R-:W-:-:S02]  /*a590*/  @!P3 LOP3.LUT R7, R7, 0xfffffffe, RZ, 0xc0, !PT ;  /* 0xfffffffe0707b812 */ /* 0x000fc400078ec0ff */
[----:B------:R-:W-:Y:S02]  /*a5a0*/  @!P2 LOP3.LUT R3, R3, 0xfffffffe, RZ, 0xc0, !PT ;  /* 0xfffffffe0303a812 */ /* 0x000fe400078ec0ff */
[----:B------:R-:W-:Y:S01]  /*a5b0*/  @!P1 LOP3.LUT R21, R2, 0xfffffffe, RZ, 0xc0, !PT ;  /* 0xfffffffe02159812 */ /* 0x000fe200078ec0ff */
[--C-:B------:R-:W-:Y:S01]  /*a5c0*/  @!P3 IMAD.WIDE R6, R7, 0x4, R16.reuse ;  /* 0x000000040706b825 */ /* 0x100fe200078e0210 */
[----:B------:R1:W-:Y:S01]  /*a5d0*/  @!P4 ST.E.64 [R12.64], R128 ;  /* 0x000000800c00c985 */ /* 0x0003e2000c101b0e */
[----:B------:R-:W-:Y:S02]  /*a5e0*/  IADD3 R8, R11, 0x30, RZ ;  /* 0x000000300b087810 */ /* 0x000fe40007ffe0ff */
[----:B------:R-:W-:Y:S01]  /*a5f0*/  @!P2 IMAD.WIDE R18, R3, 0x4, R16 ;  /* 0x000000040312a825 */ /* 0x000fe200078e0210 */
[C---:B------:R-:W-:Y:S01]  /*a600*/  IADD3 R3, R11.reuse, 0x38, RZ ;  /* 0x000000380b037810 */ /* 0x040fe20007ffe0ff */
[----:B------:R2:W-:Y:S01]  /*a610*/  @!P3 ST.E.64 [R6.64], R124 ;  /* 0x0000007c0600b985 */ /* 0x0005e2000c101b0e */
[----:B------:R-:W-:-:S02]  /*a620*/  IADD3 R15, R11, 0x40, RZ ;  /* 0x000000400b0f7810 */ /* 0x000fc40007ffe0ff */
[----:B------:R-:W-:Y:S01]  /*a630*/  ISETP.GE.AND P5, PT, R10, c[0x0][0x3c8], PT ;  /* 0x0000f2000a007a0c */ /* 0x000fe20003fa6270 */
[----:B------:R3:W-:Y:S01]  /*a640*/  @!P2 ST.E.64 [R18.64], R120 ;  /* 0x000000781200a985 */ /* 0x0007e2000c101b0e */
[----:B------:R-:W-:Y:S02]  /*a650*/  IADD3 R2, R11, 0x48, RZ ;  /* 0x000000480b027810 */ /* 0x000fe40007ffe0ff */
[----:B------:R-:W-:Y:S02]  /*a660*/  ISETP.GE.AND P4, PT, R8, c[0x0][0x3c8], PT ;  /* 0x0000f20008007a0c */ /* 0x000fe40003f86270 */
[----:B------:R-:W-:Y:S02]  /*a670*/  ISETP.GE.AND P3, PT, R3, c[0x0][0x3c8], PT ;  /* 0x0000f20003007a0c */ /* 0x000fe40003f66270 */
[----:B------:R-:W-:Y:S02]  /*a680*/  ISETP.GE.AND P2, PT, R15, c[0x0][0x3c8], PT ;  /* 0x0000f2000f007a0c */ /* 0x000fe40003f46270 */
[----:B------:R-:W-:-:S02]  /*a690*/  @!P6 LEA.HI R0, R0, R0, RZ, 0x1 ;  /* 0x000000000000e211 */ /* 0x000fc400078f08ff */
[----:B------:R-:W-:Y:S02]  /*a6a0*/  IADD3 R20, R11, 0x60, RZ ;  /* 0x000000600b147810 */ /* 0x000fe40007ffe0ff */
[----:B------:R-:W-:-:S03]  /*a6b0*/  @!P5 LEA.HI R10, R10, R10, RZ, 0x1 ;  /* 0x0000000a0a0ad211 */ /* 0x000fc600078f08ff */
[----:B------:R-:W-:Y:S02]  /*a6c0*/  @!P4 LEA.HI R8, R8, R8, RZ, 0x1 ;  /* 0x000000080808c211 */ /* 0x000fe400078f08ff */
[----:B------:R-:W-:Y:S01]  /*a6d0*/  @!P3 LEA.HI R3, R3, R3, RZ, 0x1 ;  /* 0x000000030303b211 */ /* 0x000fe200078f08ff */
[----:B-1----:R-:W-:Y:S01]  /*a6e0*/  @!P1 IMAD.WIDE R12, R21, 0x4, R16 ;  /* 0x00000004150c9825 */ /* 0x002fe200078e0210 */
[----:B------:R-:W-:Y:S02]  /*a6f0*/  @!P2 LEA.HI R15, R15, R15, RZ, 0x1 ;  /* 0x0000000f0f0fa211 */ /* 0x000fe400078f08ff */
[----:B------:R-:W-:Y:S02]  /*a700*/  @!P4 LOP3.LUT R21, R8, 0xfffffffe, RZ, 0xc0, !PT ;  /* 0xfffffffe0815c812 */ /* 0x000fe400078ec0ff */
[----:B------:R1:W-:Y:S01]  /*a710*/  @!P1 ST.E.64 [R12.64], R116 ;  /* 0x000000740c009985 */ /* 0x0003e2000c101b0e */
[----:B------:R-:W-:Y:S02]  /*a720*/  ISETP.GE.AND P1, PT, R2, c[0x0][0x3c8], PT ;  /* 0x0000f20002007a0c */ /* 0x000fe40003f26270 */
[----:B--2---:R-:W-:-:S02]  /*a730*/  @!P6 LOP3.LUT R7, R0, 0xfffffffe, RZ, 0xc0, !PT ;  /* 0xfffffffe0007e812 */ /* 0x004fc400078ec0ff */
[----:B---3--:R-:W-:Y:S02]  /*a740*/  @!P5 LOP3.LUT R19, R10, 0xfffffffe, RZ, 0xc0, !PT ;  /* 0xfffffffe0a13d812 */ /* 0x008fe400078ec0ff */
[----:B------:R-:W-:Y:S01]  /*a750*/  @!P3 LOP3.LUT R3, R3, 0xfffffffe, RZ, 0xc0, !PT ;  /* 0xfffffffe0303b812 */ /* 0x000fe200078ec0ff */
[----:B------:R-:W-:Y:S01]  /*a760*/  @!P6 IMAD.WIDE R6, R7, 0x4, R16 ;  /* 0x000000040706e825 */ /* 0x000fe200078e0210 */
[----:B------:R-:W-:Y:S02]  /*a770*/  @!P2 LOP3.LUT R15, R15, 0xfffffffe, RZ, 0xc0, !PT ;  /* 0xfffffffe0f0fa812 */ /* 0x000fe400078ec0ff */
[C---:B------:R-:W-:Y:S02]  /*a780*/  IADD3 R0, R11.reuse, 0x50, RZ ;  /* 0x000000500b007810 */ /* 0x040fe40007ffe0ff */
[----:B------:R2:W-:Y:S01]  /*a790*/  @!P6 ST.E.64 [R6.64], R4 ;  /* 0x000000040600e985 */ /* 0x0005e2000c101b0e */
[----:B------:R-:W-:Y:S02]  /*a7a0*/  @!P1 LEA.HI R2, R2, R2, RZ, 0x1 ;  /* 0x0000000202029211 */ /* 0x000fe400078f08ff */
[----:B------:R-:W-:-:S02]  /*a7b0*/  IADD3 R8, R11, 0x58, RZ ;  /* 0x000000580b087810 */ /* 0x000fc40007ffe0ff */
[----:B------:R-:W-:Y:S02]  /*a7c0*/  ISETP.GE.AND P6, PT, R0, c[0x0][0x3c8], PT ;  /* 0x0000f20000007a0c */ /* 0x000fe40003fc6270 */
[----:B------:R-:W-:Y:S01]  /*a7d0*/  IADD3 R10, R11, 0x78, RZ ;  /* 0x000000780b0a7810 */ /* 0x000fe20007ffe0ff */
[----:B-1----:R-:W-:-:S10]  /*a7e0*/  @!P5 IMAD.WIDE R12, R19, 0x4, R16 ;  /* 0x00000004130cd825 */ /* 0x002fd400078e0210 */
[----:B------:R-:W-:Y:S01]  /*a7f0*/  @!P6 LEA.HI R0, R0, R0, RZ, 0x1 ;  /* 0x000000000000e211 */ /* 0x000fe200078f08ff */
[----:B------:R-:W-:Y:S01]  /*a800*/  @!P4 IMAD.WIDE R18, R21, 0x4, R16 ;  /* 0x000000041512c825 */ /* 0x000fe200078e0210 */
[----:B------:R1:W-:Y:S01]  /*a810*/  @!P5 ST.E.64 [R12.64], R108 ;  /* 0x0000006c0c00d985 */ /* 0x0003e2000c101b0e */
[----:B------:R-:W-:-:S03]  /*a820*/  ISETP.GE.AND P5, PT, R8, c[0x0][0x3c8], PT ;  /* 0x0000f20008007a0c */ /* 0x000fc60003fa6270 */
[----:B------:R3:W-:Y:S01]  /*a830*/  @!P4 ST.E.64 [R18.64], R104 ;  /* 0x000000681200c985 */ /* 0x0007e2000c101b0e */
[----:B------:R-:W-:Y:S02]  /*a840*/  ISETP.GE.AND P4, PT, R20, c[0x0][0x3c8], PT ;  /* 0x0000f20014007a0c */ /* 0x000fe40003f86270 */
[----:B--2---:R-:W-:Y:S01]  /*a850*/  @!P1 LOP3.LUT R5, R2, 0xfffffffe, RZ, 0xc0, !PT ;  /* 0xfffffffe02059812 */ /* 0x004fe200078ec0ff */
[----:B------:R-:W-:-:S04]  /*a860*/  @!P3 IMAD.WIDE R2, R3, 0x4, R16 ;  /* 0x000000040302b825 */ /* 0x000fc800078e0210 */
[--C-:B------:R-:W-:Y:S01]  /*a870*/  @!P2 IMAD.WIDE R6, R15, 0x4, R16.reuse ;  /* 0x000000040f06a825 */ /* 0x100fe200078e0210 */
[----:B------:R-:W-:Y:S01]  /*a880*/  IADD3 R15, R11, 0x68, RZ ;  /* 0x000000680b0f7810 */ /* 0x000fe20007ffe0ff */
[----:B------:R2:W-:Y:S01]  /*a890*/  @!P3 ST.E.64 [R2.64], R100 ;  /* 0x000000640200b985 */ /* 0x0005e2000c101b0e */
[----:B------:R-:W-:Y:S01]  /*a8a0*/  @!P5 LEA.HI R8, R8, R8, RZ, 0x1 ;  /* 0x000000080808d211 */ /* 0x000fe200078f08ff */
[----:B------:R-:W-:Y:S01]  /*a8b0*/  @!P1 IMAD.WIDE R4, R5, 0x4, R16 ;  /* 0x0000000405049825 */ /* 0x000fe200078e0210 */
[----:B------:R-:W-:Y:S01]  /*a8c0*/  ISETP.GE.AND P3, PT, R15, c[0x0][0x3c8], PT ;  /* 0x0000f2000f007a0c */ /* 0x000fe20003f66270 */
[----:B------:R4:W-:Y:S01]  /*a8d0*/  @!P2 ST.E.64 [R6.64], R96 ;  /* 0x000000600600a985 */ /* 0x0009e2000c101b0e */
[----:B------:R-:W-:-:S03]  /*a8e0*/  @!P4 LEA.HI R20, R20, R20, RZ, 0x1 ;  /* 0x000000141414c211 */ /* 0x000fc600078f08ff */
[----:B------:R5:W-:Y:S01]  /*a8f0*/  @!P1 ST.E.64 [R4.64], R92 ;  /* 0x0000005c04009985 */ /* 0x000be2000c101b0e */
[----:B------:R-:W-:Y:S02]  /*a900*/  ISETP.GE.AND P1, PT, R10, c[0x0][0x3c8], PT ;  /* 0x0000f2000a007a0c */ /* 0x000fe40003f26270 */
[----:B-1----:R-:W-:-:S05]  /*a910*/  IADD3 R12, R11, 0x70, RZ ;  /* 0x000000700b0c7810 */ /* 0x002fca0007ffe0ff */
[----:B------:R-:W-:Y:S02]  /*a920*/  @!P3 LEA.HI R15, R15, R15, RZ, 0x1 ;  /* 0x0000000f0f0fb211 */ /* 0x000fe400078f08ff */
[----:B------:R-:W-:Y:S02]  /*a930*/  ISETP.GE.AND P2, PT, R12, c[0x0][0x3c8], PT ;  /* 0x0000f2000c007a0c */ /* 0x000fe40003f46270 */
[----:B------:R-:W-:Y:S02]  /*a940*/  @!P3 LOP3.LUT R15, R15, 0xfffffffe, RZ, 0xc0, !PT ;  /* 0xfffffffe0f0fb812 */ /* 0x000fe400078ec0ff */
[----:B------:R-:W-:-:S04]  /*a950*/  @!P1 LEA.HI R10, R10, R10, RZ, 0x1 ;  /* 0x0000000a0a0a9211 */ /* 0x000fc800078f08ff */
[----:B---3--:R-:W-:Y:S02]  /*a960*/  @!P1 LOP3.LUT R19, R10, 0xfffffffe, RZ, 0xc0, !PT ;  /* 0xfffffffe0a139812 */ /* 0x008fe400078ec0ff */
[----:B--2---:R-:W-:-:S03]  /*a970*/  @!P6 LOP3.LUT R3, R0, 0xfffffffe, RZ, 0xc0, !PT ;  /* 0xfffffffe0003e812 */ /* 0x004fc600078ec0ff */
[----:B------:R-:W-:Y:S02]  /*a980*/  @!P2 LEA.HI R12, R12, R12, RZ, 0x1 ;  /* 0x0000000c0c0ca211 */ /* 0x000fe400078f08ff */
[----:B----4-:R-:W-:Y:S01]  /*a990*/  @!P4 LOP3.LUT R7, R20, 0xfffffffe, RZ, 0xc0, !PT ;  /* 0xfffffffe1407c812 */ /* 0x010fe200078ec0ff */
[--C-:B------:R-:W-:Y:S01]  /*a9a0*/  @!P6 IMAD.WIDE R2, R3, 0x4, R16.reuse ;  /* 0x000000040302e825 */ /* 0x100fe200078e0210 */
[----:B------:R-:W-:Y:S02]  /*a9b0*/  @!P2 LOP3.LUT R13, R12, 0xfffffffe, RZ, 0xc0, !PT ;  /* 0xfffffffe0c0da812 */ /* 0x000fe400078ec0ff */
[----:B-----5:R-:W-:Y:S01]  /*a9c0*/  @!P5 LOP3.LUT R5, R8, 0xfffffffe, RZ, 0xc0, !PT ;  /* 0xfffffffe0805d812 */ /* 0x020fe200078ec0ff */
[--C-:B------:R-:W-:Y:S01]  /*a9d0*/  @!P4 IMAD.WIDE R6, R7, 0x4, R16.reuse ;  /* 0x000000040706c825 */ /* 0x100fe200078e0210 */
[----:B------:R1:W-:Y:S03]  /*a9e0*/  @!P6 ST.E.64 [R2.64], R88 ;  /* 0x000000580200e985 */ /* 0x0003e6000c101b0e */
[----:B------:R-:W-:-:S04]  /*a9f0*/  @!P5 IMAD.WIDE R4, R5, 0x4, R16 ;  /* 0x000000040504d825 */ /* 0x000fc800078e0210 */
[--C-:B------:R-:W-:Y:S01]  /*aa00*/  @!P3 IMAD.WIDE R20, R15, 0x4, R16.reuse ;  /* 0x000000040f14b825 */ /* 0x100fe200078e0210 */
[----:B------:R1:W-:Y:S03]  /*aa10*/  @!P5 ST.E.64 [R4.64], R84 ;  /* 0x000000540400d985 */ /* 0x0003e6000c101b0e */
[--C-:B------:R-:W-:Y:S01]  /*aa20*/  @!P2 IMAD.WIDE R12, R13, 0x4, R16.reuse ;  /* 0x000000040d0ca825 */ /* 0x100fe200078e0210 */
[----:B------:R1:W-:Y:S03]  /*aa30*/  @!P4 ST.E.64 [R6.64], R80 ;  /* 0x000000500600c985 */ /* 0x0003e6000c101b0e */
[----:B------:R-:W-:Y:S01]  /*aa40*/  @!P1 IMAD.WIDE R16, R19, 0x4, R16 ;  /* 0x0000000413109825 */ /* 0x000fe200078e0210 */
[----:B------:R1:W-:Y:S04]  /*aa50*/  @!P3 ST.E.64 [R20.64], R76 ;  /* 0x0000004c1400b985 */ /* 0x0003e8000c101b0e */
[----:B------:R1:W-:Y:S04]  /*aa60*/  @!P2 ST.E.64 [R12.64], R72 ;  /* 0x000000480c00a985 */ /* 0x0003e8000c101b0e */
[----:B------:R1:W-:Y:S02]  /*aa70*/  @!P1 ST.E.64 [R16.64], R68 ;  /* 0x0000004410009985 */ /* 0x0003e4000c101b0e */
.L_x_9:
[----:B------:R-:W-:Y:S05]  /*aa80*/  BSYNC B0 ;  /* 0x0000000000007941 */ /* 0x000fea0003800000 */
.L_x_8:
[----:B-1----:R1:W2:Y:S04]  /*aa90*/  SHFL.IDX PT, R5, R14, 0x1, 0x1c1f ;  /* 0x003c1f000e057f89 */ /* 0x0022a800000e0000 */
[----:B------:R1:W3:Y:S01]  /*aaa0*/  SHFL.IDX PT, R4, R9, 0x1, 0x1c1f ;  /* 0x003c1f0009047f89 */ /* 0x0002e200000e0000 */
[----:B------:R-:W-:Y:S05]  /*aab0*/  @P0 EXIT ;  /* 0x000000000000094d */ /* 0x000fea0003800000 */
[C---:B------:R-:W-:Y:S02]  /*aac0*/  ISETP.GE.AND P0, PT, R11.reuse, c[0x0][0x3c8], PT ;  /* 0x0000f2000b007a0c */ /* 0x040fe40003f06270 */
[----:B---3--:R-:W-:-:S02]  /*aad0*/  IADD3 R2, R11, 0x8, RZ ;  /* 0x000000080b027810 */ /* 0x008fc40007ffe0ff */
[C---:B------:R-:W-:Y:S02]  /*aae0*/  IADD3 R0, R11.reuse, 0x10, RZ ;  /* 0x000000100b007810 */ /* 0x040fe40007ffe0ff */
[----:B------:R-:W-:Y:S02]  /*aaf0*/  ISETP.GE.AND P6, PT, R2, c[0x0][0x3c8], PT ;  /* 0x0000f20002007a0c */ /* 0x000fe40003fc6270 */
[----:B------:R-:W-:Y:S02]  /*ab00*/  ISETP.GE.AND P5, PT, R0, c[0x0][0x3c8], PT ;  /* 0x0000f20000007a0c */ /* 0x000fe40003fa6270 */
[C---:B-1----:R-:W-:Y:S02]  /*ab10*/  IADD3 R9, R11.reuse, 0x18, RZ ;  /* 0x000000180b097810 */ /* 0x042fe40007ffe0ff */
[C---:B------:R-:W-:Y:S01]  /*ab20*/  IADD3 R8, R11.reuse, 0x20, RZ ;  /* 0x000000200b087810 */ /* 0x040fe20007ffe0ff */
[C---:B--2---:R-:W-:Y:S01]  /*ab30*/  @!P0 IMAD.WIDE R14, R11.reuse, 0x4, R4 ;  /* 0x000000040b0e8825 */ /* 0x044fe200078e0204 */
[----:B------:R-:W-:-:S02]  /*ab40*/  IADD3 R7, R11, 0x28, RZ ;  /* 0x000000280b077810 */ /* 0x000fc40007ffe0ff */
[C---:B------:R-:W-:Y:S02]  /*ab50*/  IADD3 R6, R11.reuse, 0x30, RZ ;  /* 0x000000300b067810 */ /* 0x040fe40007ffe0ff */
[----:B------:R-:W-:Y:S01]  /*ab60*/  IADD3 R3, R11, 0x38, RZ ;  /* 0x000000380b037810 */ /* 0x000fe20007ffe0ff */
[----:B------:R1:W-:Y:S01]  /*ab70*/  @!P0 ST.E.64 [R14.64], R130 ;  /* 0x000000820e008985 */ /* 0x0003e2000c101b0e */
[----:B------:R-:W-:Y:S02]  /*ab80*/  ISETP.GE.AND P4, PT, R9, c[0x0][0x3c8], PT ;  /* 0x0000f20009007a0c */ /* 0x000fe40003f86270 */
[----:B------:R-:W-:Y:S02]  /*ab90*/  ISETP.GE.AND P3, PT, R8, c[0x0][0x3c8], PT ;  /* 0x0000f20008007a0c */ /* 0x000fe40003f66270 */
[----:B------:R-:W-:Y:S02]  /*aba0*/  ISETP.GE.AND P2, PT, R7, c[0x0][0x3c8], PT ;  /* 0x0000f20007007a0c */ /* 0x000fe40003f46270 */
[----:B------:R-:W-:-:S02]  /*abb0*/  ISETP.GE.AND P1, PT, R6, c[0x0][0x3c8], PT ;  /* 0x0000f20006007a0c */ /* 0x000fc40003f26270 */
[----:B------:R-:W-:Y:S02]  /*abc0*/  ISETP.GE.AND P0, PT, R3, c[0x0][0x3c8], PT ;  /* 0x0000f20003007a0c */ /* 0x000fe40003f06270 */
[----:B------:R-:W-:Y:S02]  /*abd0*/  @!P6 LEA.HI R2, R2, R2, RZ, 0x1 ;  /* 0x000000020202e211 */ /* 0x000fe400078f08ff */
[----:B------:R-:W-:Y:S02]  /*abe0*/  @!P5 LEA.HI R0, R0, R0, RZ, 0x1 ;  /* 0x000000000000d211 */ /* 0x000fe400078f08ff */
[----:B------:R-:W-:Y:S02]  /*abf0*/  @!P6 LOP3.LUT R13, R2, 0xfffffffe, RZ, 0xc0, !PT ;  /* 0xfffffffe020de812 */ /* 0x000fe400078ec0ff */
[----:B------:R-:W-:Y:S02]  /*ac00*/  @!P4 LEA.HI R9, R9, R9, RZ, 0x1 ;  /* 0x000000090909c211 */ /* 0x000fe400078f08ff */
[----:B------:R-:W-:Y:S01]  /*ac10*/  @!P3 LEA.HI R8, R8, R8, RZ, 0x1 ;  /* 0x000000080808b211 */ /* 0x000fe200078f08ff */
[----:B------:R-:W-:Y:S01]  /*ac20*/  @!P6 IMAD.WIDE R12, R13, 0x4, R4 ;  /* 0x000000040d0ce825 */ /* 0x000fe200078e0204 */
[----:B------:R-:W-:-:S02]  /*ac30*/  @!P2 LEA.HI R7, R7, R7, RZ, 0x1 ;  /* 0x000000070707a211 */ /* 0x000fc400078f08ff */
[----:B------:R-:W-:Y:S02]  /*ac40*/  @!P1 LEA.HI R6, R6, R6, RZ, 0x1 ;  /* 0x0000000606069211 */ /* 0x000fe400078f08ff */
[----:B------:R-:W-:Y:S01]  /*ac50*/  @!P0 LEA.HI R3, R3, R3, RZ, 0x1 ;  /* 0x0000000303038211 */ /* 0x000fe200078f08ff */
[----:B------:R2:W-:Y:S01]  /*ac60*/  @!P6 ST.E.64 [R12.64], R126 ;  /* 0x0000007e0c00e985 */ /* 0x0005e2000c101b0e */
[----:B------:R-:W-:Y:S02]  /*ac70*/  @!P4 LOP3.LUT R9, R9, 0xfffffffe, RZ, 0xc0, !PT ;  /* 0xfffffffe0909c812 */ /* 0x000fe400078ec0ff */
[----:B-1----:R-:W-:Y:S02]  /*ac80*/  @!P5 LOP3.LUT R15, R0, 0xfffffffe, RZ, 0xc0, !PT ;  /* 0xfffffffe000fd812 */ /* 0x002fe400078ec0ff */
[----:B------:R-:W-:Y:S02]  /*ac90*/  IADD3 R2, R11, 0x40, RZ ;  /* 0x000000400b027810 */ /* 0x000fe40007ffe0ff */
[----:B------:R-:W-:Y:S01]  /*aca0*/  @!P3 LOP3.LUT R17, R8, 0xfffffffe, RZ, 0xc0, !PT ;  /* 0xfffffffe0811b812 */ /* 0x000fe200078ec0ff */
[----:B------:R-:W-:Y:S01]  /*acb0*/  @!P5 IMAD.WIDE R14, R15, 0x4, R4 ;  /* 0x000000040f0ed825 */ /* 0x000fe200078e0204 */
[----:B------:R-:W-:-:S02]  /*acc0*/  IADD3 R0, R11, 0x48, RZ ;  /* 0x000000480b007810 */ /* 0x000fc40007ffe0ff */
[----:B------:R-:W-:Y:S01]  /*acd0*/  @!P2 LOP3.LUT R7, R7, 0xfffffffe, RZ, 0xc0, !PT ;  /* 0xfffffffe0707a812 */ /* 0x000fe200078ec0ff */
[----:B------:R-:W-:Y:S01]  /*ace0*/  @!P4 IMAD.WIDE R8, R9, 0x4, R4 ;  /* 0x000000040908c825 */ /* 0x000fe200078e0204 */
[----:B------:R-:W-:Y:S01]  /*acf0*/  @!P0 LOP3.LUT R3, R3, 0xfffffffe, RZ, 0xc0, !PT ;  /* 0xfffffffe03038812 */ /* 0x000fe200078ec0ff */
[----:B------:R1:W-:Y:S01]  /*ad00*/  @!P5 ST.E.64 [R14.64], R122 ;  /* 0x0000007a0e00d985 */ /* 0x0003e2000c101b0e */
[----:B------:R-:W-:Y:S02]  /*ad10*/  ISETP.GE.AND P6, PT, R2, c[0x0][0x3c8], PT ;  /* 0x0000f20002007a0c */ /* 0x000fe40003fc6270 */
[----:B------:R-:W-:Y:S01]  /*ad20*/  ISETP.GE.AND P5, PT, R0, c[0x0][0x3c8], PT ;  /* 0x0000f20000007a0c */ /* 0x000fe20003fa6270 */
[----:B------:R3:W-:Y:S01]  /*ad30*/  @!P4 ST.E.64 [R8.64], R118 ;  /* 0x000000760800c985 */ /* 0x0007e2000c101b0e */
[C---:B------:R-:W-:Y:S02]  /*ad40*/  IADD3 R20, R11.reuse, 0x50, RZ ;  /* 0x000000500b147810 */ /* 0x040fe40007ffe0ff */
[----:B------:R-:W-:-:S02]  /*ad50*/  IADD3 R19, R11, 0x58, RZ ;  /* 0x000000580b137810 */ /* 0x000fc40007ffe0ff */
[C---:B------:R-:W-:Y:S02]  /*ad60*/  IADD3 R18, R11.reuse, 0x60, RZ ;  /* 0x000000600b127810 */ /* 0x040fe40007ffe0ff */
[----:B------:R-:W-:Y:S02]  /*ad70*/  IADD3 R10, R11, 0x68, RZ ;  /* 0x000000680b0a7810 */ /* 0x000fe40007ffe0ff */
[----:B------:R-:W-:Y:S02]  /*ad80*/  ISETP.GE.AND P4, PT, R20, c[0x0][0x3c8], PT ;  /* 0x0000f20014007a0c */ /* 0x000fe40003f86270 */
[----:B--2---:R-:W-:Y:S01]  /*ad90*/  @!P1 LOP3.LUT R13, R6, 0xfffffffe, RZ, 0xc0, !PT ;  /* 0xfffffffe060d9812 */ /* 0x004fe200078ec0ff */
[--C-:B------:R-:W-:Y:S01]  /*ada0*/  @!P2 IMAD.WIDE R6, R7, 0x4, R4.reuse ;  /* 0x000000040706a825 */ /* 0x100fe200078e0204 */
[----:B------:R-:W-:Y:S02]  /*adb0*/  @!P6 LEA.HI R2, R2, R2, RZ, 0x1 ;  /* 0x000000020202e211 */ /* 0x000fe400078f08ff */
[----:B------:R-:W-:Y:S01]  /*adc0*/  @!P5 LEA.HI R0, R0, R0, RZ, 0x1 ;  /* 0x000000000000d211 */ /* 0x000fe200078f08ff */
[----:B------:R-:W-:-:S06]  /*add0*/  @!P1 IMAD.WIDE R12, R13, 0x4, R4 ;  /* 0x000000040d0c9825 */ /* 0x000fcc00078e0204 */
[----:B------:R-:W-:Y:S01]  /*ade0*/  @!P4 LEA.HI R20, R20, R20, RZ, 0x1 ;  /* 0x000000141414c211 */ /* 0x000fe200078f08ff */
[----:B-1----:R-:W-:-:S04]  /*adf0*/  @!P3 IMAD.WIDE R14, R17, 0x4, R4 ;  /* 0x00000004110eb825 */ /* 0x002fc800078e0204 */
[----:B----4-:R-:W-:Y:S01]  /*ae00*/  @!P0 IMAD.WIDE R16, R3, 0x4, R4 ;  /* 0x0000000403108825 */ /* 0x010fe200078e0204 */
[----:B------:R1:W-:Y:S01]  /*ae10*/  @!P3 ST.E.64 [R14.64], R114 ;  /* 0x000000720e00b985 */ /* 0x0003e2000c101b0e */
[----:B------:R-:W-:Y:S02]  /*ae20*/  IADD3 R3, R11, 0x70, RZ ;  /* 0x000000700b037810 */ /* 0x000fe40007ffe0ff */
[----:B------:R-:W-:Y:S01]  /*ae30*/  ISETP.GE.AND P3, PT, R19, c[0x0][0x3c8], PT ;  /* 0x0000f20013007a0c */ /* 0x000fe20003f66270 */
[----:B------:R2:W-:Y:S01]  /*ae40*/  @!P2 ST.E.64 [R6.64], R110 ;  /* 0x0000006e0600a985 */ /* 0x0005e2000c101b0e */
[----:B------:R-:W-:Y:S02]  /*ae50*/  ISETP.GE.AND P2, PT, R18, c[0x0][0x3c8], PT ;  /* 0x0000f20012007a0c */ /* 0x000fe40003f46270 */
[----:B---3--:R-:W-:Y:S01]  /*ae60*/  @!P5 LOP3.LUT R9, R0, 0xfffffffe, RZ, 0xc0, !PT ;  /* 0xfffffffe0009d812 */ /* 0x008fe200078ec0ff */
[----:B------:R3:W-:Y:S01]  /*ae70*/  @!P1 ST.E.64 [R12.64], R106 ;  /* 0x0000006a0c009985 */ /* 0x0007e2000c101b0e */
[----:B------:R-:W-:-:S02]  /*ae80*/  ISETP.GE.AND P1, PT, R10, c[0x0][0x3c8], PT ;  /* 0x0000f2000a007a0c */ /* 0x000fc40003f26270 */
[----:B------:R-:W-:Y:S01]  /*ae90*/  IADD3 R11, R11, 0x78, RZ ;  /* 0x000000780b0b7810 */ /* 0x000fe20007ffe0ff */
[----:B------:R4:W-:Y:S01]  /*aea0*/  @!P0 ST.E.64 [R16.64], R102 ;  /* 0x0000006610008985 */ /* 0x0009e2000c101b0e */
[----:B------:R-:W-:Y:S01]  /*aeb0*/  ISETP.GE.AND P0, PT, R3, c[0x0][0x3c8], PT ;  /* 0x0000f20003007a0c */ /* 0x000fe20003f06270 */
[----:B------:R-:W-:Y:S02]  /*aec0*/  @!P5 IMAD.WIDE R8, R9, 0x4, R4 ;  /* 0x000000040908d825 */ /* 0x000fe400078e0204 */
[----:B------:R-:W-:Y:S02]  /*aed0*/  @!P3 LEA.HI R19, R19, R19, RZ, 0x1 ;  /* 0x000000131313b211 */ /* 0x000fe400078f08ff */
[----:B------:R-:W-:Y:S02]  /*aee0*/  @!P2 LEA.HI R18, R18, R18, RZ, 0x1 ;  /* 0x000000121212a211 */ /* 0x000fe400078f08ff */
[----:B------:R-:W-:Y:S02]  /*aef0*/  @!P3 LOP3.LUT R19, R19, 0xfffffffe, RZ, 0xc0, !PT ;  /* 0xfffffffe1313b812 */ /* 0x000fe400078ec0ff */
[----:B------:R-:W-:-:S04]  /*af00*/  @!P1 LEA.HI R10, R10, R10, RZ, 0x1 ;  /* 0x0000000a0a0a9211 */ /* 0x000fc800078f08ff */
[----:B------:R-:W-:Y:S02]  /*af10*/  @!P0 LEA.HI R3, R3, R3, RZ, 0x1 ;  /* 0x0000000303038211 */ /* 0x000fe400078f08ff */
[----:B-1----:R-:W-:Y:S02]  /*af20*/  @!P2 LOP3.LUT R15, R18, 0xfffffffe, RZ, 0xc0, !PT ;  /* 0xfffffffe120fa812 */ /* 0x002fe400078ec0ff */
[----:B------:R-:W-:Y:S02]  /*af30*/  @!P0 LOP3.LUT R3, R3, 0xfffffffe, RZ, 0xc0, !PT ;  /* 0xfffffffe03038812 */ /* 0x000fe400078ec0ff */
[----:B--2---:R-:W-:-:S03]  /*af40*/  @!P6 LOP3.LUT R7, R2, 0xfffffffe, RZ, 0xc0, !PT ;  /* 0xfffffffe0207e812 */ /* 0x004fc600078ec0ff */
[----:B------:R-:W-:Y:S01]  /*af50*/  @!P0 IMAD.WIDE R2, R3, 0x4, R4 ;  /* 0x0000000403028825 */ /* 0x000fe200078e0204 */
[----:B---3--:R-:W-:-:S03]  /*af60*/  @!P4 LOP3.LUT R13, R20, 0xfffffffe, RZ, 0xc0, !PT ;  /* 0xfffffffe140dc812 */ /* 0x008fc600078ec0ff */
[----:B------:R-:W-:Y:S01]  /*af70*/  @!P6 IMAD.WIDE R6, R7, 0x4, R4 ;  /* 0x000000040706e825 */ /* 0x000fe200078e0204 */
[----:B----4-:R-:W-:-:S04]  /*af80*/  @!P1 LOP3.LUT R17, R10, 0xfffffffe, RZ, 0xc0, !PT ;  /* 0xfffffffe0a119812 */ /* 0x010fc800078ec0ff */
[----:B------:R1:W-:Y:S04]  /*af90*/  @!P6 ST.E.64 [R6.64], R98 ;  /* 0x000000620600e985 */ /* 0x0003e8000c101b0e */
[----:B------:R2:W-:Y:S01]  /*afa0*/  @!P5 ST.E.64 [R8.64], R94 ;  /* 0x0000005e0800d985 */ /* 0x0005e2000c101b0e */
[----:B-1----:R-:W-:-:S04]  /*afb0*/  @!P4 IMAD.WIDE R6, R13, 0x4, R4 ;  /* 0x000000040d06c825 */ /* 0x002fc800078e0204 */
[--C-:B--2---:R-:W-:Y:S01]  /*afc0*/  @!P3 IMAD.WIDE R8, R19, 0x4, R4.reuse ;  /* 0x000000041308b825 */ /* 0x104fe200078e0204 */
[----:B------:R1:W-:Y:S03]  /*afd0*/  @!P4 ST.E.64 [R6.64], R90 ;  /* 0x0000005a0600c985 */ /* 0x0003e6000c101b0e */
[--C-:B------:R-:W-:Y:S01]  /*afe0*/  @!P2 IMAD.WIDE R12, R15, 0x4, R4.reuse ;  /* 0x000000040f0ca825 */ /* 0x100fe200078e0204 */
[----:B------:R1:W-:Y:S03]  /*aff0*/  @!P3 ST.E.64 [R8.64], R86 ;  /* 0x000000560800b985 */ /* 0x0003e6000c101b0e */
[----:B------:R-:W-:Y:S01]  /*b000*/  @!P1 IMAD.WIDE R14, R17, 0x4, R4 ;  /* 0x00000004110e9825 */ /* 0x000fe200078e0204 */
[----:B------:R1:W-:Y:S04]  /*b010*/  @!P2 ST.E.64 [R12.64], R82 ;  /* 0x000000520c00a985 */ /* 0x0003e8000c101b0e */
[----:B------:R1:W-:Y:S04]  /*b020*/  @!P1 ST.E.64 [R14.64], R78 ;  /* 0x0000004e0e009985 */ /* 0x0003e8000c101b0e */
[----:B------:R1:W-:Y:S01]  /*b030*/  @!P0 ST.E.64 [R2.64], R74 ;  /* 0x0000004a02008985 */ /* 0x0003e2000c101b0e */
[----:B------:R-:W-:-:S13]  /*b040*/  ISETP.GE.AND P0, PT, R11, c[0x0][0x3c8], PT ;  /* 0x0000f2000b007a0c */ /* 0x000fda0003f06270 */
[----:B------:R-:W-:Y:S05]  /*b050*/  @P0 EXIT ;  /* 0x000000000000094d */ /* 0x000fea0003800000 */
[----:B-1----:R-:W-:-:S04]  /*b060*/  LEA.HI R3, R11, R11, RZ, 0x1 ;  /* 0x0000000b0b037211 */ /* 0x002fc800078f08ff */
[----:B------:R-:W-:-:S05]  /*b070*/  LOP3.LUT R3, R3, 0xfffffffe, RZ, 0xc0, !PT ;  /* 0xfffffffe03037812 */ /* 0x000fca00078ec0ff */
[----:B------:R-:W-:-:S05]  /*b080*/  IMAD.WIDE R4, R3, 0x4, R4 ;  /* 0x0000000403047825 */ /* 0x000fca00078e0204 */
[----:B------:R-:W-:Y:S01]  /*b090*/  ST.E.64 [R4.64], R70 ;  /* 0x0000004604007985 */ /* 0x000fe2000c101b0e */
[----:B------:R-:W-:Y:S05]  /*b0a0*/  EXIT ;  /* 0x000000000000794d */ /* 0x000fea0003800000 */
.L_x_7:
[----:B------:R-:W1:Y:S02]  /*b0b0*/  S2R R4, SR_TID.X ;  /* 0x0000000000047919 */ /* 0x000e640000002100 */
[----:B-1----:R-:W-:-:S13]  /*b0c0*/  ISETP.GT.AND P0, PT, R4, 0x7f, PT ;  /* 0x0000007f0400780c */ /* 0x002fda0003f04270 */
[----:B------:R-:W-:Y:S05]  /*b0d0*/  @P0 EXIT ;  /* 0x000000000000094d */ /* 0x000fea0003800000 */
[----:B------:R-:W1:Y:S01]  /*b0e0*/  S2R R7, SR_CTAID.X ;  /* 0x0000000000077919 */ /* 0x000e620000002500 */
[----:B------:R-:W-:-:S05]  /*b0f0*/  MOV R0, c[0x0][0x4e8] ;  /* 0x00013a0000007a02 */ /* 0x000fca0000000f00 */
[----:B------:R-:W-:Y:S01]  /*b100*/  IMAD R2, R0, c[0x0][0x388], RZ ;  /* 0x0000e20000027a24 */ /* 0x000fe200078e02ff */
[----:B-1----:R-:W-:-:S04]  /*b110*/  LEA R7, R7, R4, 0x7 ;  /* 0x0000000407077211 */ /* 0x002fc800078e38ff */
[----:B------:R-:W-:-:S13]  /*b120*/  ISETP.GE.AND P0, PT, R7, R2, PT ;  /* 0x000000020700720c */ /* 0x000fda0003f06270 */
[----:B------:R-:W-:Y:S05]  /*b130*/  @P0 EXIT ;  /* 0x000000000000094d */ /* 0x000fea0003800000 */
[----:B------:R-:W1:Y:S01]  /*b140*/  S2R R5, SR_CTAID.Z ;  /* 0x0000000000057919 */ /* 0x000e620000002700 */
[----:B------:R-:W-:Y:S01]  /*b150*/  USHF.R.S32.HI UR6, URZ, 0x1f, UR10 ;  /* 0x0000001f3f067899 */ /* 0x000fe2000801140a */
[----:B------:R-:W-:Y:S01]  /*b160*/  ISETP.NE.AND P0, PT, R0, 0x1, PT ;  /* 0x000000010000780c */ /* 0x000fe20003f05270 */
[----:B------:R-:W-:Y:S01]  /*b170*/  ULDC.64 UR4, c[0x0][0x4d0] ;  /* 0x0001340000047ab9 */ /* 0x000fe20000000a00 */
[----:B------:R-:W2:Y:S01]  /*b180*/  S2R R3, SR_CTAID.Y ;  /* 0x0000000000037919 */ /* 0x000ea20000002600 */
[----:B------:R-:W-:Y:S01]  /*b190*/  UIMAD UR6, UR6, UR4, URZ ;  /* 0x00000004060672a4 */ /* 0x000fe2000f8e023f */
[----:B------:R-:W-:Y:S01]  /*b1a0*/  IADD3 R2, RZ, -UR10, RZ ;  /* 0x8000000aff027c10 */ /* 0x000fe2000fffe0ff */
[----:B------:R-:W-:Y:S01]  /*b1b0*/  UIMAD.WIDE.U32 UR8, UR10, UR4, URZ ;  /* 0x000000040a0872a5 */ /* 0x000fe2000f8e003f */
[----:B------:R-:W-:Y:S01]  /*b1c0*/  MOV R6, R7 ;  /* 0x0000000700067202 */ /* 0x000fe20000000f00 */
[----:B------:R-:W-:-:S04]  /*b1d0*/  UIMAD UR4, UR10, UR5, UR6 ;  /* 0x000000050a0472a4 */ /* 0x000fc8000f8e0206 */
[----:B------:R-:W-:Y:S01]  /*b1e0*/  UIADD3 UR4, UR9, UR4, URZ ;  /* 0x0000000409047290 */ /* 0x000fe2000fffe03f */
[----:B------:R-:W-:Y:S01]  /*b1f0*/  MOV R9, UR9 ;  /* 0x0000000900097c02 */ /* 0x000fe20008000f00 */
[----:B------:R-:W-:-:S04]  /*b200*/  @P0 IMAD.HI.U32 R4, R7, c[0x0][0x4ec], RZ ;  /* 0x00013b0007040a27 */ /* 0x000fc800078e00ff */
[----:B------:R-:W-:Y:S01]  /*b210*/  IMAD.U32 R8, RZ, RZ, UR8 ;  /* 0x00000008ff087e24 */ /* 0x000fe2000f8e00ff */
[----:B------:R-:W-:Y:S01]  /*b220*/  @P0 SHF.R.U32.HI R6, RZ, c[0x0][0x4f0], R4 ;  /* 0x00013c00ff060a19 */ /* 0x000fe20000011604 */
[----:B------:R-:W-:Y:S01]  /*b230*/  IMAD.U32 R9, RZ, RZ, UR4 ;  /* 0x00000004ff097e24 */ /* 0x000fe2000f8e00ff */
[----:B-1----:R-:W-:-:S03]  /*b240*/  SHF.R.S32.HI R0, RZ, 0x1f, R5 ;  /* 0x0000001fff007819 */ /* 0x002fc60000011405 */
[----:B------:R-:W-:Y:S01]  /*b250*/  IMAD.WIDE.U32 R8, R5, c[0x0][0x4d8], R8 ;  /* 0x0001360005087a25 */ /* 0x000fe200078e0008 */
[----:B------:R-:W-:-:S03]  /*b260*/  IADD3 R4, -R6, RZ, RZ ;  /* 0x000000ff06047210 */ /* 0x000fc60007ffe1ff */
[----:B------:R-:W-:Y:S02]  /*b270*/  IMAD R0, R0, c[0x0][0x4d8], RZ ;  /* 0x0001360000007a24 */ /* 0x000fe400078e02ff */
[----:B--2---:R-:W-:Y:S02]  /*b280*/  IMAD R2, R2, c[0x0][0x550], R3 ;  /* 0x0001540002027a24 */ /* 0x004fe400078e0203 */
[----:B------:R-:W-:Y:S02]  /*b290*/  IMAD R0, R5, c[0x0][0x4dc], R0 ;  /* 0x0001370005007a24 */ /* 0x000fe400078e0200 */
[----:B------:R-:W-:Y:S01]  /*b2a0*/  IMAD R4, R4, c[0x0][0x4e8], R7 ;  /* 0x00013a0004047a24 */ /* 0x000fe200078e0207 */
[----:B------:R-:W-:Y:S01]  /*b2b0*/  SHF.R.S32.HI R3, RZ, 0x1f, R2 ;  /* 0x0000001fff037819 */ /* 0x000fe20000011402 */
[----:B------:R-:W-:Y:S01]  /*b2c0*/  IMAD.IADD R9, R0, 0x1, R9 ;  /* 0x0000000100097824 */ /* 0x000fe200078e0209 */
[----:B------:R-:W-:-:S03]  /*b2d0*/  SHF.R.S32.HI R0, RZ, 0x1f, R6 ;  /* 0x0000001fff007819 */ /* 0x000fc60000011406 */
[----:B------:R-:W-:Y:S02]  /*b2e0*/  IMAD R3, R3, c[0x0][0x4e0], RZ ;  /* 0x0001380003037a24 */ /* 0x000fe400078e02ff */
[----:B------:R-:W-:-:S04]  /*b2f0*/  IMAD.WIDE.U32 R8, R2, c[0x0][0x4e0], R8 ;  /* 0x0001380002087a25 */ /* 0x000fc800078e0008 */
[----:B------:R-:W-:Y:S01]  /*b300*/  IMAD R3, R2, c[0x0][0x4e4], R3 ;  /* 0x0001390002037a24 */ /* 0x000fe200078e0203 */
[----:B------:R-:W-:Y:S02]  /*b310*/  SHF.R.S32.HI R2, RZ, 0x1f, R4 ;  /* 0x0000001fff027819 */ /* 0x000fe40000011404 */
[----:B------:R-:W-:-:S03]  /*b320*/  IADD3 R6, P0, R6, R8, RZ ;  /* 0x0000000806067210 */ /* 0x000fc60007f1e0ff */
[----:B------:R-:W-:Y:S01]  /*b330*/  IMAD R5, R2, c[0x0][0x4c8], RZ ;  /* 0x0001320002057a24 */ /* 0x000fe200078e02ff */
[----:B------:R-:W-:-:S03]  /*b340*/  IADD3.X R7, R0, R9, R3, P0, !PT ;  /* 0x0000000900077210 */ /* 0x000fc600007fe403 */
[C---:B------:R-:W-:Y:S02]  /*b350*/  IMAD R5, R4.reuse, c[0x0][0x4cc], R5 ;  /* 0x0001330004057a24 */ /* 0x040fe400078e0205 */
[----:B------:R-:W-:-:S05]  /*b360*/  IMAD.WIDE.U32 R6, R4, c[0x0][0x4c8], R6 ;  /* 0x0001320004067a25 */ /* 0x000fca00078e0006 */
[----:B------:R-:W-:Y:S02]  /*b370*/  IADD3 R5, R7, R5, RZ ;  /* 0x0000000507057210 */ /* 0x000fe40007ffe0ff */
[----:B------:R-:W-:-:S04]  /*b380*/  LEA R2, P0, R6, c[0x0][0x4a8], 0x2 ;  /* 0x00012a0006027a11 */ /* 0x000fc800078010ff */
[----:B------:R-:W-:Y:S02]  /*b390*/  LEA.HI.X R3, R6, c[0x0][0x4ac], R5, 0x2, P0 ;  /* 0x00012b0006037a11 */ /* 0x000fe400000f1405 */
[----:B------:R-:W-:-:S05]  /*b3a0*/  MOV R5, 0xff800000 ;  /* 0xff80000000057802 */ /* 0x000fca0000000f00 */
[----:B------:R-:W-:Y:S01]  /*b3b0*/  STG.E [R2.64], R5 ;  /* 0x0000000502007986 */ /* 0x000fe2000c10190e */
[----:B------:R-:W-:Y:S05]  /*b3c0*/  EXIT ;  /* 0x000000000000794d */ /* 0x000fea0003800000 */
.L_x_10:
[----:B------:R-:W-:-:S00]  /*b3d0*/  BRA `(.L_x_10) ;  /* 0xfffffff000007947 */ /* 0x000fc0000383ffff */
[----:B------:R-:W-:-:S00]  /*b3e0*/  NOP ;  /* 0x0000000000007918 */ /* 0x000fc00000000000 */
        /* <DEDUP_REMOVED lines=9> */
.L_x_1336:


//--------------------- .text._ZN7cutlass13device_kernelIN5flash19enable_sm80_to_sm89INS1_16FlashAttnFwdSm80INS1_25CollectiveMainloopFwdSm80ILi8ELi1ELb1EN4cute5tupleIJNS5_1CILi128EEENS7_ILi96EEES8_EEELi128ENS_10bfloat16_tEfNS_4arch4Sm80ELb0ELb1ELb1ELb0ELb0ELb0ELb1ELb1EEENS1_21CollectiveEpilogueFwdINS6_IJS8_S8_S9_EEENS6_IJNS7_ILi1EEESH_SH_EEESB_SD_Li256ELb0ELb1ELb1ELb0EEENS1_19SingleTileSchedulerILb0ELb1ELb1ELi128EEEEEEEEEvNT_6ParamsE --------------------------
	.section	.text._ZN7cutlass13device_kernelIN5flash19enable_sm80_to_sm89INS1_16FlashAttnFwdSm80INS1_25CollectiveMainloopFwdSm80ILi8ELi1ELb1EN4cute5tupleIJNS5_1CILi128EEENS7_ILi96EEES8_EEELi128ENS_10bfloat16_tEfNS_4arch4Sm80ELb0ELb1ELb1ELb0ELb0ELb0ELb1ELb1EEENS1_21CollectiveEpilogueFwdINS6_IJS8_S8_S9_EEENS6_IJNS7_ILi1EEESH_SH_EEESB_SD_Li256ELb0ELb1ELb1ELb0EEENS1_19SingleTileSchedulerILb0ELb1ELb1ELi128EEEEEEEEEvNT_6ParamsE,"ax",@progbits
	.sectioninfo	@"SHI_REGISTERS=255"
	.align	128
.text._ZN7cutlass13device_kernelIN5flash19enable_sm80_to_sm89INS1_16FlashAttnFwdSm80INS1_25CollectiveMainloopFwdSm80ILi8ELi1ELb1EN4cute5tupleIJNS5_1CILi128EEENS7_ILi96EEES8_EEELi128ENS_10bfloat16_tEfNS_4arch4Sm80ELb0ELb1ELb1ELb0ELb0ELb0ELb1ELb1EEENS1_21CollectiveEpilogueFwdINS6_IJS8_S8_S9_EEENS6_IJNS7_ILi1EEESH_SH_EEESB_SD_Li256ELb0ELb1ELb1ELb0EEENS1_19SingleTileSchedulerILb0ELb1ELb1ELi128EEEEEEEEEvNT_6ParamsE:
        .type           _ZN7cutlass13device_kernelIN5flash19enable_sm80_to_sm89INS1_16FlashAttnFwdSm80INS1_25CollectiveMainloopFwdSm80ILi8ELi1ELb1EN4cute5tupleIJNS5_1CILi128EEENS7_ILi96EEES8_EEELi128ENS_10bfloat16_tEfNS_4arch4Sm80ELb0ELb1ELb1ELb0ELb0ELb0ELb1ELb1EEENS1_21CollectiveEpilogueFwdINS6_IJS8_S8_S9_EEENS6_IJNS7_ILi1EEESH_SH_EEESB_SD_Li256ELb0ELb1ELb1ELb0EEENS1_19SingleTileSchedulerILb0ELb1ELb1ELi128EEEEEEEEEvNT_6ParamsE,@function
        .size           _ZN7cutlass13device_kernelIN5flash19enable_sm80_to_sm89INS1_16FlashAttnFwdSm80INS1_25CollectiveMainloopFwdSm80ILi8ELi1ELb1EN4cute5tupleIJNS5_1CILi128EEENS7_ILi96EEES8_EEELi128ENS_10bfloat16_tEfNS_4arch4Sm80ELb0ELb1ELb1ELb0ELb0ELb0ELb1ELb1EEENS1_21CollectiveEpilogueFwdINS6_IJS8_S8_S9_EEENS6_IJNS7_ILi1EEESH_SH_EEESB_SD_Li256ELb0ELb1ELb1ELb0EEENS1_19SingleTileSchedulerILb0ELb1ELb1ELi128EEEEEEEEEvNT_6ParamsE,(.L_x_1337 - _ZN7cutlass13device_kernelIN5flash19enable_sm80_to_sm89INS1_16FlashAttnFwdSm80INS1_25CollectiveMainloopFwdSm80ILi8ELi1ELb1EN4cute5tupleIJNS5_1CILi128EEENS7_ILi96EEES8_EEELi128ENS_10bfloat16_tEfNS_4arch4Sm80ELb0ELb1ELb1ELb0ELb0ELb0ELb1ELb1EEENS1_21CollectiveEpilogueFwdINS6_IJS8_S8_S9_EEENS6_IJNS7_ILi1EEESH_SH_EEESB_SD_Li256ELb0ELb1ELb1ELb0EEENS1_19SingleTileSchedulerILb0ELb1ELb1ELi128EEEEEEEEEvNT_6ParamsE)
        .other          _ZN7cutlass13device_kernelIN5flash19enable_sm80_to_sm89INS1_16FlashAttnFwdSm80INS1_25CollectiveMainloopFwdSm80ILi8ELi1ELb1EN4cute5tupleIJNS5_1CILi128EEENS7_ILi96EEES8_EEELi128ENS_10bfloat16_tEfNS_4arch4Sm80ELb0ELb1ELb1ELb0ELb0ELb0ELb1ELb1EEENS1_21CollectiveEpilogueFwdINS6_IJS8_S8_S9_EEENS6_IJNS7_ILi1EEESH_SH_EEESB_SD_Li256ELb0ELb1ELb1ELb0EEENS1_19SingleTileSchedulerILb0ELb1ELb1ELi128EEEEEEEEEvNT_6ParamsE,@"STO_CUDA_ENTRY STV_DEFAULT"
_ZN7cutlass13device_kernelIN5flash19enable_sm80_to_sm89INS1_16FlashAttnFwdSm80INS1_25CollectiveMainloopFwdSm80ILi8ELi1ELb1EN4cute5tupleIJNS5_1CILi128EEENS7_ILi96EEES8_EEELi128ENS_10bfloat16_tEfNS_4arch4Sm80ELb0ELb1ELb1ELb0ELb0ELb0ELb1ELb1EEENS1_21CollectiveEpilogueFwdINS6_IJS8_S8_S9_EEENS6_IJNS7_ILi1EEESH_SH_EEESB_SD_Li256ELb0ELb1ELb1ELb0EEENS1_19SingleTileSchedulerILb0ELb1ELb1ELi128EEEEEEEEEvNT_6ParamsE:
[----:B------:R-:W-:Y:S02]  /*0000*/  MOV R1, c[0x0][0x28] ;  /* 0x00000a0000017a02 */ /* 0x000fe40000000f00 */
[----:B------:R-:W1:Y:S01]  /*0010*/  S2R R39, SR_TID.X ;  /* 0x0000000000277919 */ /* 0x000e620000002100 */
[----:B------:R-:W2:Y:S03]  /*0020*/  S2UR UR6, SR_CTAID.Y ;  /* 0x00000000000679c3 */ /* 0x000ea60000002600 */
        /* <DEDUP_REMOVED lines=14> */
.L_x_11:
[----:B---3--:R-:W-:Y:S02]  /*0110*/  ULDC.64 UR4, c[0x0][0x550] ;  /* 0x0001540000047ab9 */ /* 0x008fe40000000a00 */
[----:B------:R-:W-:Y:S02]  /*0120*/  UISETP.NE.AND UP0, UPT, UR4, 0x1, UPT ;  /* 0x000000010400788c */ /* 0x000fe4000bf05270 */
[----:B------:R-:W-:-:S02]  /*0130*/  UIMAD.WIDE.U32 UR10, UR6, UR5, URZ ;  /* 0x00000005060a72a5 */ /* 0x000fc4000f8e003f */
[----:B------:R-:W-:Y:S02]  /*0140*/  ULDC UR4, c[0x0][0x558] ;  /* 0x0001560000047ab9 */ /* 0x000fe40000000800 */
[----:B------:R-:W-:-:S05]  /*0150*/  UMOV UR9, UR6 ;  /* 0x0000000600097c82 */ /* 0x000fca0008000000 */
[----:B------:R-:W-:-:S03]  /*0160*/  @UP0 USHF.R.U32.HI UR9, URZ, UR4, UR11 ;  /* 0x000000043f090299 */ /* 0x000fc6000801160b */
.L_x_12:
[----:B------:R-:W-:Y:S01]  /*0170*/  ISETP.GE.AND P0, PT, R0, RZ, PT ;  /* 0x000000ff0000720c */ /* 0x000fe20003f06270 */
[----:B------:R-:W-:Y:S02]  /*0180*/  UIADD3 UR4, -UR9, URZ, URZ ;  /* 0x0000003f09047290 */ /* 0x000fe4000fffe13f */
[----:B------:R-:W-:Y:S02]  /*0190*/  ULDC UR10, c[0x0][0x550] ;  /* 0x00015400000a7ab9 */ /* 0x000fe40000000800 */
[----:B------:R-:W-:-:S08]  /*01a0*/  UIMAD UR10, UR4, UR10, UR6 ;  /* 0x0000000a040a72a4 */ /* 0x000fd0000f8e0206 */
[----:B------:R-:W-:Y:S05]  /*01b0*/  @!P0 EXIT ;  /* 0x000000000000894d */ /* 0x000fea0003800000 */
[----:B------:R-:W1:Y:S01]  /*01c0*/  S2UR UR16, SR_CTAID.X ;  /* 0x00000000001079c3 */ /* 0x000e620000002500 */
[----:B------:R-:W-:Y:S02]  /*01d0*/  ULDC UR8, c[0x0][0x2c4] ;  /* 0x0000b10000087ab9 */ /* 0x000fe40000000800 */
[----:B------:R-:W-:Y:S02]  /*01e0*/  UISETP.NE.AND UP3, UPT, UR8, 0x1, UPT ;  /* 0x000000010800788c */ /* 0x000fe4000bf65270 */
[----:B------:R-:W-:Y:S02]  /*01f0*/  UMOV UR11, 0x1 ;  /* 0x00000001000b7882 */ /* 0x000fe40000000000 */
[----:B------:R-:W-:Y:S02]  /*0200*/  ULDC.64 UR4, c[0x0][0x328] ;  /* 0x0000ca0000047ab9 */ /* 0x000fe40000000a00 */
[----:B------:R-:W-:Y:S02]  /*0210*/  UISETP.LE.AND UP2, UPT, UR11, UR5, UPT ;  /* 0x000000050b00728c */ /* 0x000fe4000bf43270 */
[----:B------:R-:W-:-:S02]  /*0220*/  ULDC.64 UR6, c[0x0][0x2c8] ;  /* 0x0000b20000067ab9 */ /* 0x000fc40000000a00 */
[----:B------:R-:W-:Y:S02]  /*0230*/  ULDC UR12, c[0x0][0x168] ;  /* 0x00005a00000c7ab9 */ /* 0x000fe40000000800 */
[----:B------:R-:W-:Y:S01]  /*0240*/  PLOP3.LUT P0, PT, PT, PT, UP2, 0x40, 0x0 ;  /* 0x000000000000781c */ /* 0x000fe20003f0e828 */
[----:B------:R-:W-:Y:S02]  /*0250*/  UIADD3 UR12, UR11, -UR12, URZ ;  /* 0x8000000c0b0c7290 */ /* 0x000fe4000fffe03f */
[----:B------:R-:W-:Y:S02]  /*0260*/  ULDC UR5, c[0x0][0x1d0] ;  /* 0x0000740000057ab9 */ /* 0x000fe40000000800 */
[----:B-1----:R-:W-:-:S04]  /*0270*/  USHF.L.U32 UR16, UR16, 0x7, URZ ;  /* 0x0000000710107899 */ /* 0x002fc8000800063f */
[----:B------:R-:W-:-:S04]  /*0280*/  @UP3 UIADD3 UR14, UR16, 0x7f, URZ ;  /* 0x0000007f100e3890 */ /* 0x000fc8000fffe03f */
[----:B------:R-:W-:Y:S02]  /*0290*/  UIMAD.WIDE.U32 UR14, UR14, UR6, URZ ;  /* 0x000000060e0e72a5 */ /* 0x000fe4000f8e003f */
[----:B------:R-:W-:Y:S02]  /*02a0*/  UIADD3 UR6, UR16, 0x7f, URZ ;  /* 0x0000007f10067890 */ /* 0x000fe4000fffe03f */
[----:B------:R-:W-:-:S04]  /*02b0*/  @UP3 USHF.R.U32.HI UR6, URZ, UR7, UR15 ;  /* 0x000000073f063299 */ /* 0x000fc8000801160f */
[----:B------:R-:W-:-:S04]  /*02c0*/  UIADD3 UR5, UR6, UR5, UR12 ;  /* 0x0000000506057290 */ /* 0x000fc8000fffe00c */
[----:B------:R-:W-:Y:S01]  /*02d0*/  UIADD3 UR6, UR5, UR4, URZ ;  /* 0x0000000405067290 */ /* 0x000fe2000fffe03f */
[----:B------:R-:W-:Y:S05]  /*02e0*/  @P0 BRA `(.L_x_13) ;  /* 0x0000014000000947 */ /* 0x000fea0003800000 */
[----:B------:R-:W-:Y:S01]  /*02f0*/  ISETP.LT.AND P0, PT, RZ, UR5, PT ;  /* 0x00000005ff007c0c */ /* 0x000fe2000bf01270 */
[----:B------:R-:W-:-:S12]  /*0300*/  UIADD3 UR7, UR5, -0x1, URZ ;  /* 0xffffffff05077890 */ /* 0x000fd8000fffe03f */
[----:B------:R-:W-:Y:S05]  /*0310*/  @P0 BRA `(.L_x_14) ;  /* 0x0000008000000947 */ /* 0x000fea0003800000 */
[----:B------:R-:W-:Y:S02]  /*0320*/  ULDC UR4, c[0x0][0x32c] ;  /* 0x0000cb0000047ab9 */ /* 0x000fe40000000800 */
[----:B------:R-:W-:Y:S02]  /*0330*/  UISETP.NE.AND UP0, UPT, UR11, UR4, UPT ;  /* 0x000000040b00728c */ /* 0x000fe4000bf05270 */
[----:B------:R-:W-:-:S03]  /*0340*/  UIADD3 UR7, -UR5, URZ, URZ ;  /* 0x0000003f05077290 */ /* 0x000fc6000fffe13f */
[----:B------:R-:W-:Y:S02]  /*0350*/  ULDC.64 UR4, c[0x0][0x330] ;  /* 0x0000cc0000047ab9 */ /* 0x000fe40000000a00 */
[----:B------:R-:W-:-:S04]  /*0360*/  UIMAD.WIDE.U32 UR12, UR7, UR4, URZ ;  /* 0x00000004070c72a5 */ /* 0x000fc8000f8e003f */
[----:B------:R-:W-:-:S04]  /*0370*/  @UP0 USHF.R.U32.HI UR7, URZ, UR5, UR13 ;  /* 0x000000053f070299 */ /* 0x000fc8000801160d */
[----:B------:R-:W-:Y:S01]  /*0380*/  ULOP3.LUT UR7, URZ, UR7, URZ, 0x33, !UPT ;  /* 0x000000073f077292 */ /* 0x000fe2000f8e333f */
[----:B------:R-:W-:Y:S05]  /*0390*/  BRA `(.L_x_15) ;  /* 0x0000005000007947 */ /* 0x000fea0003800000 */
.L_x_14:
[----:B------:R-:W-:Y:S02]  /*03a0*/  ULDC UR4, c[0x0][0x32c] ;  /* 0x0000cb0000047ab9 */ /* 0x000fe40000000800 */
[----:B------:R-:W-:-:S03]  /*03b0*/  UISETP.NE.AND UP0, UPT, UR11, UR4, UPT ;  /* 0x000000040b00728c */ /* 0x000fc6000bf05270 */
[----:B------:R-:W-:Y:S02]  /*03c0*/  ULDC.64 UR4, c[0x0][0x330] ;  /* 0x0000cc0000047ab9 */ /* 0x000fe40000000a00 */
[----:B------:R-:W-:-:S06]  /*03d0*/  UIMAD.WIDE.U32 UR12, UR7, UR4, URZ ;  /* 0x00000004070c72a5 */ /* 0x000fcc000f8e003f */
[----:B------:R-:W-:Y:S02]  /*03e0*/  @UP0 USHF.R.U32.HI UR7, URZ, UR5, UR13 ;  /* 0x000000053f070299 */ /* 0x000fe4000801160d */
.L_x_15:
[----:B------:R-:W-:Y:S02]  /*03f0*/  ULDC UR4, c[0x0][0x32c] ;  /* 0x0000cb0000047ab9 */ /* 0x000fe40000000800 */
[----:B------:R-:W-:-:S04]  /*0400*/  UIMAD UR4, UR7, UR4, UR4 ;  /* 0x00000004070472a4 */ /* 0x000fc8000f8e0204 */
[----:B------:R-:W-:-:S04]  /*0410*/  UISETP.LT.AND UP0, UPT, UR6, UR4, UPT ;  /* 0x000000040600728c */ /* 0x000fc8000bf01270 */
[----:B------:R-:W-:-:S03]  /*0420*/  USEL UR6, UR6, UR4, UP0 ;  /* 0x0000000406067287 */ /* 0x000fc60008000000 */
.L_x_13:
[----:B------:R-:W-:Y:S01]  /*0430*/  ULDC.64 UR4, c[0x0][0x2c8] ;  /* 0x0000b20000047ab9 */ /* 0x000fe20000000a00 */
[----:B------:R-:W-:Y:S01]  /*0440*/  PLOP3.LUT P0, PT, PT, PT, UP2, 0x40, 0x0 ;  /* 0x000000000000781c */ /* 0x000fe20003f0e828 */
[----:B------:R-:W-:Y:S02]  /*0450*/  UIMAD.WIDE.U32 UR18, UR16, UR4, URZ ;  /* 0x00000004101272a5 */ /* 0x000fe4000f8e003f */
[----:B------:R-:W-:Y:S02]  /*0460*/  UMOV UR14, 0x5f ;  /* 0x0000005f000e7882 */ /* 0x000fe40000000000 */
[----:B------:R-:W-:Y:S02]  /*0470*/  ULDC UR13, c[0x0][0x1d0] ;  /* 0x00007400000d7ab9 */ /* 0x000fe40000000800 */
[----:B------:R-:W-:Y:S02]  /*0480*/  UIADD3 UR6, UR6, 0x5f, URZ ;  /* 0x0000005f06067890 */ /* 0x000fe4000fffe03f */
[----:B------:R-:W-:-:S02]  /*0490*/  UIADD3 UR14, UR14, UR13, URZ ;  /* 0x0000000d0e0e7290 */ /* 0x000fc4000fffe03f */
[----:B------:R-:W-:Y:S02]  /*04a0*/  UIMAD.WIDE UR6, UR6, 0x2aaaaaab, URZ ;  /* 0x2aaaaaab060678a5 */ /* 0x000fe4000f8e023f */
[----:B------:R-:W-:Y:S02]  /*04b0*/  UIMAD.WIDE UR14, UR14, 0x2aaaaaab, URZ ;  /* 0x2aaaaaab0e0e78a5 */ /* 0x000fe4000f8e023f */
[----:B------:R-:W-:Y:S02]  /*04c0*/  @UP3 UMOV UR11, UR19 ;  /* 0x00000013000b3c82 */ /* 0x000fe40008000000 */
[----:B------:R-:W-:Y:S02]  /*04d0*/  ULDC UR12, c[0x0][0x168] ;  /* 0x00005a00000c7ab9 */ /* 0x000fe40000000800 */
[----:B------:R-:W-:Y:S02]  /*04e0*/  UMOV UR4, UR16 ;  /* 0x0000001000047c82 */ /* 0x000fe40008000000 */
[----:B------:R-:W-:-:S02]  /*04f0*/  @UP3 USHF.R.U32.HI UR4, URZ, UR5, UR11 ;  /* 0x000000053f043299 */ /* 0x000fc4000801160b */
[----:B------:R-:W-:Y:S02]  /*0500*/  UIADD3 UR13, UR13, -UR12, URZ ;  /* 0x8000000c0d0d7290 */ /* 0x000fe4000fffe03f */
[----:B------:R-:W-:Y:S02]  /*0510*/  USHF.R.U32.HI UR6, URZ, 0x1f, UR7 ;  /* 0x0000001f3f067899 */ /* 0x000fe40008011607 */
[----:B------:R-:W-:Y:S02]  /*0520*/  USHF.R.U32.HI UR11, URZ, 0x1f, UR15 ;  /* 0x0000001f3f0b7899 */ /* 0x000fe4000801160f */
[----:B------:R-:W-:Y:S02]  /*0530*/  UIADD3 UR4, UR13, UR4, URZ ;  /* 0x000000040d047290 */ /* 0x000fe4000fffe03f */
[----:B------:R-:W-:Y:S02]  /*0540*/  ULDC UR5, c[0x0][0x324] ;  /* 0x0000c90000057ab9 */ /* 0x000fe40000000800 */
[----:B------:R-:W-:-:S02]  /*0550*/  ULEA.HI.SX32 UR6, UR7, UR6, 0x1c ;  /* 0x0000000607067291 */ /* 0x000fc4000f8fe23f */
[----:B------:R-:W-:Y:S02]  /*0560*/  ULEA.HI.SX32 UR11, UR15, UR11, 0x1c ;  /* 0x0000000b0f0b7291 */ /* 0x000fe4000f8fe23f */
[----:B------:R-:W-:Y:S02]  /*0570*/  UIADD3 UR5, UR4, -UR5, URZ ;  /* 0x8000000504057290 */ /* 0x000fe4000fffe03f */
[----:B------:R-:W-:-:S04]  /*0580*/  UISETP.LT.AND UP0, UPT, UR11, UR6, UPT ;  /* 0x000000060b00728c */ /* 0x000fc8000bf01270 */
[----:B------:R-:W-:Y:S01]  /*0590*/  USEL UR6, UR11, UR6, UP0 ;  /* 0x000000060b067287 */ /* 0x000fe20008000000 */
[----:B------:R-:W-:Y:S01]  /*05a0*/  MOV R3, UR5 ;  /* 0x0000000500037c02 */ /* 0x000fe20008000f00 */
[----:B------:R-:W-:Y:S05]  /*05b0*/  @P0 BRA `(.L_x_16) ;  /* 0x0000010000000947 */ /* 0x000fea0003800000 */
[----:B------:R-:W-:-:S04]  /*05c0*/  MOV R4, UR4 ;  /* 0x0000000400047c02 */ /* 0x000fc80008000f00 */
[----:B------:R-:W-:-:S13]  /*05d0*/  ISETP.GT.AND P0, PT, R4, -0x1, PT ;  /* 0xffffffff0400780c */ /* 0x000fda0003f04270 */
[----:B------:R-:W-:Y:S05]  /*05e0*/  @P0 BRA `(.L_x_17) ;  /* 0x0000007000000947 */ /* 0x000fea0003800000 */
[----:B------:R-:W-:Y:S01]  /*05f0*/  IMAD.MOV.U32 R2, RZ, RZ, c[0x0][0x32c] ;  /* 0x0000cb00ff027624 */ /* 0x000fe200078e00ff */
[----:B------:R-:W-:-:S04]  /*0600*/  LOP3.LUT R4, RZ, R4, RZ, 0x33, !PT ;  /* 0x00000004ff047212 */ /* 0x000fc800078e33ff */
[----:B------:R-:W-:-:S13]  /*0610*/  ISETP.NE.AND P0, PT, R2, 0x1, PT ;  /* 0x000000010200780c */ /* 0x000fda0003f05270 */
[----:B------:R-:W-:-:S05]  /*0620*/  @P0 IMAD.HI.U32 R2, R4, c[0x0][0x330], RZ ;  /* 0x0000cc0004020a27 */ /* 0x000fca00078e00ff */
[----:B------:R-:W-:-:S04]  /*0630*/  @P0 SHF.R.U32.HI R4, RZ, c[0x0][0x334], R2 ;  /* 0x0000cd00ff040a19 */ /* 0x000fc80000011602 */
[----:B------:R-:W-:Y:S01]  /*0640*/  LOP3.LUT R4, RZ, R4, RZ, 0x33, !PT ;  /* 0x00000004ff047212 */ /* 0x000fe200078e33ff */
[----:B------:R-:W-:Y:S05]  /*0650*/  BRA `(.L_x_18) ;  /* 0x0000004000007947 */ /* 0x000fea0003800000 */
.L_x_17:
[----:B------:R-:W-:-:S04]  /*0660*/  MOV R2, c[0x0][0x32c] ;  /* 0x0000cb0000027a02 */ /* 0x000fc80000000f00 */
[----:B------:R-:W-:-:S13]  /*0670*/  ISETP.NE.AND P0, PT, R2, 0x1, PT ;  /* 0x000000010200780c */ /* 0x000fda0003f05270 */
[----:B------:R-:W-:-:S05]  /*0680*/  @P0 IMAD.HI.U32 R2, R4, c[0x0][0x330], RZ ;  /* 0x0000cc0004020a27 */ /* 0x000fca00078e00ff */
[----:B------:R-:W-:-:S05]  /*0690*/  @P0 SHF.R.U32.HI R4, RZ, c[0x0][0x334], R2 ;  /* 0x0000cd00ff040a19 */ /* 0x000fca0000011602 */
.L_x_18:
[----:B------:R-:W-:-:S05]  /*06a0*/  IMAD R4, R4, c[0x0][0x32c], RZ ;  /* 0x0000cb0004047a24 */ /* 0x000fca00078e02ff */
[----:B------:R-:W-:-:S05]  /*06b0*/  IMNMX R3, R3, R4, !PT ;  /* 0x0000000403037217 */ /* 0x000fca0007800200 */
.L_x_16:
[----:B------:R-:W-:Y:S01]  /*06c0*/  IMAD.HI R3, R3, 0x2aaaaaab, RZ ;  /* 0x2aaaaaab03037827 */ /* 0x000fe200078e02ff */
[----:B------:R-:W-:Y:S02]  /*06d0*/  USHF.R.U32.HI UR5, URZ, 0x10, UR10 ;  /* 0x000000103f057899 */ /* 0x000fe4000801160a */
[----:B------:R-:W-:Y:S01]  /*06e0*/  ULDC UR4, c[0x0][0x338] ;  /* 0x0000ce0000047ab9 */ /* 0x000fe20000000800 */
[----:B------:R-:W-:Y:S01]  /*06f0*/  IMAD.MOV.U32 R36, RZ, RZ, RZ ;  /* 0x000000ffff247224 */ /* 0x000fe200078e00ff */
[----:B------:R-:W-:Y:S01]  /*0700*/  SHF.R.U32.HI R2, RZ, 0x1f, R3 ;  /* 0x0000001fff027819 */ /* 0x000fe20000011603 */
[----:B------:R-:W-:-:S03]  /*0710*/  UISETP.NE.AND UP0, UPT, UR5, URZ, UPT ;  /* 0x0000003f0500728c */ /* 0x000fc6000bf05270 */
[----:B------:R-:W-:Y:S01]  /*0720*/  LEA.HI.SX32 R2, R3, R2, 0x1c ;  /* 0x0000000203027211 */ /* 0x000fe200078fe2ff */
[----:B------:R-:W-:-:S03]  /*0730*/  USEL UR4, UR5, UR4, UP0 ;  /* 0x0000000405047287 */ /* 0x000fc60008000000 */
[----:B------:R-:W-:-:S04]  /*0740*/  IMNMX R215, RZ, R2, !PT ;  /* 0x00000002ffd77217 */ /* 0x000fc80007800200 */
[----:B------:R-:W-:-:S13]  /*0750*/  ISETP.LT.AND P0, PT, R215, UR6, PT ;  /* 0x00000006d7007c0c */ /* 0x000fda000bf01270 */
[----:B------:R-:W-:Y:S05]  /*0760*/  @!P0 BRA `(.L_x_19) ;  /* 0x000001c000008947 */ /* 0x000fea0003800000 */
[----:B------:R-:W-:Y:S01]  /*0770*/  IMAD.U32 R2, RZ, RZ, UR4 ;  /* 0x00000004ff027e24 */ /* 0x000fe2000f8e00ff */
[----:B------:R-:W-:-:S04]  /*0780*/  UIADD3 UR5, UR4, -0x1, UR6 ;  /* 0xffffffff04057890 */ /* 0x000fc8000fffe006 */
[-C--:B------:R-:W-:Y:S02]  /*0790*/  IABS R5, R2.reuse ;  /* 0x0000000200057213 */ /* 0x080fe40000000000 */
[----:B------:R-:W-:Y:S02]  /*07a0*/  IADD3 R6, -R215, UR5, RZ ;  /* 0x00000005d7067c10 */ /* 0x000fe4000fffe1ff */
[----:B------:R-:W1:Y:S01]  /*07b0*/  I2F.RP R7, R5 ;  /* 0x0000000500077306 */ /* 0x000e620000209400 */
[----:B------:R-:W-:Y:S02]  /*07c0*/  IABS R2, R2 ;  /* 0x0000000200027213 */ /* 0x000fe40000000000 */
[----:B------:R-:W-:Y:S02]  /*07d0*/  IABS R3, R6 ;  /* 0x0000000600037213 */ /* 0x000fe40000000000 */
[----:B------:R-:W-:Y:S01]  /*07e0*/  LOP3.LUT R6, R6, UR4, RZ, 0x3c, !PT ;  /* 0x0000000406067c12 */ /* 0x000fe2000f8e3cff */
[----:B------:R-:W-:-:S03]  /*07f0*/  IMAD.MOV R2, RZ, RZ, -R2 ;  /* 0x000000ffff027224 */ /* 0x000fc600078e0a02 */
[----:B------:R-:W-:Y:S01]  /*0800*/  ISETP.GE.AND P0, PT, R6, RZ, PT ;  /* 0x000000ff0600720c */ /* 0x000fe20003f06270 */
[----:B-1----:R-:W1:Y:S02]  /*0810*/  MUFU.RCP R8, R7 ;  /* 0x0000000700087308 */ /* 0x002e640000001000 */
[----:B-1----:R-:W-:-:S06]  /*0820*/  IADD3 R8, R8, 0xffffffe, RZ ;  /* 0x0ffffffe08087810 */ /* 0x002fcc0007ffe0ff */
[----:B------:R-:W1:Y:S02]  /*0830*/  F2I.FTZ.U32.TRUNC.NTZ R9, R8 ;  /* 0x0000000800097305 */ /* 0x000e64000021f000 */
[----:B-1----:R-:W-:Y:S02]  /*0840*/  IMAD.MOV R4, RZ, RZ, -R9 ;  /* 0x000000ffff047224 */ /* 0x002fe400078e0a09 */
[----:B------:R-:W-:Y:S02]  /*0850*/  IMAD.MOV.U32 R8, RZ, RZ, RZ ;  /* 0x000000ffff087224 */ /* 0x000fe400078e00ff */
[----:B------:R-:W-:-:S04]  /*0860*/  IMAD R4, R4, R5, RZ ;  /* 0x0000000504047224 */ /* 0x000fc800078e02ff */
[----:B------:R-:W-:-:S06]  /*0870*/  IMAD.HI.U32 R4, R9, R4, R8 ;  /* 0x0000000409047227 */ /* 0x000fcc00078e0008 */
[----:B------:R-:W-:-:S04]  /*0880*/  IMAD.HI.U32 R4, R4, R3, RZ ;  /* 0x0000000304047227 */ /* 0x000fc800078e00ff */
[----:B------:R-:W-:-:S05]  /*0890*/  IMAD R2, R4, R2, R3 ;  /* 0x0000000204027224 */ /* 0x000fca00078e0203 */
[----:B------:R-:W-:-:S13]  /*08a0*/  ISETP.GT.U32.AND P1, PT, R5, R2, PT ;  /* 0x000000020500720c */ /* 0x000fda0003f24070 */
[----:B------:R-:W-:Y:S01]  /*08b0*/  @!P1 IMAD.IADD R2, R2, 0x1, -R5 ;  /* 0x0000000102029824 */ /* 0x000fe200078e0a05 */
[----:B------:R-:W-:Y:S02]  /*08c0*/  @!P1 IADD3 R4, R4, 0x1, RZ ;  /* 0x0000000104049810 */ /* 0x000fe40007ffe0ff */
[----:B------:R-:W-:Y:S02]  /*08d0*/  ISETP.NE.AND P1, PT, RZ, UR4, PT ;  /* 0x00000004ff007c0c */ /* 0x000fe4000bf25270 */
[----:B------:R-:W-:-:S13]  /*08e0*/  ISETP.GE.U32.AND P2, PT, R2, R5, PT ;  /* 0x000000050200720c */ /* 0x000fda0003f46070 */
[----:B------:R-:W-:-:S05]  /*08f0*/  @P2 IADD3 R4, R4, 0x1, RZ ;  /* 0x0000000104042810 */ /* 0x000fca0007ffe0ff */
[----:B------:R-:W-:Y:S01]  /*0900*/  @!P0 IMAD.MOV R4, RZ, RZ, -R4 ;  /* 0x000000ffff048224 */ /* 0x000fe200078e0a04 */
[----:B------:R-:W-:-:S05]  /*0910*/  @!P1 LOP3.LUT R4, RZ, UR4, RZ, 0x33, !PT ;  /* 0x00000004ff049c12 */ /* 0x000fca000f8e33ff */
[----:B------:R-:W-:Y:S02]  /*0920*/  IMAD.MOV.U32 R36, RZ, RZ, R4 ;  /* 0x000000ffff247224 */ /* 0x000fe400078e0004 */
.L_x_19:
[----:B------:R-:W-:Y:S01]  /*0930*/  ULOP3.LUT UR10, UR10, 0xffff, URZ, 0xc0, !UPT ;  /* 0x0000ffff0a0a7892 */ /* 0x000fe2000f8ec03f */
[----:B------:R-:W-:Y:S01]  /*0940*/  PLOP3.LUT P2, PT, PT, PT, PT, 0x80, 0x0 ;  /* 0x000000000000781c */ /* 0x000fe20003f4f070 */
[----:B------:R-:W-:Y:S01]  /*0950*/  ULDC.64 UR14, c[0x0][0x118] ;  /* 0x00004600000e7ab9 */ /* 0x000fe20000000a00 */
[----:B------:R-:W-:Y:S01]  /*0960*/  IMAD.MOV.U32 R5, RZ, RZ, RZ ;  /* 0x000000ffff057224 */ /* 0x000fe200078e00ff */
[----:B------:R-:W-:Y:S01]  /*0970*/  MOV R3, RZ ;  /* 0x000000ff00037202 */ /* 0x000fe20000000f00 */
[----:B------:R-:W-:Y:S01]  /*0980*/  CS2R R66, SRZ ;  /* 0x0000000000427805 */ /* 0x000fe2000001ff00 */
[----:B------:R-:W-:Y:S01]  /*0990*/  IMAD R215, R36, UR10, R215 ;  /* 0x0000000a24d77c24 */ /* 0x000fe2000f8e02d7 */
[----:B------:R-:W-:Y:S01]  /*09a0*/  CS2R R64, SRZ ;  /* 0x0000000000407805 */ /* 0x000fe2000001ff00 */
[----:B------:R-:W-:Y:S01]  /*09b0*/  CS2R R62, SRZ ;  /* 0x00000000003e7805 */ /* 0x000fe2000001ff00 */
[----:B------:R-:W-:Y:S01]  /*09c0*/  CS2R R60, SRZ ;  /* 0x00000000003c7805 */ /* 0x000fe2000001ff00 */
[----:B------:R-:W-:Y:S01]  /*09d0*/  IMAD.IADD R36, R215, 0x1, R36 ;  /* 0x00000001d7247824 */ /* 0x000fe200078e0224 */
[----:B------:R-:W-:Y:S01]  /*09e0*/  CS2R R58, SRZ ;  /* 0x00000000003a7805 */ /* 0x000fe2000001ff00 */
[----:B------:R-:W-:Y:S01]  /*09f0*/  CS2R R56, SRZ ;  /* 0x0000000000387805 */ /* 0x000fe2000001ff00 */
[----:B------:R-:W-:Y:S01]  /*0a00*/  CS2R R54, SRZ ;  /* 0x0000000000367805 */ /* 0x000fe2000001ff00 */
[----:B------:R-:W-:Y:S01]  /*0a10*/  CS2R R52, SRZ ;  /* 0x0000000000347805 */ /* 0x000fe2000001ff00 */
[----:B------:R-:W-:Y:S01]  /*0a20*/  IMNMX R36, R36, UR6, PT ;  /* 0x0000000624247c17 */ /* 0x000fe2000b800200 */
[----:B------:R-:W-:Y:S01]  /*0a30*/  CS2R R70, SRZ ;  /* 0x0000000000467805 */ /* 0x000fe2000001ff00 */
[----:B------:R-:W-:Y:S01]  /*0a40*/  CS2R R68, SRZ ;  /* 0x0000000000447805 */ /* 0x000fe2000001ff00 */
[----:B------:R-:W-:Y:S01]  /*0a50*/  CS2R R74, SRZ ;  /* 0x00000000004a7805 */ /* 0x000fe2000001ff00 */
[----:B------:R-:W-:Y:S01]  /*0a60*/  ISETP.GT.AND P0, PT, R36, R215, PT ;  /* 0x000000d72400720c */ /* 0x000fe20003f04270 */
        /* <DEDUP_REMOVED lines=30> */
[-C--:B------:R-:W-:Y:S01]  /*0c50*/  LEA.HI R26, R106, R39.reuse, RZ, 0x3 ;  /* 0x000000276a1a7211 */ /* 0x080fe200078f18ff */
[----:B------:R-:W-:Y:S01]  /*0c60*/  UIMAD.WIDE.U32 UR6, UR9, UR4, URZ ;  /* 0x00000004090672a5 */ /* 0x000fe2000f8e003f */
[----:B------:R-:W-:Y:S01]  /*0c70*/  PLOP3.LUT P2, PT, PT, PT, UP3, 0x80, 0x0 ;  /* 0x000000000000781c */ /* 0x000fe20003f4f038 */
[----:B------:R-:W-:Y:S01]  /*0c80*/  UIMAD UR4, UR12, UR4, URZ ;  /* 0x000000040c0472a4 */ /* 0x000fe2000f8e023f */
[----:B------:R-:W-:Y:S01]  /*0c90*/  LOP3.LUT R2, R26, 0xfffffff8, RZ, 0xc0, !PT ;  /* 0xfffffff81a027812 */ /* 0x000fe200078ec0ff */
[----:B------:R-:W-:Y:S01]  /*0ca0*/  IMAD.U32 R218, RZ, RZ, UR9 ;  /* 0x00000009ffda7e24 */ /* 0x000fe2000f8e00ff */
[----:B------:R-:W-:Y:S01]  /*0cb0*/  SHF.R.S32.HI R26, RZ, 0x3, R26 ;  /* 0x00000003ff1a7819 */ /* 0x000fe2000001141a */
[----:B------:R-:W-:Y:S01]  /*0cc0*/  UIMAD UR4, UR9, UR5, UR4 ;  /* 0x00000005090472a4 */ /* 0x000fe2000f8e0204 */
[----:B------:R-:W-:Y:S01]  /*0cd0*/  PLOP3.LUT P1, PT, PT, PT, UP3, 0x80, 0x0 ;  /* 0x000000000000781c */ /* 0x000fe20003f2f038 */
[----:B------:R-:W-:Y:S01]  /*0ce0*/  IMAD.IADD R25, R39, 0x1, -R2 ;  /* 0x0000000127197824 */ /* 0x000fe200078e0a02 */
[----:B------:R-:W-:Y:S01]  /*0cf0*/  SHF.R.S32.HI R9, RZ, 0x1f, R0 ;  /* 0x0000001fff097819 */ /* 0x000fe20000011400 */
[----:B------:R-:W-:Y:S01]  /*0d00*/  UIADD3 UR4, UR7, UR4, URZ ;  /* 0x0000000407047290 */ /* 0x000fe2000fffe03f */
[----:B------:R-:W-:Y:S01]  /*0d10*/  IMAD.U32 R13, RZ, RZ, UR7 ;  /* 0x00000007ff0d7e24 */ /* 0x000fe2000f8e00ff */
[--C-:B------:R-:W-:Y:S01]  /*0d20*/  SHF.R.S32.HI R28, RZ, 0x1f, R26.reuse ;  /* 0x0000001fff1c7819 */ /* 0x100fe2000001141a */
[----:B------:R-:W-:Y:S01]  /*0d30*/  IMAD R2, R25, 0x20, R26 ;  /* 0x0000002019027824 */ /* 0x000fe200078e021a */
[----:B------:R-:W-:Y:S01]  /*0d40*/  IADD3 R107, R36, -0x1, RZ ;  /* 0xffffffff246b7810 */ /* 0x000fe20007ffe0ff */
[----:B------:R-:W-:Y:S01]  /*0d50*/  IMAD.U32 R12, RZ, RZ, UR6 ;  /* 0x00000006ff0c7e24 */ /* 0x000fe2000f8e00ff */
[-C--:B------:R-:W-:Y:S01]  /*0d60*/  LEA.HI R214, R106, R39.reuse, RZ, 0x4 ;  /* 0x000000276ad67211 */ /* 0x080fe200078f20ff */
[----:B------:R-:W-:Y:S01]  /*0d70*/  IMAD.U32 R13, RZ, RZ, UR4 ;  /* 0x00000004ff0d7e24 */ /* 0x000fe2000f8e00ff */
[----:B------:R-:W-:Y:S01]  /*0d80*/  IADD3 R2, R2, UR16, RZ ;  /* 0x0000001002027c10 */ /* 0x000fe2000fffe0ff */
[----:B------:R-:W-:Y:S01]  /*0d90*/  IMAD R3, R9, c[0x0][0x1c0], RZ ;  /* 0x0000700009037a24 */ /* 0x000fe200078e02ff */
[----:B------:R-:W-:Y:S01]  /*0da0*/  ULDC UR4, c[0x0][0x168] ;  /* 0x00005a0000047ab9 */ /* 0x000fe20000000800 */
[----:B------:R-:W-:Y:S01]  /*0db0*/  IMAD.WIDE.U32 R12, R0, c[0x0][0x1c0], R12 ;  /* 0x00007000000c7a25 */ /* 0x000fe200078e000c */
[----:B------:R-:W-:Y:S01]  /*0dc0*/  UIMAD UR4, UR8, UR4, URZ ;  /* 0x00000004080472a4 */ /* 0x000fe2000f8e023f */
[----:B------:R-:W-:Y:S01]  /*0dd0*/  SHF.R.S32.HI R27, RZ, 0x1f, R107 ;  /* 0x0000001fff1b7819 */ /* 0x000fe2000001146b */
[----:B------:R-:W-:Y:S01]  /*0de0*/  ULDC.64 UR6, c[0x0][0x1e0] ;  /* 0x0000780000067ab9 */ /* 0x000fe20000000a00 */
[----:B------:R-:W-:Y:S01]  /*0df0*/  @P2 IMAD.HI.U32 R5, R2, c[0x0][0x2c8], RZ ;  /* 0x0000b20002052a27 */ /* 0x000fe200078e00ff */
[----:B------:R-:W-:Y:S01]  /*0e00*/  UIMAD.WIDE.U32 UR10, UR6, 0x40, URZ ;  /* 0x00000040060a78a5 */ /* 0x000fe2000f8e003f */
[----:B------:R-:W-:Y:S01]  /*0e10*/  LEA.HI R104, R106, R39, RZ, 0x5 ;  /* 0x000000276a687211 */ /* 0x000fe200078f28ff */
[----:B------:R-:W-:Y:S01]  /*0e20*/  USHF.L.U32 UR8, UR7, 0x6, URZ ;  /* 0x0000000607087899 */ /* 0x000fe2000800063f */
[----:B------:R-:W-:Y:S01]  /*0e30*/  IMAD.MOV.U32 R4, RZ, RZ, R2 ;  /* 0x000000ffff047224 */ /* 0x000fe200078e0002 */
[----:B------:R-:W-:Y:S01]  /*0e40*/  @P1 SHF.R.U32.HI R4, RZ, c[0x0][0x2cc], R5 ;  /* 0x0000b300ff041a19 */ /* 0x000fe20000011605 */
[----:B------:R-:W-:Y:S01]  /*0e50*/  IMAD R3, R0, c[0x0][0x1c4], R3 ;  /* 0x0000710000037a24 */ /* 0x000fe200078e0203 */
[----:B------:R-:W-:Y:S01]  /*0e60*/  IADD3 R5, R26, UR16, RZ ;  /* 0x000000101a057c10 */ /* 0x000fe2000fffe0ff */
[----:B------:R-:W-:Y:S01]  /*0e70*/  IMAD.SHL.U32 R30, R25, 0x8, RZ ;  /* 0x00000008191e7824 */ /* 0x000fe200078e00ff */
[--C-:B------:R-:W-:Y:S01]  /*0e80*/  SHF.R.S32.HI R7, RZ, 0x1f, R4.reuse ;  /* 0x0000001fff077819 */ /* 0x100fe20000011404 */
[----:B------:R-:W-:Y:S01]  /*0e90*/  IMAD.IADD R13, R13, 0x1, R3 ;  /* 0x000000010d0d7824 */ /* 0x000fe200078e0203 */
[----:B------:R-:W-:Y:S01]  /*0ea0*/  UIADD3 UR8, UR11, UR8, URZ ;  /* 0x000000080b087290 */ /* 0x000fe2000fffe03f */
[----:B------:R-:W-:Y:S01]  /*0eb0*/  IMAD.MOV R3, RZ, RZ, -R4 ;  /* 0x000000ffff037224 */ /* 0x000fe200078e0a04 */
[----:B------:R-:W-:Y:S01]  /*0ec0*/  SHF.R.S32.HI R31, RZ, 0x1f, R30 ;  /* 0x0000001fff1f7819 */ /* 0x000fe2000001141e */
[----:B------:R-:W-:Y:S01]  /*0ed0*/  IMAD R7, R7, c[0x0][0x1b0], RZ ;  /* 0x00006c0007077a24 */ /* 0x000fe200078e02ff */
[----:B------:R-:W-:Y:S01]  /*0ee0*/  ISETP.GE.AND P4, PT, R30, c[0x0][0x198], PT ;  /* 0x000066001e007a0c */ /* 0x000fe20003f86270 */
[----:B------:R-:W-:Y:S01]  /*0ef0*/  IMAD R2, R3, c[0x0][0x2c4], R2 ;  /* 0x0000b10003027a24 */ /* 0x000fe200078e0202 */
[----:B------:R-:W-:Y:S01]  /*0f00*/  IADD3 R3, R5, 0x20, RZ ;  /* 0x0000002005037810 */ /* 0x000fe20007ffe0ff */
[C---:B------:R-:W-:Y:S01]  /*0f10*/  IMAD.WIDE.U32 R12, R4.reuse, c[0x0][0x1b0], R12 ;  /* 0x00006c00040c7a25 */ /* 0x040fe200078e000c */
[----:B------:R-:W-:Y:S01]  /*0f20*/  SHF.R.S32.HI R105, RZ, 0x5, R104 ;  /* 0x00000005ff697819 */ /* 0x000fe20000011468 */
[----:B------:R-:W-:Y:S01]  /*0f30*/  UMOV UR17, 0x6 ;  /* 0x0000000600117882 */ /* 0x000fe20000000000 */
[----:B------:R-:W-:Y:S01]  /*0f40*/  SHF.R.S32.HI R11, RZ, 0x1f, R2 ;  /* 0x0000001fff0b7819 */ /* 0x000fe20000011402 */
[----:B------:R-:W-:Y:S01]  /*0f50*/  IMAD R7, R4, c[0x0][0x1b4], R7 ;  /* 0x00006d0004077a24 */ /* 0x000fe200078e0207 */
[----:B------:R-:W-:Y:S01]  /*0f60*/  BAR.SYNC.DEFER_BLOCKING 0x0 ;  /* 0x0000000000007b1d */ /* 0x000fe20000010000 */
[----:B------:R-:W-:Y:S01]  /*0f70*/  ISETP.GE.AND P3, PT, R3, UR4, PT ;  /* 0x0000000403007c0c */ /* 0x000fe2000bf66270 */
[----:B------:R-:W-:Y:S01]  /*0f80*/  IMAD.MOV.U32 R37, RZ, RZ, 0x60 ;  /* 0x00000060ff257424 */ /* 0x000fe200078e00ff */
[----:B------:R-:W-:Y:S01]  /*0f90*/  IADD3 R4, R5, 0x40, RZ ;  /* 0x0000004005047810 */ /* 0x000fe20007ffe0ff */
[----:B------:R-:W-:-:S02]  /*0fa0*/  IMAD R11, R11, c[0x0][0x1a8], RZ ;  /* 0x00006a000b0b7a24 */ /* 0x000fc400078e02ff */
[----:B------:R-:W-:Y:S01]  /*0fb0*/  IMAD.IADD R13, R13, 0x1, R7 ;  /* 0x000000010d0d7824 */ /* 0x000fe200078e0207 */
[----:B------:R-:W-:Y:S01]  /*0fc0*/  ISETP.GE.AND P2, PT, R4, UR4, PT ;  /* 0x0000000404007c0c */ /* 0x000fe2000bf46270 */
[C---:B------:R-:W-:Y:S02]  /*0fd0*/  IMAD R11, R2.reuse, c[0x0][0x1ac], R11 ;  /* 0x00006b00020b7a24 */ /* 0x040fe400078e020b */
[----:B------:R-:W-:-:S04]  /*0fe0*/  IMAD.WIDE.U32 R2, R2, c[0x0][0x1a8], R12 ;  /* 0x00006a0002027a25 */ /* 0x000fc800078e000c */
[----:B------:R-:W-:Y:S01]  /*0ff0*/  IMAD.SHL.U32 R7, R26, 0x40, RZ ;  /* 0x000000401a077824 */ /* 0x000fe200078e00ff */
[----:B------:R-:W-:Y:S01]  /*1000*/  LEA R6, P1, R2, c[0x0][0x160], 0x1 ;  /* 0x0000580002067a11 */ /* 0x000fe200078208ff */
[----:B------:R-:W-:Y:S02]  /*1010*/  IMAD.IADD R3, R3, 0x1, R11 ;  /* 0x0000000103037824 */ /* 0x000fe400078e020b */
[----:B------:R-:W-:Y:S01]  /*1020*/  IMAD R11, R28, c[0x0][0x1e0], RZ ;  /* 0x000078001c0b7a24 */ /* 0x000fe200078e02ff */
[----:B------:R-:W-:Y:S01]  /*1030*/  LOP3.LUT R7, R7, 0x1c0, RZ, 0xc0, !PT ;  /* 0x000001c007077812 */ /* 0x000fe200078ec0ff */
[----:B------:R-:W1:Y:S01]  /*1040*/  SHFL.IDX PT, R4, R6, RZ, 0x181f ;  /* 0x00181fff06047589 */ /* 0x000e6200000e0000 */
[----:B------:R-:W-:Y:S01]  /*1050*/  LEA.HI.X R3, R2, c[0x0][0x164], R3, 0x1, P1 ;  /* 0x0000590002037a11 */ /* 0x000fe200008f0c03 */
[C---:B------:R-:W-:Y:S01]  /*1060*/  IMAD R2, R26.reuse, c[0x0][0x1e4], R11 ;  /* 0x000079001a027a24 */ /* 0x040fe200078e020b */
[C---:B------:R-:W-:Y:S01]  /*1070*/  ISETP.GE.AND P1, PT, R5.reuse, UR4, PT ;  /* 0x0000000405007c0c */ /* 0x040fe2000bf26270 */
[----:B------:R-:W-:Y:S01]  /*1080*/  IMAD.WIDE.U32 R10, R26, c[0x0][0x1e0], R30 ;  /* 0x000078001a0a7a25 */ /* 0x000fe200078e001e */
[----:B------:R-:W-:Y:S01]  /*1090*/  SHF.R.U32.HI R216, RZ, 0x3, R7 ;  /* 0x00000003ffd87819 */ /* 0x000fe20000011607 */
[----:B------:R-:W-:Y:S01]  /*10a0*/  SHFL.IDX PT, R12, R6, 0x1, 0x181f ;  /* 0x00381f00060c7f89 */ /* 0x000fe200000e0000 */
[----:B------:R-:W-:Y:S01]  /*10b0*/  IADD3 R5, R5, 0x60, RZ ;  /* 0x0000006005057810 */ /* 0x000fe20007ffe0ff */
[----:B------:R-:W-:Y:S01]  /*10c0*/  IMAD.IADD R11, R11, 0x1, R2 ;  /* 0x000000010b0b7824 */ /* 0x000fe200078e0202 */
[----:B------:R-:W-:Y:S01]  /*10d0*/  LOP3.LUT R7, R7, 0x38, R30, 0xf8, !PT ;  /* 0x0000003807077812 */ /* 0x000fe200078ef81e */
[----:B------:R-:W-:Y:S01]  /*10e0*/  SHFL.IDX PT, R8, R6, 0x2, 0x181f ;  /* 0x00581f0006087f89 */ /* 0x000fe200000e0000 */
[----:B------:R-:W-:Y:S01]  /*10f0*/  ISETP.GE.AND P5, PT, R5, UR4, PT ;  /* 0x0000000405007c0c */ /* 0x000fe2000bfa6270 */
[----:B------:R-:W-:Y:S01]  /*1100*/  IMAD.WIDE.U32 R218, R218, c[0x0][0x1e8], R10 ;  /* 0x00007a00dada7a25 */ /* 0x000fe200078e000a */
[----:B------:R-:W-:Y:S01]  /*1110*/  LOP3.LUT R216, R7, R216, RZ, 0x3c, !PT ;  /* 0x000000d807d87212 */ /* 0x000fe200078e3cff */
[----:B------:R-:W3:Y:S01]  /*1120*/  SHFL.IDX PT, R5, R3, RZ, 0x181f ;  /* 0x00181fff03057589 */ /* 0x000ee200000e0000 */
[----:B------:R-:W-:Y:S01]  /*1130*/  LEA.HI R7, R106, R39, RZ, 0x6 ;  /* 0x000000276a077211 */ /* 0x000fe200078f30ff */
[----:B------:R-:W-:Y:S01]  /*1140*/  ULDC.64 UR4, c[0x0][0x1e8] ;  /* 0x00007a0000047ab9 */ /* 0x000fe20000000a00 */
[----:B------:R-:W-:Y:S01]  /*1150*/  IADD3 R2, R30, 0x40, RZ ;  /* 0x000000401e027810 */ /* 0x000fe20007ffe0ff */
[----:B------:R-:W4:Y:S01]  /*1160*/  SHFL.IDX PT, R13, R3, 0x1, 0x181f ;  /* 0x00381f00030d7f89 */ /* 0x000f2200000e0000 */
[----:B------:R-:W-:Y:S01]  /*1170*/  UIMAD UR4, UR12, UR4, URZ ;  /* 0x000000040c0472a4 */ /* 0x000fe2000f8e023f */
[----:B------:R-:W-:Y:S01]  /*1180*/  IMAD.SHL.U32 R7, R7, 0x8, RZ ;  /* 0x0000000807077824 */ /* 0x000fe200078e00ff */
[----:B------:R-:W-:Y:S01]  /*1190*/  ISETP.GE.AND P6, PT, R2, c[0x0][0x198], PT ;  /* 0x0000660002007a0c */ /* 0x000fe20003fc6270 */
[----:B------:R-:W-:Y:S01]  /*11a0*/  SHFL.IDX PT, R10, R6, 0x3, 0x181f ;  /* 0x00781f00060a7f89 */ /* 0x000fe200000e0000 */
[----:B------:R-:W-:Y:S01]  /*11b0*/  UIMAD UR4, UR9, UR5, UR4 ;  /* 0x00000005090472a4 */ /* 0x000fe2000f8e0204 */
[----:B------:R-:W-:Y:S01]  /*11c0*/  IMAD.WIDE.U32 R108, R37, c[0x0][0x1e0], RZ ;  /* 0x00007800256c7a25 */ /* 0x000fe200078e00ff */
[----:B------:R-:W-:Y:S01]  /*11d0*/  LOP3.LUT R216, R216, 0xfffffe00, R7, 0xf8, !PT ;  /* 0xfffffe00d8d87812 */ /* 0x000fe200078ef807 */
[----:B------:R-:W-:Y:S01]  /*11e0*/  SHFL.IDX PT, R11, R3, 0x3, 0x181f ;  /* 0x00781f00030b7f89 */ /* 0x000fe200000e0000 */
[----:B------:R-:W-:-:S02]  /*11f0*/  @!P1 SHF.R.S32.HI R7, RZ, 0x1f, R2 ;  /* 0x0000001fff079819 */ /* 0x000fc40000011402 */
[----:B------:R-:W-:Y:S01]  /*1200*/  IADD3 R219, R219, UR4, RZ ;  /* 0x00000004dbdb7c10 */ /* 0x000fe2000fffe0ff */
[----:B------:R-:W-:Y:S01]  /*1210*/  IMAD.SHL.U32 R216, R216, 0x2, RZ ;  /* 0x00000002d8d87824 */ /* 0x000fe200078e00ff */
[----:B------:R-:W-:Y:S02]  /*1220*/  ULDC.64 UR4, c[0x0][0x210] ;  /* 0x0000840000047ab9 */ /* 0x000fe40000000a00 */
[----:B------:R-:W-:-:S04]  /*1230*/  UIMAD UR4, UR12, UR4, URZ ;  /* 0x000000040c0472a4 */ /* 0x000fc8000f8e023f */
[----:B------:R-:W-:Y:S01]  /*1240*/  UIMAD UR4, UR9, UR5, UR4 ;  /* 0x00000005090472a4 */ /* 0x000fe2000f8e0204 */
[----:B--2---:R-:W-:Y:S01]  /*1250*/  @P0 SHF.R.S32.HI R227, RZ, 0x1f, R226 ;  /* 0x0000001fffe30819 */ /* 0x004fe200000114e2 */
[----:B------:R-:W-:Y:S02]  /*1260*/  @!P0 IMAD.MOV.U32 R227, RZ, RZ, R9 ;  /* 0x000000ffffe38224 */ /* 0x000fe400078e0009 */
[----:B------:R2:W5:Y:S01]  /*1270*/  SHFL.IDX PT, R9, R3, 0x2, 0x181f ;  /* 0x00581f0003097f89 */ /* 0x00056200000e0000 */
[----:B------:R-:W-:Y:S01]  /*1280*/  @!P0 IMAD.MOV.U32 R226, RZ, RZ, R0 ;  /* 0x000000ffffe28224 */ /* 0x000fe200078e0000 */
[----:B------:R-:W-:Y:S01]  /*1290*/  @!P1 LEA.HI R0, R7, R2, RZ, 0x3 ;  /* 0x0000000207009211 */ /* 0x000fe200078f18ff */
[----:B------:R-:W-:Y:S01]  /*12a0*/  IMAD R221, R227, c[0x0][0x1f0], RZ ;  /* 0x00007c00e3dd7a24 */ /* 0x000fe200078e02ff */
[----:B-1----:R-:W-:Y:S01]  /*12b0*/  @!P1 LEA R14, P0, R30, R4, 0x1 ;  /* 0x000000041e0e9211 */ /* 0x002fe200078008ff */
[----:B------:R-:W-:Y:S01]  /*12c0*/  IMAD.WIDE.U32 R218, R226, c[0x0][0x1f0], R218 ;  /* 0x00007c00e2da7a25 */ /* 0x000fe200078e00da */
[----:B------:R-:W-:-:S02]  /*12d0*/  @!P1 LOP3.LUT R0, R0, 0xfffffff8, RZ, 0xc0, !PT ;  /* 0xfffffff800009812 */ /* 0x000fc400078ec0ff */
[----:B------:R-:W-:Y:S01]  /*12e0*/  @!P3 SHF.R.S32.HI R7, RZ, 0x1f, R2 ;  /* 0x0000001fff07b819 */ /* 0x000fe20000011402 */
[----:B------:R-:W-:Y:S01]  /*12f0*/  IMAD R221, R226, c[0x0][0x1f4], R221 ;  /* 0x00007d00e2dd7a24 */ /* 0x000fe200078e02dd */
[----:B---3--:R-:W-:Y:S01]  /*1300*/  @!P1 LEA.HI.X R15, R30, R5, R31, 0x1, P0 ;  /* 0x000000051e0f9211 */ /* 0x008fe200000f0c1f */
[----:B------:R-:W-:Y:S01]  /*1310*/  @!P1 IMAD.WIDE R16, R0, 0x2, R4 ;  /* 0x0000000200109825 */ /* 0x000fe200078e0204 */
[----:B------:R-:W-:Y:S02]  /*1320*/  @!P2 SHF.R.S32.HI R5, RZ, 0x1f, R2 ;  /* 0x0000001fff05a819 */ /* 0x000fe40000011402 */
[-C--:B------:R-:W-:Y:S01]  /*1330*/  @!P3 LEA.HI R4, R7, R2.reuse, RZ, 0x3 ;  /* 0x000000020704b211 */ /* 0x080fe200078f18ff */
[----:B------:R1:W-:Y:S01]  /*1340*/  @!P1 LDGSTS.E.BYPASS.LTC128B.128 [R216+0x100], [R14.64], !P4 ;  /* 0x001000000ed89fae */ /* 0x0003e2000e101d4e */
[----:B------:R-:W-:Y:S01]  /*1350*/  @!P2 LEA.HI R0, R5, R2, RZ, 0x3 ;  /* 0x000000020500a211 */ /* 0x000fe200078f18ff */
[----:B------:R-:W-:Y:S01]  /*1360*/  IMAD.IADD R221, R219, 0x1, R221 ;  /* 0x00000001dbdd7824 */ /* 0x000fe200078e02dd */
[----:B------:R-:W-:Y:S01]  /*1370*/  @!P3 LOP3.LUT R4, R4, 0xfffffff8, RZ, 0xc0, !PT ;  /* 0xfffffff80404b812 */ /* 0x000fe200078ec0ff */
[----:B------:R3:W-:Y:S01]  /*1380*/  @!P1 LDGSTS.E.BYPASS.LTC128B.128 [R216+0x4100], [R16.64], !P6 ;  /* 0x0410000010d89fae */ /* 0x0007e2000f101d4e */
[----:B------:R-:W-:Y:S01]  /*1390*/  @!P3 LEA R18, P1, R30, R12, 0x1 ;  /* 0x0000000c1e12b211 */ /* 0x000fe200078208ff */
[----:B------:R-:W-:Y:S01]  /*13a0*/  IMAD.MOV.U32 R220, RZ, RZ, R218 ;  /* 0x000000ffffdc7224 */ /* 0x000fe200078e00da */
[----:B------:R-:W-:Y:S01]  /*13b0*/  @!P2 LOP3.LUT R5, R0, 0xfffffff8, RZ, 0xc0, !PT ;  /* 0xfffffff80005a812 */ /* 0x000fe200078ec0ff */
[----:B--2---:R-:W-:Y:S01]  /*13c0*/  IMAD R3, R37, c[0x0][0x1e4], RZ ;  /* 0x0000790025037a24 */ /* 0x004fe200078e02ff */
[----:B----4-:R-:W-:Y:S01]  /*13d0*/  @!P3 LEA.HI.X R19, R30, R13, R31, 0x1, P1 ;  /* 0x0000000d1e13b211 */ /* 0x010fe200008f0c1f */
[----:B------:R-:W-:-:S02]  /*13e0*/  IMAD R37, R36, -0x60, R37 ;  /* 0xffffffa024257824 */ /* 0x000fc400078e0225 */
[----:B------:R-:W-:Y:S02]  /*13f0*/  @!P3 IMAD.WIDE R12, R4, 0x2, R12 ;  /* 0x00000002040cb825 */ /* 0x000fe400078e020c */
[----:B------:R3:W-:Y:S01]  /*1400*/  @!P3 LDGSTS.E.BYPASS.LTC128B.128 [R216+0x1100], [R18.64], !P4 ;  /* 0x0110000012d8bfae */ /* 0x0007e2000e101d4e */
[----:B------:R-:W-:Y:S01]  /*1410*/  IADD3 R24, R37, c[0x0][0x1d0], -R26 ;  /* 0x0000740025187a10 */ /* 0x000fe20007ffe81a */
[----:B-----5:R-:W-:Y:S02]  /*1420*/  @!P2 IMAD.WIDE R4, R5, 0x2, R8 ;  /* 0x000000020504a825 */ /* 0x020fe400078e0208 */
[----:B------:R2:W-:Y:S01]  /*1430*/  @!P3 LDGSTS.E.BYPASS.LTC128B.128 [R216+0x5100], [R12.64], !P6 ;  /* 0x051000000cd8bfae */ /* 0x0005e2000f101d4e */
[----:B------:R-:W-:Y:S01]  /*1440*/  ISETP.GE.AND P1, PT, R24, 0x21, PT ;  /* 0x000000211800780c */ /* 0x000fe20003f26270 */
[----:B------:R-:W-:Y:S02]  /*1450*/  IMAD.IADD R38, R109, 0x1, R3 ;  /* 0x000000016d267824 */ /* 0x000fe400078e0203 */
[----:B------:R-:W-:-:S04]  /*1460*/  IMAD.WIDE.U32 R6, R107, R108, R220 ;  /* 0x0000006c6b067225 */ /* 0x000fc800078e00dc */
[----:B------:R-:W-:Y:S01]  /*1470*/  IMAD.U32 R3, RZ, RZ, UR6 ;  /* 0x00000006ff037e24 */ /* 0x000fe2000f8e00ff */
[C---:B-1----:R-:W-:Y:S01]  /*1480*/  @!P2 LEA R14, P0, R30.reuse, R8, 0x1 ;  /* 0x000000081e0ea211 */ /* 0x042fe200078008ff */
[----:B------:R-:W-:Y:S02]  /*1490*/  IMAD.U32 R0, RZ, RZ, UR7 ;  /* 0x00000007ff007e24 */ /* 0x000fe4000f8e00ff */
[----:B------:R-:W-:Y:S01]  /*14a0*/  IMAD R229, R227, c[0x0][0x218], RZ ;  /* 0x00008600e3e57a24 */ /* 0x000fe200078e02ff */
[C---:B------:R-:W-:Y:S02]  /*14b0*/  @!P2 LEA.HI.X R15, R30.reuse, R9, R31, 0x1, P0 ;  /* 0x000000091e0fa211 */ /* 0x040fe400000f0c1f */
[----:B------:R-:W-:Y:S01]  /*14c0*/  @!P5 LEA R8, P0, R30, R10, 0x1 ;  /* 0x0000000a1e08d211 */ /* 0x000fe200078008ff */
[----:B------:R-:W-:Y:S02]  /*14d0*/  IMAD R229, R226, c[0x0][0x21c], R229 ;  /* 0x00008700e2e57a24 */ /* 0x000fe400078e02e5 */
[----:B------:R1:W-:Y:S01]  /*14e0*/  @!P2 LDGSTS.E.BYPASS.LTC128B.128 [R216+0x2100], [R14.64], !P4 ;  /* 0x021000000ed8afae */ /* 0x0003e2000e101d4e */
[----:B------:R-:W-:-:S02]  /*14f0*/  @!P5 LEA.HI.X R9, R30, R11, R31, 0x1, P0 ;  /* 0x0000000b1e09d211 */ /* 0x000fc400000f0c1f */
[C---:B------:R-:W-:Y:S01]  /*1500*/  ISETP.GE.AND P0, PT, R24.reuse, 0x41, PT ;  /* 0x000000411800780c */ /* 0x040fe20003f06270 */
[----:B------:R4:W-:Y:S01]  /*1510*/  @!P2 LDGSTS.E.BYPASS.LTC128B.128 [R216+0x6100], [R4.64], !P6 ;  /* 0x0610000004d8afae */ /* 0x0009e2000f101d4e */
[----:B------:R-:W-:-:S03]  /*1520*/  ISETP.GE.AND P2, PT, R24, 0x1, PT ;  /* 0x000000011800780c */ /* 0x000fc60003f46270 */
[----:B------:R5:W-:Y:S01]  /*1530*/  @!P5 LDGSTS.E.BYPASS.LTC128B.128 [R216+0x3100], [R8.64], !P4 ;  /* 0x0310000008d8dfae */ /* 0x000be2000e101d4e */
[----:B--2---:R-:W-:-:S05]  /*1540*/  IMAD.U32 R13, RZ, RZ, UR6 ;  /* 0x00000006ff0d7e24 */ /* 0x004fca000f8e00ff */
[----:B------:R-:W-:-:S04]  /*1550*/  @P1 LEA R13, P3, R13, R6, 0x5 ;  /* 0x000000060d0d1211 */ /* 0x000fc800078628ff */
[----:B-1----:R-:W-:Y:S01]  /*1560*/  @P2 LEA R14, P4, R6, c[0x0][0x1c8], 0x1 ;  /* 0x00007200060e2a11 */ /* 0x002fe200078808ff */
[----:B----4-:R-:W-:Y:S01]  /*1570*/  IMAD R5, R38, R107, RZ ;  /* 0x0000006b26057224 */ /* 0x010fe200078e02ff */
[----:B------:R-:W-:-:S03]  /*1580*/  LOP3.LUT R4, R214, 0xfffffff0, RZ, 0xc0, !PT ;  /* 0xfffffff0d6047812 */ /* 0x000fc600078ec0ff */
[----:B------:R-:W-:Y:S02]  /*1590*/  IMAD R5, R27, R108, R5 ;  /* 0x0000006c1b057224 */ /* 0x000fe400078e0205 */
[----:B-----5:R-:W-:Y:S02]  /*15a0*/  IMAD.IADD R9, R39, 0x1, -R4 ;  /* 0x0000000127097824 */ /* 0x020fe400078e0a04 */
[----:B------:R-:W-:Y:S01]  /*15b0*/  IMAD.IADD R5, R7, 0x1, R5 ;  /* 0x0000000107057824 */ /* 0x000fe200078e0205 */
[----:B------:R-:W-:Y:S02]  /*15c0*/  SHF.R.S32.HI R7, RZ, 0x4, R214 ;  /* 0x00000004ff077819 */ /* 0x000fe400000114d6 */
[----:B------:R-:W-:Y:S02]  /*15d0*/  SHF.R.S32.HI R4, RZ, 0x1f, R9 ;  /* 0x0000001fff047819 */ /* 0x000fe40000011409 */
[----:B------:R-:W-:Y:S02]  /*15e0*/  @P1 LEA.HI.X R0, R3, R5, R0, 0x5, P3 ;  /* 0x0000000503001211 */ /* 0x000fe400018f2c00 */
[----:B------:R-:W-:-:S02]  /*15f0*/  @P1 LEA R12, P3, R13, c[0x0][0x1c8], 0x1 ;  /* 0x000072000d0c1a11 */ /* 0x000fc400078608ff */
[----:B------:R-:W-:Y:S02]  /*1600*/  LEA.HI R3, R4, R9, RZ, 0x3 ;  /* 0x0000000904037211 */ /* 0x000fe400078f18ff */
[----:B------:R-:W-:Y:S02]  /*1610*/  @P1 LEA.HI.X R13, R13, c[0x0][0x1cc], R0, 0x1, P3 ;  /* 0x000073000d0d1a11 */ /* 0x000fe400018f0c00 */
[----:B------:R-:W-:Y:S02]  /*1620*/  LOP3.LUT R0, R3, 0xfffffff8, RZ, 0xc0, !PT ;  /* 0xfffffff803007812 */ /* 0x000fe400078ec0ff */
[C---:B------:R-:W-:Y:S02]  /*1630*/  @P2 LEA.HI.X R15, R6.reuse, c[0x0][0x1cc], R5, 0x1, P4 ;  /* 0x00007300060f2a11 */ /* 0x040fe400020f0c05 */
[----:B------:R-:W-:Y:S01]  /*1640*/  @P0 IADD3 R6, P3, R6, UR10, RZ ;  /* 0x0000000a06060c10 */ /* 0x000fe2000ff7e0ff */
[----:B------:R-:W-:Y:S01]  /*1650*/  IMAD.IADD R0, R9, 0x1, -R0 ;  /* 0x0000000109007824 */ /* 0x000fe200078e0a00 */
[----:B------:R-:W-:-:S02]  /*1660*/  @!P5 SHF.R.S32.HI R9, RZ, 0x1f, R2 ;  /* 0x0000001fff09d819 */ /* 0x000fc40000011402 */
[----:B------:R-:W-:Y:S02]  /*1670*/  @P0 IADD3.X R5, R5, UR8, RZ, P3, !PT ;  /* 0x0000000805050c10 */ /* 0x000fe40009ffe4ff */
[----:B------:R-:W-:Y:S02]  /*1680*/  @P0 LEA R8, P3, R6, c[0x0][0x1c8], 0x1 ;  /* 0x0000720006080a11 */ /* 0x000fe400078608ff */
[----:B------:R-:W-:Y:S02]  /*1690*/  @!P5 LEA.HI R4, R9, R2, RZ, 0x3 ;  /* 0x000000020904d211 */ /* 0x000fe400078f18ff */
[----:B------:R-:W-:Y:S02]  /*16a0*/  ISETP.GE.AND P4, PT, R30, c[0x0][0x1d4], PT ;  /* 0x000075001e007a0c */ /* 0x000fe40003f86270 */
[----:B------:R-:W-:Y:S02]  /*16b0*/  @P0 LEA.HI.X R9, R6, c[0x0][0x1cc], R5, 0x1, P3 ;  /* 0x0000730006090a11 */ /* 0x000fe400018f0c05 */
[----:B------:R-:W-:-:S02]  /*16c0*/  @!P5 LOP3.LUT R5, R4, 0xfffffff8, RZ, 0xc0, !PT ;  /* 0xfffffff80405d812 */ /* 0x000fc400078ec0ff */
[----:B------:R-:W-:Y:S02]  /*16d0*/  ISETP.GE.AND P3, PT, R2, c[0x0][0x1d4], PT ;  /* 0x0000750002007a0c */ /* 0x000fe40003f66270 */
[----:B------:R-:W-:Y:S01]  /*16e0*/  LEA.HI R214, R214, R7, RZ, 0x1 ;  /* 0x00000007d6d67211 */ /* 0x000fe200078f08ff */
[----:B------:R-:W-:-:S03]  /*16f0*/  @!P5 IMAD.WIDE R10, R5, 0x2, R10 ;  /* 0x00000002050ad825 */ /* 0x000fc600078e020a */
[----:B------:R-:W-:Y:S01]  /*1700*/  LOP3.LUT R214, R214, 0xfffffffe, RZ, 0xc0, !PT ;  /* 0xfffffffed6d67812 */ /* 0x000fe200078ec0ff */
[----:B------:R-:W-:Y:S01]  /*1710*/  IMAD.SHL.U32 R5, R25, 0x40, RZ ;  /* 0x0000004019057824 */ /* 0x000fe200078e00ff */
[----:B------:R1:W-:Y:S03]  /*1720*/  @!P5 LDGSTS.E.BYPASS.LTC128B.128 [R216+0x7100], [R10.64], !P6 ;  /* 0x071000000ad8dfae */ /* 0x0003e6000f101d4e */
[----:B------:R-:W-:Y:S01]  /*1730*/  IMAD.IADD R214, R7, 0x1, -R214 ;  /* 0x0000000107d67824 */ /* 0x000fe200078e0ad6 */
[----:B------:R-:W0:Y:S01]  /*1740*/  LDGDEPBAR ;  /* 0x00000000000079af */ /* 0x000e220000000000 */
[----:B------:R-:W-:Y:S02]  /*1750*/  IMAD.SHL.U32 R7, R0, 0x40, RZ ;  /* 0x0000004000077824 */ /* 0x000fe400078e00ff */
[----:B------:R-:W-:Y:S01]  /*1760*/  IMAD.SHL.U32 R4, R214, 0x8, RZ ;  /* 0x00000008d6047824 */ /* 0x000fe200078e00ff */
[----:B------:R2:W-:Y:S02]  /*1770*/  @P2 LDGSTS.E.BYPASS.LTC128B.128 [R216+0x8100], [R14.64], !P4 ;  /* 0x081000000ed82fae */ /* 0x0005e4000e101d4e */
[----:B------:R-:W-:-:S02]  /*1780*/  LOP3.LUT R7, R7, 0x1c0, RZ, 0xc0, !PT ;  /* 0x000001c007077812 */ /* 0x000fc400078ec0ff */
[----:B------:R2:W-:Y:S02]  /*1790*/  @P2 LDGSTS.E.BYPASS.LTC128B.128 [R216+0xb100], [R14.64+0x80], !P3 ;  /* 0x0b1000800ed82fae */ /* 0x0005e4000d901d4e */
[----:B------:R-:W-:Y:S01]  /*17a0*/  LOP3.LUT R2, R7, 0x8, R4, 0xf8, !PT ;  /* 0x0000000807027812 */ /* 0x000fe200078ef804 */
[----:B------:R-:W-:Y:S01]  /*17b0*/  IMAD.SHL.U32 R4, R26, 0x8, RZ ;  /* 0x000000081a047824 */ /* 0x000fe200078e00ff */
[----:B------:R2:W-:Y:S01]  /*17c0*/  @P1 LDGSTS.E.BYPASS.LTC128B.128 [R216+0x9100], [R12.64], !P4 ;  /* 0x091000000cd81fae */ /* 0x0005e2000e101d4e */
[----:B------:R-:W-:-:S03]  /*17d0*/  SHF.R.U32.HI R7, RZ, 0x3, R7 ;  /* 0x00000003ff077819 */ /* 0x000fc60000011607 */
[----:B------:R2:W-:Y:S01]  /*17e0*/  @P1 LDGSTS.E.BYPASS.LTC128B.128 [R216+0xc100], [R12.64+0x80], !P3 ;  /* 0x0c1000800cd81fae */ /* 0x0005e2000d901d4e */
[----:B------:R-:W-:Y:S01]  /*17f0*/  LOP3.LUT R2, R2, R7, RZ, 0x3c, !PT ;  /* 0x0000000702027212 */ /* 0x000fe200078e3cff */
[----:B------:R-:W-:Y:S01]  /*1800*/  IMAD.SHL.U32 R7, R3, 0x40, RZ ;  /* 0x0000004003077824 */ /* 0x000fe200078e00ff */
[----:B------:R-:W-:Y:S01]  /*1810*/  LOP3.LUT R3, R5, 0x1c0, RZ, 0xc0, !PT ;  /* 0x000001c005037812 */ /* 0x000fe200078ec0ff */
[----:B------:R4:W-:Y:S01]  /*1820*/  @P0 LDGSTS.E.BYPASS.LTC128B.128 [R216+0xa100], [R8.64], !P4 ;  /* 0x0a10000008d80fae */ /* 0x0009e2000e101d4e */
[----:B------:R-:W-:Y:S01]  /*1830*/  R2P PR, R0, 0x6 ;  /* 0x0000000600007804 */ /* 0x000fe20000000000 */
[----:B------:R-:W-:Y:S01]  /*1840*/  IMAD.MOV.U32 R5, RZ, RZ, 0x10 ;  /* 0x00000010ff057424 */ /* 0x000fe200078e00ff */
[----:B------:R-:W-:Y:S01]  /*1850*/  LOP3.LUT R2, R2, 0xfffffe00, R7, 0xf8, !PT ;  /* 0xfffffe0002027812 */ /* 0x000fe200078ef807 */
[----:B------:R4:W-:Y:S01]  /*1860*/  @P0 LDGSTS.E.BYPASS.LTC128B.128 [R216+0xd100], [R8.64+0x80], !P3 ;  /* 0x0d10008008d80fae */ /* 0x0009e2000d901d4e */
[----:B------:R-:W-:Y:S02]  /*1870*/  LOP3.LUT R4, R3, 0x8, R4, 0xf8, !PT ;  /* 0x0000000803047812 */ /* 0x000fe400078ef804 */
[----:B------:R-:W-:Y:S01]  /*1880*/  SHF.R.U32.HI R3, RZ, 0x3, R3 ;  /* 0x00000003ff037819 */ /* 0x000fe20000011603 */
[----:B------:R-:W0:Y:S01]  /*1890*/  LDGDEPBAR ;  /* 0x00000000000079af */ /* 0x000e220000000000 */
[----:B------:R-:W-:Y:S01]  /*18a0*/  IMAD R7, R105, 0x400, R2 ;  /* 0x0000040069077824 */ /* 0x000fe200078e0202 */
[----:B------:R-:W-:-:S02]  /*18b0*/  SEL R5, R5, 0xfffffff0, !P1 ;  /* 0xfffffff005057807 */ /* 0x000fc40004800000 */
[----:B------:R-:W-:Y:S02]  /*18c0*/  LOP3.LUT P0, RZ, R25, 0x2, RZ, 0xc0, !PT ;  /* 0x0000000219ff7812 */ /* 0x000fe4000780c0ff */
[C---:B------:R-:W-:Y:S02]  /*18d0*/  ISETP.LT.OR P6, PT, R24.reuse, 0x1, P4 ;  /* 0x000000011800780c */ /* 0x040fe400027c1670 */
[----:B------:R-:W-:Y:S02]  /*18e0*/  ISETP.LT.OR P5, PT, R24, 0x1, P3 ;  /* 0x000000011800780c */ /* 0x000fe40001fa1670 */
[----:B----4-:R-:W-:Y:S01]  /*18f0*/  LOP3.LUT R9, R4, R3, RZ, 0x3c, !PT ;  /* 0x0000000304097212 */ /* 0x010fe200078e3cff */
[----:B------:R-:W-:-:S04]  /*1900*/  DEPBAR.LE SB0, 0x1 ;  /* 0x000080400000791a */ /* 0x000fc80000000000 */
[----:B------:R-:W-:Y:S01]  /*1910*/  IMAD.MOV.U32 R3, RZ, RZ, 0x20 ;  /* 0x00000020ff037424 */ /* 0x000fe200078e00ff */
[C---:B------:R-:W-:Y:S01]  /*1920*/  LEA R4, R7.reuse, 0x100, 0x1 ;  /* 0x0000010007047811 */ /* 0x040fe200078e08ff */
[----:B------:R-:W-:Y:S01]  /*1930*/  IMAD.SHL.U32 R7, R7, 0x2, RZ ;  /* 0x0000000207077824 */ /* 0x000fe200078e00ff */
[----:B------:R-:W-:Y:S01]  /*1940*/  BAR.SYNC.DEFER_BLOCKING 0x0 ;  /* 0x0000000000007b1d */ /* 0x000fe20000010000 */
[----:B------:R-:W-:Y:S01]  /*1950*/  IMAD R214, R214, 0x200, R9 ;  /* 0x00000200d6d67824 */ /* 0x000fe200078e0209 */
[----:B------:R-:W-:Y:S01]  /*1960*/  SEL R3, R3, 0xffffffe0, !P2 ;  /* 0xffffffe003037807 */ /* 0x000fe20005000000 */
[--C-:B------:R-:W-:Y:S02]  /*1970*/  IMAD R6, R5, 0x2, R4.reuse ;  /* 0x0000000205067824 */ /* 0x100fe400078e0204 */
[----:B------:R-:W-:Y:S02]  /*1980*/  IMAD.SHL.U32 R214, R214, 0x2, RZ ;  /* 0x00000002d6d67824 */ /* 0x000fe400078e00ff */
[----:B------:R-:W-:-:S02]  /*1990*/  IMAD R4, R3, 0x2, R4 ;  /* 0x0000000203047824 */ /* 0x000fc400078e0204 */
[----:B------:R-:W-:Y:S01]  /*19a0*/  IMAD R0, R3, 0x2, R6 ;  /* 0x0000000203007824 */ /* 0x000fe200078e0206 */
[----:B------:R-:W-:Y:S01]  /*19b0*/  IADD3 R213, R214, 0x8120, RZ ;  /* 0x00008120d6d57810 */ /* 0x000fe20007ffe0ff */
[----:B------:R-:W-:Y:S04]  /*19c0*/  LDSM.16.M88.4 R120, [R7+0x100] ;  /* 0x000100000778783b */ /* 0x000fe80000000200 */
[----:B------:R4:W-:Y:S04]  /*19d0*/  LDSM.16.M88.4 R172, [R7+0x4100] ;  /* 0x0041000007ac783b */ /* 0x0009e80000000200 */
[----:B------:R-:W-:Y:S04]  /*19e0*/  LDSM.16.M88.4 R140, [R6] ;  /* 0x00000000068c783b */ /* 0x000fe80000000200 */
[----:B------:R5:W-:Y:S04]  /*19f0*/  LDSM.16.M88.4 R176, [R6+0x4000] ;  /* 0x0040000006b0783b */ /* 0x000be80000000200 */
[----:B------:R-:W-:Y:S04]  /*1a00*/  LDSM.16.M88.4 R152, [R4] ;  /* 0x000000000498783b */ /* 0x000fe80000000200 */
[----:B------:R-:W-:Y:S04]  /*1a10*/  LDSM.16.M88.4 R180, [R4+0x4000] ;  /* 0x0040000004b4783b */ /* 0x000fe80000000200 */
[----:B------:R-:W-:Y:S01]  /*1a20*/  LDSM.16.M88.4 R168, [R0] ;  /* 0x0000000000a8783b */ /* 0x000fe20000000200 */
[----:B----4-:R-:W-:-:S03]  /*1a30*/  IMAD R7, R28, c[0x0][0x208], RZ ;  /* 0x000082001c077a24 */ /* 0x010fc600078e02ff */
[----:B------:R4:W-:Y:S04]  /*1a40*/  LDSM.16.M88.4 R188, [R0+0x4000] ;  /* 0x0040000000bc783b */ /* 0x0009e80000000200 */
[----:B------:R-:W-:Y:S01]  /*1a50*/  BAR.SYNC.DEFER_BLOCKING 0x0 ;  /* 0x0000000000007b1d */ /* 0x000fe20000010000 */
[----:B-----5:R-:W-:-:S04]  /*1a60*/  IADD3 R6, R214, 0x8100, RZ ;  /* 0x00008100d6067810 */ /* 0x020fc80007ffe0ff */
[----:B------:R-:W-:-:S04]  /*1a70*/  @P0 IADD3 R213, R6, -0x20, RZ ;  /* 0xffffffe006d50810 */ /* 0x000fc80007ffe0ff */
[C---:B------:R-:W-:Y:S02]  /*1a80*/  IADD3 R207, R213.reuse, 0x800, RZ ;  /* 0x00000800d5cf7810 */ /* 0x040fe40007ffe0ff */
[C---:B------:R-:W-:Y:S02]  /*1a90*/  IADD3 R206, R213.reuse, 0x1000, RZ ;  /* 0x00001000d5ce7810 */ /* 0x040fe40007ffe0ff */
[C---:B------:R-:W-:Y:S02]  /*1aa0*/  IADD3 R205, R213.reuse, 0x1800, RZ ;  /* 0x00001800d5cd7810 */ /* 0x040fe40007ffe0ff */
[C---:B------:R-:W-:Y:S01]  /*1ab0*/  IADD3 R204, R213.reuse, 0x2000, RZ ;  /* 0x00002000d5cc7810 */ /* 0x040fe20007ffe0ff */
[C---:B----4-:R-:W-:Y:S01]  /*1ac0*/  IMAD R0, R26.reuse, c[0x0][0x20c], R7 ;  /* 0x000083001a007a24 */ /* 0x050fe200078e0207 */
[C---:B------:R-:W-:Y:S01]  /*1ad0*/  IADD3 R203, R213.reuse, 0x2800, RZ ;  /* 0x00002800d5cb7810 */ /* 0x040fe20007ffe0ff */
[----:B------:R-:W-:Y:S01]  /*1ae0*/  IMAD.WIDE.U32 R6, R26, c[0x0][0x208], R30 ;  /* 0x000082001a067a25 */ /* 0x000fe200078e001e */
[----:B------:R-:W-:Y:S01]  /*1af0*/  IADD3 R201, R213, 0x3000, RZ ;  /* 0x00003000d5c97810 */ /* 0x000fe20007ffe0ff */
[----:B------:R-:W-:-:S04]  /*1b00*/  DEPBAR.LE SB0, 0x0 ;  /* 0x000080000000791a */ /* 0x000fc80000000000 */
[----:B------:R-:W-:Y:S01]  /*1b10*/  BAR.SYNC.DEFER_BLOCKING 0x0 ;  /* 0x0000000000007b1d */ /* 0x000fe20000010000 */
[----:B------:R-:W-:Y:S01]  /*1b20*/  IMAD.IADD R7, R7, 0x1, R0 ;  /* 0x0000000107077824 */ /* 0x000fe200078e0200 */
[C---:B------:R-:W-:Y:S01]  /*1b30*/  IADD3 R200, R213.reuse, 0x3800, RZ ;  /* 0x00003800d5c87810 */ /* 0x040fe20007ffe0ff */
[----:B------:R-:W-:Y:S01]  /*1b40*/  IMAD.U32 R0, RZ, RZ, UR9 ;  /* 0x00000009ff007e24 */ /* 0x000fe2000f8e00ff */
[C---:B------:R-:W-:Y:S02]  /*1b50*/  IADD3 R199, R213.reuse, 0x4000, RZ ;  /* 0x00004000d5c77810 */ /* 0x040fe40007ffe0ff */
[C---:B------:R-:W-:Y:S01]  /*1b60*/  IADD3 R198, R213.reuse, 0x4800, RZ ;  /* 0x00004800d5c67810 */ /* 0x040fe20007ffe0ff */
[----:B------:R-:W-:Y:S01]  /*1b70*/  IMAD.WIDE.U32 R6, R0, c[0x0][0x210], R6 ;  /* 0x0000840000067a25 */ /* 0x000fe200078e0006 */
[C---:B------:R-:W-:Y:S02]  /*1b80*/  IADD3 R197, R213.reuse, 0x5000, RZ ;  /* 0x00005000d5c57810 */ /* 0x040fe40007ffe0ff */
[----:B------:R-:W-:Y:S01]  /*1b90*/  IADD3 R196, R213, 0x5800, RZ ;  /* 0x00005800d5c47810 */ /* 0x000fe20007ffe0ff */
[----:B------:R-:W-:Y:S01]  /*1ba0*/  IMAD R0, R27, c[0x0][0x208], RZ ;  /* 0x000082001b007a24 */ /* 0x000fe200078e02ff */
[----:B------:R-:W-:Y:S01]  /*1bb0*/  IADD3 R7, R7, UR4, RZ ;  /* 0x0000000407077c10 */ /* 0x000fe2000fffe0ff */
[----:B------:R-:W-:-:S02]  /*1bc0*/  ULDC.64 UR4, c[0x0][0x208] ;  /* 0x0000820000047ab9 */ /* 0x000fc40000000a00 */
[----:B------:R-:W-:Y:S02]  /*1bd0*/  USHF.L.U32 UR12, UR4, 0x6, URZ ;  /* 0x00000006040c7899 */ /* 0x000fe4000800063f */
[----:B------:R-:W-:Y:S01]  /*1be0*/  IMAD.WIDE.U32 R226, R226, c[0x0][0x218], R6 ;  /* 0x00008600e2e27a25 */ /* 0x000fe200078e0006 */
[----:B------:R-:W-:-:S03]  /*1bf0*/  USHF.L.U64.HI UR17, UR4, UR17, UR5 ;  /* 0x0000001104117299 */ /* 0x000fc60008010205 */
[----:B------:R-:W-:Y:S02]  /*1c00*/  IMAD R7, R107, c[0x0][0x20c], R0 ;  /* 0x000083006b077a24 */ /* 0x000fe400078e0200 */
[----:B------:R-:W-:Y:S01]  /*1c10*/  IMAD.IADD R229, R227, 0x1, R229 ;  /* 0x00000001e3e57824 */ /* 0x000fe200078e02e5 */
[----:B-1----:R-:W2:Y:S01]  /*1c20*/  LDSM.16.M88.4 R8, [R214+0x8100] ;  /* 0x00810000d608783b */ /* 0x002ea20000000200 */
[----:B------:R-:W-:-:S03]  /*1c30*/  IMAD.MOV.U32 R228, RZ, RZ, R226 ;  /* 0x000000ffffe47224 */ /* 0x000fc600078e00e2 */
[----:B------:R-:W1:Y:S04]  /*1c40*/  LDSM.16.M88.4 R76, [R214+0x8900] ;  /* 0x00890000d64c783b */ /* 0x000e680000000200 */
[----:B------:R-:W4:Y:S04]  /*1c50*/  LDSM.16.M88.4 R20, [R213] ;  /* 0x00000000d514783b */ /* 0x000f280000000200 */
[----:B---3--:R-:W3:Y:S04]  /*1c60*/  LDSM.16.M88.4 R16, [R213+0x800] ;  /* 0x00080000d510783b */ /* 0x008ee80000000200 */
[----:B------:R-:W5:Y:S04]  /*1c70*/  LDSM.16.M88.4 R68, [R214+0x9100] ;  /* 0x00910000d644783b */ /* 0x000f680000000200 */
[----:B------:R-:W3:Y:S04]  /*1c80*/  LDSM.16.M88.4 R60, [R214+0x9900] ;  /* 0x00990000d63c783b */ /* 0x000ee80000000200 */
[----:B------:R-:W-:Y:S04]  /*1c90*/  LDSM.16.M88.4 R52, [R214+0xa100] ;  /* 0x00a10000d634783b */ /* 0x000fe80000000200 */
[----:B------:R-:W-:Y:S04]  /*1ca0*/  LDSM.16.M88.4 R44, [R214+0xa900] ;  /* 0x00a90000d62c783b */ /* 0x000fe80000000200 */
[----:B------:R-:W-:Y:S01]  /*1cb0*/  LDSM.16.M88.4 R40, [R213+0x2800] ;  /* 0x00280000d528783b */ /* 0x000fe20000000200 */
[C---:B--2---:R-:W-:Y:S08]  /*1cc0*/  HMMA.16816.F32.BF16 R12, R120.reuse, R8, RZ ;  /* 0x00000008780c723c */ /* 0x044ff000000418ff */
[C---:B------:R-:W-:Y:S08]  /*1cd0*/  HMMA.16816.F32.BF16 R8, R120.reuse, R10, RZ ;  /* 0x0000000a7808723c */ /* 0x040ff000000418ff */
[C---:B-1----:R-:W-:Y:S08]  /*1ce0*/  HMMA.16816.F32.BF16 R80, R120.reuse, R76, RZ ;  /* 0x0000004c7850723c */ /* 0x042ff000000418ff */
[----:B------:R-:W-:Y:S08]  /*1cf0*/  HMMA.16816.F32.BF16 R76, R120, R78, RZ ;  /* 0x0000004e784c723c */ /* 0x000ff000000418ff */
[C---:B----4-:R-:W-:Y:S08]  /*1d00*/  HMMA.16816.F32.BF16 R12, R140.reuse, R20, R12 ;  /* 0x000000148c0c723c */ /* 0x050ff0000004180c */
[C---:B------:R-:W-:Y:S01]  /*1d10*/  HMMA.16816.F32.BF16 R8, R140.reuse, R22, R8 ;  /* 0x000000168c08723c */ /* 0x040fe20000041808 */
[----:B------:R-:W1:Y:S07]  /*1d20*/  LDSM.16.M88.4 R20, [R213+0x1000] ;  /* 0x00100000d514783b */ /* 0x000e6e0000000200 */
[C---:B---3--:R-:W-:Y:S08]  /*1d30*/  HMMA.16816.F32.BF16 R80, R140.reuse, R16, R80 ;  /* 0x000000108c50723c */ /* 0x048ff00000041850 */
[----:B------:R-:W-:Y:S01]  /*1d40*/  HMMA.16816.F32.BF16 R76, R140, R18, R76 ;  /* 0x000000128c4c723c */ /* 0x000fe2000004184c */
[----:B------:R-:W2:Y:S07]  /*1d50*/  LDSM.16.M88.4 R16, [R213+0x1800] ;  /* 0x00180000d510783b */ /* 0x000eae0000000200 */
[C---:B-----5:R-:W-:Y:S08]  /*1d60*/  HMMA.16816.F32.BF16 R72, R120.reuse, R68, RZ ;  /* 0x000000447848723c */ /* 0x060ff000000418ff */
[C---:B------:R-:W-:Y:S08]  /*1d70*/  HMMA.16816.F32.BF16 R64, R120.reuse, R60, RZ ;  /* 0x0000003c7840723c */ /* 0x040ff000000418ff */
[C---:B------:R-:W-:Y:S08]  /*1d80*/  HMMA.16816.F32.BF16 R60, R120.reuse, R62, RZ ;  /* 0x0000003e783c723c */ /* 0x040ff000000418ff */
[----:B------:R-:W-:Y:S08]  /*1d90*/  HMMA.16816.F32.BF16 R68, R120, R70, RZ ;  /* 0x000000467844723c */ /* 0x000ff000000418ff */
[C---:B-1----:R-:W-:Y:S07]  /*1da0*/  HMMA.16816.F32.BF16 R72, R140.reuse, R20, R72 ;  /* 0x000000148c48723c */ /* 0x042fee0000041848 */
[----:B------:R-:W-:Y:S01]  /*1db0*/  IMAD.WIDE.U32 R20, R107, c[0x0][0x208], RZ ;  /* 0x000082006b147a25 */ /* 0x000fe200078e00ff */
[----:B--2---:R-:W-:Y:S03]  /*1dc0*/  HMMA.16816.F32.BF16 R64, R140, R16, R64 ;  /* 0x000000108c40723c */ /* 0x004fe60000041840 */
[----:B------:R-:W-:-:S02]  /*1dd0*/  IMAD.IADD R0, R21, 0x1, R7 ;  /* 0x0000000115007824 */ /* 0x000fc400078e0207 */
[----:B------:R-:W-:-:S03]  /*1de0*/  IMAD.WIDE.U32 R20, R20, 0x60, R228 ;  /* 0x0000006014147825 */ /* 0x000fc600078e00e4 */
[C---:B------:R-:W-:Y:S01]  /*1df0*/  HMMA.16816.F32.BF16 R60, R140.reuse, R18, R60 ;  /* 0x000000128c3c723c */ /* 0x040fe2000004183c */
[----:B------:R-:W-:Y:S01]  /*1e00*/  IMAD R0, R0, 0x60, RZ ;  /* 0x0000006000007824 */ /* 0x000fe200078e02ff */
[C---:B------:R-:W-:Y:S01]  /*1e10*/  LEA R6, P0, R20.reuse, c[0x0][0x1f8], 0x1 ;  /* 0x00007e0014067a11 */ /* 0x040fe200078008ff */
[----:B------:R-:W1:Y:S02]  /*1e20*/  LDSM.16.M88.4 R16, [R213+0x2000] ;  /* 0x00200000d510783b */ /* 0x000e640000000200 */
[----:B------:R-:W-:Y:S02]  /*1e30*/  IMAD.IADD R7, R21, 0x1, R0 ;  /* 0x0000000115077824 */ /* 0x000fe400078e0200 */
[----:B------:R-:W-:Y:S01]  /*1e40*/  IMAD.U32 R21, RZ, RZ, UR12 ;  /* 0x0000000cff157e24 */ /* 0x000fe2000f8e00ff */
[----:B------:R-:W-:Y:S01]  /*1e50*/  HMMA.16816.F32.BF16 R68, R140, R22, R68 ;  /* 0x000000168c44723c */ /* 0x000fe20000041844 */
[----:B------:R-:W-:Y:S01]  /*1e60*/  IMAD.MOV.U32 R0, RZ, RZ, 0x40 ;  /* 0x00000040ff007424 */ /* 0x000fe200078e00ff */
[----:B------:R-:W-:-:S02]  /*1e70*/  LEA.HI.X R7, R20, c[0x0][0x1fc], R7, 0x1, P0 ;  /* 0x00007f0014077a11 */ /* 0x000fc400000f0c07 */
[----:B------:R-:W-:-:S03]  /*1e80*/  IADD3 R20, P2, P1, R21, 0x80, R6 ;  /* 0x0000008015147810 */ /* 0x000fc6000795e006 */
[----:B------:R-:W-:Y:S01]  /*1e90*/  IADD3 R22, P0, R6, UR12, RZ ;  /* 0x0000000c06167c10 */ /* 0x000fe2000ff1e0ff */
[----:B------:R-:W-:Y:S01]  /*1ea0*/  @!PT LDS RZ, [RZ] ;  /* 0x00000000fffff984 */ /* 0x000fe20000000800 */
[----:B------:R-:W-:Y:S01]  /*1eb0*/  @!PT LDS RZ, [RZ] ;  /* 0x00000000fffff984 */ /* 0x000fe20000000800 */
[----:B------:R-:W-:Y:S01]  /*1ec0*/  @!PT LDS RZ, [RZ] ;  /* 0x00000000fffff984 */ /* 0x000fe20000000800 */
[----:B------:R2:W-:Y:S01]  /*1ed0*/  LDGSTS.E.BYPASS.LTC128B.128 [R216+0x100], [R6.64], !P6 ;  /* 0x0010000006d87fae */ /* 0x0005e2000f101d4e */
[----:B------:R-:W-:Y:S01]  /*1ee0*/  IADD3.X R21, RZ, UR17, R7, P2, P1 ;  /* 0x00000011ff157c10 */ /* 0x000fe200097e2407 */
[C---:B------:R-:W-:Y:S01]  /*1ef0*/  HMMA.16816.F32.BF16 R56, R120.reuse, R52, RZ ;  /* 0x000000347838723c */ /* 0x040fe200000418ff */
[----:B------:R-:W-:Y:S01]  /*1f00*/  IADD3.X R23, R7, UR17, RZ, P0, !PT ;  /* 0x0000001107177c10 */ /* 0x000fe200087fe4ff */
[----:B------:R2:W-:Y:S01]  /*1f10*/  LDGSTS.E.BYPASS.LTC128B.128 [R216+0x3100], [R6.64+0x80], !P5 ;  /* 0x0310008006d87fae */ /* 0x0005e2000e901d4e */
[----:B------:R-:W-:Y:S02]  /*1f20*/  IADD3 R84, P0, R22, UR12, RZ ;  /* 0x0000000c16547c10 */ /* 0x000fe4000ff1e0ff */
[C---:B------:R-:W-:Y:S02]  /*1f30*/  ISETP.LT.OR P2, PT, R24.reuse, 0x21, P4 ;  /* 0x000000211800780c */ /* 0x040fe40002741670 */
[----:B------:R-:W-:Y:S01]  /*1f40*/  ISETP.LT.OR P6, PT, R24, 0x21, P3 ;  /* 0x000000211800780c */ /* 0x000fe20001fc1670 */
[----:B------:R-:W-:Y:S01]  /*1f50*/  HMMA.16816.F32.BF16 R52, R120, R54, RZ ;  /* 0x000000367834723c */ /* 0x000fe200000418ff */
[----:B------:R-:W-:-:S02]  /*1f60*/  IADD3.X R85, R23, UR17, RZ, P0, !PT ;  /* 0x0000001117557c10 */ /* 0x000fc400087fe4ff */
[C---:B------:R-:W-:Y:S02]  /*1f70*/  ISETP.LT.OR P5, PT, R24.reuse, 0x41, P4 ;  /* 0x000000411800780c */ /* 0x040fe400027a1670 */
[----:B------:R-:W-:Y:S02]  /*1f80*/  LOP3.LUT P1, RZ, R25, 0x4, RZ, 0xc0, !PT ;  /* 0x0000000419ff7812 */ /* 0x000fe4000782c0ff */
[----:B------:R-:W-:Y:S01]  /*1f90*/  ISETP.LT.OR P0, PT, R24, 0x41, P3 ;  /* 0x000000411800780c */ /* 0x000fe20001f01670 */
[C---:B------:R-:W-:Y:S01]  /*1fa0*/  HMMA.16816.F32.BF16 R48, R120.reuse, R44, RZ ;  /* 0x0000002c7830723c */ /* 0x040fe200000418ff */
[----:B------:R-:W-:Y:S01]  /*1fb0*/  SEL R0, R0, 0xffffffc0, !P1 ;  /* 0xffffffc000007807 */ /* 0x000fe20004800000 */
[----:B------:R3:W-:Y:S04]  /*1fc0*/  LDGSTS.E.BYPASS.LTC128B.128 [R216+0x1100], [R22.64], !P2 ;  /* 0x0110000016d87fae */ /* 0x0007e8000d101d4e */
[----:B------:R-:W-:Y:S01]  /*1fd0*/  IMAD.IADD R211, R214, 0x1, R0 ;  /* 0x00000001d6d37824 */ /* 0x000fe200078e0200 */
[----:B------:R3:W-:Y:S01]  /*1fe0*/  LDGSTS.E.BYPASS.LTC128B.128 [R216+0x4100], [R20.64], !P6 ;  /* 0x0410000014d87fae */ /* 0x0007e2000f101d4e */
[----:B------:R-:W-:Y:S01]  /*1ff0*/  HMMA.16816.F32.BF16 R44, R120, R46, RZ ;  /* 0x0000002e782c723c */ /* 0x000fe200000418ff */
[----:B------:R-:W-:-:S02]  /*2000*/  IMAD.IADD R202, R0, 0x1, R213 ;  /* 0x0000000100ca7824 */ /* 0x000fc400078e02d5 */
[----:B------:R4:W-:Y:S04]  /*2010*/  LDGSTS.E.BYPASS.LTC128B.128 [R216+0x2100], [R84.64], !P5 ;  /* 0x0210000054d87fae */ /* 0x0009e8000e901d4e */
[----:B------:R4:W-:Y:S01]  /*2020*/  LDGSTS.E.BYPASS.LTC128B.128 [R216+0x5100], [R84.64+0x80], !P0 ;  /* 0x0510008054d87fae */ /* 0x0009e2000c101d4e */
[C---:B-1----:R-:W-:Y:S01]  /*2030*/  HMMA.16816.F32.BF16 R56, R140.reuse, R16, R56 ;  /* 0x000000108c38723c */ /* 0x042fe20000041838 */
[----:B------:R-:W-:Y:S02]  /*2040*/  ISETP.GT.AND P0, PT, R107, R215, PT ;  /* 0x000000d76b00720c */ /* 0x000fe40003f04270 */
[----:B------:R-:W1:Y:S04]  /*2050*/  LDSM.16.M88.4 R32, [R211+0x8100] ;  /* 0x00810000d320783b */ /* 0x000e680000000200 */
[----:B------:R-:W5:Y:S01]  /*2060*/  LDSM.16.M88.4 R96, [R211+0x8900] ;  /* 0x00890000d360783b */ /* 0x000f620000000200 */
[C---:B------:R-:W-:Y:S03]  /*2070*/  HMMA.16816.F32.BF16 R52, R140.reuse, R18, R52 ;  /* 0x000000128c34723c */ /* 0x040fe60000041834 */
[----:B------:R-:W2:Y:S04]  /*2080*/  LDSM.16.M88.4 R28, [R211+0x9100] ;  /* 0x00910000d31c783b */ /* 0x000ea80000000200 */
[----:B------:R-:W2:Y:S01]  /*2090*/  LDSM.16.M88.4 R24, [R211+0x9900] ;  /* 0x00990000d318783b */ /* 0x000ea20000000200 */
[C---:B------:R-:W-:Y:S03]  /*20a0*/  HMMA.16816.F32.BF16 R48, R140.reuse, R40, R48 ;  /* 0x000000288c30723c */ /* 0x040fe60000041830 */
[----:B---3--:R-:W3:Y:S04]  /*20b0*/  LDSM.16.M88.4 R20, [R211+0xa100] ;  /* 0x00a10000d314783b */ /* 0x008ee80000000200 */
[----:B------:R-:W2:Y:S01]  /*20c0*/  LDSM.16.M88.4 R16, [R211+0xa900] ;  /* 0x00a90000d310783b */ /* 0x000ea20000000200 */
[----:B------:R-:W-:Y:S03]  /*20d0*/  HMMA.16816.F32.BF16 R44, R140, R42, R44 ;  /* 0x0000002a8c2c723c */ /* 0x000fe6000004182c */
[----:B------:R-:W2:Y:S04]  /*20e0*/  LDSM.16.M88.4 R92, [R202] ;  /* 0x00000000ca5c783b */ /* 0x000ea80000000200 */
[----:B------:R-:W2:Y:S04]  /*20f0*/  LDSM.16.M88.4 R88, [R202+0x800] ;  /* 0x00080000ca58783b */ /* 0x000ea80000000200 */
[----:B----4-:R-:W4:Y:S04]  /*2100*/  LDSM.16.M88.4 R84, [R202+0x1000] ;  /* 0x00100000ca54783b */ /* 0x010f280000000200 */
[----:B------:R-:W3:Y:S01]  /*2110*/  LDSM.16.M88.4 R40, [R202+0x1800] ;  /* 0x00180000ca28783b */ /* 0x000ee20000000200 */
[C---:B-1----:R-:W-:Y:S03]  /*2120*/  HMMA.16816.F32.BF16 R12, R152.reuse, R32, R12 ;  /* 0x00000020980c723c */ /* 0x042fe6000004180c */
[----:B------:R-:W-:Y:S04]  /*2130*/  LDSM.16.M88.4 R100, [R211+0xb900] ;  /* 0x00b90000d364783b */ /* 0x000fe80000000200 */
[----:B------:R-:W0:Y:S01]  /*2140*/  LDGDEPBAR ;  /* 0x00000000000079af */ /* 0x000e220000000000 */
[C---:B------:R-:W-:Y:S03]  /*2150*/  HMMA.16816.F32.BF16 R8, R152.reuse, R34, R8 ;  /* 0x000000229808723c */ /* 0x040fe60000041808 */
[----:B------:R-:W1:Y:S05]  /*2160*/  LDSM.16.M88.4 R32, [R202+0x2000] ;  /* 0x00200000ca20783b */ /* 0x000e6a0000000200 */
[C---:B-----5:R-:W-:Y:S08]  /*2170*/  HMMA.16816.F32.BF16 R80, R152.reuse, R96, R80 ;  /* 0x000000609850723c */ /* 0x060ff00000041850 */
[C---:B------:R-:W-:Y:S01]  /*2180*/  HMMA.16816.F32.BF16 R76, R152.reuse, R98, R76 ;  /* 0x00000062984c723c */ /* 0x040fe2000004184c */
[----:B------:R-:W5:Y:S07]  /*2190*/  LDSM.16.M88.4 R96, [R202+0x2800] ;  /* 0x00280000ca60783b */ /* 0x000f6e0000000200 */
        /* <DEDUP_REMOVED lines=9> */
[C---:B------:R-:W-:Y:S08]  /*2230*/  HMMA.16816.F32.BF16 R48, R152.reuse, R16, R48 ;  /* 0x000000109830723c */ /* 0x040ff00000041830 */
[----:B------:R-:W-:Y:S01]  /*2240*/  HMMA.16816.F32.BF16 R44, R152, R18, R44 ;  /* 0x00000012982c723c */ /* 0x000fe2000004182c */
[----:B------:R-:W1:Y:S07]  /*2250*/  LDSM.16.M88.4 R16, [R214+0xc900] ;  /* 0x00c90000d610783b */ /* 0x000e6e0000000200 */
[C---:B------:R-:W-:Y:S08]  /*2260*/  HMMA.16816.F32.BF16 R12, R168.reuse, R92, R12 ;  /* 0x0000005ca80c723c */ /* 0x040ff0000004180c */
[C---:B------:R-:W-:Y:S01]  /*2270*/  HMMA.16816.F32.BF16 R8, R168.reuse, R94, R8 ;  /* 0x0000005ea808723c */ /* 0x040fe20000041808 */
[----:B------:R-:W1:Y:S07]  /*2280*/  LDSM.16.M88.4 R92, [R214+0xd100] ;  /* 0x00d10000d65c783b */ /* 0x000e6e0000000200 */
[C---:B------:R-:W-:Y:S08]  /*2290*/  HMMA.16816.F32.BF16 R80, R168.reuse, R88, R80 ;  /* 0x00000058a850723c */ /* 0x040ff00000041850 */
[C---:B------:R-:W-:Y:S01]  /*22a0*/  HMMA.16816.F32.BF16 R76, R168.reuse, R90, R76 ;  /* 0x0000005aa84c723c */ /* 0x040fe2000004184c */
[----:B------:R-:W2:Y:S07]  /*22b0*/  LDSM.16.M88.4 R88, [R214+0xd900] ;  /* 0x00d90000d658783b */ /* 0x000eae0000000200 */
[C---:B----4-:R-:W-:Y:S08]  /*22c0*/  HMMA.16816.F32.BF16 R72, R168.reuse, R84, R72 ;  /* 0x00000054a848723c */ /* 0x050ff00000041848 */
[C---:B------:R-:W-:Y:S01]  /*22d0*/  HMMA.16816.F32.BF16 R68, R168.reuse, R86, R68 ;  /* 0x00000056a844723c */ /* 0x040fe20000041844 */
[----:B------:R-:W4:Y:S07]  /*22e0*/  LDSM.16.M88.4 R84, [R213+0x3000] ;  /* 0x00300000d554783b */ /* 0x000f2e0000000200 */
[C---:B------:R-:W-:Y:S08]  /*22f0*/  HMMA.16816.F32.BF16 R64, R168.reuse, R40, R64 ;  /* 0x00000028a840723c */ /* 0x040ff00000041840 */
[C---:B------:R-:W-:Y:S01]  /*2300*/  HMMA.16816.F32.BF16 R60, R168.reuse, R42, R60 ;  /* 0x0000002aa83c723c */ /* 0x040fe2000004183c */
[----:B------:R-:W3:Y:S07]  /*2310*/  LDSM.16.M88.4 R40, [R213+0x3800] ;  /* 0x00380000d528783b */ /* 0x000eee0000000200 */
[C---:B-1----:R-:W-:Y:S08]  /*2320*/  HMMA.16816.F32.BF16 R56, R168.reuse, R32, R56 ;  /* 0x00000020a838723c */ /* 0x042ff00000041838 */
[C---:B------:R-:W-:Y:S01]  /*2330*/  HMMA.16816.F32.BF16 R52, R168.reuse, R34, R52 ;  /* 0x00000022a834723c */ /* 0x040fe20000041834 */
[----:B------:R-:W1:Y:S07]  /*2340*/  LDSM.16.M88.4 R32, [R213+0x4000] ;  /* 0x00400000d520783b */ /* 0x000e6e0000000200 */
[C---:B-----5:R-:W-:Y:S08]  /*2350*/  HMMA.16816.F32.BF16 R48, R168.reuse, R96, R48 ;  /* 0x00000060a830723c */ /* 0x060ff00000041830 */
[----:B------:R-:W-:Y:S01]  /*2360*/  HMMA.16816.F32.BF16 R44, R168, R98, R44 ;  /* 0x00000062a82c723c */ /* 0x000fe2000004182c */
[----:B------:R-:W-:Y:S07]  /*2370*/  LDSM.16.M88.4 R96, [R211+0xc100] ;  /* 0x00c10000d360783b */ /* 0x000fee0000000200 */
[C---:B--2---:R-:W-:Y:S08]  /*2380*/  HMMA.16816.F32.BF16 R12, R172.reuse, R28, R12 ;  /* 0x0000001cac0c723c */ /* 0x044ff0000004180c */
[C---:B------:R-:W-:Y:S01]  /*2390*/  HMMA.16816.F32.BF16 R8, R172.reuse, R30, R8 ;  /* 0x0000001eac08723c */ /* 0x040fe20000041808 */
[----:B------:R-:W2:Y:S07]  /*23a0*/  LDSM.16.M88.4 R28, [R213+0x4800] ;  /* 0x00480000d51c783b */ /* 0x000eae0000000200 */
[C---:B------:R-:W-:Y:S08]  /*23b0*/  HMMA.16816.F32.BF16 R80, R172.reuse, R24, R80 ;  /* 0x00000018ac50723c */ /* 0x040ff00000041850 */
[C---:B------:R-:W-:Y:S01]  /*23c0*/  HMMA.16816.F32.BF16 R76, R172.reuse, R26, R76 ;  /* 0x0000001aac4c723c */ /* 0x040fe2000004184c */
[----:B------:R-:W5:Y:S07]  /*23d0*/  LDSM.16.M88.4 R24, [R213+0x5000] ;  /* 0x00500000d518783b */ /* 0x000f6e0000000200 */
[C---:B---3--:R-:W-:Y:S08]  /*23e0*/  HMMA.16816.F32.BF16 R72, R172.reuse, R20, R72 ;  /* 0x00000014ac48723c */ /* 0x048ff00000041848 */
[C---:B------:R-:W-:Y:S01]  /*23f0*/  HMMA.16816.F32.BF16 R68, R172.reuse, R22, R68 ;  /* 0x00000016ac44723c */ /* 0x040fe20000041844 */
[----:B------:R-:W3:Y:S07]  /*2400*/  LDSM.16.M88.4 R20, [R213+0x5800] ;  /* 0x00580000d514783b */ /* 0x000eee0000000200 */
[C---:B------:R-:W-:Y:S08]  /*2410*/  HMMA.16816.F32.BF16 R64, R172.reuse, R16, R64 ;  /* 0x00000010ac40723c */ /* 0x040ff00000041840 */
[C---:B------:R-:W-:Y:S01]  /*2420*/  HMMA.16816.F32.BF16 R60, R172.reuse, R18, R60 ;  /* 0x00000012ac3c723c */ /* 0x040fe2000004183c */
[----:B------:R-:W1:Y:S07]  /*2430*/  LDSM.16.M88.4 R16, [R211+0xb100] ;  /* 0x00b10000d310783b */ /* 0x000e6e0000000200 */
[C---:B------:R-:W-:Y:S08]  /*2440*/  HMMA.16816.F32.BF16 R56, R172.reuse, R92, R56 ;  /* 0x0000005cac38723c */ /* 0x040ff00000041838 */
[C---:B------:R-:W-:Y:S01]  /*2450*/  HMMA.16816.F32.BF16 R52, R172.reuse, R94, R52 ;  /* 0x0000005eac34723c */ /* 0x040fe20000041834 */
[----:B------:R-:W1:Y:S07]  /*2460*/  LDSM.16.M88.4 R92, [R211+0xc900] ;  /* 0x00c90000d35c783b */ /* 0x000e6e0000000200 */
[C---:B------:R-:W-:Y:S08]  /*2470*/  HMMA.16816.F32.BF16 R48, R172.reuse, R88, R48 ;  /* 0x00000058ac30723c */ /* 0x040ff00000041830 */
[----:B------:R-:W-:Y:S01]  /*2480*/  HMMA.16816.F32.BF16 R44, R172, R90, R44 ;  /* 0x0000005aac2c723c */ /* 0x000fe2000004182c */
        /* <DEDUP_REMOVED lines=10> */
[C---:B--2---:R-:W-:Y:S08]  /*2530*/  HMMA.16816.F32.BF16 R64, R176.reuse, R28, R64 ;  /* 0x0000001cb040723c */ /* 0x044ff00000041840 */
[C---:B------:R-:W-:Y:S01]  /*2540*/  HMMA.16816.F32.BF16 R60, R176.reuse, R30, R60 ;  /* 0x0000001eb03c723c */ /* 0x040fe2000004183c */
[----:B------:R-:W2:Y:S07]  /*2550*/  LDSM.16.M88.4 R28, [R202+0x4000] ;  /* 0x00400000ca1c783b */ /* 0x000eae0000000200 */
[C---:B-----5:R-:W-:Y:S08]  /*2560*/  HMMA.16816.F32.BF16 R56, R176.reuse, R24, R56 ;  /* 0x00000018b038723c */ /* 0x060ff00000041838 */
[C---:B------:R-:W-:Y:S01]  /*2570*/  HMMA.16816.F32.BF16 R52, R176.reuse, R26, R52 ;  /* 0x0000001ab034723c */ /* 0x040fe20000041834 */
[----:B------:R-:W5:Y:S07]  /*2580*/  LDSM.16.M88.4 R24, [R202+0x4800] ;  /* 0x00480000ca18783b */ /* 0x000f6e0000000200 */
[C---:B---3--:R-:W-:Y:S08]  /*2590*/  HMMA.16816.F32.BF16 R48, R176.reuse, R20, R48 ;  /* 0x00000014b030723c */ /* 0x048ff00000041830 */
[----:B------:R-:W-:Y:S01]  /*25a0*/  HMMA.16816.F32.BF16 R44, R176, R22, R44 ;  /* 0x00000016b02c723c */ /* 0x000fe2000004182c */
[----:B------:R-:W3:Y:S07]  /*25b0*/  LDSM.16.M88.4 R20, [R202+0x5000] ;  /* 0x00500000ca14783b */ /* 0x000eee0000000200 */
[C---:B------:R-:W-:Y:S08]  /*25c0*/  HMMA.16816.F32.BF16 R12, R180.reuse, R16, R12 ;  /* 0x00000010b40c723c */ /* 0x040ff0000004180c */
[----:B------:R-:W-:Y:S01]  /*25d0*/  HMMA.16816.F32.BF16 R8, R180, R18, R8 ;  /* 0x00000012b408723c */ /* 0x000fe20000041808 */
[----:B------:R-:W1:Y:S01]  /*25e0*/  LDSM.16.M88.4 R16, [R202+0x5800] ;  /* 0x00580000ca10783b */ /* 0x000e620000000200 */
[----:B------:R-:W-:-:S06]  /*25f0*/  DEPBAR.LE SB0, 0x0 ;  /* 0x000080000000791a */ /* 0x000fcc0000000000 */
[C---:B------:R-:W-:Y:S08]  /*2600*/  HMMA.16816.F32.BF16 R80, R180.reuse, R100, R80 ;  /* 0x00000064b450723c */ /* 0x040ff00000041850 */
[C---:B------:R-:W-:Y:S08]  /*2610*/  HMMA.16816.F32.BF16 R76, R180.reuse, R102, R76 ;  /* 0x00000066b44c723c */ /* 0x040ff0000004184c */
[C---:B------:R-:W-:Y:S08]  /*2620*/  HMMA.16816.F32.BF16 R72, R180.reuse, R96, R72 ;  /* 0x00000060b448723c */ /* 0x040ff00000041848 */
[C---:B------:R-:W-:Y:S08]  /*2630*/  HMMA.16816.F32.BF16 R68, R180.reuse, R98, R68 ;  /* 0x00000062b444723c */ /* 0x040ff00000041844 */
[C---:B------:R-:W-:Y:S08]  /*2640*/  HMMA.16816.F32.BF16 R64, R180.reuse, R92, R64 ;  /* 0x0000005cb440723c */ /* 0x040ff00000041840 */
[C---:B------:R-:W-:Y:S08]  /*2650*/  HMMA.16816.F32.BF16 R60, R180.reuse, R94, R60 ;  /* 0x0000005eb43c723c */ /* 0x040ff0000004183c */
[C---:B------:R-:W-:Y:S08]  /*2660*/  HMMA.16816.F32.BF16 R56, R180.reuse, R88, R56 ;  /* 0x00000058b438723c */ /* 0x040ff00000041838 */
[C---:B------:R-:W-:Y:S08]  /*2670*/  HMMA.16816.F32.BF16 R52, R180.reuse, R90, R52 ;  /* 0x0000005ab434723c */ /* 0x040ff00000041834 */
[C---:B----4-:R-:W-:Y:S08]  /*2680*/  HMMA.16816.F32.BF16 R48, R180.reuse, R84, R48 ;  /* 0x00000054b430723c */ /* 0x050ff00000041830 */
[----:B------:R-:W-:Y:S08]  /*2690*/  HMMA.16816.F32.BF16 R44, R180, R86, R44 ;  /* 0x00000056b42c723c */ /* 0x000ff0000004182c */
[C---:B------:R-:W-:Y:S08]  /*26a0*/  HMMA.16816.F32.BF16 R12, R188.reuse, R40, R12 ;  /* 0x00000028bc0c723c */ /* 0x040ff0000004180c */
[C---:B------:R-:W-:Y:S08]  /*26b0*/  HMMA.16816.F32.BF16 R8, R188.reuse, R42, R8 ;  /* 0x0000002abc08723c */ /* 0x040ff00000041808 */
[C---:B-1----:R-:W-:Y:S08]  /*26c0*/  HMMA.16816.F32.BF16 R80, R188.reuse, R32, R80 ;  /* 0x00000020bc50723c */ /* 0x042ff00000041850 */
[C---:B------:R-:W-:Y:S08]  /*26d0*/  HMMA.16816.F32.BF16 R76, R188.reuse, R34, R76 ;  /* 0x00000022bc4c723c */ /* 0x040ff0000004184c */
[C---:B--2---:R-:W-:Y:S08]  /*26e0*/  HMMA.16816.F32.BF16 R72, R188.reuse, R28, R72 ;  /* 0x0000001cbc48723c */ /* 0x044ff00000041848 */
[C---:B------:R-:W-:Y:S08]  /*26f0*/  HMMA.16816.F32.BF16 R68, R188.reuse, R30, R68 ;  /* 0x0000001ebc44723c */ /* 0x040ff00000041844 */
[C---:B-----5:R-:W-:Y:S08]  /*2700*/  HMMA.16816.F32.BF16 R64, R188.reuse, R24, R64 ;  /* 0x00000018bc40723c */ /* 0x060ff00000041840 */
[C---:B------:R-:W-:Y:S08]  /*2710*/  HMMA.16816.F32.BF16 R60, R188.reuse, R26, R60 ;  /* 0x0000001abc3c723c */ /* 0x040ff0000004183c */
[C---:B---3--:R-:W-:Y:S08]  /*2720*/  HMMA.16816.F32.BF16 R56, R188.reuse, R20, R56 ;  /* 0x00000014bc38723c */ /* 0x048ff00000041838 */
[C---:B------:R-:W-:Y:S08]  /*2730*/  HMMA.16816.F32.BF16 R52, R188.reuse, R22, R52 ;  /* 0x00000016bc34723c */ /* 0x040ff00000041834 */
[C---:B------:R-:W-:Y:S08]  /*2740*/  HMMA.16816.F32.BF16 R48, R188.reuse, R16, R48 ;  /* 0x00000010bc30723c */ /* 0x040ff00000041830 */
[----:B------:R-:W-:Y:S01]  /*2750*/  HMMA.16816.F32.BF16 R44, R188, R18, R44 ;  /* 0x00000012bc2c723c */ /* 0x000fe2000004182c */
[----:B------:R-:W-:Y:S06]  /*2760*/  BAR.SYNC.DEFER_BLOCKING 0x0 ;  /* 0x0000000000007b1d */ /* 0x000fec0000010000 */
[----:B------:R-:W-:Y:S10]  /*2770*/  @!P0 BRA `(.L_x_21) ;  /* 0x000001a000008947 */ /* 0x000ff40003800000 */
[----:B------:R-:W-:Y:S01]  /*2780*/  IADD3 R17, R36, -0x2, RZ ;  /* 0xfffffffe24117810 */ /* 0x000fe20007ffe0ff */
[----:B------:R-:W-:-:S02]  /*2790*/  USHF.L.U32 UR4, UR6, 0x6, URZ ;  /* 0x0000000606047899 */ /* 0x000fc4000800063f */
[----:B------:R-:W-:Y:S01]  /*27a0*/  USHF.L.U64.HI UR6, UR6, 0x6, UR7 ;  /* 0x0000000606067899 */ /* 0x000fe20008010207 */
[----:B------:R-:W-:Y:S01]  /*27b0*/  SHF.R.S32.HI R7, RZ, 0x1f, R17 ;  /* 0x0000001fff077819 */ /* 0x000fe20000011411 */
[----:B------:R-:W-:Y:S02]  /*27c0*/  IMAD R38, R38, R17, RZ ;  /* 0x0000001126267224 */ /* 0x000fe400078e02ff */
[----:B------:R-:W-:-:S04]  /*27d0*/  IMAD.WIDE.U32 R16, R17, R108, R220 ;  /* 0x0000006c11107225 */ /* 0x000fc800078e00dc */
[----:B------:R-:W-:Y:S01]  /*27e0*/  IMAD R4, R7, R108, R38 ;  /* 0x0000006c07047224 */ /* 0x000fe200078e0226 */
[----:B------:R-:W-:Y:S01]  /*27f0*/  LEA R6, P0, R16, c[0x0][0x1c8], 0x1 ;  /* 0x0000720010067a11 */ /* 0x000fe200078008ff */
[----:B------:R-:W-:Y:S02]  /*2800*/  IMAD.U32 R0, RZ, RZ, UR4 ;  /* 0x00000004ff007e24 */ /* 0x000fe4000f8e00ff */
[----:B------:R-:W-:Y:S01]  /*2810*/  IMAD.IADD R4, R17, 0x1, R4 ;  /* 0x0000000111047824 */ /* 0x000fe200078e0204 */
[----:B------:R-:W-:-:S04]  /*2820*/  IADD3 R18, P5, R6, UR4, RZ ;  /* 0x0000000406127c10 */ /* 0x000fc8000ffbe0ff */
[----:B------:R-:W-:Y:S02]  /*2830*/  LEA.HI.X R7, R16, c[0x0][0x1cc], R4, 0x1, P0 ;  /* 0x0000730010077a11 */ /* 0x000fe400000f0c04 */
[----:B------:R-:W-:Y:S02]  /*2840*/  IADD3 R16, P2, P1, R0, 0x80, R6 ;  /* 0x0000008000107810 */ /* 0x000fe4000795e006 */
[----:B------:R-:W-:Y:S01]  /*2850*/  IADD3 R20, P0, R18, UR4, RZ ;  /* 0x0000000412147c10 */ /* 0x000fe2000ff1e0ff */
[----:B------:R-:W-:Y:S01]  /*2860*/  @!PT LDS RZ, [RZ] ;  /* 0x00000000fffff984 */ /* 0x000fe20000000800 */
[----:B------:R-:W-:Y:S01]  /*2870*/  @!PT LDS RZ, [RZ] ;  /* 0x00000000fffff984 */ /* 0x000fe20000000800 */
[----:B------:R-:W-:Y:S01]  /*2880*/  @!PT LDS RZ, [RZ] ;  /* 0x00000000fffff984 */ /* 0x000fe20000000800 */
[----:B------:R1:W-:Y:S01]  /*2890*/  LDGSTS.E.BYPASS.LTC128B.128 [R216+0x8100], [R6.64], !P4 ;  /* 0x0810000006d87fae */ /* 0x0003e2000e101d4e */
[----:B------:R-:W-:Y:S02]  /*28a0*/  IADD3.X R19, R7, UR6, RZ, P5, !PT ;  /* 0x0000000607137c10 */ /* 0x000fe4000affe4ff */
[----:B------:R-:W-:Y:S01]  /*28b0*/  IADD3.X R17, RZ, UR6, R7, P2, P1 ;  /* 0x00000006ff117c10 */ /* 0x000fe200097e2407 */
[----:B------:R1:W-:Y:S01]  /*28c0*/  LDGSTS.E.BYPASS.LTC128B.128 [R216+0xb100], [R6.64+0x80], !P3 ;  /* 0x0b10008006d87fae */ /* 0x0003e2000d901d4e */
[----:B------:R-:W-:-:S03]  /*28d0*/  IADD3.X R21, R19, UR6, RZ, P0, !PT ;  /* 0x0000000613157c10 */ /* 0x000fc600087fe4ff */
[----:B------:R1:W-:Y:S04]  /*28e0*/  LDGSTS.E.BYPASS.LTC128B.128 [R216+0x9100], [R18.64], !P4 ;  /* 0x0910000012d87fae */ /* 0x0003e8000e101d4e */
[----:B------:R1:W-:Y:S04]  /*28f0*/  LDGSTS.E.BYPASS.LTC128B.128 [R216+0xc100], [R16.64], !P3 ;  /* 0x0c10000010d87fae */ /* 0x0003e8000d901d4e */
[----:B------:R1:W-:Y:S04]  /*2900*/  LDGSTS.E.BYPASS.LTC128B.128 [R216+0xa100], [R20.64], !P4 ;  /* 0x0a10000014d87fae */ /* 0x0003e8000e101d4e */
[----:B------:R1:W-:Y:S02]  /*2910*/  LDGSTS.E.BYPASS.LTC128B.128 [R216+0xd100], [R20.64+0x80], !P3 ;  /* 0x0d10008014d87fae */ /* 0x0003e4000d901d4e */
.L_x_21:
[----:B------:R-:W-:Y:S01]  /*2920*/  LEA.HI R106, R106, R39, RZ, 0x2 ;  /* 0x000000276a6a7211 */ /* 0x000fe200078f10ff */
[----:B------:R-:W-:Y:S01]  /*2930*/  FMUL.FTZ R8, R8, c[0x0][0x320] ;  /* 0x0000c80008087a20 */ /* 0x000fe20000410000 */
[----:B------:R-:W-:Y:S01]  /*2940*/  SHF.R.S32.HI R4, RZ, 0x1f, R105 ;  /* 0x0000001fff047819 */ /* 0x000fe20000011469 */
[----:B-1----:R-:W-:Y:S01]  /*2950*/  FMUL.FTZ R19, R9, c[0x0][0x320] ;  /* 0x0000c80009137a20 */ /* 0x002fe20000410000 */
[----:B------:R-:W-:Y:S01]  /*2960*/  LOP3.LUT R104, R104, 0xffffffe0, RZ, 0xc0, !PT ;  /* 0xffffffe068687812 */ /* 0x000fe200078ec0ff */
[----:B------:R1:W2:Y:S01]  /*2970*/  MUFU.TANH R21, R8 ;  /* 0x0000000800157308 */ /* 0x0002a20000002400 */
[----:B------:R-:W-:Y:S01]  /*2980*/  LOP3.LUT R106, R106, 0xfffffffc, RZ, 0xc0, !PT ;  /* 0xfffffffc6a6a7812 */ /* 0x000fe200078ec0ff */
[----:B------:R-:W-:Y:S01]  /*2990*/  FMUL.FTZ R129, R45, c[0x0][0x320] ;  /* 0x0000c8002d817a20 */ /* 0x000fe20000410000 */
[----:B------:R-:W-:Y:S01]  /*29a0*/  LEA.HI R6, R4, R105, RZ, 0x3 ;  /* 0x0000006904067211 */ /* 0x000fe200078f18ff */
[----:B------:R-:W-:Y:S01]  /*29b0*/  FMUL.FTZ R17, R80, c[0x0][0x320] ;  /* 0x0000c80050117a20 */ /* 0x000fe20000410000 */
[-C--:B------:R-:W-:Y:S01]  /*29c0*/  IADD3 R4, -R104, R39.reuse, RZ ;  /* 0x0000002768047210 */ /* 0x080fe20007ffe1ff */
[----:B------:R-:W-:Y:S01]  /*29d0*/  FMUL.FTZ R0, R81, c[0x0][0x320] ;  /* 0x0000c80051007a20 */ /* 0x000fe20000410000 */
[----:B------:R-:W-:Y:S01]  /*29e0*/  IADD3 R106, -R106, R39, RZ ;  /* 0x000000276a6a7210 */ /* 0x000fe20007ffe1ff */
[----:B------:R-:W-:Y:S01]  /*29f0*/  FMUL.FTZ R7, R76, c[0x0][0x320] ;  /* 0x0000c8004c077a20 */ /* 0x000fe20000410000 */
[----:B------:R-:W-:Y:S01]  /*2a00*/  SHF.R.S32.HI R23, RZ, 0x1f, R4 ;  /* 0x0000001fff177819 */ /* 0x000fe20000011404 */
[----:B------:R-:W-:Y:S01]  /*2a10*/  FMUL.FTZ R9, R77, c[0x0][0x320] ;  /* 0x0000c8004d097a20 */ /* 0x000fe20000410000 */
[----:B------:R-:W-:Y:S01]  /*2a20*/  LOP3.LUT R6, R6, 0xffffff8, RZ, 0xc0, !PT ;  /* 0x0ffffff806067812 */ /* 0x000fe200078ec0ff */
[----:B------:R-:W-:Y:S01]  /*2a30*/  FMUL.FTZ R33, R72, c[0x0][0x320] ;  /* 0x0000c80048217a20 */ /* 0x000fe20000410000 */
[----:B------:R-:W-:Y:S01]  /*2a40*/  LEA.HI R16, R23, R4, RZ, 0x2 ;  /* 0x0000000417107211 */ /* 0x000fe200078f10ff */
[----:B------:R-:W-:Y:S01]  /*2a50*/  FMUL.FTZ R31, R73, c[0x0][0x320] ;  /* 0x0000c800491f7a20 */ /* 0x000fe20000410000 */
[----:B------:R-:W-:Y:S01]  /*2a60*/  PLOP3.LUT P1, PT, PT, PT, UP3, 0x80, 0x0 ;  /* 0x000000000000781c */ /* 0x000fe20003f2f038 */
[----:B------:R-:W-:Y:S01]  /*2a70*/  IMAD.IADD R6, R105, 0x1, -R6 ;  /* 0x0000000169067824 */ /* 0x000fe200078e0a06 */
[----:B-1----:R-:W-:Y:S01]  /*2a80*/  LEA.HI R8, R106, R106, RZ, 0x1 ;  /* 0x0000006a6a087211 */ /* 0x002fe200078f08ff */
[----:B------:R-:W-:Y:S01]  /*2a90*/  FMUL.FTZ R29, R68, c[0x0][0x320] ;  /* 0x0000c800441d7a20 */ /* 0x000fe20000410000 */
[----:B------:R-:W-:Y:S01]  /*2aa0*/  LEA.HI.SX32 R23, R16, UR16, 0x1e ;  /* 0x0000001010177c11 */ /* 0x000fe2000f8ff2ff */
[----:B------:R-:W-:Y:S01]  /*2ab0*/  FMUL.FTZ R69, R69, c[0x0][0x320] ;  /* 0x0000c80045457a20 */ /* 0x000fe20000410000 */
[----:B------:R-:W-:Y:S01]  /*2ac0*/  LOP3.LUT R25, R8, 0x1ffffffe, RZ, 0xc0, !PT ;  /* 0x1ffffffe08197812 */ /* 0x000fe200078ec0ff */
[----:B------:R-:W-:Y:S01]  /*2ad0*/  FMUL.FTZ R64, R64, c[0x0][0x320] ;  /* 0x0000c80040407a20 */ /* 0x000fe20000410000 */
[----:B------:R-:W-:Y:S01]  /*2ae0*/  LEA R6, R6, R23, 0x4 ;  /* 0x0000001706067211 */ /* 0x000fe200078e20ff */
[----:B------:R-:W-:Y:S01]  /*2af0*/  FMUL.FTZ R65, R65, c[0x0][0x320] ;  /* 0x0000c80041417a20 */ /* 0x000fe20000410000 */
[----:B------:R-:W-:Y:S01]  /*2b00*/  PLOP3.LUT P0, PT, PT, PT, UP3, 0x80, 0x0 ;  /* 0x000000000000781c */ /* 0x000fe20003f0f038 */
[----:B------:R-:W-:Y:S01]  /*2b10*/  IMAD.IADD R25, R106, 0x1, -R25 ;  /* 0x000000016a197824 */ /* 0x000fe200078e0a19 */
[----:B------:R-:W-:Y:S01]  /*2b20*/  LOP3.LUT R23, R16, 0x7ffffffc, RZ, 0xc0, !PT ;  /* 0x7ffffffc10177812 */ /* 0x000fe200078ec0ff */
[----:B------:R-:W-:Y:S01]  /*2b30*/  FMUL.FTZ R60, R60, c[0x0][0x320] ;  /* 0x0000c8003c3c7a20 */ /* 0x000fe20000410000 */
[----:B------:R-:W-:Y:S01]  /*2b40*/  IADD3.X R45, R37, c[0x0][0x1d0], RZ, PT, !PT ;  /* 0x00007400252d7a10 */ /* 0x000fe20003ffe4ff */
[----:B------:R-:W-:Y:S01]  /*2b50*/  FMUL.FTZ R61, R61, c[0x0][0x320] ;  /* 0x0000c8003d3d7a20 */ /* 0x000fe20000410000 */
[----:B------:R-:W-:Y:S01]  /*2b60*/  LEA R217, R25, R6, 0x3 ;  /* 0x0000000619d97211 */ /* 0x000fe200078e18ff */
[----:B------:R-:W-:Y:S01]  /*2b70*/  FMUL.FTZ R56, R56, c[0x0][0x320] ;  /* 0x0000c80038387a20 */ /* 0x000fe20000410000 */
[----:B------:R-:W-:Y:S01]  /*2b80*/  IADD3 R222, R4, -R23, RZ ;  /* 0x8000001704de7210 */ /* 0x000fe20007ffe0ff */
[----:B------:R-:W-:Y:S01]  /*2b90*/  FMUL.FTZ R4, R12, c[0x0][0x320] ;  /* 0x0000c8000c047a20 */ /* 0x000fe20000410000 */
[----:B------:R-:W1:Y:S01]  /*2ba0*/  MUFU.TANH R19, R19 ;  /* 0x0000001300137308 */ /* 0x000e620000002400 */
[----:B------:R-:W-:Y:S01]  /*2bb0*/  @P1 IMAD.HI.U32 R8, R217, c[0x0][0x2c8], RZ ;  /* 0x0000b200d9081a27 */ /* 0x000fe200078e00ff */
[----:B------:R-:W-:Y:S01]  /*2bc0*/  SHF.L.U32 R222, R222, 0x1, RZ ;  /* 0x00000001dede7819 */ /* 0x000fe200000006ff */
[----:B------:R-:W-:Y:S01]  /*2bd0*/  ULDC UR6, c[0x0][0x324] ;  /* 0x0000c90000067ab9 */ /* 0x000fe20000000800 */
[----:B------:R-:W0:Y:S01]  /*2be0*/  LDGDEPBAR ;  /* 0x00000000000079af */ /* 0x000e220000000000 */
[----:B------:R-:W-:Y:S01]  /*2bf0*/  IMAD.MOV.U32 R6, RZ, RZ, R217 ;  /* 0x000000ffff067224 */ /* 0x000fe200078e00d9 */
[----:B------:R-:W-:Y:S01]  /*2c00*/  @P0 SHF.R.U32.HI R6, RZ, c[0x0][0x2cc], R8 ;  /* 0x0000b300ff060a19 */ /* 0x000fe20000011608 */
[----:B------:R-:W-:Y:S01]  /*2c10*/  FMUL.FTZ R57, R57, c[0x0][0x320] ;  /* 0x0000c80039397a20 */ /* 0x000fe20000410000 */
[----:B------:R-:W-:Y:S01]  /*2c20*/  PLOP3.LUT P0, PT, PT, PT, UP2, 0x40, 0x0 ;  /* 0x000000000000781c */ /* 0x000fe20003f0e828 */
[----:B------:R-:W-:Y:S01]  /*2c30*/  FMUL.FTZ R52, R52, c[0x0][0x320] ;  /* 0x0000c80034347a20 */ /* 0x000fe20000410000 */
[----:B------:R-:W-:Y:S01]  /*2c40*/  IADD3 R45, R45, -c[0x0][0x168], -R222 ;  /* 0x80005a002d2d7a10 */ /* 0x000fe20007ffe8de */
[----:B------:R-:W3:Y:S01]  /*2c50*/  SHFL.IDX PT, R8, R6, RZ, 0x1c1f ;  /* 0x001c1fff06087589 */ /* 0x000ee200000e0000 */
[----:B------:R-:W-:Y:S01]  /*2c60*/  FMUL.FTZ R53, R53, c[0x0][0x320] ;  /* 0x0000c80035357a20 */ /* 0x000fe20000410000 */
[----:B------:R-:W4:Y:S01]  /*2c70*/  MUFU.TANH R17, R17 ;  /* 0x0000001100117308 */ /* 0x000f220000002400 */
[----:B------:R-:W-:Y:S01]  /*2c80*/  FMUL.FTZ R49, R49, c[0x0][0x320] ;  /* 0x0000c80031317a20 */ /* 0x000fe20000410000 */
[----:B------:R-:W-:Y:S01]  /*2c90*/  ULOP3.LUT UR6, URZ, UR6, URZ, 0x33, !UPT ;  /* 0x000000063f067292 */ /* 0x000fe2000f8e333f */
[----:B------:R-:W-:Y:S01]  /*2ca0*/  FMUL.FTZ R48, R48, c[0x0][0x320] ;  /* 0x0000c80030307a20 */ /* 0x000fe20000410000 */
[----:B------:R-:W-:Y:S01]  /*2cb0*/  IADD3 R34, R37, -R222, RZ ;  /* 0x800000de25227210 */ /* 0x000fe20007ffe0ff */
[----:B------:R-:W-:-:S02]  /*2cc0*/  FMUL.FTZ R13, R13, c[0x0][0x320] ;  /* 0x0000c8000d0d7a20 */ /* 0x000fc40000410000 */
[----:B------:R-:W-:Y:S01]  /*2cd0*/  FMUL.FTZ R44, R44, c[0x0][0x320] ;  /* 0x0000c8002c2c7a20 */ /* 0x000fe20000410000 */
[----:B------:R-:W1:Y:S08]  /*2ce0*/  MUFU.TANH R0, R0 ;  /* 0x0000000000007308 */ /* 0x000e700000002400 */
        /* <DEDUP_REMOVED lines=17> */
[----:B------:R5:W1:Y:S08]  /*2e00*/  MUFU.TANH R135, R48 ;  /* 0x0000003000877308 */ /* 0x000a700000002400 */
[----:B------:R1:W1:Y:S01]  /*2e10*/  MUFU.TANH R23, R13 ;  /* 0x0000000d00177308 */ /* 0x0002620000002400 */
[----:B-----5:R-:W-:-:S07]  /*2e20*/  IADD3 R48, R45, c[0x0][0x328], RZ ;  /* 0x0000ca002d307a10 */ /* 0x020fce0007ffe0ff */
[----:B------:R5:W2:Y:S01]  /*2e30*/  MUFU.TANH R131, R44 ;  /* 0x0000002c00837308 */ /* 0x000aa20000002400 */
[----:B------:R-:W-:-:S04]  /*2e40*/  IADD3 R45, R45, UR6, RZ ;  /* 0x000000062d2d7c10 */ /* 0x000fc8000fffe0ff */
[----:B---3--:R-:W-:Y:S01]  /*2e50*/  IADD3 R28, R45, R8, RZ ;  /* 0x000000082d1c7210 */ /* 0x008fe20007ffe0ff */
[----:B-1----:R-:W-:Y:S01]  /*2e60*/  IMAD.IADD R13, R48, 0x1, R8 ;  /* 0x00000001300d7824 */ /* 0x002fe200078e0208 */
[----:B-----5:R-:W-:-:S04]  /*2e70*/  IADD3 R44, -R222, c[0x0][0x1d0], R37 ;  /* 0x00007400de2c7a10 */ /* 0x020fc80007ffe125 */
[----:B------:R-:W-:Y:S01]  /*2e80*/  IMNMX R42, R13, R44, PT ;  /* 0x0000002c0d2a7217 */ /* 0x000fe20003800200 */
[----:B------:R-:W-:Y:S05]  /*2e90*/  @P0 BRA `(.L_x_22) ;  /* 0x0000015000000947 */ /* 0x000fea0003800000 */
[----:B--2-4-:R-:W-:Y:S01]  /*2ea0*/  IADD3 R8, R8, c[0x0][0x1d0], RZ ;  /* 0x0000740008087a10 */ /* 0x014fe20007ffe0ff */
[----:B------:R-:W-:Y:S03]  /*2eb0*/  BSSY B0, `(.L_x_23) ;  /* 0x000000f000007945 */ /* 0x000fe60003800000 */
[----:B------:R-:W-:-:S04]  /*2ec0*/  IADD3 R13, R8, -c[0x0][0x168], RZ ;  /* 0x80005a00080d7a10 */ /* 0x000fc80007ffe0ff */
        /* <DEDUP_REMOVED lines=9> */
.L_x_24:
[----:B------:R-:W-:-:S04]  /*2f60*/  MOV R8, c[0x0][0x32c] ;  /* 0x0000cb0000087a02 */ /* 0x000fc80000000f00 */
[----:B------:R-:W-:-:S13]  /*2f70*/  ISETP.NE.AND P0, PT, R8, 0x1, PT ;  /* 0x000000010800780c */ /* 0x000fda0003f05270 */
[----:B------:R-:W-:-:S05]  /*2f80*/  @P0 IMAD.HI.U32 R8, R13, c[0x0][0x330], RZ ;  /* 0x0000cc000d080a27 */ /* 0x000fca00078e00ff */
[----:B------:R-:W-:Y:S02]  /*2f90*/  @P0 SHF.R.U32.HI R13, RZ, c[0x0][0x334], R8 ;  /* 0x0000cd00ff0d0a19 */ /* 0x000fe40000011608 */
.L_x_25:
[----:B------:R-:W-:Y:S05]  /*2fa0*/  BSYNC B0 ;  /* 0x0000000000007941 */ /* 0x000fea0003800000 */
.L_x_23:
[----:B------:R-:W-:-:S05]  /*2fb0*/  IMAD R25, R13, c[0x0][0x32c], R34 ;  /* 0x0000cb000d197a24 */ /* 0x000fca00078e0222 */
[----:B------:R-:W-:Y:S02]  /*2fc0*/  IADD3 R13, R25, c[0x0][0x32c], RZ ;  /* 0x0000cb00190d7a10 */ /* 0x000fe40007ffe0ff */
[----:B------:R-:W-:Y:S02]  /*2fd0*/  IMNMX R28, R28, R25, !PT ;  /* 0x000000191c1c7217 */ /* 0x000fe40007800200 */
[----:B------:R-:W-:Y:S02]  /*2fe0*/  IMNMX R42, R42, R13, PT ;  /* 0x0000000d2a2a7217 */ /* 0x000fe40003800200 */
.L_x_22:
[C---:B--2-4-:R-:W-:Y:S01]  /*2ff0*/  ISETP.GE.AND P0, PT, R37.reuse, 0x2, PT ;  /* 0x000000022500780c */ /* 0x054fe20003f06270 */
[----:B------:R-:W1:Y:S01]  /*3000*/  SHFL.IDX PT, R6, R6, 0x1, 0x1c1f ;  /* 0x003c1f0006067f89 */ /* 0x000e6200000e0000 */
[C---:B------:R-:W-:Y:S01]  /*3010*/  ISETP.GE.AND P2, PT, R37.reuse, 0xa, PT ;  /* 0x0000000a2500780c */ /* 0x040fe20003f46270 */
[----:B------:R-:W-:Y:S01]  /*3020*/  FMUL.FTZ R130, R46, c[0x0][0x320] ;  /* 0x0000c8002e827a20 */ /* 0x000fe20000410000 */
[----:B------:R-:W-:Y:S01]  /*3030*/  P2R R49, PR, RZ, 0x1 ;  /* 0x00000001ff317803 */ /* 0x000fe20000000000 */
[----:B------:R-:W-:Y:S01]  /*3040*/  FMUL.FTZ R46, R10, c[0x0][0x320] ;  /* 0x0000c8000a2e7a20 */ /* 0x000fe20000410000 */
[----:B------:R-:W-:Y:S01]  /*3050*/  ISETP.GT.AND P0, PT, R28, 0x1, !P0 ;  /* 0x000000011c00780c */ /* 0x000fe20004704270 */
[----:B------:R-:W-:Y:S01]  /*3060*/  FMUL.FTZ R52, R82, c[0x0][0x320] ;  /* 0x0000c80052347a20 */ /* 0x000fe20000410000 */
[----:B------:R-:W-:Y:S01]  /*3070*/  ISETP.GE.AND P1, PT, R37, 0x9, PT ;  /* 0x000000092500780c */ /* 0x000fe20003f26270 */
[----:B------:R-:W-:Y:S01]  /*3080*/  FMUL.FTZ R10, R11, c[0x0][0x320] ;  /* 0x0000c8000b0a7a20 */ /* 0x000fe20000410000 */
[----:B------:R-:W-:Y:S01]  /*3090*/  ISETP.LT.OR P0, PT, R42, 0x2, P0 ;  /* 0x000000022a00780c */ /* 0x000fe20000701670 */
[----:B------:R-:W-:Y:S01]  /*30a0*/  FMUL.FTZ R67, R67, c[0x0][0x320] ;  /* 0x0000c80043437a20 */ /* 0x000fe20000410000 */
[----:B------:R-:W-:Y:S01]  /*30b0*/  P2R R16, PR, RZ, 0x2 ;  /* 0x00000002ff107803 */ /* 0x000fe20000000000 */
[----:B------:R-:W-:Y:S01]  /*30c0*/  FMUL.FTZ R62, R62, c[0x0][0x320] ;  /* 0x0000c8003e3e7a20 */ /* 0x000fe20000410000 */
[----:B------:R-:W-:Y:S01]  /*30d0*/  FSEL R23, R23, -INF , !P0 ;  /* 0xff80000017177808 */ /* 0x000fe20004000000 */
[----:B------:R-:W-:Y:S01]  /*30e0*/  FMUL.FTZ R63, R63, c[0x0][0x320] ;  /* 0x0000c8003f3f7a20 */ /* 0x000fe20000410000 */
[----:B------:R-:W-:Y:S01]  /*30f0*/  ISETP.GT.AND P0, PT, R28, 0x9, !P2 ;  /* 0x000000091c00780c */ /* 0x000fe20005704270 */
[----:B------:R-:W-:Y:S01]  /*3100*/  FMUL.FTZ R58, R58, c[0x0][0x320] ;  /* 0x0000c8003a3a7a20 */ /* 0x000fe20000410000 */
[----:B------:R-:W-:Y:S01]  /*3110*/  P2R R43, PR, RZ, 0x4 ;  /* 0x00000004ff2b7803 */ /* 0x000fe20000000000 */
[----:B------:R-:W-:Y:S01]  /*3120*/  FMUL.FTZ R59, R59, c[0x0][0x320] ;  /* 0x0000c8003b3b7a20 */ /* 0x000fe20000410000 */
[----:B------:R-:W-:Y:S01]  /*3130*/  ISETP.LT.OR P0, PT, R42, 0xa, P0 ;  /* 0x0000000a2a00780c */ /* 0x000fe20000701670 */
[----:B------:R-:W-:Y:S01]  /*3140*/  FMUL.FTZ R74, R74, c[0x0][0x320] ;  /* 0x0000c8004a4a7a20 */ /* 0x000fe20000410000 */
[----:B------:R-:W-:Y:S01]  /*3150*/  ISETP.GT.AND P1, PT, R28, 0x8, !P1 ;  /* 0x000000081c00780c */ /* 0x000fe20004f24270 */
[----:B------:R-:W-:Y:S01]  /*3160*/  FMUL.FTZ R75, R75, c[0x0][0x320] ;  /* 0x0000c8004b4b7a20 */ /* 0x000fe20000410000 */
[----:B------:R-:W-:Y:S01]  /*3170*/  ISETP.GE.AND P2, PT, R37, 0x11, PT ;  /* 0x000000112500780c */ /* 0x000fe20003f46270 */
[----:B------:R-:W-:Y:S01]  /*3180*/  FMUL.FTZ R54, R54, c[0x0][0x320] ;  /* 0x0000c80036367a20 */ /* 0x000fe20000410000 */
[----:B------:R-:W-:Y:S01]  /*3190*/  FSEL R19, R19, -INF , !P0 ;  /* 0xff80000013137808 */ /* 0x000fe20004000000 */
[----:B------:R-:W-:Y:S01]  /*31a0*/  FMUL.FTZ R55, R55, c[0x0][0x320] ;  /* 0x0000c80037377a20 */ /* 0x000fe20000410000 */
[----:B------:R-:W-:Y:S01]  /*31b0*/  ISETP.LT.OR P1, PT, R42, 0x9, P1 ;  /* 0x000000092a00780c */ /* 0x000fe20000f21670 */
[----:B------:R-:W-:Y:S01]  /*31c0*/  FMUL.FTZ R50, R50, c[0x0][0x320] ;  /* 0x0000c80032327a20 */ /* 0x000fe20000410000 */
[----:B------:R-:W-:Y:S01]  /*31d0*/  ISETP.GT.AND P0, PT, R28, 0x10, !P2 ;  /* 0x000000101c00780c */ /* 0x000fe20005704270 */
[----:B------:R-:W-:Y:S01]  /*31e0*/  FMUL.FTZ R51, R51, c[0x0][0x320] ;  /* 0x0000c80033337a20 */ /* 0x000fe20000410000 */
[----:B------:R-:W-:Y:S01]  /*31f0*/  FSEL R21, R21, -INF , !P1 ;  /* 0xff80000015157808 */ /* 0x000fe20004800000 */
[----:B------:R-:W-:Y:S01]  /*3200*/  FMUL.FTZ R70, R70, c[0x0][0x320] ;  /* 0x0000c80046467a20 */ /* 0x000fe20000410000 */
[----:B------:R-:W-:Y:S01]  /*3210*/  ISETP.LT.OR P0, PT, R42, 0x11, P0 ;  /* 0x000000112a00780c */ /* 0x000fe20000701670 */
[----:B------:R-:W-:Y:S01]  /*3220*/  FMUL.FTZ R71, R71, c[0x0][0x320] ;  /* 0x0000c80047477a20 */ /* 0x000fe20000410000 */
[----:B------:R-:W-:Y:S01]  /*3230*/  ISETP.GE.AND P1, PT, R37, 0x12, PT ;  /* 0x000000122500780c */ /* 0x000fe20003f26270 */
[----:B------:R-:W-:Y:S01]  /*3240*/  FMUL.FTZ R47, R47, c[0x0][0x320] ;  /* 0x0000c8002f2f7a20 */ /* 0x000fe20000410000 */
[----:B------:R-:W-:Y:S01]  /*3250*/  FSEL R17, R17, -INF , !P0 ;  /* 0xff80000011117808 */ /* 0x000fe20004000000 */
[----:B------:R-:W-:Y:S01]  /*3260*/  FMUL.FTZ R66, R66, c[0x0][0x320] ;  /* 0x0000c80042427a20 */ /* 0x000fe20000410000 */
[----:B------:R-:W-:Y:S01]  /*3270*/  ISETP.GT.AND P0, PT, R28, 0x11, !P1 ;  /* 0x000000111c00780c */ /* 0x000fe20004f04270 */
[----:B------:R2:W3:Y:S01]  /*3280*/  MUFU.TANH R148, R67 ;  /* 0x0000004300947308 */ /* 0x0004e20000002400 */
[----:B------:R-:W-:Y:S01]  /*3290*/  P2R R12, PR, RZ, 0x2 ;  /* 0x00000002ff0c7803 */ /* 0x000fe20000000000 */
[--C-:B-1----:R-:W-:Y:S01]  /*32a0*/  IMAD.IADD R11, R48, 0x1, R6.reuse ;  /* 0x00000001300b7824 */ /* 0x102fe200078e0206 */
[----:B------:R-:W-:Y:S01]  /*32b0*/  ISETP.LT.OR P0, PT, R42, 0x12, P0 ;  /* 0x000000122a00780c */ /* 0x000fe20000701670 */
[----:B------:R-:W-:Y:S01]  /*32c0*/  IMAD.IADD R45, R45, 0x1, R6 ;  /* 0x000000012d2d7824 */ /* 0x000fe200078e0206 */
[----:B------:R-:W-:-:S02]  /*32d0*/  ISETP.GE.AND P1, PT, R37, 0x19, PT ;  /* 0x000000192500780c */ /* 0x000fc40003f26270 */
[----:B------:R-:W-:Y:S01]  /*32e0*/  FSEL R13, R0, -INF , !P0 ;  /* 0xff800000000d7808 */ /* 0x000fe20004000000 */
[----:B------:R2:W1:Y:S01]  /*32f0*/  MUFU.TANH R164, R62 ;  /* 0x0000003e00a47308 */ /* 0x0004620000002400 */
[----:B------:R-:W-:Y:S02]  /*3300*/  ISETP.GT.AND P0, PT, R28, 0x18, !P1 ;  /* 0x000000181c00780c */ /* 0x000fe40004f04270 */
[----:B------:R-:W-:Y:S02]  /*3310*/  P2R R40, PR, RZ, 0x2 ;  /* 0x00000002ff287803 */ /* 0x000fe40000000000 */
[----:B------:R-:W-:Y:S02]  /*3320*/  ISETP.LT.OR P0, PT, R42, 0x19, P0 ;  /* 0x000000192a00780c */ /* 0x000fe40000701670 */
[----:B------:R-:W-:Y:S01]  /*3330*/  ISETP.GE.AND P1, PT, R37, 0x1a, PT ;  /* 0x0000001a2500780c */ /* 0x000fe20003f26270 */
[----:B------:R2:W4:Y:S01]  /*3340*/  MUFU.TANH R158, R63 ;  /* 0x0000003f009e7308 */ /* 0x0005220000002400 */
[----:B------:R-:W-:-:S02]  /*3350*/  FSEL R7, R7, -INF , !P0 ;  /* 0xff80000007077808 */ /* 0x000fc40004000000 */
[----:B------:R-:W-:Y:S02]  /*3360*/  ISETP.GT.AND P0, PT, R28, 0x19, !P1 ;  /* 0x000000191c00780c */ /* 0x000fe40004f04270 */
[----:B------:R-:W-:Y:S02]  /*3370*/  P2R R8, PR, RZ, 0x2 ;  /* 0x00000002ff087803 */ /* 0x000fe40000000000 */
[----:B------:R-:W-:Y:S01]  /*3380*/  ISETP.LT.OR P0, PT, R42, 0x1a, P0 ;  /* 0x0000001a2a00780c */ /* 0x000fe20000701670 */
[----:B------:R2:W1:Y:S01]  /*3390*/  MUFU.TANH R162, R58 ;  /* 0x0000003a00a27308 */ /* 0x0004620000002400 */
[----:B------:R-:W-:Y:S02]  /*33a0*/  ISETP.GE.AND P1, PT, R37, 0x21, PT ;  /* 0x000000212500780c */ /* 0x000fe40003f26270 */
[----:B------:R-:W-:Y:S02]  /*33b0*/  FSEL R9, R9, -INF , !P0 ;  /* 0xff80000009097808 */ /* 0x000fe40004000000 */
[----:B------:R-:W-:-:S02]  /*33c0*/  ISETP.GT.AND P0, PT, R28, 0x20, !P1 ;  /* 0x000000201c00780c */ /* 0x000fc40004f04270 */
[----:B------:R-:W-:Y:S01]  /*33d0*/  P2R R39, PR, RZ, 0x2 ;  /* 0x00000002ff277803 */ /* 0x000fe20000000000 */
[----:B------:R2:W1:Y:S01]  /*33e0*/  MUFU.TANH R160, R59 ;  /* 0x0000003b00a07308 */ /* 0x0004620000002400 */
[----:B------:R-:W-:Y:S02]  /*33f0*/  ISETP.LT.OR P0, PT, R42, 0x21, P0 ;  /* 0x000000212a00780c */ /* 0x000fe40000701670 */
[----:B------:R-:W-:Y:S02]  /*3400*/  ISETP.GE.AND P1, PT, R37, 0x22, PT ;  /* 0x000000222500780c */ /* 0x000fe40003f26270 */
[----:B------:R-:W-:Y:S02]  /*3410*/  FSEL R33, R33, -INF , !P0 ;  /* 0xff80000021217808 */ /* 0x000fe40004000000 */
[----:B------:R-:W-:Y:S01]  /*3420*/  ISETP.GT.AND P0, PT, R28, 0x21, !P1 ;  /* 0x000000211c00780c */ /* 0x000fe20004f04270 */
[----:B------:R2:W1:Y:S01]  /*3430*/  MUFU.TANH R146, R74 ;  /* 0x0000004a00927308 */ /* 0x0004620000002400 */
[----:B------:R-:W-:-:S02]  /*3440*/  P2R R38, PR, RZ, 0x2 ;  /* 0x00000002ff267803 */ /* 0x000fc40000000000 */
[----:B------:R-:W-:Y:S02]  /*3450*/  ISETP.LT.OR P0, PT, R42, 0x22, P0 ;  /* 0x000000222a00780c */ /* 0x000fe40000701670 */
[----:B------:R-:W-:Y:S02]  /*3460*/  ISETP.GE.AND P1, PT, R37, 0x29, PT ;  /* 0x000000292500780c */ /* 0x000fe40003f26270 */
[----:B------:R-:W-:Y:S01]  /*3470*/  FSEL R31, R31, -INF , !P0 ;  /* 0xff8000001f1f7808 */ /* 0x000fe20004000000 */
[----:B------:R2:W1:Y:S01]  /*3480*/  MUFU.TANH R126, R75 ;  /* 0x0000004b007e7308 */ /* 0x0004620000002400 */
[----:B------:R-:W-:Y:S02]  /*3490*/  ISETP.GT.AND P0, PT, R28, 0x28, !P1 ;  /* 0x000000281c00780c */ /* 0x000fe40004f04270 */
[----:B------:R-:W-:Y:S02]  /*34a0*/  P2R R35, PR, RZ, 0x2 ;  /* 0x00000002ff237803 */ /* 0x000fe40000000000 */
[----:B------:R-:W-:-:S02]  /*34b0*/  ISETP.LT.OR P0, PT, R42, 0x29, P0 ;  /* 0x000000292a00780c */ /* 0x000fc40000701670 */
[----:B------:R-:W-:Y:S01]  /*34c0*/  ISETP.GE.AND P1, PT, R37, 0x2a, PT ;  /* 0x0000002a2500780c */ /* 0x000fe20003f26270 */
[----:B------:R2:W1:Y:S01]  /*34d0*/  MUFU.TANH R156, R54 ;  /* 0x00000036009c7308 */ /* 0x0004620000002400 */
[----:B------:R-:W-:Y:S02]  /*34e0*/  FSEL R29, R29, -INF , !P0 ;  /* 0xff8000001d1d7808 */ /* 0x000fe40004000000 */
[----:B------:R-:W-:Y:S02]  /*34f0*/  ISETP.GT.AND P0, PT, R28, 0x29, !P1 ;  /* 0x000000291c00780c */ /* 0x000fe40004f04270 */
[----:B------:R-:W-:Y:S02]  /*3500*/  P2R R32, PR, RZ, 0x2 ;  /* 0x00000002ff207803 */ /* 0x000fe40000000000 */
[----:B------:R-:W-:Y:S01]  /*3510*/  ISETP.LT.OR P0, PT, R42, 0x2a, P0 ;  /* 0x0000002a2a00780c */ /* 0x000fe20000701670 */
[----:B------:R2:W1:Y:S01]  /*3520*/  MUFU.TANH R150, R55 ;  /* 0x0000003700967308 */ /* 0x0004620000002400 */
[----:B------:R-:W-:-:S02]  /*3530*/  ISETP.GE.AND P1, PT, R37, 0x31, PT ;  /* 0x000000312500780c */ /* 0x000fc40003f26270 */
[----:B------:R-:W-:Y:S02]  /*3540*/  FSEL R117, R117, -INF , !P0 ;  /* 0xff80000075757808 */ /* 0x000fe40004000000 */
[----:B------:R-:W-:Y:S02]  /*3550*/  ISETP.GT.AND P0, PT, R28, 0x30, !P1 ;  /* 0x000000301c00780c */ /* 0x000fe40004f04270 */
[----:B------:R-:W-:Y:S01]  /*3560*/  P2R R30, PR, RZ, 0x2 ;  /* 0x00000002ff1e7803 */ /* 0x000fe20000000000 */
[----:B------:R-:W1:Y:S01]  /*3570*/  MUFU.TANH R52, R52 ;  /* 0x0000003400347308 */ /* 0x000e620000002400 */
[----:B------:R-:W-:Y:S02]  /*3580*/  ISETP.LT.OR P0, PT, R42, 0x31, P0 ;  /* 0x000000312a00780c */ /* 0x000fe40000701670 */
[----:B------:R-:W-:Y:S02]  /*3590*/  ISETP.GE.AND P1, PT, R37, 0x32, PT ;  /* 0x000000322500780c */ /* 0x000fe40003f26270 */
[----:B------:R-:W-:-:S02]  /*35a0*/  FSEL R137, R137, -INF , !P0 ;  /* 0xff80000089897808 */ /* 0x000fc40004000000 */
[----:B------:R-:W-:Y:S01]  /*35b0*/  ISETP.GT.AND P0, PT, R28, 0x31, !P1 ;  /* 0x000000311c00780c */ /* 0x000fe20004f04270 */
[----:B------:R2:W1:Y:S01]  /*35c0*/  MUFU.TANH R136, R50 ;  /* 0x0000003200887308 */ /* 0x0004620000002400 */
[----:B------:R-:W-:Y:S02]  /*35d0*/  P2R R27, PR, RZ, 0x2 ;  /* 0x00000002ff1b7803 */ /* 0x000fe40000000000 */
[----:B------:R-:W-:Y:S02]  /*35e0*/  ISETP.LT.OR P0, PT, R42, 0x32, P0 ;  /* 0x000000322a00780c */ /* 0x000fe40000701670 */
[----:B------:R-:W-:Y:S02]  /*35f0*/  ISETP.GE.AND P1, PT, R37, 0x39, PT ;  /* 0x000000392500780c */ /* 0x000fe40003f26270 */
[----:B------:R-:W-:Y:S01]  /*3600*/  FSEL R149, R149, -INF , !P0 ;  /* 0xff80000095957808 */ /* 0x000fe20004000000 */
[----:B------:R2:W1:Y:S01]  /*3610*/  MUFU.TANH R134, R51 ;  /* 0x0000003300867308 */ /* 0x0004620000002400 */
[----:B------:R-:W-:-:S02]  /*3620*/  ISETP.GT.AND P0, PT, R28, 0x38, !P1 ;  /* 0x000000381c00780c */ /* 0x000fc40004f04270 */
[----:B------:R-:W-:Y:S02]  /*3630*/  P2R R26, PR, RZ, 0x2 ;  /* 0x00000002ff1a7803 */ /* 0x000fe40000000000 */
[----:B------:R-:W-:Y:S02]  /*3640*/  ISETP.LT.OR P0, PT, R42, 0x39, P0 ;  /* 0x000000392a00780c */ /* 0x000fe40000701670 */
[----:B------:R-:W-:Y:S01]  /*3650*/  ISETP.GE.AND P1, PT, R37, 0x3a, PT ;  /* 0x0000003a2500780c */ /* 0x000fe20003f26270 */
[----:B------:R2:W1:Y:S01]  /*3660*/  MUFU.TANH R144, R70 ;  /* 0x0000004600907308 */ /* 0x0004620000002400 */
[----:B------:R-:W-:Y:S02]  /*3670*/  FSEL R145, R145, -INF , !P0 ;  /* 0xff80000091917808 */ /* 0x000fe40004000000 */
[----:B------:R-:W-:Y:S02]  /*3680*/  ISETP.GT.AND P0, PT, R28, 0x39, !P1 ;  /* 0x000000391c00780c */ /* 0x000fe40004f04270 */
[----:B------:R-:W-:-:S02]  /*3690*/  P2R R25, PR, RZ, 0x2 ;  /* 0x00000002ff197803 */ /* 0x000fc40000000000 */
[----:B------:R-:W-:Y:S01]  /*36a0*/  ISETP.LT.OR P0, PT, R42, 0x3a, P0 ;  /* 0x0000003a2a00780c */ /* 0x000fe20000701670 */
[----:B------:R2:W1:Y:S01]  /*36b0*/  MUFU.TANH R132, R71 ;  /* 0x0000004700847308 */ /* 0x0004620000002400 */
[----:B------:R-:W-:Y:S02]  /*36c0*/  ISETP.GE.AND P1, PT, R37, 0x41, PT ;  /* 0x000000412500780c */ /* 0x000fe40003f26270 */
[----:B------:R-:W-:Y:S02]  /*36d0*/  FSEL R139, R139, -INF , !P0 ;  /* 0xff8000008b8b7808 */ /* 0x000fe40004000000 */
[----:B------:R-:W-:Y:S02]  /*36e0*/  ISETP.GT.AND P0, PT, R28, 0x40, !P1 ;  /* 0x000000401c00780c */ /* 0x000fe40004f04270 */
[----:B------:R-:W-:Y:S01]  /*36f0*/  P2R R24, PR, RZ, 0x2 ;  /* 0x00000002ff187803 */ /* 0x000fe20000000000 */
[----:B------:R-:W1:Y:S01]  /*3700*/  MUFU.TANH R130, R130 ;  /* 0x0000008200827308 */ /* 0x000e620000002400 */
[----:B------:R-:W-:-:S02]  /*3710*/  ISETP.LT.OR P0, PT, R42, 0x41, P0 ;  /* 0x000000412a00780c */ /* 0x000fc40000701670 */
[----:B------:R-:W-:Y:S02]  /*3720*/  ISETP.GE.AND P1, PT, R37, 0x42, PT ;  /* 0x000000422500780c */ /* 0x000fe40003f26270 */
[----:B------:R-:W-:Y:S02]  /*3730*/  FSEL R159, R159, -INF , !P0 ;  /* 0xff8000009f9f7808 */ /* 0x000fe40004000000 */
[----:B------:R-:W-:Y:S01]  /*3740*/  ISETP.GT.AND P0, PT, R28, 0x41, !P1 ;  /* 0x000000411c00780c */ /* 0x000fe20004f04270 */
[----:B------:R2:W1:Y:S01]  /*3750*/  MUFU.TANH R128, R47 ;  /* 0x0000002f00807308 */ /* 0x0004620000002400 */
[----:B------:R-:W-:Y:S02]  /*3760*/  P2R R22, PR, RZ, 0x2 ;  /* 0x00000002ff167803 */ /* 0x000fe40000000000 */
[----:B------:R-:W-:Y:S02]  /*3770*/  ISETP.LT.OR P0, PT, R42, 0x42, P0 ;  /* 0x000000422a00780c */ /* 0x000fe40000701670 */
[----:B------:R-:W-:-:S02]  /*3780*/  ISETP.GE.AND P1, PT, R37, 0x49, PT ;  /* 0x000000492500780c */ /* 0x000fc40003f26270 */
[----:B------:R-:W-:Y:S01]  /*3790*/  FSEL R157, R157, -INF , !P0 ;  /* 0xff8000009d9d7808 */ /* 0x000fe20004000000 */
[----:B------:R-:W1:Y:S01]  /*37a0*/  MUFU.TANH R46, R46 ;  /* 0x0000002e002e7308 */ /* 0x000e620000002400 */
[----:B------:R-:W-:Y:S02]  /*37b0*/  ISETP.GT.AND P0, PT, R28, 0x48, !P1 ;  /* 0x000000481c00780c */ /* 0x000fe40004f04270 */
[----:B------:R-:W-:Y:S02]  /*37c0*/  P2R R20, PR, RZ, 0x2 ;  /* 0x00000002ff147803 */ /* 0x000fe40000000000 */
[----:B------:R-:W-:Y:S02]  /*37d0*/  ISETP.LT.OR P0, PT, R42, 0x49, P0 ;  /* 0x000000492a00780c */ /* 0x000fe40000701670 */
[----:B------:R-:W-:Y:S01]  /*37e0*/  ISETP.GE.AND P1, PT, R37, 0x4a, PT ;  /* 0x0000004a2500780c */ /* 0x000fe20003f26270 */
[----:B------:R-:W1:Y:S01]  /*37f0*/  MUFU.TANH R10, R10 ;  /* 0x0000000a000a7308 */ /* 0x000e620000002400 */
[----:B------:R-:W-:-:S02]  /*3800*/  FSEL R151, R151, -INF , !P0 ;  /* 0xff80000097977808 */ /* 0x000fc40004000000 */
[----:B------:R-:W-:Y:S02]  /*3810*/  ISETP.GT.AND P0, PT, R28, 0x49, !P1 ;  /* 0x000000491c00780c */ /* 0x000fe40004f04270 */
[C---:B------:R-:W-:Y:S02]  /*3820*/  ISETP.GE.AND P6, PT, R37.reuse, 0x51, PT ;  /* 0x000000512500780c */ /* 0x040fe40003fc6270 */
[----:B------:R-:W-:Y:S01]  /*3830*/  ISETP.LT.OR P0, PT, R42, 0x4a, P0 ;  /* 0x0000004a2a00780c */ /* 0x000fe20000701670 */
[----:B------:R2:W1:Y:S01]  /*3840*/  MUFU.TANH R166, R66 ;  /* 0x0000004200a67308 */ /* 0x0004620000002400 */
[----:B------:R-:W-:Y:S02]  /*3850*/  ISETP.GE.AND P5, PT, R37, 0x52, PT ;  /* 0x000000522500780c */ /* 0x000fe40003fa6270 */
[----:B------:R-:W-:Y:S02]  /*3860*/  FSEL R147, R147, -INF , !P0 ;  /* 0xff80000093937808 */ /* 0x000fe40004000000 */
[----:B------:R-:W-:-:S02]  /*3870*/  ISETP.GT.AND P0, PT, R28, 0x50, !P6 ;  /* 0x000000501c00780c */ /* 0x000fc40007704270 */
[----:B------:R-:W-:Y:S02]  /*3880*/  P2R R41, PR, RZ, 0x4 ;  /* 0x00000004ff297803 */ /* 0x000fe40000000000 */
[----:B------:R-:W-:Y:S02]  /*3890*/  ISETP.LT.OR P0, PT, R42, 0x51, P0 ;  /* 0x000000512a00780c */ /* 0x000fe40000701670 */
[----:B------:R-:W-:Y:S02]  /*38a0*/  ISETP.GE.AND P2, PT, R37, 0x59, PT ;  /* 0x000000592500780c */ /* 0x000fe40003f46270 */
[----:B------:R-:W-:Y:S02]  /*38b0*/  FSEL R135, R135, -INF , !P0 ;  /* 0xff80000087877808 */ /* 0x000fe40004000000 */
[----:B------:R-:W-:Y:S02]  /*38c0*/  ISETP.GT.AND P0, PT, R28, 0x51, !P5 ;  /* 0x000000511c00780c */ /* 0x000fe40006f04270 */
[----:B------:R-:W-:-:S02]  /*38d0*/  P2R R0, PR, RZ, 0x2 ;  /* 0x00000002ff007803 */ /* 0x000fc40000000000 */
[----:B------:R-:W-:Y:S02]  /*38e0*/  ISETP.LT.OR P0, PT, R42, 0x52, P0 ;  /* 0x000000522a00780c */ /* 0x000fe40000701670 */
[----:B------:R-:W-:Y:S02]  /*38f0*/  ISETP.GE.AND P1, PT, R37, 0x1, PT ;  /* 0x000000012500780c */ /* 0x000fe40003f26270 */
[----:B------:R-:W-:Y:S02]  /*3900*/  FSEL R133, R133, -INF , !P0 ;  /* 0xff80000085857808 */ /* 0x000fe40004000000 */
[----:B------:R-:W-:Y:S02]  /*3910*/  ISETP.GT.AND P0, PT, R28, 0x58, !P2 ;  /* 0x000000581c00780c */ /* 0x000fe40005704270 */
[----:B------:R-:W-:Y:S02]  /*3920*/  P2R R18, PR, RZ, 0x2 ;  /* 0x00000002ff127803 */ /* 0x000fe40000000000 */
[----:B------:R-:W-:-:S02]  /*3930*/  ISETP.LT.OR P0, PT, R42, 0x59, P0 ;  /* 0x000000592a00780c */ /* 0x000fc40000701670 */
[----:B------:R-:W-:Y:S02]  /*3940*/  IMNMX R44, R11, R44, PT ;  /* 0x0000002c0b2c7217 */ /* 0x000fe40003800200 */
[----:B------:R-:W-:Y:S02]  /*3950*/  FSEL R131, R131, -INF , !P0 ;  /* 0xff80000083837808 */ /* 0x000fe40004000000 */
[----:B------:R-:W-:Y:S02]  /*3960*/  ISETP.GT.AND P0, PT, R28, RZ, !P1 ;  /* 0x000000ff1c00720c */ /* 0x000fe40004f04270 */
[----:B------:R-:W-:Y:S01]  /*3970*/  ISETP.GE.AND P1, PT, R37, 0x5a, PT ;  /* 0x0000005a2500780c */ /* 0x000fe20003f26270 */
[----:B------:R-:W-:Y:S01]  /*3980*/  FMUL.FTZ R37, R79, c[0x0][0x320] ;  /* 0x0000c8004f257a20 */ /* 0x000fe20000410000 */
[----:B------:R-:W-:-:S04]  /*3990*/  ISETP.LT.OR P0, PT, R42, 0x1, P0 ;  /* 0x000000012a00780c */ /* 0x000fc80000701670 */
[----:B------:R-:W-:Y:S01]  /*39a0*/  FSEL R4, R4, -INF , !P0 ;  /* 0xff80000004047808 */ /* 0x000fe20004000000 */
[----:B------:R-:W1:Y:S01]  /*39b0*/  MUFU.TANH R37, R37 ;  /* 0x0000002500257308 */ /* 0x000e620000002400 */
[----:B------:R-:W-:Y:S01]  /*39c0*/  ISETP.GT.AND P0, PT, R28, 0x59, !P1 ;  /* 0x000000591c00780c */ /* 0x000fe20004f04270 */
[----:B------:R-:W-:Y:S02]  /*39d0*/  FMUL.FTZ R28, R14, c[0x0][0x320] ;  /* 0x0000c8000e1c7a20 */ /* 0x000fe40000410000 */
[----:B------:R-:W-:Y:S01]  /*39e0*/  FMUL.FTZ R14, R15, c[0x0][0x320] ;  /* 0x0000c8000f0e7a20 */ /* 0x000fe20000410000 */
[----:B------:R-:W-:Y:S01]  /*39f0*/  ISETP.LT.OR P0, PT, R42, 0x5a, P0 ;  /* 0x0000005a2a00780c */ /* 0x000fe20000701670 */
[----:B------:R-:W-:Y:S02]  /*3a00*/  FMUL.FTZ R42, R78, c[0x0][0x320] ;  /* 0x0000c8004e2a7a20 */ /* 0x000fe40000410000 */
[----:B------:R-:W-:Y:S01]  /*3a10*/  FMUL.FTZ R15, R83, c[0x0][0x320] ;  /* 0x0000c800530f7a20 */ /* 0x000fe20000410000 */
[----:B------:R-:W-:Y:S01]  /*3a20*/  FSEL R129, R129, -INF , !P0 ;  /* 0xff80000081817808 */ /* 0x000fe20004000000 */
[----:B------:R-:W1:Y:S01]  /*3a30*/  MUFU.TANH R28, R28 ;  /* 0x0000001c001c7308 */ /* 0x000e620000002400 */
[----:B------:R-:W-:-:S07]  /*3a40*/  PLOP3.LUT P0, PT, PT, PT, UP2, 0x40, 0x0 ;  /* 0x000000000000781c */ /* 0x000fce0003f0e828 */
[----:B------:R-:W1:Y:S08]  /*3a50*/  MUFU.TANH R42, R42 ;  /* 0x0000002a002a7308 */ /* 0x000e700000002400 */
[----:B------:R-:W1:Y:S08]  /*3a60*/  MUFU.TANH R14, R14 ;  /* 0x0000000e000e7308 */ /* 0x000e700000002400 */
[----:B------:R-:W1:Y:S01]  /*3a70*/  MUFU.TANH R15, R15 ;  /* 0x0000000f000f7308 */ /* 0x000e620000002400 */
[----:B------:R-:W-:Y:S05]  /*3a80*/  @P0 BRA `(.L_x_26) ;  /* 0x0000015000000947 */ /* 0x000fea0003800000 */
[----:B--234-:R-:W-:Y:S01]  /*3a90*/  IADD3 R6, R6, c[0x0][0x1d0], RZ ;  /* 0x0000740006067a10 */ /* 0x01cfe20007ffe0ff */
        /* <DEDUP_REMOVED lines=11> */
.L_x_28:
[----:B------:R-:W-:-:S04]  /*3b50*/  MOV R6, c[0x0][0x32c] ;  /* 0x0000cb0000067a02 */ /* 0x000fc80000000f00 */
[----:B------:R-:W-:-:S13]  /*3b60*/  ISETP.NE.AND P0, PT, R6, 0x1, PT ;  /* 0x000000010600780c */ /* 0x000fda0003f05270 */
[----:B------:R-:W-:-:S05]  /*3b70*/  @P0 IMAD.HI.U32 R6, R11, c[0x0][0x330], RZ ;  /* 0x0000cc000b060a27 */ /* 0x000fca00078e00ff */
[----:B------:R-:W-:Y:S02]  /*3b80*/  @P0 SHF.R.U32.HI R11, RZ, c[0x0][0x334], R6 ;  /* 0x0000cd00ff0b0a19 */ /* 0x000fe40000011606 */
.L_x_29:
[----:B------:R-:W-:Y:S05]  /*3b90*/  BSYNC B0 ;  /* 0x0000000000007941 */ /* 0x000fea0003800000 */
.L_x_27:
[----:B------:R-:W-:-:S05]  /*3ba0*/  IMAD R34, R11, c[0x0][0x32c], R34 ;  /* 0x0000cb000b227a24 */ /* 0x000fca00078e0222 */
[----:B------:R-:W-:Y:S02]  /*3bb0*/  IADD3 R11, R34, c[0x0][0x32c], RZ ;  /* 0x0000cb00220b7a10 */ /* 0x000fe40007ffe0ff */
[----:B------:R-:W-:Y:S02]  /*3bc0*/  IMNMX R45, R45, R34, !PT ;  /* 0x000000222d2d7217 */ /* 0x000fe40007800200 */
[----:B------:R-:W-:Y:S02]  /*3bd0*/  IMNMX R44, R44, R11, PT ;  /* 0x0000000b2c2c7217 */ /* 0x000fe40003800200 */
.L_x_26:
[----:B--234-:R-:W-:Y:S01]  /*3be0*/  ISETP.NE.AND P0, PT, R49, RZ, PT ;  /* 0x000000ff3100720c */ /* 0x01cfe20003f05270 */
[----:B------:R-:W-:Y:S01]  /*3bf0*/  IMAD.SHL.U32 R212, R2, 0x2, RZ ;  /* 0x0000000202d47824 */ /* 0x000fe200078e00ff */
[C---:B------:R-:W-:Y:S01]  /*3c00*/  ISETP.GT.AND P6, PT, R45.reuse, 0x50, !P6 ;  /* 0x000000502d00780c */ /* 0x040fe200077c4270 */
[----:B------:R-:W-:Y:S01]  /*3c10*/  ULDC.64 UR4, c[0x0][0x2c8] ;  /* 0x0000b20000047ab9 */ /* 0x000fe20000000a00 */
[----:B------:R-:W-:Y:S01]  /*3c20*/  ISETP.GT.AND P0, PT, R45, 0x1, !P0 ;  /* 0x000000012d00780c */ /* 0x000fe20004704270 */
[----:B------:R-:W-:Y:S01]  /*3c30*/  IMAD R210, R5, 0x2, R212 ;  /* 0x0000000205d27824 */ /* 0x000fe200078e02d4 */
[----:B------:R-:W-:Y:S01]  /*3c40*/  ISETP.GT.AND P5, PT, R45, 0x51, !P5 ;  /* 0x000000512d00780c */ /* 0x000fe20006fa4270 */
[----:B------:R-:W-:Y:S01]  /*3c50*/  LDSM.16.MT88.4 R76, [R212+0x3100] ;  /* 0x00310000d44c783b */ /* 0x000fe20000004200 */
[C---:B------:R-:W-:Y:S01]  /*3c60*/  ISETP.LT.OR P0, PT, R44.reuse, 0x2, P0 ;  /* 0x000000022c00780c */ /* 0x040fe20000701670 */
[C---:B------:R-:W-:Y:S01]  /*3c70*/  IMAD R208, R3.reuse, 0x2, R210 ;  /* 0x0000000203d07824 */ /* 0x040fe200078e02d2 */
[----:B------:R-:W-:Y:S01]  /*3c80*/  ISETP.LT.OR P6, PT, R44, 0x51, P6 ;  /* 0x000000512c00780c */ /* 0x000fe200037c1670 */
[----:B------:R-:W-:Y:S01]  /*3c90*/  IMAD R209, R3, 0x2, R212 ;  /* 0x0000000203d17824 */ /* 0x000fe200078e02d4 */
[----:B-1----:R-:W-:Y:S01]  /*3ca0*/  FSEL R34, R14, -INF , !P0 ;  /* 0xff8000000e227808 */ /* 0x002fe20004000000 */
[----:B------:R-:W-:Y:S01]  /*3cb0*/  LDSM.16.MT88.4 R108, [R212+0x100] ;  /* 0x00010000d46c783b */ /* 0x000fe20000004200 */
[----:B------:R-:W-:Y:S01]  /*3cc0*/  ISETP.NE.AND P0, PT, R16, RZ, PT ;  /* 0x000000ff1000720c */ /* 0x000fe20003f05270 */
[----:B------:R-:W-:Y:S01]  /*3cd0*/  UIMAD.WIDE.U32 UR18, UR16, UR4, URZ ;  /* 0x00000004101272a5 */ /* 0x000fe2000f8e003f */
[C---:B------:R-:W-:Y:S01]  /*3ce0*/  ISETP.GT.AND P2, PT, R45.reuse, 0x58, !P2 ;  /* 0x000000582d00780c */ /* 0x040fe20005744270 */
[----:B------:R-:W-:Y:S01]  /*3cf0*/  LDSM.16.MT88.4 R84, [R208+0x100] ;  /* 0x00010000d054783b */ /* 0x000fe20000004200 */
[----:B------:R-:W-:Y:S01]  /*3d00*/  ISETP.GT.AND P0, PT, R45, 0x8, !P0 ;  /* 0x000000082d00780c */ /* 0x000fe20004704270 */
[----:B------:R-:W-:Y:S01]  /*3d10*/  ULDC UR4, c[0x0][0x328] ;  /* 0x0000ca0000047ab9 */ /* 0x000fe20000000800 */
[C---:B------:R-:W-:Y:S01]  /*3d20*/  ISETP.LT.OR P5, PT, R44.reuse, 0x52, P5 ;  /* 0x000000522c00780c */ /* 0x040fe20002fa1670 */
[----:B------:R-:W-:Y:S01]  /*3d30*/  LDSM.16.MT88.4 R100, [R210+0x100] ;  /* 0x00010000d264783b */ /* 0x000fe20000004200 */
[----:B------:R-:W-:Y:S01]  /*3d40*/  ISETP.LT.OR P0, PT, R44, 0x9, P0 ;  /* 0x000000092c00780c */ /* 0x000fe20000701670 */
[----:B------:R-:W-:Y:S01]  /*3d50*/  @UP3 UMOV UR7, UR19 ;  /* 0x0000001300073c82 */ /* 0x000fe20008000000 */
[----:B------:R-:W-:Y:S01]  /*3d60*/  FSEL R136, R136, -INF , !P6 ;  /* 0xff80000088887808 */ /* 0x000fe20007000000 */
[----:B------:R-:W-:Y:S01]  /*3d70*/  LDSM.16.MT88.4 R92, [R209+0x100] ;  /* 0x00010000d15c783b */ /* 0x000fe20000004200 */
[----:B------:R-:W-:Y:S01]  /*3d80*/  FSEL R16, R46, -INF , !P0 ;  /* 0xff8000002e107808 */ /* 0x000fe20004000000 */
[----:B------:R-:W-:Y:S01]  /*3d90*/  @UP3 USHF.R.U32.HI UR16, URZ, UR5, UR7 ;  /* 0x000000053f103299 */ /* 0x000fe20008011607 */
[----:B------:R-:W-:Y:S01]  /*3da0*/  ISETP.NE.AND P0, PT, R43, RZ, PT ;  /* 0x000000ff2b00720c */ /* 0x000fe20003f05270 */
[----:B------:R-:W-:Y:S01]  /*3db0*/  LDSM.16.MT88.4 R68, [R210+0x3100] ;  /* 0x00310000d244783b */ /* 0x000fe20000004200 */
[C---:B------:R-:W-:Y:S01]  /*3dc0*/  ISETP.GT.AND P1, PT, R45.reuse, 0x59, !P1 ;  /* 0x000000592d00780c */ /* 0x040fe20004f24270 */
[----:B------:R-:W-:Y:S01]  /*3dd0*/  UIADD3 UR13, UR13, UR16, URZ ;  /* 0x000000100d0d7290 */ /* 0x000fe2000fffe03f */
[----:B------:R-:W-:Y:S01]  /*3de0*/  ISETP.GT.AND P0, PT, R45, 0x9, !P0 ;  /* 0x000000092d00780c */ /* 0x000fe20004704270 */
[----:B------:R-:W-:Y:S01]  /*3df0*/  LDSM.16.MT88.4 R56, [R209+0x3100] ;  /* 0x00310000d138783b */ /* 0x000fe20000004200 */
[C---:B------:R-:W-:Y:S01]  /*3e00*/  ISETP.LT.OR P2, PT, R44.reuse, 0x59, P2 ;  /* 0x000000592c00780c */ /* 0x040fe20001741670 */
[----:B------:R-:W-:Y:S01]  /*3e10*/  UIADD3 UR4, UR13, UR4, URZ ;  /* 0x000000040d047290 */ /* 0x000fe2000fffe03f */
[----:B------:R-:W-:-:S02]  /*3e20*/  ISETP.LT.OR P0, PT, R44, 0xa, P0 ;  /* 0x0000000a2c00780c */ /* 0x000fc40000701670 */
[----:B------:R-:W-:Y:S02]  /*3e30*/  FSEL R134, R134, -INF , !P5 ;  /* 0xff80000086867808 */ /* 0x000fe40006800000 */
[----:B------:R-:W-:Y:S02]  /*3e40*/  FSEL R6, R10, -INF , !P0 ;  /* 0xff8000000a067808 */ /* 0x000fe40004000000 */
[----:B------:R-:W-:Y:S02]  /*3e50*/  ISETP.NE.AND P0, PT, R41, RZ, PT ;  /* 0x000000ff2900720c */ /* 0x000fe40003f05270 */
[----:B------:R-:W-:Y:S02]  /*3e60*/  ISETP.LT.OR P1, PT, R44, 0x5a, P1 ;  /* 0x0000005a2c00780c */ /* 0x000fe40000f21670 */
[----:B------:R-:W-:Y:S02]  /*3e70*/  ISETP.GT.AND P0, PT, R45, 0x10, !P0 ;  /* 0x000000102d00780c */ /* 0x000fe40004704270 */
[----:B------:R-:W-:-:S02]  /*3e80*/  FSEL R130, R130, -INF , !P2 ;  /* 0xff80000082827808 */ /* 0x000fc40005000000 */
[----:B------:R-:W-:Y:S02]  /*3e90*/  ISETP.LT.OR P0, PT, R44, 0x11, P0 ;  /* 0x000000112c00780c */ /* 0x000fe40000701670 */
[----:B------:R-:W-:Y:S02]  /*3ea0*/  FSEL R128, R128, -INF , !P1 ;  /* 0xff80000080807808 */ /* 0x000fe40004800000 */
[----:B------:R-:W-:Y:S02]  /*3eb0*/  FSEL R14, R52, -INF , !P0 ;  /* 0xff800000340e7808 */ /* 0x000fe40004000000 */
[----:B------:R-:W-:Y:S02]  /*3ec0*/  ISETP.NE.AND P0, PT, R12, RZ, PT ;  /* 0x000000ff0c00720c */ /* 0x000fe40003f05270 */
[----:B------:R-:W-:Y:S02]  /*3ed0*/  IADD3 R192, R36, -0x2, RZ ;  /* 0xfffffffe24c07810 */ /* 0x000fe40007ffe0ff */
[----:B------:R-:W-:-:S04]  /*3ee0*/  ISETP.GT.AND P0, PT, R45, 0x11, !P0 ;  /* 0x000000112d00780c */ /* 0x000fc80004704270 */
[----:B------:R-:W-:-:S04]  /*3ef0*/  ISETP.LT.OR P0, PT, R44, 0x12, P0 ;  /* 0x000000122c00780c */ /* 0x000fc80000701670 */
[----:B------:R-:W-:Y:S02]  /*3f00*/  FSEL R12, R15, -INF , !P0 ;  /* 0xff8000000f0c7808 */ /* 0x000fe40004000000 */
[----:B------:R-:W-:-:S04]  /*3f10*/  ISETP.NE.AND P0, PT, R40, RZ, PT ;  /* 0x000000ff2800720c */ /* 0x000fc80003f05270 */
        /* <DEDUP_REMOVED lines=52> */
[----:B------:R-:W-:-:S04]  /*4260*/  ISETP.GT.AND P0, PT, R45, RZ, !P0 ;  /* 0x000000ff2d00720c */ /* 0x000fc80004704270 */
[----:B------:R-:W-:-:S04]  /*4270*/  ISETP.LT.OR P0, PT, R44, 0x1, P0 ;  /* 0x000000012c00780c */ /* 0x000fc80000701670 */
[----:B------:R-:W-:Y:S02]  /*4280*/  FSEL R28, R28, -INF , !P0 ;  /* 0xff8000001c1c7808 */ /* 0x000fe40004000000 */
[----:B------:R-:W-:Y:S02]  /*4290*/  ISETP.NE.AND P0, PT, R0, RZ, PT ;  /* 0x000000ff0000720c */ /* 0x000fe40003f05270 */
[----:B------:R-:W-:Y:S02]  /*42a0*/  FMNMX.FTZ R0, R4, R23, !PT ;  /* 0x0000001704007209 */ /* 0x000fe40007810000 */
[----:B------:R-:W-:Y:S02]  /*42b0*/  FMNMX.FTZ R15, R28, R34, !PT ;  /* 0x000000221c0f7209 */ /* 0x000fe40007810000 */
[----:B------:R-:W-:Y:S02]  /*42c0*/  FMNMX.FTZ R0, R21, R0, !PT ;  /* 0x0000000015007209 */ /* 0x000fe40007810000 */
[----:B------:R-:W-:-:S02]  /*42d0*/  FMNMX.FTZ R15, R16, R15, !PT ;  /* 0x0000000f100f7209 */ /* 0x000fc40007810000 */
[----:B------:R-:W-:Y:S02]  /*42e0*/  FMNMX.FTZ R0, R19, R0, !PT ;  /* 0x0000000013007209 */ /* 0x000fe40007810000 */
[----:B------:R-:W-:Y:S02]  /*42f0*/  FMNMX.FTZ R15, R6, R15, !PT ;  /* 0x0000000f060f7209 */ /* 0x000fe40007810000 */
        /* <DEDUP_REMOVED lines=25> */
[----:B------:R-:W-:Y:S02]  /*4490*/  ISETP.GT.AND P0, PT, R45, 0x49, !P0 ;  /* 0x000000492d00780c */ /* 0x000fe40004704270 */
[----:B------:R-:W-:Y:S02]  /*44a0*/  FMNMX.FTZ R0, R157, R0, !PT ;  /* 0x000000009d007209 */ /* 0x000fe40007810000 */
[----:B------:R-:W-:-:S02]  /*44b0*/  FMNMX.FTZ R15, R162, R15, !PT ;  /* 0x0000000fa20f7209 */ /* 0x000fc40007810000 */
[----:B------:R-:W-:Y:S02]  /*44c0*/  FMNMX.FTZ R0, R151, R0, !PT ;  /* 0x0000000097007209 */ /* 0x000fe40007810000 */
[----:B------:R-:W-:Y:S02]  /*44d0*/  ISETP.LT.OR P0, PT, R44, 0x4a, P0 ;  /* 0x0000004a2c00780c */ /* 0x000fe40000701670 */
[----:B------:R-:W-:Y:S02]  /*44e0*/  FMNMX.FTZ R15, R160, R15, !PT ;  /* 0x0000000fa00f7209 */ /* 0x000fe40007810000 */
[----:B------:R-:W-:Y:S02]  /*44f0*/  FMNMX.FTZ R0, R147, R0, !PT ;  /* 0x0000000093007209 */ /* 0x000fe40007810000 */
[----:B------:R-:W-:Y:S02]  /*4500*/  FSEL R150, R150, -INF , !P0 ;  /* 0xff80000096967808 */ /* 0x000fe40004000000 */
        /* <DEDUP_REMOVED lines=8> */
[----:B------:R-:W-:-:S03]  /*4590*/  FMNMX.FTZ R15, R130, R15, !PT ;  /* 0x0000000f820f7209 */ /* 0x000fc60007810000 */
[----:B------:R-:W1:Y:S01]  /*45a0*/  SHFL.BFLY PT, R11, R0, 0x2, 0x1f ;  /* 0x0c401f00000b7f89 */ /* 0x000e6200000e0000 */
[----:B------:R-:W-:-:S05]  /*45b0*/  FMNMX.FTZ R15, R128, R15, !PT ;  /* 0x0000000f800f7209 */ /* 0x000fca0007810000 */
[----:B------:R-:W2:Y:S01]  /*45c0*/  SHFL.BFLY PT, R18, R15, 0x2, 0x1f ;  /* 0x0c401f000f127f89 */ /* 0x000ea200000e0000 */
[----:B-1----:R-:W-:-:S05]  /*45d0*/  FMNMX.FTZ R25, R0, R11, !PT ;  /* 0x0000000b00197209 */ /* 0x002fca0007810000 */
[----:B------:R-:W1:Y:S01]  /*45e0*/  SHFL.BFLY PT, R0, R25, 0x1, 0x1f ;  /* 0x0c201f0019007f89 */ /* 0x000e6200000e0000 */
[----:B--2---:R-:W-:-:S05]  /*45f0*/  FMNMX.FTZ R11, R15, R18, !PT ;  /* 0x000000120f0b7209 */ /* 0x004fca0007810000 */
[----:B------:R-:W2:Y:S01]  /*4600*/  SHFL.BFLY PT, R116, R11, 0x1, 0x1f ;  /* 0x0c201f000b747f89 */ /* 0x000ea200000e0000 */
[----:B-1----:R-:W-:-:S03]  /*4610*/  FMNMX.FTZ R0, R25, R0, !PT ;  /* 0x0000000019007209 */ /* 0x002fc60007810000 */
[----:B------:R-:W-:Y:S01]  /*4620*/  LDSM.16.MT88.4 R24, [R212+0x900] ;  /* 0x00090000d418783b */ /* 0x000fe20000004200 */
[C---:B------:R-:W-:Y:S01]  /*4630*/  FSETP.NEU.FTZ.AND P0, PT, R0.reuse, -INF , PT ;  /* 0xff8000000000780b */ /* 0x040fe20003f1d000 */
[----:B------:R-:W-:Y:S01]  /*4640*/  FMUL.FTZ R138, R0, c[0x0][0x2d0] ;  /* 0x0000b400008a7a20 */ /* 0x000fe20000410000 */
[----:B--2---:R-:W-:-:S04]  /*4650*/  FMNMX.FTZ R116, R11, R116, !PT ;  /* 0x000000740b747209 */ /* 0x004fc80007810000 */
[----:B------:R-:W-:Y:S01]  /*4660*/  FSEL R138, R138, RZ, P0 ;  /* 0x000000ff8a8a7208 */ /* 0x000fe20000000000 */
[C---:B------:R-:W-:Y:S01]  /*4670*/  FMUL.FTZ R125, R116.reuse, c[0x0][0x2d0] ;  /* 0x0000b400747d7a20 */ /* 0x040fe20000410000 */
[----:B------:R-:W-:-:S03]  /*4680*/  FSETP.NEU.FTZ.AND P0, PT, R116, -INF , PT ;  /* 0xff8000007400780b */ /* 0x000fc60003f1d000 */
[--C-:B------:R-:W-:Y:S01]  /*4690*/  FFMA.FTZ R48, R4, c[0x0][0x2d0], -R138.reuse ;  /* 0x0000b40004307a23 */ /* 0x100fe2000001088a */
[----:B------:R-:W-:Y:S01]  /*46a0*/  FSEL R125, R125, RZ, P0 ;  /* 0x000000ff7d7d7208 */ /* 0x000fe20000000000 */
[--C-:B------:R-:W-:Y:S01]  /*46b0*/  FFMA.FTZ R47, R23, c[0x0][0x2d0], -R138.reuse ;  /* 0x0000b400172f7a23 */ /* 0x100fe2000001088a */
[----:B------:R-:W-:Y:S01]  /*46c0*/  PLOP3.LUT P0, PT, PT, PT, UP2, 0x40, 0x0 ;  /* 0x000000000000781c */ /* 0x000fe20003f0e828 */
[--C-:B------:R-:W-:Y:S02]  /*46d0*/  FFMA.FTZ R45, R21, c[0x0][0x2d0], -R138.reuse ;  /* 0x0000b400152d7a23 */ /* 0x100fe4000001088a */
[----:B------:R-:W-:Y:S01]  /*46e0*/  FFMA.FTZ R42, R19, c[0x0][0x2d0], -R138 ;  /* 0x0000b400132a7a23 */ /* 0x000fe2000001088a */
[----:B------:R-:W-:Y:S01]  /*46f0*/  MUFU.EX2 R48, R48 ;  /* 0x0000003000307308 */ /* 0x000fe20000000800 */
[--C-:B------:R-:W-:Y:S01]  /*4700*/  FFMA.FTZ R49, R28, c[0x0][0x2d0], -R125.reuse ;  /* 0x0000b4001c317a23 */ /* 0x100fe2000001087d */
[----:B------:R-:W-:Y:S01]  /*4710*/  LDSM.16.MT88.4 R20, [R210+0x900] ;  /* 0x00090000d214783b */ /* 0x000fe20000004200 */
[----:B------:R-:W-:-:S02]  /*4720*/  FFMA.FTZ R50, R34, c[0x0][0x2d0], -R125 ;  /* 0x0000b40022327a23 */ /* 0x000fc4000001087d */
[--C-:B------:R-:W-:Y:S02]  /*4730*/  FFMA.FTZ R44, R16, c[0x0][0x2d0], -R125.reuse ;  /* 0x0000b400102c7a23 */ /* 0x100fe4000001087d */
[--C-:B------:R-:W-:Y:S01]  /*4740*/  FFMA.FTZ R43, R6, c[0x0][0x2d0], -R125.reuse ;  /* 0x0000b400062b7a23 */ /* 0x100fe2000001087d */
[----:B------:R-:W1:Y:S01]  /*4750*/  MUFU.EX2 R47, R47 ;  /* 0x0000002f002f7308 */ /* 0x000e620000000800 */
[--C-:B------:R-:W-:Y:S02]  /*4760*/  FFMA.FTZ R40, R7, c[0x0][0x2d0], -R138.reuse ;  /* 0x0000b40007287a23 */ /* 0x100fe4000001088a */
[----:B------:R-:W2:Y:S01]  /*4770*/  LDSM.16.MT88.4 R4, [R208+0x3100] ;  /* 0x00310000d004783b */ /* 0x000ea20000004200 */
[----:B------:R-:W-:Y:S02]  /*4780*/  FFMA.FTZ R41, R13, c[0x0][0x2d0], -R138 ;  /* 0x0000b4000d297a23 */ /* 0x000fe4000001088a */
[--C-:B------:R-:W-:Y:S02]  /*4790*/  FFMA.FTZ R39, R14, c[0x0][0x2d0], -R125.reuse ;  /* 0x0000b4000e277a23 */ /* 0x100fe4000001087d */
[----:B------:R-:W-:Y:S01]  /*47a0*/  MUFU.EX2 R45, R45 ;  /* 0x0000002d002d7308 */ /* 0x000fe20000000800 */
[----:B------:R-:W-:-:S02]  /*47b0*/  FFMA.FTZ R38, R12, c[0x0][0x2d0], -R125 ;  /* 0x0000b4000c267a23 */ /* 0x000fc4000001087d */
[----:B------:R-:W3:Y:S01]  /*47c0*/  LDSM.16.MT88.4 R12, [R208+0x900] ;  /* 0x00090000d00c783b */ /* 0x000ee20000004200 */
[--C-:B------:R-:W-:Y:S02]  /*47d0*/  FFMA.FTZ R37, R9, c[0x0][0x2d0], -R138.reuse ;  /* 0x0000b40009257a23 */ /* 0x100fe4000001088a */
[--C-:B------:R-:W-:Y:S02]  /*47e0*/  FFMA.FTZ R3, R10, c[0x0][0x2d0], -R125.reuse ;  /* 0x0000b4000a037a23 */ /* 0x100fe4000001087d */
[----:B------:R-:W4:Y:S01]  /*47f0*/  MUFU.EX2 R42, R42 ;  /* 0x0000002a002a7308 */ /* 0x000f220000000800 */
[----:B------:R-:W-:Y:S01]  /*4800*/  FFMA.FTZ R2, R8, c[0x0][0x2d0], -R125 ;  /* 0x0000b40008027a23 */ /* 0x000fe2000001087d */
[----:B-1----:R-:W-:Y:S01]  /*4810*/  F2FP.BF16.PACK_AB R64, R47, R48 ;  /* 0x000000302f40723e */ /* 0x002fe200000010ff */
[----:B------:R-:W1:Y:S01]  /*4820*/  LDSM.16.MT88.4 R8, [R212+0x3900] ;  /* 0x00390000d408783b */ /* 0x000e620000004200 */
[--C-:B------:R-:W-:Y:S02]  /*4830*/  FFMA.FTZ R46, R17, c[0x0][0x2d0], -R138.reuse ;  /* 0x0000b400112e7a23 */ /* 0x100fe4000001088a */
[--C-:B------:R-:W-:Y:S01]  /*4840*/  FFMA.FTZ R118, R33, c[0x0][0x2d0], -R138.reuse ;  /* 0x0000b40021767a23 */ /* 0x100fe2000001088a */
[----:B------:R-:W5:Y:S01]  /*4850*/  LDSM.16.MT88.4 R16, [R209+0x900] ;  /* 0x00090000d110783b */ /* 0x000f620000004200 */
[----:B------:R-:W-:Y:S01]  /*4860*/  MUFU.EX2 R49, R49 ;  /* 0x0000003100317308 */ /* 0x000fe20000000800 */
[----:B------:R-:W-:-:S02]  /*4870*/  FFMA.FTZ R51, R31, c[0x0][0x2d0], -R138 ;  /* 0x0000b4001f337a23 */ /* 0x000fc4000001088a */
[--C-:B------:R-:W-:Y:S01]  /*4880*/  FFMA.FTZ R124, R29, c[0x0][0x2d0], -R138.reuse ;  /* 0x0000b4001d7c7a23 */ /* 0x100fe2000001088a */
[----:B------:R-:W1:Y:S01]  /*4890*/  LDSM.16.MT88.4 R32, [R210+0x3900] ;  /* 0x00390000d220783b */ /* 0x000e620000004200 */
[----:B------:R-:W-:Y:S02]  /*48a0*/  FFMA.FTZ R117, R117, c[0x0][0x2d0], -R138 ;  /* 0x0000b40075757a23 */ /* 0x000fe4000001088a */
[--C-:B------:R-:W-:Y:S01]  /*48b0*/  FFMA.FTZ R119, R146, c[0x0][0x2d0], -R125.reuse ;  /* 0x0000b40092777a23 */ /* 0x100fe2000001087d */
[----:B------:R-:W2:Y:S01]  /*48c0*/  MUFU.EX2 R50, R50 ;  /* 0x0000003200327308 */ /* 0x000ea20000000800 */
[----:B----4-:R-:W-:Y:S01]  /*48d0*/  F2FP.BF16.PACK_AB R66, R42, R45 ;  /* 0x0000002d2a42723e */ /* 0x010fe200000010ff */
[----:B------:R-:W4:Y:S01]  /*48e0*/  LDSM.16.MT88.4 R28, [R209+0x3900] ;  /* 0x00390000d11c783b */ /* 0x000f220000004200 */
[--C-:B------:R-:W-:Y:S02]  /*48f0*/  FFMA.FTZ R126, R126, c[0x0][0x2d0], -R125.reuse ;  /* 0x0000b4007e7e7a23 */ /* 0x100fe4000001087d */
[----:B------:R-:W-:-:S02]  /*4900*/  FFMA.FTZ R127, R144, c[0x0][0x2d0], -R125 ;  /* 0x0000b400907f7a23 */ /* 0x000fc4000001087d */
[--C-:B------:R-:W-:Y:S01]  /*4910*/  FFMA.FTZ R132, R132, c[0x0][0x2d0], -R125.reuse ;  /* 0x0000b40084847a23 */ /* 0x100fe2000001087d */
[----:B------:R-:W-:Y:S01]  /*4920*/  MUFU.EX2 R44, R44 ;  /* 0x0000002c002c7308 */ /* 0x000fe20000000800 */
[--C-:B------:R-:W-:Y:S02]  /*4930*/  FFMA.FTZ R144, R149, c[0x0][0x2d0], -R138.reuse ;  /* 0x0000b40095907a23 */ /* 0x100fe4000001088a */
[--C-:B------:R-:W-:Y:S02]  /*4940*/  FFMA.FTZ R146, R145, c[0x0][0x2d0], -R138.reuse ;  /* 0x0000b40091927a23 */ /* 0x100fe4000001088a */
[--C-:B------:R-:W-:Y:S02]  /*4950*/  FFMA.FTZ R137, R137, c[0x0][0x2d0], -R138.reuse ;  /* 0x0000b40089897a23 */ /* 0x100fe4000001088a */
[----:B------:R-:W-:Y:S01]  /*4960*/  FFMA.FTZ R139, R139, c[0x0][0x2d0], -R138 ;  /* 0x0000b4008b8b7a23 */ /* 0x000fe2000001088a */
[----:B------:R-:W3:Y:S01]  /*4970*/  MUFU.EX2 R43, R43 ;  /* 0x0000002b002b7308 */ /* 0x000ee20000000800 */
[----:B--2---:R-:W-:Y:S01]  /*4980*/  F2FP.BF16.PACK_AB R65, R50, R49 ;  /* 0x000000313241723e */ /* 0x004fe200000010ff */
[----:B------:R-:W-:-:S02]  /*4990*/  FFMA.FTZ R145, R166, c[0x0][0x2d0], -R125 ;  /* 0x0000b400a6917a23 */ /* 0x000fc4000001087d */
[--C-:B------:R-:W-:Y:S02]  /*49a0*/  FFMA.FTZ R148, R148, c[0x0][0x2d0], -R125.reuse ;  /* 0x0000b40094947a23 */ /* 0x100fe4000001087d */
[--C-:B------:R-:W-:Y:S02]  /*49b0*/  FFMA.FTZ R149, R164, c[0x0][0x2d0], -R125.reuse ;  /* 0x0000b400a4957a23 */ /* 0x100fe4000001087d */
[----:B------:R-:W-:Y:S01]  /*49c0*/  MUFU.EX2 R46, R46 ;  /* 0x0000002e002e7308 */ /* 0x000fe20000000800 */
[----:B------:R-:W-:Y:S02]  /*49d0*/  FFMA.FTZ R158, R158, c[0x0][0x2d0], -R125 ;  /* 0x0000b4009e9e7a23 */ /* 0x000fe4000001087d */
[--C-:B------:R-:W-:Y:S02]  /*49e0*/  FFMA.FTZ R164, R157, c[0x0][0x2d0], -R138.reuse ;  /* 0x0000b4009da47a23 */ /* 0x100fe4000001088a */
[--C-:B------:R-:W-:Y:S02]  /*49f0*/  FFMA.FTZ R166, R151, c[0x0][0x2d0], -R138.reuse ;  /* 0x0000b40097a67a23 */ /* 0x100fe4000001088a */
[--C-:B------:R-:W-:Y:S01]  /*4a00*/  FFMA.FTZ R159, R159, c[0x0][0x2d0], -R138.reuse ;  /* 0x0000b4009f9f7a23 */ /* 0x100fe2000001088a */
[----:B---3--:R-:W-:Y:S01]  /*4a10*/  F2FP.BF16.PACK_AB R67, R43, R44 ;  /* 0x0000002c2b43723e */ /* 0x008fe200000010ff */
[----:B------:R-:W2:Y:S01]  /*4a20*/  MUFU.EX2 R41, R41 ;  /* 0x0000002900297308 */ /* 0x000ea20000000800 */
[----:B------:R-:W-:-:S02]  /*4a30*/  FFMA.FTZ R147, R147, c[0x0][0x2d0], -R138 ;  /* 0x0000b40093937a23 */ /* 0x000fc4000001088a */
[--C-:B------:R-:W-:Y:S02]  /*4a40*/  FFMA.FTZ R151, R162, c[0x0][0x2d0], -R125.reuse ;  /* 0x0000b400a2977a23 */ /* 0x100fe4000001087d */
[--C-:B------:R-:W-:Y:S01]  /*4a50*/  FFMA.FTZ R160, R160, c[0x0][0x2d0], -R125.reuse ;  /* 0x0000b400a0a07a23 */ /* 0x100fe2000001087d */
[C---:B------:R-:W-:Y:S01]  /*4a60*/  HMMA.16816.F32.BF16 R88, R64.reuse, R84, RZ ;  /* 0x000000544058723c */ /* 0x040fe200000418ff */
[--C-:B------:R-:W-:Y:S01]  /*4a70*/  FFMA.FTZ R156, R156, c[0x0][0x2d0], -R125.reuse ;  /* 0x0000b4009c9c7a23 */ /* 0x100fe2000001087d */
[----:B------:R-:W-:Y:S01]  /*4a80*/  MUFU.EX2 R40, R40 ;  /* 0x0000002800287308 */ /* 0x000fe20000000800 */
[----:B------:R-:W-:Y:S02]  /*4a90*/  FFMA.FTZ R157, R150, c[0x0][0x2d0], -R125 ;  /* 0x0000b400969d7a23 */ /* 0x000fe4000001087d */
[--C-:B------:R-:W-:Y:S02]  /*4aa0*/  FFMA.FTZ R224, R129, c[0x0][0x2d0], -R138.reuse ;  /* 0x0000b40081e07a23 */ /* 0x100fe4000001088a */
[--C-:B------:R-:W-:Y:S01]  /*4ab0*/  FFMA.FTZ R135, R135, c[0x0][0x2d0], -R138.reuse ;  /* 0x0000b40087877a23 */ /* 0x100fe2000001088a */
[----:B------:R-:W-:Y:S01]  /*4ac0*/  HMMA.16816.F32.BF16 R84, R64, R86, RZ ;  /* 0x000000564054723c */ /* 0x000fe200000418ff */
[--C-:B------:R-:W-:Y:S01]  /*4ad0*/  FFMA.FTZ R150, R133, c[0x0][0x2d0], -R138.reuse ;  /* 0x0000b40085967a23 */ /* 0x100fe2000001088a */
[----:B------:R-:W-:Y:S01]  /*4ae0*/  MUFU.EX2 R37, R37 ;  /* 0x0000002500257308 */ /* 0x000fe20000000800 */
        /* <DEDUP_REMOVED lines=9> */
[----:B------:R-:W-:Y:S02]  /*4b80*/  HMMA.16816.F32.BF16 R76, R64, R78, RZ ;  /* 0x0000004e404c723c */ /* 0x000fe400000418ff */
[----:B------:R-:W3:Y:S01]  /*4b90*/  MUFU.EX2 R38, R38 ;  /* 0x0000002600267308 */ /* 0x000ee20000000800 */
[----:B------:R-:W-:-:S05]  /*4ba0*/  FADD.FTZ R45, R42, R45 ;  /* 0x0000002d2a2d7221 */ /* 0x000fca0000010000 */
        /* <DEDUP_REMOVED lines=24> */
[----:B---3--:R-:W-:Y:S01]  /*4d30*/  F2FP.BF16.PACK_AB R5, R38, R39 ;  /* 0x000000272605723e */ /* 0x008fe200000010ff */
[----:B------:R-:W2:Y:S01]  /*4d40*/  MUFU.EX2 R144, R144 ;  /* 0x0000009000907308 */ /* 0x000ea20000000800 */
[----:B------:R-:W-:-:S04]  /*4d50*/  FADD.FTZ R46, R46, R45 ;  /* 0x0000002d2e2e7221 */ /* 0x000fc80000010000 */
[----:B------:R-:W-:Y:S01]  /*4d60*/  F2FP.BF16.PACK_AB R6, R37, R40 ;  /* 0x000000282506723e */ /* 0x000fe200000010ff */
[----:B------:R-:W-:Y:S01]  /*4d70*/  FADD.FTZ R41, R41, R46 ;  /* 0x0000002e29297221 */ /* 0x000fe20000010000 */
[----:B-1----:R-:W-:Y:S01]  /*4d80*/  F2FP.BF16.PACK_AB R7, R2, R3 ;  /* 0x000000030207723e */ /* 0x002fe200000010ff */
[----:B------:R-:W-:Y:S02]  /*4d90*/  MUFU.EX2 R146, R146 ;  /* 0x0000009200927308 */ /* 0x000fe40000000800 */
[----:B------:R-:W-:-:S04]  /*4da0*/  FADD.FTZ R40, R40, R41 ;  /* 0x0000002928287221 */ /* 0x000fc80000010000 */
[C---:B------:R-:W-:Y:S01]  /*4db0*/  HMMA.16816.F32.BF16 R88, R4.reuse, R12, R88 ;  /* 0x0000000c0458723c */ /* 0x040fe20000041858 */
[----:B------:R-:W-:Y:S01]  /*4dc0*/  FADD.FTZ R37, R37, R40 ;  /* 0x0000002825257221 */ /* 0x000fe20000010000 */
[----:B------:R-:W1:Y:S06]  /*4dd0*/  MUFU.EX2 R139, R139 ;  /* 0x0000008b008b7308 */ /* 0x000e6c0000000800 */
[C---:B------:R-:W-:Y:S01]  /*4de0*/  HMMA.16816.F32.BF16 R84, R4.reuse, R14, R84 ;  /* 0x0000000e0454723c */ /* 0x040fe20000041854 */
[----:B------:R-:W3:Y:S01]  /*4df0*/  LDSM.16.MT88.4 R12, [R208+0x3900] ;  /* 0x00390000d00c783b */ /* 0x000ee20000004200 */
        /* <DEDUP_REMOVED lines=16> */
[C---:B-----5:R-:W-:Y:S02]  /*4f00*/  HMMA.16816.F32.BF16 R96, R4.reuse, R16, R96 ;  /* 0x000000100460723c */ /* 0x060fe40000041860 */
[----:B------:R-:W5:Y:S06]  /*4f10*/  MUFU.EX2 R147, R147 ;  /* 0x0000009300937308 */ /* 0x000f6c0000000800 */
        /* <DEDUP_REMOVED lines=8> */
[C---:B----4-:R-:W-:Y:S02]  /*4fa0*/  HMMA.16816.F32.BF16 R52, R4.reuse, R28, R52 ;  /* 0x0000001c0434723c */ /* 0x050fe40000041834 */
[----:B------:R-:W4:Y:S06]  /*4fb0*/  MUFU.EX2 R157, R157 ;  /* 0x0000009d009d7308 */ /* 0x000f2c0000000800 */
[C---:B------:R-:W-:Y:S01]  /*4fc0*/  HMMA.16816.F32.BF16 R56, R4.reuse, R30, R56 ;  /* 0x0000001e0438723c */ /* 0x040fe20000041838 */
[----:B------:R-:W-:Y:S01]  /*4fd0*/  LDSM.16.MT88.4 R28, [R209+0x4100] ;  /* 0x00410000d11c783b */ /* 0x000fe20000004200 */
[----:B------:R-:W-:Y:S06]  /*4fe0*/  MUFU.EX2 R135, R135 ;  /* 0x0000008700877308 */ /* 0x000fec0000000800 */
[C---:B---3--:R-:W-:Y:S02]  /*4ff0*/  HMMA.16816.F32.BF16 R60, R4.reuse, R12, R60 ;  /* 0x0000000c043c723c */ /* 0x048fe4000004183c */
[----:B------:R-:W3:Y:S06]  /*5000*/  MUFU.EX2 R150, R150 ;  /* 0x0000009600967308 */ /* 0x000eec0000000800 */
        /* <DEDUP_REMOVED lines=9> */
[----:B------:R-:W-:-:S03]  /*50a0*/  F2FP.BF16.PACK_AB R7, R132, R127 ;  /* 0x0000007f8407723e */ /* 0x000fc600000010ff */
[----:B------:R-:W-:Y:S02]  /*50b0*/  FADD.FTZ R124, R124, R51 ;  /* 0x000000337c7c7221 */ /* 0x000fe40000010000 */
[----:B------:R-:W-:Y:S02]  /*50c0*/  MUFU.EX2 R129, R129 ;  /* 0x0000008100817308 */ /* 0x000fe40000000800 */
[----:B-1----:R-:W-:Y:S01]  /*50d0*/  HMMA.16816.F32.BF16 R88, R4, R8, R88 ;  /* 0x000000080458723c */ /* 0x002fe20000041858 */
[----:B------:R-:W-:-:S05]  /*50e0*/  FADD.FTZ R124, R117, R124 ;  /* 0x0000007c757c7221 */ /* 0x000fca0000010000 */
[----:B------:R-:W1:Y:S02]  /*50f0*/  MUFU.EX2 R134, R134 ;  /* 0x0000008600867308 */ /* 0x000e640000000800 */
[C---:B------:R-:W-:Y:S01]  /*5100*/  HMMA.16816.F32.BF16 R84, R4.reuse, R10, R84 ;  /* 0x0000000a0454723c */ /* 0x040fe20000041854 */
[----:B------:R-:W1:Y:S05]  /*5110*/  LDSM.16.MT88.4 R8, [R208+0x4100] ;  /* 0x00410000d008783b */ /* 0x000e6a0000004200 */
[----:B------:R-:W-:Y:S02]  /*5120*/  MUFU.EX2 R225, R225 ;  /* 0x000000e100e17308 */ /* 0x000fe40000000800 */
[C---:B------:R-:W-:Y:S08]  /*5130*/  HMMA.16816.F32.BF16 R104, R4.reuse, R20, R104 ;  /* 0x000000140468723c */ /* 0x040ff00000041868 */
[C---:B--2---:R-:W-:Y:S08]  /*5140*/  HMMA.16816.F32.BF16 R80, R4.reuse, R12, R80 ;  /* 0x0000000c0450723c */ /* 0x044ff00000041850 */
[C---:B------:R-:W-:Y:S01]  /*5150*/  HMMA.16816.F32.BF16 R76, R4.reuse, R14, R76 ;  /* 0x0000000e044c723c */ /* 0x040fe2000004184c */
[----:B------:R-:W2:Y:S07]  /*5160*/  LDSM.16.MT88.4 R12, [R208+0x1900] ;  /* 0x00190000d00c783b */ /* 0x000eae0000004200 */
[C---:B------:R-:W-:Y:S01]  /*5170*/  HMMA.16816.F32.BF16 R100, R4.reuse, R22, R100 ;  /* 0x000000160464723c */ /* 0x040fe20000041864 */
[----:B------:R-:W-:Y:S07]  /*5180*/  LDSM.16.MT88.4 R20, [R210+0x1900] ;  /* 0x00190000d214783b */ /* 0x000fee0000004200 */
[C---:B------:R-:W-:Y:S08]  /*5190*/  HMMA.16816.F32.BF16 R72, R4.reuse, R32, R72 ;  /* 0x000000200448723c */ /* 0x040ff00000041848 */
[C---:B-1----:R-:W-:Y:S08]  /*51a0*/  HMMA.16816.F32.BF16 R60, R4.reuse, R8, R60 ;  /* 0x00000008043c723c */ /* 0x042ff0000004183c */
[C---:B------:R-:W-:Y:S01]  /*51b0*/  HMMA.16816.F32.BF16 R64, R4.reuse, R10, R64 ;  /* 0x0000000a0440723c */ /* 0x040fe20000041840 */
[----:B------:R-:W1:Y:S07]  /*51c0*/  LDSM.16.MT88.4 R8, [R212+0x4900] ;  /* 0x00490000d408783b */ /* 0x000e6e0000004200 */
[C---:B------:R-:W-:Y:S01]  /*51d0*/  HMMA.16816.F32.BF16 R68, R4.reuse, R34, R68 ;  /* 0x000000220444723c */ /* 0x040fe20000041844 */
[----:B------:R-:W1:Y:S07]  /*51e0*/  LDSM.16.MT88.4 R32, [R210+0x4900] ;  /* 0x00490000d220783b */ /* 0x000e6e0000004200 */
[C---:B------:R-:W-:Y:S08]  /*51f0*/  HMMA.16816.F32.BF16 R112, R4.reuse, R24, R112 ;  /* 0x000000180470723c */ /* 0x040ff00000041870 */
[C---:B------:R-:W-:Y:S01]  /*5200*/  HMMA.16816.F32.BF16 R108, R4.reuse, R26, R108 ;  /* 0x0000001a046c723c */ /* 0x040fe2000004186c */
[----:B------:R-:W1:Y:S07]  /*5210*/  LDSM.16.MT88.4 R24, [R212+0x1900] ;  /* 0x00190000d418783b */ /* 0x000e6e0000004200 */
[C---:B------:R-:W-:Y:S08]  /*5220*/  HMMA.16816.F32.BF16 R96, R4.reuse, R16, R96 ;  /* 0x000000100460723c */ /* 0x040ff00000041860 */
[C---:B------:R-:W-:Y:S01]  /*5230*/  HMMA.16816.F32.BF16 R92, R4.reuse, R18, R92 ;  /* 0x00000012045c723c */ /* 0x040fe2000004185c */
[----:B------:R-:W1:Y:S07]  /*5240*/  LDSM.16.MT88.4 R16, [R209+0x1900] ;  /* 0x00190000d110783b */ /* 0x000e6e0000004200 */
[C---:B------:R-:W-:Y:S08]  /*5250*/  HMMA.16816.F32.BF16 R52, R4.reuse, R28, R52 ;  /* 0x0000001c0434723c */ /* 0x040ff00000041834 */
[----:B------:R-:W-:Y:S01]  /*5260*/  HMMA.16816.F32.BF16 R56, R4, R30, R56 ;  /* 0x0000001e0438723c */ /* 0x000fe20000041838 */
[----:B------:R-:W3:Y:S06]  /*5270*/  LDSM.16.MT88.4 R28, [R209+0x4900] ;  /* 0x00490000d11c783b */ /* 0x000eec0000004200 */
[----:B------:R-:W-:Y:S01]  /*5280*/  F2FP.BF16.PACK_AB R4, R144, R137 ;  /* 0x000000899004723e */ /* 0x000fe200000010ff */
[----:B------:R-:W-:Y:S01]  /*5290*/  FADD.FTZ R137, R137, R124 ;  /* 0x0000007c89897221 */ /* 0x000fe20000010000 */
[----:B------:R-:W-:-:S02]  /*52a0*/  F2FP.BF16.PACK_AB R6, R139, R146 ;  /* 0x000000928b06723e */ /* 0x000fc400000010ff */
[----:B------:R-:W-:Y:S01]  /*52b0*/  F2FP.BF16.PACK_AB R5, R148, R145 ;  /* 0x000000919405723e */ /* 0x000fe200000010ff */
[----:B------:R-:W-:Y:S01]  /*52c0*/  FADD.FTZ R137, R144, R137 ;  /* 0x0000008990897221 */ /* 0x000fe20000010000 */
[----:B------:R-:W-:-:S03]  /*52d0*/  F2FP.BF16.PACK_AB R7, R158, R149 ;  /* 0x000000959e07723e */ /* 0x000fc600000010ff */
[----:B------:R-:W-:-:S04]  /*52e0*/  FADD.FTZ R146, R146, R137 ;  /* 0x0000008992927221 */ /* 0x000fc80000010000 */
[----:B--2---:R-:W-:Y:S01]  /*52f0*/  HMMA.16816.F32.BF16 R88, R4, R12, R88 ;  /* 0x0000000c0458723c */ /* 0x004fe20000041858 */
[----:B------:R-:W-:-:S07]  /*5300*/  FADD.FTZ R146, R139, R146 ;  /* 0x000000928b927221 */ /* 0x000fce0000010000 */
[C---:B------:R-:W-:Y:S01]  /*5310*/  HMMA.16816.F32.BF16 R84, R4.reuse, R14, R84 ;  /* 0x0000000e0454723c */ /* 0x040fe20000041854 */
[----:B------:R-:W2:Y:S07]  /*5320*/  LDSM.16.MT88.4 R12, [R208+0x4900] ;  /* 0x00490000d00c783b */ /* 0x000eae0000004200 */
[C---:B-1----:R-:W-:Y:S08]  /*5330*/  HMMA.16816.F32.BF16 R80, R4.reuse, R8, R80 ;  /* 0x000000080450723c */ /* 0x042ff00000041850 */
        /* <DEDUP_REMOVED lines=14> */
[C---:B---3--:R-:W-:Y:S08]  /*5420*/  HMMA.16816.F32.BF16 R52, R4.reuse, R28, R52 ;  /* 0x0000001c0434723c */ /* 0x048ff00000041834 */
[C---:B------:R-:W-:Y:S01]  /*5430*/  HMMA.16816.F32.BF16 R56, R4.reuse, R30, R56 ;  /* 0x0000001e0438723c */ /* 0x040fe20000041838 */
[----:B------:R-:W-:Y:S07]  /*5440*/  LDSM.16.MT88.4 R28, [R209+0x5100] ;  /* 0x00510000d11c783b */ /* 0x000fee0000004200 */
[C---:B--2---:R-:W-:Y:S08]  /*5450*/  HMMA.16816.F32.BF16 R60, R4.reuse, R12, R60 ;  /* 0x0000000c043c723c */ /* 0x044ff0000004183c */
[----:B------:R-:W-:Y:S01]  /*5460*/  HMMA.16816.F32.BF16 R64, R4, R14, R64 ;  /* 0x0000000e0440723c */ /* 0x000fe20000041840 */
[----:B------:R-:W2:Y:S06]  /*5470*/  LDSM.16.MT88.4 R12, [R212+0x5100] ;  /* 0x00510000d40c783b */ /* 0x000eac0000004200 */
[----:B------:R-:W-:Y:S01]  /*5480*/  F2FP.BF16.PACK_AB R4, R164, R159 ;  /* 0x0000009fa404723e */ /* 0x000fe200000010ff */
[----:B------:R-:W-:Y:S01]  /*5490*/  FADD.FTZ R159, R159, R146 ;  /* 0x000000929f9f7221 */ /* 0x000fe20000010000 */
[----:B-----5:R-:W-:-:S02]  /*54a0*/  F2FP.BF16.PACK_AB R6, R147, R166 ;  /* 0x000000a69306723e */ /* 0x020fc400000010ff */
[----:B------:R-:W-:Y:S01]  /*54b0*/  F2FP.BF16.PACK_AB R5, R160, R151 ;  /* 0x00000097a005723e */ /* 0x000fe200000010ff */
[----:B------:R-:W-:Y:S01]  /*54c0*/  FADD.FTZ R159, R164, R159 ;  /* 0x0000009fa49f7221 */ /* 0x000fe20000010000 */
[----:B----4-:R-:W-:-:S03]  /*54d0*/  F2FP.BF16.PACK_AB R7, R157, R156 ;  /* 0x0000009c9d07723e */ /* 0x010fc600000010ff */
[----:B------:R-:W-:-:S04]  /*54e0*/  FADD.FTZ R166, R166, R159 ;  /* 0x0000009fa6a67221 */ /* 0x000fc80000010000 */
[----:B-1----:R-:W-:Y:S01]  /*54f0*/  HMMA.16816.F32.BF16 R88, R4, R8, R88 ;  /* 0x000000080458723c */ /* 0x002fe20000041858 */
[----:B------:R-:W-:-:S07]  /*5500*/  FADD.FTZ R166, R147, R166 ;  /* 0x000000a693a67221 */ /* 0x000fce0000010000 */
[C---:B------:R-:W-:Y:S01]  /*5510*/  HMMA.16816.F32.BF16 R84, R4.reuse, R10, R84 ;  /* 0x0000000a0454723c */ /* 0x040fe20000041854 */
[----:B------:R-:W1:Y:S07]  /*5520*/  LDSM.16.MT88.4 R8, [R208+0x5100] ;  /* 0x00510000d008783b */ /* 0x000e6e0000004200 */
[C---:B------:R-:W-:Y:S08]  /*5530*/  HMMA.16816.F32.BF16 R104, R4.reuse, R20, R104 ;  /* 0x000000140468723c */ /* 0x040ff00000041868 */
[C---:B------:R-:W-:Y:S01]  /*5540*/  HMMA.16816.F32.BF16 R100, R4.reuse, R22, R100 ;  /* 0x000000160464723c */ /* 0x040fe20000041864 */
[----:B------:R-:W3:Y:S07]  /*5550*/  LDSM.16.MT88.4 R20, [R210+0x2900] ;  /* 0x00290000d214783b */ /* 0x000eee0000004200 */
[C---:B------:R-:W-:Y:S07]  /*5560*/  HMMA.16816.F32.BF16 R72, R4.reuse, R32, R72 ;  /* 0x000000200448723c */ /* 0x040fee0000041848 */
[----:B------:R-:W-:Y:S01]  /*5570*/  FFMA.FTZ R32, R130, c[0x0][0x2d0], -R125 ;  /* 0x0000b40082207a23 */ /* 0x000fe2000001087d */
[C---:B------:R-:W-:Y:S05]  /*5580*/  HMMA.16816.F32.BF16 R112, R4.reuse, R24, R112 ;  /* 0x000000180470723c */ /* 0x040fea0000041870 */
[----:B------:R-:W4:Y:S03]  /*5590*/  MUFU.EX2 R32, R32 ;  /* 0x0000002000207308 */ /* 0x000f260000000800 */
[C---:B------:R-:W-:Y:S01]  /*55a0*/  HMMA.16816.F32.BF16 R108, R4.reuse, R26, R108 ;  /* 0x0000001a046c723c */ /* 0x040fe2000004186c */
[----:B------:R-:W-:Y:S07]  /*55b0*/  LDSM.16.MT88.4 R24, [R212+0x2900] ;  /* 0x00290000d418783b */ /* 0x000fee0000004200 */
[C---:B------:R-:W-:Y:S08]  /*55c0*/  HMMA.16816.F32.BF16 R96, R4.reuse, R16, R96 ;  /* 0x000000100460723c */ /* 0x040ff00000041860 */
[C---:B------:R-:W-:Y:S01]  /*55d0*/  HMMA.16816.F32.BF16 R92, R4.reuse, R18, R92 ;  /* 0x00000012045c723c */ /* 0x040fe2000004185c */
[----:B------:R-:W5:Y:S07]  /*55e0*/  LDSM.16.MT88.4 R16, [R209+0x2900] ;  /* 0x00290000d110783b */ /* 0x000f6e0000004200 */
[C---:B--2---:R-:W-:Y:S08]  /*55f0*/  HMMA.16816.F32.BF16 R80, R4.reuse, R12, R80 ;  /* 0x0000000c0450723c */ /* 0x044ff00000041850 */
[C---:B------:R-:W-:Y:S01]  /*5600*/  HMMA.16816.F32.BF16 R76, R4.reuse, R14, R76 ;  /* 0x0000000e044c723c */ /* 0x040fe2000004184c */
[----:B------:R-:W2:Y:S07]  /*5610*/  LDSM.16.MT88.4 R12, [R208+0x2900] ;  /* 0x00290000d00c783b */ /* 0x000eae0000004200 */
[C---:B------:R-:W-:Y:S08]  /*5620*/  HMMA.16816.F32.BF16 R68, R4.reuse, R34, R68 ;  /* 0x000000220444723c */ /* 0x040ff00000041844 */
[C---:B------:R-:W-:Y:S08]  /*5630*/  HMMA.16816.F32.BF16 R52, R4.reuse, R28, R52 ;  /* 0x0000001c0434723c */ /* 0x040ff00000041834 */
[C---:B------:R-:W-:Y:S08]  /*5640*/  HMMA.16816.F32.BF16 R56, R4.reuse, R30, R56 ;  /* 0x0000001e0438723c */ /* 0x040ff00000041838 */
[C---:B-1----:R-:W-:Y:S08]  /*5650*/  HMMA.16816.F32.BF16 R60, R4.reuse, R8, R60 ;  /* 0x00000008043c723c */ /* 0x042ff0000004183c */
[----:B------:R-:W-:Y:S01]  /*5660*/  HMMA.16816.F32.BF16 R64, R4, R10, R64 ;  /* 0x0000000a0440723c */ /* 0x000fe20000041840 */
[----:B------:R-:W1:Y:S06]  /*5670*/  LDSM.16.MT88.4 R8, [R212+0x5900] ;  /* 0x00590000d408783b */ /* 0x000e6c0000004200 */
[----:B------:R-:W-:Y:S01]  /*5680*/  F2FP.BF16.PACK_AB R4, R150, R135 ;  /* 0x000000879604723e */ /* 0x000fe200000010ff */
[----:B------:R-:W-:Y:S01]  /*5690*/  FADD.FTZ R135, R135, R166 ;  /* 0x000000a687877221 */ /* 0x000fe20000010000 */
[----:B------:R-:W-:-:S02]  /*56a0*/  F2FP.BF16.PACK_AB R6, R224, R131 ;  /* 0x00000083e006723e */ /* 0x000fc400000010ff */
[----:B------:R-:W-:Y:S01]  /*56b0*/  F2FP.BF16.PACK_AB R5, R134, R129 ;  /* 0x000000818605723e */ /* 0x000fe200000010ff */
[----:B------:R-:W-:Y:S01]  /*56c0*/  FADD.FTZ R150, R150, R135 ;  /* 0x0000008796967221 */ /* 0x000fe20000010000 */
[----:B----4-:R-:W-:-:S03]  /*56d0*/  F2FP.BF16.PACK_AB R7, R225, R32 ;  /* 0x00000020e107723e */ /* 0x010fc600000010ff */
[----:B------:R-:W-:-:S04]  /*56e0*/  FADD.FTZ R131, R131, R150 ;  /* 0x0000009683837221 */ /* 0x000fc80000010000 */
[----:B---3--:R-:W-:Y:S01]  /*56f0*/  HMMA.16816.F32.BF16 R104, R4, R20, R104 ;  /* 0x000000140468723c */ /* 0x008fe20000041868 */
[----:B------:R-:W-:-:S06]  /*5700*/  FADD.FTZ R224, R224, R131 ;  /* 0x00000083e0e07221 */ /* 0x000fcc0000010000 */
[----:B------:R-:W-:Y:S01]  /*5710*/  FADD.FTZ R20, R44, R49 ;  /* 0x000000312c147221 */ /* 0x000fe20000010000 */
[----:B-----5:R-:W-:Y:S03]  /*5720*/  HMMA.16816.F32.BF16 R96, R4, R16, R96 ;  /* 0x000000100460723c */ /* 0x020fe60000041860 */
[----:B------:R-:W-:-:S04]  /*5730*/  FADD.FTZ R20, R43, R20 ;  /* 0x000000142b147221 */ /* 0x000fc80000010000 */
[----:B------:R-:W-:Y:S01]  /*5740*/  FADD.FTZ R39, R39, R20 ;  /* 0x0000001427277221 */ /* 0x000fe20000010000 */
[----:B------:R-:W-:Y:S01]  /*5750*/  HMMA.16816.F32.BF16 R92, R4, R18, R92 ;  /* 0x00000012045c723c */ /* 0x000fe2000004185c */
[----:B------:R-:W3:Y:S02]  /*5760*/  LDSM.16.MT88.4 R16, [R210+0x5900] ;  /* 0x00590000d210783b */ /* 0x000ee40000004200 */
[----:B------:R-:W-:-:S04]  /*5770*/  FADD.FTZ R38, R38, R39 ;  /* 0x0000002726267221 */ /* 0x000fc80000010000 */
[----:B------:R-:W-:Y:S01]  /*5780*/  FADD.FTZ R3, R3, R38 ;  /* 0x0000002603037221 */ /* 0x000fe20000010000 */
[----:B--2---:R-:W-:Y:S03]  /*5790*/  HMMA.16816.F32.BF16 R88, R4, R12, R88 ;  /* 0x0000000c0458723c */ /* 0x004fe60000041858 */
[----:B------:R-:W-:-:S04]  /*57a0*/  FADD.FTZ R2, R2, R3 ;  /* 0x0000000302027221 */ /* 0x000fc80000010000 */
[----:B------:R-:W-:Y:S01]  /*57b0*/  FADD.FTZ R119, R119, R2 ;  /* 0x0000000277777221 */ /* 0x000fe20000010000 */
[----:B------:R-:W-:Y:S01]  /*57c0*/  HMMA.16816.F32.BF16 R84, R4, R14, R84 ;  /* 0x0000000e0454723c */ /* 0x000fe20000041854 */
[----:B------:R-:W2:Y:S02]  /*57d0*/  LDSM.16.MT88.4 R12, [R209+0x5900] ;  /* 0x00590000d10c783b */ /* 0x000ea40000004200 */
[----:B------:R-:W-:-:S04]  /*57e0*/  FADD.FTZ R126, R126, R119 ;  /* 0x000000777e7e7221 */ /* 0x000fc80000010000 */
[----:B------:R-:W-:Y:S01]  /*57f0*/  FADD.FTZ R127, R127, R126 ;  /* 0x0000007e7f7f7221 */ /* 0x000fe20000010000 */
[----:B-1----:R-:W-:Y:S03]  /*5800*/  HMMA.16816.F32.BF16 R80, R4, R8, R80 ;  /* 0x000000080450723c */ /* 0x002fe60000041850 */
[----:B------:R-:W-:-:S04]  /*5810*/  FADD.FTZ R132, R132, R127 ;  /* 0x0000007f84847221 */ /* 0x000fc80000010000 */
[----:B------:R-:W-:Y:S01]  /*5820*/  FADD.FTZ R145, R145, R132 ;  /* 0x0000008491917221 */ /* 0x000fe20000010000 */
[----:B------:R-:W-:Y:S01]  /*5830*/  HMMA.16816.F32.BF16 R76, R4, R10, R76 ;  /* 0x0000000a044c723c */ /* 0x000fe2000004184c */
[----:B------:R-:W1:Y:S02]  /*5840*/  LDSM.16.MT88.4 R8, [R208+0x5900] ;  /* 0x00590000d008783b */ /* 0x000e640000004200 */
[----:B------:R-:W-:-:S04]  /*5850*/  FADD.FTZ R148, R148, R145 ;  /* 0x0000009194947221 */ /* 0x000fc80000010000 */
[----:B------:R-:W-:Y:S01]  /*5860*/  FADD.FTZ R149, R149, R148 ;  /* 0x0000009495957221 */ /* 0x000fe20000010000 */
[----:B------:R-:W-:Y:S03]  /*5870*/  HMMA.16816.F32.BF16 R112, R4, R24, R112 ;  /* 0x000000180470723c */ /* 0x000fe60000041870 */
        /* <DEDUP_REMOVED lines=8> */
[----:B---3--:R-:W-:Y:S03]  /*5900*/  HMMA.16816.F32.BF16 R72, R4, R16, R72 ;  /* 0x000000100448723c */ /* 0x008fe60000041848 */
[----:B------:R-:W-:-:S04]  /*5910*/  FADD.FTZ R129, R134, R129 ;  /* 0x0000008186817221 */ /* 0x000fc80000010000 */
[----:B------:R-:W-:Y:S01]  /*5920*/  FADD.FTZ R32, R32, R129 ;  /* 0x0000008120207221 */ /* 0x000fe20000010000 */
[----:B------:R-:W-:Y:S03]  /*5930*/  HMMA.16816.F32.BF16 R68, R4, R18, R68 ;  /* 0x000000120444723c */ /* 0x000fe60000041844 */
[----:B------:R-:W-:-:S05]  /*5940*/  FADD.FTZ R225, R225, R32 ;  /* 0x00000020e1e17221 */ /* 0x000fca0000010000 */
[C---:B--2---:R-:W-:Y:S08]  /*5950*/  HMMA.16816.F32.BF16 R52, R4.reuse, R12, R52 ;  /* 0x0000000c0434723c */ /* 0x044ff00000041834 */
[C---:B------:R-:W-:Y:S08]  /*5960*/  HMMA.16816.F32.BF16 R56, R4.reuse, R14, R56 ;  /* 0x0000000e0438723c */ /* 0x040ff00000041838 */
[C---:B-1----:R-:W-:Y:S08]  /*5970*/  HMMA.16816.F32.BF16 R60, R4.reuse, R8, R60 ;  /* 0x00000008043c723c */ /* 0x042ff0000004183c */
[----:B------:R-:W-:Y:S07]  /*5980*/  HMMA.16816.F32.BF16 R64, R4, R10, R64 ;  /* 0x0000000a0440723c */ /* 0x000fee0000041840 */
[----:B------:R-:W-:Y:S01]  /*5990*/  IMAD.U32 R5, RZ, RZ, UR4 ;  /* 0x00000004ff057e24 */ /* 0x000fe2000f8e00ff */
[----:B------:R-:W-:Y:S05]  /*59a0*/  @P0 BRA `(.L_x_30) ;  /* 0x0000010000000947 */ /* 0x000fea0003800000 */
[----:B------:R-:W-:Y:S01]  /*59b0*/  ISETP.LT.AND P0, PT, RZ, UR13, PT ;  /* 0x0000000dff007c0c */ /* 0x000fe2000bf01270 */
[----:B------:R-:W-:Y:S01]  /*59c0*/  UIADD3 UR4, UR13, -0x1, URZ ;  /* 0xffffffff0d047890 */ /* 0x000fe2000fffe03f */
[----:B------:R-:W-:-:S05]  /*59d0*/  IMAD.MOV.U32 R2, RZ, RZ, c[0x0][0x32c] ;  /* 0x0000cb00ff027624 */ /* 0x000fca00078e00ff */
[----:B------:R-:W-:-:S06]  /*59e0*/  MOV R7, UR4 ;  /* 0x0000000400077c02 */ /* 0x000fcc0008000f00 */
[----:B------:R-:W-:Y:S05]  /*59f0*/  @P0 BRA `(.L_x_31) ;  /* 0x0000006000000947 */ /* 0x000fea0003800000 */
[----:B------:R-:W-:Y:S01]  /*5a00*/  ISETP.NE.AND P0, PT, R2, 0x1, PT ;  /* 0x000000010200780c */ /* 0x000fe20003f05270 */
[----:B------:R-:W-:-:S12]  /*5a10*/  IMAD R4, RZ, RZ, -UR13 ;  /* 0x8000000dff047e24 */ /* 0x000fd8000f8e02ff */
[----:B------:R-:W-:-:S05]  /*5a20*/  @P0 IMAD.HI.U32 R3, R4, c[0x0][0x330], RZ ;  /* 0x0000cc0004030a27 */ /* 0x000fca00078e00ff */
[----:B------:R-:W-:-:S04]  /*5a30*/  @P0 SHF.R.U32.HI R4, RZ, c[0x0][0x334], R3 ;  /* 0x0000cd00ff040a19 */ /* 0x000fc80000011603 */
[----:B------:R-:W-:Y:S01]  /*5a40*/  LOP3.LUT R7, RZ, R4, RZ, 0x33, !PT ;  /* 0x00000004ff077212 */ /* 0x000fe200078e33ff */
[----:B------:R-:W-:Y:S05]  /*5a50*/  BRA `(.L_x_32) ;  /* 0x0000003000007947 */ /* 0x000fea0003800000 */
.L_x_31:
[----:B------:R-:W-:-:S13]  /*5a60*/  ISETP.NE.AND P0, PT, R2, 0x1, PT ;  /* 0x000000010200780c */ /* 0x000fda0003f05270 */
[----:B------:R-:W-:-:S05]  /*5a70*/  @P0 IMAD.HI.U32 R3, R7, c[0x0][0x330], RZ ;  /* 0x0000cc0007030a27 */ /* 0x000fca00078e00ff */
[----:B------:R-:W-:-:S05]  /*5a80*/  @P0 SHF.R.U32.HI R7, RZ, c[0x0][0x334], R3 ;  /* 0x0000cd00ff070a19 */ /* 0x000fca0000011603 */
.L_x_32:
[----:B------:R-:W-:-:S05]  /*5a90*/  IMAD R2, R7, R2, c[0x0][0x32c] ;  /* 0x0000cb0007027624 */ /* 0x000fca00078e0202 */
[----:B------:R-:W-:-:S05]  /*5aa0*/  IMNMX R5, R5, R2, PT ;  /* 0x0000000205057217 */ /* 0x000fca0003800200 */
.L_x_30:
[----:B------:R-:W-:-:S05]  /*5ab0*/  IMAD.HI R5, R5, 0x2aaaaaab, RZ ;  /* 0x2aaaaaab05057827 */ /* 0x000fca00078e02ff */
[----:B------:R-:W-:-:S04]  /*5ac0*/  SHF.R.U32.HI R2, RZ, 0x1f, R5 ;  /* 0x0000001fff027819 */ /* 0x000fc80000011605 */
[----:B------:R-:W-:-:S04]  /*5ad0*/  LEA.HI.SX32 R2, R5, R2, 0x1c ;  /* 0x0000000205027211 */ /* 0x000fc800078fe2ff */
[----:B------:R-:W-:-:S04]  /*5ae0*/  IMNMX R231, R215, R2, !PT ;  /* 0x00000002d7e77217 */ /* 0x000fc80007800200 */
[----:B------:R-:W-:-:S13]  /*5af0*/  ISETP.GE.AND P0, PT, R192, R231, PT ;  /* 0x000000e7c000720c */ /* 0x000fda0003f06270 */
[----:B------:R-:W-:Y:S05]  /*5b00*/  @!P0 BRA `(.L_x_33) ;  /* 0x000042f000008947 */ /* 0x000fea0003800000 */
[----:B------:R-:W-:Y:S01]  /*5b10*/  PLOP3.LUT P1, PT, PT, PT, UP3, 0x80, 0x0 ;  /* 0x000000000000781c */ /* 0x000fe20003f2f038 */
[----:B------:R-:W-:Y:S01]  /*5b20*/  IMAD.MOV.U32 R2, RZ, RZ, R116 ;  /* 0x000000ffff027224 */ /* 0x000fe200078e0074 */
[----:B------:R-:W-:Y:S01]  /*5b30*/  PLOP3.LUT P0, PT, PT, PT, UP3, 0x80, 0x0 ;  /* 0x000000000000781c */ /* 0x000fe20003f0f038 */
[----:B------:R-:W-:Y:S01]  /*5b40*/  IMAD.MOV.U32 R230, RZ, RZ, R192 ;  /* 0x000000ffffe67224 */ /* 0x000fe200078e00c0 */
[----:B------:R-:W-:Y:S01]  /*5b50*/  MOV R3, R0 ;  /* 0x0000000000037202 */ /* 0x000fe20000000f00 */
[----:B------:R-:W-:Y:S01]  /*5b60*/  IMAD.MOV.U32 R194, RZ, RZ, c[0x0][0x1e4] ;  /* 0x00007900ffc27624 */ /* 0x000fe200078e00ff */
[----:B------:R-:W-:-:S07]  /*5b70*/  MOV R195, c[0x0][0x1e0] ;  /* 0x0000780000c37a02 */ /* 0x000fce0000000f00 */
[----:B------:R-:W-:-:S05]  /*5b80*/  @P1 IMAD.HI.U32 R193, R217, c[0x0][0x2c8], RZ ;  /* 0x0000b200d9c11a27 */ /* 0x000fca00078e00ff */
[----:B------:R-:W-:Y:S02]  /*5b90*/  @P0 SHF.R.U32.HI R193, RZ, c[0x0][0x2cc], R193 ;  /* 0x0000b300ffc10a19 */ /* 0x000fe400000116c1 */
.L_x_42:
[----:B------:R-:W-:Y:S04]  /*5ba0*/  DEPBAR.LE SB0, 0x0 ;  /* 0x000080000000791a */ /* 0x000fe80000000000 */
[----:B------:R-:W-:Y:S01]  /*5bb0*/  BAR.SYNC.DEFER_BLOCKING 0x0 ;  /* 0x0000000000007b1d */ /* 0x000fe20000010000 */
[----:B------:R-:W-:Y:S11]  /*5bc0*/  ISETP.GT.AND P6, PT, R215, R230, PT ;  /* 0x000000e6d700720c */ /* 0x000ff60003fc4270 */
[----:B------:R-:W-:Y:S02]  /*5bd0*/  @!UPT UIADD3 URZ, URZ, URZ, URZ ;  /* 0x0000003f3f3ff290 */ /* 0x000fe4000fffe03f */
[----:B------:R-:W-:Y:S01]  /*5be0*/  @!P6 SHF.R.S32.HI R157, RZ, 0x1f, R230 ;  /* 0x0000001fff9de819 */ /* 0x000fe200000114e6 */
[C---:B------:R-:W-:Y:S01]  /*5bf0*/  @!P6 IMAD.WIDE.U32 R158, R230.reuse, c[0x0][0x208], RZ ;  /* 0x00008200e69eea25 */ /* 0x040fe200078e00ff */
[----:B------:R-:W-:Y:S03]  /*5c00*/  @!P6 MOV R156, R226 ;  /* 0x000000e2009ce202 */ /* 0x000fe60000000f00 */
[----:B------:R-:W-:Y:S04]  /*5c10*/  @!P6 IMAD R157, R157, c[0x0][0x208], RZ ;  /* 0x000082009d9dea24 */ /* 0x000fe800078e02ff */
[----:B------:R-:W-:Y:S01]  /*5c20*/  @!P6 IMAD R157, R230, c[0x0][0x20c], R157 ;  /* 0x00008300e69dea24 */ /* 0x000fe200078e029d */
[----:B------:R-:W1:Y:S04]  /*5c30*/  LDSM.16.M88.4 R116, [R214+0x8100] ;  /* 0x00810000d674783b */ /* 0x000e680000000200 */
[----:B------:R-:W-:Y:S02]  /*5c40*/  @!P6 IADD3 R0, R159, R157, RZ ;  /* 0x0000009d9f00e210 */ /* 0x000fe40007ffe0ff */
[----:B------:R-:W-:Y:S02]  /*5c50*/  @!P6 MOV R157, R229 ;  /* 0x000000e5009de202 */ /* 0x000fe40000000f00 */
[----:B------:R-:W2:Y:S01]  /*5c60*/  LDSM.16.M88.4 R124, [R214+0x8900] ;  /* 0x00890000d67c783b */ /* 0x000ea20000000200 */
[----:B------:R-:W-:Y:S02]  /*5c70*/  @!P6 IMAD R0, R0, 0x60, RZ ;  /* 0x000000600000e824 */ /* 0x000fe400078e02ff */
[----:B------:R-:W-:Y:S05]  /*5c80*/  @!P6 IMAD.WIDE.U32 R156, R158, 0x60, R156 ;  /* 0x000000609e9ce825 */ /* 0x000fea00078e009c */
[----:B------:R-:W3:Y:S01]  /*5c90*/  LDSM.16.M88.4 R128, [R214+0x9100] ;  /* 0x00910000d680783b */ /* 0x000ee20000000200 */
[----:B------:R-:W-:Y:S02]  /*5ca0*/  @!P6 IADD3 R0, R157, R0, RZ ;  /* 0x000000009d00e210 */ /* 0x000fe40007ffe0ff */
[C---:B------:R-:W-:Y:S02]  /*5cb0*/  @!P6 SHF.L.U32 R158, R156.reuse, 0x1, RZ ;  /* 0x000000019c9ee819 */ /* 0x040fe400000006ff */
[----:B------:R-:W-:Y:S02]  /*5cc0*/  @!P6 SHF.L.U64.HI R0, R156, 0x1, R0 ;  /* 0x000000019c00e819 */ /* 0x000fe40000010200 */
[C---:B------:R-:W-:Y:S01]  /*5cd0*/  @!P6 IADD3 R156, P5, R158.reuse, 0x80, RZ ;  /* 0x000000809e9ce810 */ /* 0x040fe20007fbe0ff */
[----:B------:R-:W4:Y:S01]  /*5ce0*/  LDSM.16.M88.4 R132, [R214+0x9900] ;  /* 0x00990000d684783b */ /* 0x000f220000000200 */
[----:B------:R-:W-:Y:S02]  /*5cf0*/  @!P6 IADD3 R158, P0, R158, c[0x0][0x1f8], RZ ;  /* 0x00007e009e9eea10 */ /* 0x000fe40007f1e0ff */
[----:B------:R-:W-:Y:S02]  /*5d00*/  @!P6 IADD3 R156, P2, R156, c[0x0][0x1f8], RZ ;  /* 0x00007e009c9cea10 */ /* 0x000fe40007f5e0ff */
[----:B------:R-:W-:Y:S02]  /*5d10*/  @!P6 IADD3.X R159, R0, c[0x0][0x1fc], RZ, P0, !PT ;  /* 0x00007f00009fea10 */ /* 0x000fe400007fe4ff */
[----:B------:R-:W-:Y:S01]  /*5d20*/  @!P6 IADD3.X R157, RZ, c[0x0][0x1fc], R0, P2, P5 ;  /* 0x00007f00ff9dea10 */ /* 0x000fe200017ea400 */
[----:B------:R-:W5:Y:S01]  /*5d30*/  LDSM.16.M88.4 R136, [R214+0xa100] ;  /* 0x00a10000d688783b */ /* 0x000f620000000200 */
[----:B------:R-:W-:Y:S04]  /*5d40*/  @!P6 IADD3 R160, P1, R158, UR12, RZ ;  /* 0x0000000c9ea0ec10 */ /* 0x000fe8000ff3e0ff */
[----:B------:R-:W-:Y:S02]  /*5d50*/  @!P6 IADD3.X R161, R159, UR17, RZ, P1, !PT ;  /* 0x000000119fa1ec10 */ /* 0x000fe40008ffe4ff */
[----:B------:R-:W-:Y:S01]  /*5d60*/  @!P6 IADD3 R184, P0, R160, UR12, RZ ;  /* 0x0000000ca0b8ec10 */ /* 0x000fe2000ff1e0ff */
[C---:B-1----:R-:W-:Y:S01]  /*5d70*/  HMMA.16816.F32.BF16 R4, R120.reuse, R116, RZ ;  /* 0x000000747804723c */ /* 0x042fe200000418ff */
[----:B------:R-:W-:Y:S02]  /*5d80*/  LDSM.16.M88.4 R144, [R204] ;  /* 0x00000000cc90783b */ /* 0x000fe40000000200 */
[----:B------:R-:W-:Y:S05]  /*5d90*/  @!P6 IADD3.X R185, R161, UR17, RZ, P0, !PT ;  /* 0x00000011a1b9ec10 */ /* 0x000fea00087fe4ff */
[C---:B------:R-:W-:Y:S01]  /*5da0*/  HMMA.16816.F32.BF16 R8, R120.reuse, R118, RZ ;  /* 0x000000767808723c */ /* 0x040fe200000418ff */
[----:B------:R-:W1:Y:S07]  /*5db0*/  LDSM.16.M88.4 R116, [R214+0xa900] ;  /* 0x00a90000d674783b */ /* 0x000e6e0000000200 */
[C---:B--2---:R-:W-:Y:S01]  /*5dc0*/  HMMA.16816.F32.BF16 R12, R120.reuse, R124, RZ ;  /* 0x0000007c780c723c */ /* 0x044fe200000418ff */
[----:B------:R-:W-:Y:S07]  /*5dd0*/  LDSM.16.M88.4 R148, [R203] ;  /* 0x00000000cb94783b */ /* 0x000fee0000000200 */
[C---:B------:R-:W-:Y:S01]  /*5de0*/  HMMA.16816.F32.BF16 R16, R120.reuse, R126, RZ ;  /* 0x0000007e7810723c */ /* 0x040fe200000418ff */
[----:B------:R-:W2:Y:S07]  /*5df0*/  LDSM.16.M88.4 R124, [R213] ;  /* 0x00000000d57c783b */ /* 0x000eae0000000200 */
[C---:B---3--:R-:W-:Y:S08]  /*5e00*/  HMMA.16816.F32.BF16 R20, R120.reuse, R128, RZ ;  /* 0x000000807814723c */ /* 0x048ff000000418ff */
[C---:B------:R-:W-:Y:S01]  /*5e10*/  HMMA.16816.F32.BF16 R24, R120.reuse, R130, RZ ;  /* 0x000000827818723c */ /* 0x040fe200000418ff */
[----:B------:R-:W3:Y:S07]  /*5e20*/  LDSM.16.M88.4 R128, [R207] ;  /* 0x00000000cf80783b */ /* 0x000eee0000000200 */
[C---:B----4-:R-:W-:Y:S08]  /*5e30*/  HMMA.16816.F32.BF16 R28, R120.reuse, R132, RZ ;  /* 0x00000084781c723c */ /* 0x050ff000000418ff */
[C---:B------:R-:W-:Y:S01]  /*5e40*/  HMMA.16816.F32.BF16 R32, R120.reuse, R134, RZ ;  /* 0x000000867820723c */ /* 0x040fe200000418ff */
[----:B------:R-:W4:Y:S07]  /*5e50*/  LDSM.16.M88.4 R132, [R206] ;  /* 0x00000000ce84783b */ /* 0x000f2e0000000200 */
[C---:B-----5:R-:W-:Y:S08]  /*5e60*/  HMMA.16816.F32.BF16 R36, R120.reuse, R136, RZ ;  /* 0x000000887824723c */ /* 0x060ff000000418ff */
[C---:B------:R-:W-:Y:S01]  /*5e70*/  HMMA.16816.F32.BF16 R40, R120.reuse, R138, RZ ;  /* 0x0000008a7828723c */ /* 0x040fe200000418ff */
[----:B------:R-:W5:Y:S07]  /*5e80*/  LDSM.16.M88.4 R136, [R205] ;  /* 0x00000000cd88783b */ /* 0x000f6e0000000200 */
[C---:B-1----:R-:W-:Y:S01]  /*5e90*/  HMMA.16816.F32.BF16 R44, R120.reuse, R116, RZ ;  /* 0x00000074782c723c */ /* 0x042fe200000418ff */
[----:B------:R-:W-:Y:S01]  /*5ea0*/  @!PT LDS RZ, [RZ] ;  /* 0x00000000fffff984 */ /* 0x000fe20000000800 */
[----:B------:R-:W-:Y:S01]  /*5eb0*/  @!PT LDS RZ, [RZ] ;  /* 0x00000000fffff984 */ /* 0x000fe20000000800 */
[----:B------:R-:W-:Y:S01]  /*5ec0*/  @!PT LDS RZ, [RZ] ;  /* 0x00000000fffff984 */ /* 0x000fe20000000800 */
[----:B------:R1:W-:Y:S07]  /*5ed0*/  @!P6 LDGSTS.E.BYPASS.LTC128B.128 [R216+0x100], [R158.64], !P4 ;  /* 0x001000009ed8efae */ /* 0x0003ee000e101d4e */
[----:B------:R-:W-:Y:S01]  /*5ee0*/  HMMA.16816.F32.BF16 R48, R120, R118, RZ ;  /* 0x000000767830723c */ /* 0x000fe200000418ff */
[----:B------:R1:W-:Y:S07]  /*5ef0*/  @!P6 LDGSTS.E.BYPASS.LTC128B.128 [R216+0x3100], [R156.64], !P3 ;  /* 0x031000009cd8efae */ /* 0x0003ee000d901d4e */
[C---:B--2---:R-:W-:Y:S01]  /*5f00*/  HMMA.16816.F32.BF16 R4, R140.reuse, R124, R4 ;  /* 0x0000007c8c04723c */ /* 0x044fe20000041804 */
[----:B------:R2:W-:Y:S07]  /*5f10*/  @!P6 LDGSTS.E.BYPASS.LTC128B.128 [R216+0x1100], [R160.64], !P4 ;  /* 0x01100000a0d8efae */ /* 0x0005ee000e101d4e */
[C---:B------:R-:W-:Y:S01]  /*5f20*/  HMMA.16816.F32.BF16 R8, R140.reuse, R126, R8 ;  /* 0x0000007e8c08723c */ /* 0x040fe20000041808 */
[----:B------:R2:W-:Y:S07]  /*5f30*/  @!P6 LDGSTS.E.BYPASS.LTC128B.128 [R216+0x4100], [R160.64+0x80], !P3 ;  /* 0x04100080a0d8efae */ /* 0x0005ee000d901d4e */
[C---:B---3--:R-:W-:Y:S01]  /*5f40*/  HMMA.16816.F32.BF16 R12, R140.reuse, R128, R12 ;  /* 0x000000808c0c723c */ /* 0x048fe2000004180c */
[----:B------:R3:W-:Y:S07]  /*5f50*/  @!P6 LDGSTS.E.BYPASS.LTC128B.128 [R216+0x2100], [R184.64], !P4 ;  /* 0x02100000b8d8efae */ /* 0x0007ee000e101d4e */
[C---:B------:R-:W-:Y:S01]  /*5f60*/  HMMA.16816.F32.BF16 R16, R140.reuse, R130, R16 ;  /* 0x000000828c10723c */ /* 0x040fe20000041810 */
[----:B------:R3:W-:Y:S02]  /*5f70*/  @!P6 LDGSTS.E.BYPASS.LTC128B.128 [R216+0x5100], [R184.64+0x80], !P3 ;  /* 0x05100080b8d8efae */ /* 0x0007e4000d901d4e */
[C---:B------:R-:W-:Y:S05]  /*5f80*/  ISETP.GT.AND P6, PT, R230.reuse, R215, PT ;  /* 0x000000d7e600720c */ /* 0x040fea0003fc4270 */
[C---:B----4-:R-:W-:Y:S01]  /*5f90*/  HMMA.16816.F32.BF16 R20, R140.reuse, R132, R20 ;  /* 0x000000848c14723c */ /* 0x050fe20000041814 */
[----:B------:R-:W4:Y:S07]  /*5fa0*/  LDSM.16.M88.4 R116, [R211+0x8100] ;  /* 0x00810000d374783b */ /* 0x000f2e0000000200 */
[C---:B------:R-:W-:Y:S01]  /*5fb0*/  HMMA.16816.F32.BF16 R24, R140.reuse, R134, R24 ;  /* 0x000000868c18723c */ /* 0x040fe20000041818 */
[----:B------:R-:W0:Y:S03]  /*5fc0*/  LDGDEPBAR ;  /* 0x00000000000079af */ /* 0x000e260000000000 */
[----:B------:R-:W-:Y:S04]  /*5fd0*/  @P6 IADD3 R251, R230, -0x1, RZ ;  /* 0xffffffffe6fb6810 */ /* 0x000fe80007ffe0ff */
[C---:B-----5:R-:W-:Y:S01]  /*5fe0*/  HMMA.16816.F32.BF16 R28, R140.reuse, R136, R28 ;  /* 0x000000888c1c723c */ /* 0x060fe2000004181c */
[----:B------:R-:W5:Y:S03]  /*5ff0*/  LDSM.16.M88.4 R124, [R211+0x8900] ;  /* 0x00890000d37c783b */ /* 0x000f660000000200 */
[----:B------:R-:W-:Y:S04]  /*6000*/  @P6 SHF.R.S32.HI R250, RZ, 0x1f, R251 ;  /* 0x0000001ffffa6819 */ /* 0x000fe800000114fb */
[C---:B------:R-:W-:Y:S01]  /*6010*/  HMMA.16816.F32.BF16 R32, R140.reuse, R138, R32 ;  /* 0x0000008a8c20723c */ /* 0x040fe20000041820 */
[----:B------:R-:W3:Y:S03]  /*6020*/  LDSM.16.M88.4 R128, [R211+0x9100] ;  /* 0x00910000d380783b */ /* 0x000ee60000000200 */
[----:B------:R-:W-:Y:S04]  /*6030*/  @P6 IMAD R250, R250, c[0x0][0x1e0], RZ ;  /* 0x00007800fafa6a24 */ /* 0x000fe800078e02ff */
[C---:B------:R-:W-:Y:S01]  /*6040*/  HMMA.16816.F32.BF16 R36, R140.reuse, R144, R36 ;  /* 0x000000908c24723c */ /* 0x040fe20000041824 */
[----:B-1----:R-:W1:Y:S03]  /*6050*/  LDSM.16.M88.4 R156, [R211+0x9900] ;  /* 0x00990000d39c783b */ /* 0x002e660000000200 */
[----:B------:R-:W-:Y:S04]  /*6060*/  @P6 IMAD R250, R251, c[0x0][0x1e4], R250 ;  /* 0x00007900fbfa6a24 */ /* 0x000fe800078e02fa */
[C---:B------:R-:W-:Y:S01]  /*6070*/  HMMA.16816.F32.BF16 R40, R140.reuse, R146, R40 ;  /* 0x000000928c28723c */ /* 0x040fe20000041828 */
[----:B--2---:R-:W2:Y:S07]  /*6080*/  LDSM.16.M88.4 R160, [R211+0xa100] ;  /* 0x00a10000d3a0783b */ /* 0x004eae0000000200 */
[C---:B------:R-:W-:Y:S01]  /*6090*/  HMMA.16816.F32.BF16 R44, R140.reuse, R148, R44 ;  /* 0x000000948c2c723c */ /* 0x040fe2000004182c */
[----:B------:R-:W1:Y:S07]  /*60a0*/  LDSM.16.M88.4 R164, [R211+0xa900] ;  /* 0x00a90000d3a4783b */ /* 0x000e6e0000000200 */
[----:B------:R-:W-:Y:S01]  /*60b0*/  HMMA.16816.F32.BF16 R48, R140, R150, R48 ;  /* 0x000000968c30723c */ /* 0x000fe20000041830 */
[----:B------:R-:W-:Y:S07]  /*60c0*/  LDSM.16.M88.4 R132, [R202+0x800] ;  /* 0x00080000ca84783b */ /* 0x000fee0000000200 */
[C---:B----4-:R-:W-:Y:S01]  /*60d0*/  HMMA.16816.F32.BF16 R4, R152.reuse, R116, R4 ;  /* 0x000000749804723c */ /* 0x050fe20000041804 */
[----:B------:R-:W-:Y:S07]  /*60e0*/  LDSM.16.M88.4 R136, [R202+0x1000] ;  /* 0x00100000ca88783b */ /* 0x000fee0000000200 */
[C---:B------:R-:W-:Y:S01]  /*60f0*/  HMMA.16816.F32.BF16 R8, R152.reuse, R118, R8 ;  /* 0x000000769808723c */ /* 0x040fe20000041808 */
[----:B------:R-:W4:Y:S07]  /*6100*/  LDSM.16.M88.4 R116, [R202] ;  /* 0x00000000ca74783b */ /* 0x000f2e0000000200 */
[C---:B-----5:R-:W-:Y:S01]  /*6110*/  HMMA.16816.F32.BF16 R12, R152.reuse, R124, R12 ;  /* 0x0000007c980c723c */ /* 0x060fe2000004180c */
[----:B------:R-:W5:Y:S07]  /*6120*/  LDSM.16.M88.4 R144, [R202+0x1800] ;  /* 0x00180000ca90783b */ /* 0x000f6e0000000200 */
[C---:B------:R-:W-:Y:S01]  /*6130*/  HMMA.16816.F32.BF16 R16, R152.reuse, R126, R16 ;  /* 0x0000007e9810723c */ /* 0x040fe20000041810 */
[----:B------:R-:W4:Y:S07]  /*6140*/  LDSM.16.M88.4 R148, [R202+0x2000] ;  /* 0x00200000ca94783b */ /* 0x000f2e0000000200 */
[C---:B---3--:R-:W-:Y:S01]  /*6150*/  HMMA.16816.F32.BF16 R20, R152.reuse, R128, R20 ;  /* 0x000000809814723c */ /* 0x048fe20000041814 */
[----:B------:R-:W3:Y:S07]  /*6160*/  LDSM.16.M88.4 R124, [R202+0x2800] ;  /* 0x00280000ca7c783b */ /* 0x000eee0000000200 */
[C---:B------:R-:W-:Y:S01]  /*6170*/  HMMA.16816.F32.BF16 R24, R152.reuse, R130, R24 ;  /* 0x000000829818723c */ /* 0x040fe20000041818 */
[----:B------:R-:W3:Y:S07]  /*6180*/  LDSM.16.M88.4 R128, [R214+0xb100] ;  /* 0x00b10000d680783b */ /* 0x000eee0000000200 */
[C---:B-1----:R-:W-:Y:S01]  /*6190*/  HMMA.16816.F32.BF16 R28, R152.reuse, R156, R28 ;  /* 0x0000009c981c723c */ /* 0x042fe2000004181c */
[----:B------:R-:W-:Y:S07]  /*61a0*/  LDSM.16.M88.4 R184, [R211+0xd900] ;  /* 0x00d90000d3b8783b */ /* 0x000fee0000000200 */
[C---:B------:R-:W-:Y:S01]  /*61b0*/  HMMA.16816.F32.BF16 R32, R152.reuse, R158, R32 ;  /* 0x0000009e9820723c */ /* 0x040fe20000041820 */
[----:B------:R-:W1:Y:S07]  /*61c0*/  LDSM.16.M88.4 R156, [R214+0xb900] ;  /* 0x00b90000d69c783b */ /* 0x000e6e0000000200 */
[C---:B--2---:R-:W-:Y:S08]  /*61d0*/  HMMA.16816.F32.BF16 R36, R152.reuse, R160, R36 ;  /* 0x000000a09824723c */ /* 0x044ff00000041824 */
[C---:B------:R-:W-:Y:S01]  /*61e0*/  HMMA.16816.F32.BF16 R40, R152.reuse, R162, R40 ;  /* 0x000000a29828723c */ /* 0x040fe20000041828 */
[----:B------:R-:W2:Y:S07]  /*61f0*/  LDSM.16.M88.4 R160, [R214+0xc100] ;  /* 0x00c10000d6a0783b */ /* 0x000eae0000000200 */
[C---:B------:R-:W-:Y:S08]  /*6200*/  HMMA.16816.F32.BF16 R44, R152.reuse, R164, R44 ;  /* 0x000000a4982c723c */ /* 0x040ff0000004182c */
[----:B------:R-:W-:Y:S01]  /*6210*/  HMMA.16816.F32.BF16 R48, R152, R166, R48 ;  /* 0x000000a69830723c */ /* 0x000fe20000041830 */
[----:B------:R-:W1:Y:S07]  /*6220*/  LDSM.16.M88.4 R164, [R214+0xc900] ;  /* 0x00c90000d6a4783b */ /* 0x000e6e0000000200 */
[C---:B----4-:R-:W-:Y:S08]  /*6230*/  HMMA.16816.F32.BF16 R4, R168.reuse, R116, R4 ;  /* 0x00000074a804723c */ /* 0x050ff00000041804 */
[C---:B------:R-:W-:Y:S01]  /*6240*/  HMMA.16816.F32.BF16 R8, R168.reuse, R118, R8 ;  /* 0x00000076a808723c */ /* 0x040fe20000041808 */
[----:B------:R-:W4:Y:S07]  /*6250*/  LDSM.16.M88.4 R116, [R214+0xd100] ;  /* 0x00d10000d674783b */ /* 0x000f2e0000000200 */
[C---:B------:R-:W-:Y:S08]  /*6260*/  HMMA.16816.F32.BF16 R12, R168.reuse, R132, R12 ;  /* 0x00000084a80c723c */ /* 0x040ff0000004180c */
[C---:B------:R-:W-:Y:S01]  /*6270*/  HMMA.16816.F32.BF16 R16, R168.reuse, R134, R16 ;  /* 0x00000086a810723c */ /* 0x040fe20000041810 */
[----:B------:R-:W1:Y:S07]  /*6280*/  LDSM.16.M88.4 R132, [R214+0xd900] ;  /* 0x00d90000d684783b */ /* 0x000e6e0000000200 */
[C---:B------:R-:W-:Y:S08]  /*6290*/  HMMA.16816.F32.BF16 R20, R168.reuse, R136, R20 ;  /* 0x00000088a814723c */ /* 0x040ff00000041814 */
[C---:B------:R-:W-:Y:S01]  /*62a0*/  HMMA.16816.F32.BF16 R24, R168.reuse, R138, R24 ;  /* 0x0000008aa818723c */ /* 0x040fe20000041818 */
[----:B------:R-:W1:Y:S07]  /*62b0*/  LDSM.16.M88.4 R136, [R201] ;  /* 0x00000000c988783b */ /* 0x000e6e0000000200 */
[C---:B-----5:R-:W-:Y:S08]  /*62c0*/  HMMA.16816.F32.BF16 R28, R168.reuse, R144, R28 ;  /* 0x00000090a81c723c */ /* 0x060ff0000004181c */
[C---:B------:R-:W-:Y:S01]  /*62d0*/  HMMA.16816.F32.BF16 R32, R168.reuse, R146, R32 ;  /* 0x00000092a820723c */ /* 0x040fe20000041820 */
[----:B------:R-:W5:Y:S07]  /*62e0*/  LDSM.16.M88.4 R144, [R200] ;  /* 0x00000000c890783b */ /* 0x000f6e0000000200 */
[C---:B------:R-:W-:Y:S08]  /*62f0*/  HMMA.16816.F32.BF16 R36, R168.reuse, R148, R36 ;  /* 0x00000094a824723c */ /* 0x040ff00000041824 */
[C---:B------:R-:W-:Y:S01]  /*6300*/  HMMA.16816.F32.BF16 R40, R168.reuse, R150, R40 ;  /* 0x00000096a828723c */ /* 0x040fe20000041828 */
[----:B------:R-:W-:Y:S07]  /*6310*/  LDSM.16.M88.4 R148, [R197] ;  /* 0x00000000c594783b */ /* 0x000fee0000000200 */
[C---:B---3--:R-:W-:Y:S08]  /*6320*/  HMMA.16816.F32.BF16 R44, R168.reuse, R124, R44 ;  /* 0x0000007ca82c723c */ /* 0x048ff0000004182c */
[----:B------:R-:W-:Y:S01]  /*6330*/  HMMA.16816.F32.BF16 R48, R168, R126, R48 ;  /* 0x0000007ea830723c */ /* 0x000fe20000041830 */
[----:B------:R-:W3:Y:S07]  /*6340*/  LDSM.16.M88.4 R124, [R199] ;  /* 0x00000000c77c783b */ /* 0x000eee0000000200 */
[C---:B------:R-:W-:Y:S08]  /*6350*/  HMMA.16816.F32.BF16 R4, R172.reuse, R128, R4 ;  /* 0x00000080ac04723c */ /* 0x040ff00000041804 */
[C---:B------:R-:W-:Y:S01]  /*6360*/  HMMA.16816.F32.BF16 R8, R172.reuse, R130, R8 ;  /* 0x00000082ac08723c */ /* 0x040fe20000041808 */
[----:B------:R-:W3:Y:S07]  /*6370*/  LDSM.16.M88.4 R128, [R198] ;  /* 0x00000000c680783b */ /* 0x000eee0000000200 */
[C---:B-1----:R-:W-:Y:S08]  /*6380*/  HMMA.16816.F32.BF16 R12, R172.reuse, R156, R12 ;  /* 0x0000009cac0c723c */ /* 0x042ff0000004180c */
[C---:B------:R-:W-:Y:S01]  /*6390*/  HMMA.16816.F32.BF16 R16, R172.reuse, R158, R16 ;  /* 0x0000009eac10723c */ /* 0x040fe20000041810 */
[----:B------:R-:W1:Y:S07]  /*63a0*/  LDSM.16.M88.4 R156, [R196] ;  /* 0x00000000c49c783b */ /* 0x000e6e0000000200 */
[C---:B--2---:R-:W-:Y:S08]  /*63b0*/  HMMA.16816.F32.BF16 R20, R172.reuse, R160, R20 ;  /* 0x000000a0ac14723c */ /* 0x044ff00000041814 */
[C---:B------:R-:W-:Y:S01]  /*63c0*/  HMMA.16816.F32.BF16 R24, R172.reuse, R162, R24 ;  /* 0x000000a2ac18723c */ /* 0x040fe20000041818 */
[----:B------:R-:W2:Y:S07]  /*63d0*/  LDSM.16.M88.4 R160, [R211+0xb100] ;  /* 0x00b10000d3a0783b */ /* 0x000eae0000000200 */
[C---:B------:R-:W-:Y:S08]  /*63e0*/  HMMA.16816.F32.BF16 R28, R172.reuse, R164, R28 ;  /* 0x000000a4ac1c723c */ /* 0x040ff0000004181c */
[C---:B------:R-:W-:Y:S01]  /*63f0*/  HMMA.16816.F32.BF16 R32, R172.reuse, R166, R32 ;  /* 0x000000a6ac20723c */ /* 0x040fe20000041820 */
[----:B------:R-:W-:Y:S07]  /*6400*/  LDSM.16.M88.4 R164, [R211+0xd100] ;  /* 0x00d10000d3a4783b */ /* 0x000fee0000000200 */
[C---:B----4-:R-:W-:Y:S08]  /*6410*/  HMMA.16816.F32.BF16 R36, R172.reuse, R116, R36 ;  /* 0x00000074ac24723c */ /* 0x050ff00000041824 */
[C---:B------:R-:W-:Y:S01]  /*6420*/  HMMA.16816.F32.BF16 R40, R172.reuse, R118, R40 ;  /* 0x00000076ac28723c */ /* 0x040fe20000041828 */
[----:B------:R-:W4:Y:S07]  /*6430*/  LDSM.16.M88.4 R116, [R211+0xb900] ;  /* 0x00b90000d374783b */ /* 0x000f2e0000000200 */
[C---:B------:R-:W-:Y:S08]  /*6440*/  HMMA.16816.F32.BF16 R44, R172.reuse, R132, R44 ;  /* 0x00000084ac2c723c */ /* 0x040ff0000004182c */
[----:B------:R-:W-:Y:S01]  /*6450*/  HMMA.16816.F32.BF16 R48, R172, R134, R48 ;  /* 0x00000086ac30723c */ /* 0x000fe20000041830 */
[----:B------:R-:W1:Y:S07]  /*6460*/  LDSM.16.M88.4 R132, [R211+0xc100] ;  /* 0x00c10000d384783b */ /* 0x000e6e0000000200 */
[C---:B------:R-:W-:Y:S08]  /*6470*/  HMMA.16816.F32.BF16 R4, R176.reuse, R136, R4 ;  /* 0x00000088b004723c */ /* 0x040ff00000041804 */
[C---:B------:R-:W-:Y:S01]  /*6480*/  HMMA.16816.F32.BF16 R8, R176.reuse, R138, R8 ;  /* 0x0000008ab008723c */ /* 0x040fe20000041808 */
[----:B------:R-:W1:Y:S07]  /*6490*/  LDSM.16.M88.4 R136, [R211+0xc900] ;  /* 0x00c90000d388783b */ /* 0x000e6e0000000200 */
[C---:B-----5:R-:W-:Y:S08]  /*64a0*/  HMMA.16816.F32.BF16 R12, R176.reuse, R144, R12 ;  /* 0x00000090b00c723c */ /* 0x060ff0000004180c */
[C---:B------:R-:W-:Y:S01]  /*64b0*/  HMMA.16816.F32.BF16 R16, R176.reuse, R146, R16 ;  /* 0x00000092b010723c */ /* 0x040fe20000041810 */
[----:B------:R-:W5:Y:S07]  /*64c0*/  LDSM.16.M88.4 R144, [R202+0x3000] ;  /* 0x00300000ca90783b */ /* 0x000f6e0000000200 */
[C---:B---3--:R-:W-:Y:S08]  /*64d0*/  HMMA.16816.F32.BF16 R20, R176.reuse, R124, R20 ;  /* 0x0000007cb014723c */ /* 0x048ff00000041814 */
[C---:B------:R-:W-:Y:S01]  /*64e0*/  HMMA.16816.F32.BF16 R24, R176.reuse, R126, R24 ;  /* 0x0000007eb018723c */ /* 0x040fe20000041818 */
[----:B------:R-:W-:Y:S07]  /*64f0*/  LDSM.16.M88.4 R124, [R202+0x4000] ;  /* 0x00400000ca7c783b */ /* 0x000fee0000000200 */
[C---:B------:R-:W-:Y:S08]  /*6500*/  HMMA.16816.F32.BF16 R28, R176.reuse, R128, R28 ;  /* 0x00000080b01c723c */ /* 0x040ff0000004181c */
[C---:B------:R-:W-:Y:S08]  /*6510*/  HMMA.16816.F32.BF16 R32, R176.reuse, R130, R32 ;  /* 0x00000082b020723c */ /* 0x040ff00000041820 */
[C---:B------:R-:W-:Y:S08]  /*6520*/  HMMA.16816.F32.BF16 R36, R176.reuse, R148, R36 ;  /* 0x00000094b024723c */ /* 0x040ff00000041824 */
[C---:B------:R-:W-:Y:S08]  /*6530*/  HMMA.16816.F32.BF16 R40, R176.reuse, R150, R40 ;  /* 0x00000096b028723c */ /* 0x040ff00000041828 */
[C---:B-1----:R-:W-:Y:S08]  /*6540*/  HMMA.16816.F32.BF16 R44, R176.reuse, R156, R44 ;  /* 0x0000009cb02c723c */ /* 0x042ff0000004182c */
[----:B------:R-:W-:Y:S08]  /*6550*/  HMMA.16816.F32.BF16 R48, R176, R158, R48 ;  /* 0x0000009eb030723c */ /* 0x000ff00000041830 */
[C---:B--2---:R-:W-:Y:S08]  /*6560*/  HMMA.16816.F32.BF16 R4, R180.reuse, R160, R4 ;  /* 0x000000a0b404723c */ /* 0x044ff00000041804 */
[C---:B------:R-:W-:Y:S08]  /*6570*/  HMMA.16816.F32.BF16 R8, R180.reuse, R162, R8 ;  /* 0x000000a2b408723c */ /* 0x040ff00000041808 */
[C---:B----4-:R-:W-:Y:S08]  /*6580*/  HMMA.16816.F32.BF16 R12, R180.reuse, R116, R12 ;  /* 0x00000074b40c723c */ /* 0x050ff0000004180c */
[C---:B------:R-:W-:Y:S01]  /*6590*/  HMMA.16816.F32.BF16 R16, R180.reuse, R118, R16 ;  /* 0x00000076b410723c */ /* 0x040fe20000041810 */
[----:B------:R-:W1:Y:S07]  /*65a0*/  LDSM.16.M88.4 R116, [R202+0x3800] ;  /* 0x00380000ca74783b */ /* 0x000e6e0000000200 */
[C---:B------:R-:W-:Y:S08]  /*65b0*/  HMMA.16816.F32.BF16 R20, R180.reuse, R132, R20 ;  /* 0x00000084b414723c */ /* 0x040ff00000041814 */
[C---:B------:R-:W-:Y:S08]  /*65c0*/  HMMA.16816.F32.BF16 R24, R180.reuse, R134, R24 ;  /* 0x00000086b418723c */ /* 0x040ff00000041818 */
[C---:B------:R-:W-:Y:S08]  /*65d0*/  HMMA.16816.F32.BF16 R28, R180.reuse, R136, R28 ;  /* 0x00000088b41c723c */ /* 0x040ff0000004181c */
[C---:B------:R-:W-:Y:S08]  /*65e0*/  HMMA.16816.F32.BF16 R32, R180.reuse, R138, R32 ;  /* 0x0000008ab420723c */ /* 0x040ff00000041820 */
[C---:B------:R-:W-:Y:S08]  /*65f0*/  HMMA.16816.F32.BF16 R36, R180.reuse, R164, R36 ;  /* 0x000000a4b424723c */ /* 0x040ff00000041824 */
[C---:B------:R-:W-:Y:S08]  /*6600*/  HMMA.16816.F32.BF16 R40, R180.reuse, R166, R40 ;  /* 0x000000a6b428723c */ /* 0x040ff00000041828 */
[C---:B------:R-:W-:Y:S08]  /*6610*/  HMMA.16816.F32.BF16 R44, R180.reuse, R184, R44 ;  /* 0x000000b8b42c723c */ /* 0x040ff0000004182c */
[----:B------:R-:W-:Y:S08]  /*6620*/  HMMA.16816.F32.BF16 R48, R180, R186, R48 ;  /* 0x000000bab430723c */ /* 0x000ff00000041830 */
[C---:B-----5:R-:W-:Y:S08]  /*6630*/  HMMA.16816.F32.BF16 R4, R188.reuse, R144, R4 ;  /* 0x00000090bc04723c */ /* 0x060ff00000041804 */
[C---:B------:R-:W-:Y:S08]  /*6640*/  HMMA.16816.F32.BF16 R8, R188.reuse, R146, R8 ;  /* 0x00000092bc08723c */ /* 0x040ff00000041808 */
[C---:B-1----:R-:W-:Y:S08]  /*6650*/  HMMA.16816.F32.BF16 R12, R188.reuse, R116, R12 ;  /* 0x00000074bc0c723c */ /* 0x042ff0000004180c */
[C---:B------:R-:W-:Y:S01]  /*6660*/  HMMA.16816.F32.BF16 R16, R188.reuse, R118, R16 ;  /* 0x00000076bc10723c */ /* 0x040fe20000041810 */
[----:B------:R-:W1:Y:S03]  /*6670*/  LDSM.16.M88.4 R116, [R202+0x4800] ;  /* 0x00480000ca74783b */ /* 0x000e660000000200 */
[----:B------:R-:W-:Y:S02]  /*6680*/  FMUL.FTZ R156, R4, c[0x0][0x320] ;  /* 0x0000c800049c7a20 */ /* 0x000fe40000410000 */
[----:B------:R-:W-:Y:S02]  /*6690*/  FMUL.FTZ R160, R5, c[0x0][0x320] ;  /* 0x0000c80005a07a20 */ /* 0x000fe40000410000 */
[C---:B------:R-:W-:Y:S02]  /*66a0*/  HMMA.16816.F32.BF16 R20, R188.reuse, R124, R20 ;  /* 0x0000007cbc14723c */ /* 0x040fe40000041814 */
[----:B------:R-:W2:Y:S02]  /*66b0*/  MUFU.TANH R156, R156 ;  /* 0x0000009c009c7308 */ /* 0x000ea40000002400 */
[----:B------:R-:W-:Y:S02]  /*66c0*/  FMUL.FTZ R158, R10, c[0x0][0x320] ;  /* 0x0000c8000a9e7a20 */ /* 0x000fe40000410000 */
[----:B------:R-:W-:Y:S02]  /*66d0*/  FMUL.FTZ R164, R9, c[0x0][0x320] ;  /* 0x0000c80009a47a20 */ /* 0x000fe40000410000 */
[C---:B------:R-:W-:Y:S01]  /*66e0*/  HMMA.16816.F32.BF16 R24, R188.reuse, R126, R24 ;  /* 0x0000007ebc18723c */ /* 0x040fe20000041818 */
[----:B------:R-:W3:Y:S03]  /*66f0*/  LDSM.16.M88.4 R124, [R202+0x5000] ;  /* 0x00500000ca7c783b */ /* 0x000ee60000000200 */
[----:B------:R-:W4:Y:S01]  /*6700*/  MUFU.TANH R160, R160 ;  /* 0x000000a000a07308 */ /* 0x000f220000002400 */
[----:B------:R-:W-:Y:S02]  /*6710*/  FMUL.FTZ R167, R14, c[0x0][0x320] ;  /* 0x0000c8000ea77a20 */ /* 0x000fe40000410000 */
[----:B------:R-:W-:Y:S02]  /*6720*/  FMUL.FTZ R166, R13, c[0x0][0x320] ;  /* 0x0000c8000da67a20 */ /* 0x000fe40000410000 */
[----:B------:R-:W-:Y:S03]  /*6730*/  FMUL.FTZ R165, R18, c[0x0][0x320] ;  /* 0x0000c80012a57a20 */ /* 0x000fe60000410000 */
[----:B------:R-:W-:Y:S02]  /*6740*/  FMUL.FTZ R163, R19, c[0x0][0x320] ;  /* 0x0000c80013a37a20 */ /* 0x000fe40000410000 */
[----:B------:R-:W2:Y:S01]  /*6750*/  MUFU.TANH R164, R164 ;  /* 0x000000a400a47308 */ /* 0x000ea20000002400 */
[----:B------:R-:W-:Y:S04]  /*6760*/  @P6 IMAD.WIDE.U32 R18, R251, c[0x0][0x1e0], RZ ;  /* 0x00007800fb126a25 */ /* 0x000fe800078e00ff */
[----:B------:R-:W-:Y:S01]  /*6770*/  FMUL.FTZ R237, R22, c[0x0][0x320] ;  /* 0x0000c80016ed7a20 */ /* 0x000fe20000410000 */
[----:B------:R-:W-:Y:S01]  /*6780*/  @P6 MOV R22, R218 ;  /* 0x000000da00166202 */ /* 0x000fe20000000f00 */
[----:B------:R-:W-:Y:S01]  /*6790*/  FMUL.FTZ R187, R23, c[0x0][0x320] ;  /* 0x0000c80017bb7a20 */ /* 0x000fe20000410000 */
[----:B------:R-:W-:Y:S01]  /*67a0*/  @P6 MOV R23, R221 ;  /* 0x000000dd00176202 */ /* 0x000fe20000000f00 */
[----:B------:R-:W-:Y:S01]  /*67b0*/  FMUL.FTZ R159, R11, c[0x0][0x320] ;  /* 0x0000c8000b9f7a20 */ /* 0x000fe20000410000 */
[----:B------:R-:W2:Y:S01]  /*67c0*/  MUFU.TANH R158, R158 ;  /* 0x0000009e009e7308 */ /* 0x000ea20000002400 */
[C---:B-1----:R-:W-:Y:S03]  /*67d0*/  HMMA.16816.F32.BF16 R28, R188.reuse, R116, R28 ;  /* 0x00000074bc1c723c */ /* 0x042fe6000004181c */
[----:B------:R-:W-:Y:S01]  /*67e0*/  FMUL.FTZ R235, R26, c[0x0][0x320] ;  /* 0x0000c8001aeb7a20 */ /* 0x000fe20000410000 */
[----:B------:R-:W-:Y:S01]  /*67f0*/  @P6 IADD3 R250, R19, R250, RZ ;  /* 0x000000fa13fa6210 */ /* 0x000fe20007ffe0ff */
[----:B------:R-:W-:Y:S03]  /*6800*/  @P6 IMAD.WIDE.U32 R18, R18, 0x60, R22 ;  /* 0x0000006012126825 */ /* 0x000fe600078e0016 */
[C---:B------:R-:W-:Y:S01]  /*6810*/  HMMA.16816.F32.BF16 R32, R188.reuse, R118, R32 ;  /* 0x00000076bc20723c */ /* 0x040fe20000041820 */
[----:B------:R-:W1:Y:S01]  /*6820*/  MUFU.TANH R159, R159 ;  /* 0x0000009f009f7308 */ /* 0x000e620000002400 */
[----:B------:R-:W5:Y:S01]  /*6830*/  LDSM.16.M88.4 R116, [R202+0x5800] ;  /* 0x00580000ca74783b */ /* 0x000f620000000200 */
[----:B------:R-:W-:Y:S04]  /*6840*/  DEPBAR.LE SB0, 0x0 ;  /* 0x000080000000791a */ /* 0x000fe80000000000 */
[----:B------:R-:W-:Y:S01]  /*6850*/  FMUL.FTZ R233, R27, c[0x0][0x320] ;  /* 0x0000c8001be97a20 */ /* 0x000fe20000410000 */
[C---:B---3--:R-:W-:Y:S03]  /*6860*/  HMMA.16816.F32.BF16 R36, R188.reuse, R124, R36 ;  /* 0x0000007cbc24723c */ /* 0x048fe60000041824 */
[----:B------:R-:W3:Y:S01]  /*6870*/  MUFU.TANH R166, R166 ;  /* 0x000000a600a67308 */ /* 0x000ee20000002400 */
[----:B------:R-:W-:Y:S01]  /*6880*/  BAR.SYNC.DEFER_BLOCKING 0x0 ;  /* 0x0000000000007b1d */ /* 0x000fe20000010000 */
[----:B------:R-:W-:Y:S02]  /*6890*/  @P6 IMAD R10, R250, 0x60, RZ ;  /* 0x00000060fa0a6824 */ /* 0x000fe400078e02ff */
[----:B------:R-:W-:Y:S01]  /*68a0*/  FMUL.FTZ R0, R6, c[0x0][0x320] ;  /* 0x0000c80006007a20 */ /* 0x000fe20000410000 */
[C---:B------:R-:W-:Y:S04]  /*68b0*/  HMMA.16816.F32.BF16 R40, R188.reuse, R126, R40 ;  /* 0x0000007ebc28723c */ /* 0x040fe80000041828 */
[----:B------:R-:W-:Y:S01]  /*68c0*/  FMUL.FTZ R245, R30, c[0x0][0x320] ;  /* 0x0000c8001ef57a20 */ /* 0x000fe20000410000 */
[----:B------:R-:W1:Y:S01]  /*68d0*/  MUFU.TANH R0, R0 ;  /* 0x0000000000007308 */ /* 0x000e620000002400 */
[----:B------:R-:W-:Y:S01]  /*68e0*/  FMUL.FTZ R243, R31, c[0x0][0x320] ;  /* 0x0000c8001ff37a20 */ /* 0x000fe20000410000 */
[----:B------:R-:W-:Y:S01]  /*68f0*/  @P6 IADD3 R10, R19, R10, RZ ;  /* 0x0000000a130a6210 */ /* 0x000fe20007ffe0ff */
[----:B------:R-:W-:Y:S04]  /*6900*/  FMUL.FTZ R241, R34, c[0x0][0x320] ;  /* 0x0000c80022f17a20 */ /* 0x000fe80000410000 */
[----:B------:R-:W-:Y:S01]  /*6910*/  @P6 SHF.L.U64.HI R10, R18, 0x1, R10 ;  /* 0x00000001120a6819 */ /* 0x000fe2000001020a */
[----:B------:R-:W-:Y:S02]  /*6920*/  FMUL.FTZ R239, R35, c[0x0][0x320] ;  /* 0x0000c80023ef7a20 */ /* 0x000fe40000410000 */
[----:B------:R-:W1:Y:S01]  /*6930*/  MUFU.TANH R167, R167 ;  /* 0x000000a700a77308 */ /* 0x000e620000002400 */
[----:B------:R-:W-:Y:S02]  /*6940*/  FMUL.FTZ R248, R36, c[0x0][0x320] ;  /* 0x0000c80024f87a20 */ /* 0x000fe40000410000 */
[----:B------:R-:W-:Y:S02]  /*6950*/  FMUL.FTZ R247, R37, c[0x0][0x320] ;  /* 0x0000c80025f77a20 */ /* 0x000fe40000410000 */
[----:B------:R-:W-:Y:S02]  /*6960*/  FMUL.FTZ R157, R7, c[0x0][0x320] ;  /* 0x0000c800079d7a20 */ /* 0x000fe40000410000 */
[----:B------:R-:W-:Y:S02]  /*6970*/  FMUL.FTZ R162, R8, c[0x0][0x320] ;  /* 0x0000c80008a27a20 */ /* 0x000fe40000410000 */
[----:B------:R-:W-:Y:S01]  /*6980*/  FMUL.FTZ R252, R40, c[0x0][0x320] ;  /* 0x0000c80028fc7a20 */ /* 0x000fe20000410000 */
[----:B------:R-:W1:Y:S01]  /*6990*/  MUFU.TANH R11, R248 ;  /* 0x000000f8000b7308 */ /* 0x000e620000002400 */
[C---:B-----5:R-:W-:Y:S03]  /*69a0*/  HMMA.16816.F32.BF16 R44, R188.reuse, R116, R44 ;  /* 0x00000074bc2c723c */ /* 0x060fe6000004182c */
[----:B------:R-:W-:Y:S02]  /*69b0*/  FMUL.FTZ R184, R12, c[0x0][0x320] ;  /* 0x0000c8000cb87a20 */ /* 0x000fe40000410000 */
[----:B------:R-:W-:Y:S02]  /*69c0*/  FMUL.FTZ R161, R15, c[0x0][0x320] ;  /* 0x0000c8000fa17a20 */ /* 0x000fe40000410000 */
[----:B------:R-:W-:Y:S01]  /*69d0*/  FMUL.FTZ R185, R16, c[0x0][0x320] ;  /* 0x0000c80010b97a20 */ /* 0x000fe20000410000 */
[----:B------:R-:W-:Y:S01]  /*69e0*/  HMMA.16816.F32.BF16 R48, R188, R118, R48 ;  /* 0x00000076bc30723c */ /* 0x000fe20000041830 */
[----:B------:R5:W1:Y:S03]  /*69f0*/  MUFU.TANH R13, R252 ;  /* 0x000000fc000d7308 */ /* 0x000a660000002400 */
[----:B------:R-:W-:Y:S02]  /*6a00*/  FMUL.FTZ R186, R17, c[0x0][0x320] ;  /* 0x0000c80011ba7a20 */ /* 0x000fe40000410000 */
[----:B------:R-:W-:Y:S02]  /*6a10*/  FMUL.FTZ R232, R20, c[0x0][0x320] ;  /* 0x0000c80014e87a20 */ /* 0x000fe40000410000 */
[----:B------:R-:W-:Y:S03]  /*6a20*/  FMUL.FTZ R192, R21, c[0x0][0x320] ;  /* 0x0000c80015c07a20 */ /* 0x000fe60000410000 */
[----:B------:R1:W1:Y:S01]  /*6a30*/  MUFU.TANH R9, R247 ;  /* 0x000000f700097308 */ /* 0x0002620000002400 */
[----:B------:R-:W-:Y:S02]  /*6a40*/  FMUL.FTZ R234, R24, c[0x0][0x320] ;  /* 0x0000c80018ea7a20 */ /* 0x000fe40000410000 */
[----:B------:R-:W-:Y:S02]  /*6a50*/  FMUL.FTZ R236, R25, c[0x0][0x320] ;  /* 0x0000c80019ec7a20 */ /* 0x000fe40000410000 */
[----:B------:R-:W-:Y:S02]  /*6a60*/  FMUL.FTZ R238, R28, c[0x0][0x320] ;  /* 0x0000c8001cee7a20 */ /* 0x000fe40000410000 */
[----:B------:R-:W-:Y:S02]  /*6a70*/  FMUL.FTZ R240, R29, c[0x0][0x320] ;  /* 0x0000c8001df07a20 */ /* 0x000fe40000410000 */
[----:B------:R-:W-:Y:S01]  /*6a80*/  FMUL.FTZ R246, R32, c[0x0][0x320] ;  /* 0x0000c80020f67a20 */ /* 0x000fe20000410000 */
[----:B------:R-:W2:Y:S01]  /*6a90*/  MUFU.TANH R157, R157 ;  /* 0x0000009d009d7308 */ /* 0x000ea20000002400 */
[----:B------:R-:W-:Y:S02]  /*6aa0*/  FMUL.FTZ R249, R33, c[0x0][0x320] ;  /* 0x0000c80021f97a20 */ /* 0x000fe40000410000 */
[----:B------:R-:W-:Y:S02]  /*6ab0*/  FMUL.FTZ R244, R38, c[0x0][0x320] ;  /* 0x0000c80026f47a20 */ /* 0x000fe40000410000 */
[----:B-----5:R-:W-:Y:S02]  /*6ac0*/  FMUL.FTZ R252, R45, c[0x0][0x320] ;  /* 0x0000c8002dfc7a20 */ /* 0x020fe40000410000 */
[----:B------:R-:W-:Y:S02]  /*6ad0*/  FMUL.FTZ R242, R39, c[0x0][0x320] ;  /* 0x0000c80027f27a20 */ /* 0x000fe40000410000 */
[----:B------:R-:W-:Y:S01]  /*6ae0*/  FMUL.FTZ R15, R41, c[0x0][0x320] ;  /* 0x0000c800290f7a20 */ /* 0x000fe20000410000 */
[----:B------:R5:W2:Y:S01]  /*6af0*/  MUFU.TANH R150, R252 ;  /* 0x000000fc00967308 */ /* 0x000aa20000002400 */
[----:B------:R-:W-:Y:S02]  /*6b00*/  FMUL.FTZ R248, R42, c[0x0][0x320] ;  /* 0x0000c8002af87a20 */ /* 0x000fe40000410000 */
[----:B------:R-:W-:Y:S02]  /*6b10*/  FMUL.FTZ R17, R44, c[0x0][0x320] ;  /* 0x0000c8002c117a20 */ /* 0x000fe40000410000 */
[----:B-1----:R-:W-:Y:S02]  /*6b20*/  FMUL.FTZ R247, R43, c[0x0][0x320] ;  /* 0x0000c8002bf77a20 */ /* 0x002fe40000410000 */
[----:B------:R-:W-:Y:S02]  /*6b30*/  FMUL.FTZ R251, R46, c[0x0][0x320] ;  /* 0x0000c8002efb7a20 */ /* 0x000fe40000410000 */
[----:B------:R-:W-:Y:S01]  /*6b40*/  FMUL.FTZ R250, R47, c[0x0][0x320] ;  /* 0x0000c8002ffa7a20 */ /* 0x000fe20000410000 */
[----:B------:R-:W1:Y:S01]  /*6b50*/  MUFU.TANH R162, R162 ;  /* 0x000000a200a27308 */ /* 0x000e620000002400 */
[----:B------:R-:W-:Y:S02]  /*6b60*/  FMUL.FTZ R146, R48, c[0x0][0x320] ;  /* 0x0000c80030927a20 */ /* 0x000fe40000410000 */
[----:B------:R-:W-:Y:S02]  /*6b70*/  FMUL.FTZ R21, R49, c[0x0][0x320] ;  /* 0x0000c80031157a20 */ /* 0x000fe40000410000 */
[----:B------:R-:W-:Y:S05]  /*6b80*/  IMAD R19, R230, -0x60, RZ ;  /* 0xffffffa0e6137824 */ /* 0x000fea00078e02ff */
[----:B------:R-:W1:Y:S01]  /*6b90*/  MUFU.TANH R184, R184 ;  /* 0x000000b800b87308 */ /* 0x000e620000002400 */
[----:B-----5:R-:W-:Y:S02]  /*6ba0*/  @P6 SHF.L.U32 R252, R18, 0x1, RZ ;  /* 0x0000000112fc6819 */ /* 0x020fe400000006ff */
[----:B------:R-:W-:Y:S02]  /*6bb0*/  MOV R18, R217 ;  /* 0x000000d900127202 */ /* 0x000fe40000000f00 */
[C---:B------:R-:W-:Y:S05]  /*6bc0*/  @P6 IADD3 R22, P0, R252.reuse, c[0x0][0x1c8], RZ ;  /* 0x00007200fc166a10 */ /* 0x040fea0007f1e0ff */
[----:B------:R-:W1:Y:S01]  /*6bd0*/  MUFU.TANH R161, R161 ;  /* 0x000000a100a17308 */ /* 0x000e620000002400 */
[----:B------:R-:W-:Y:S02]  /*6be0*/  @P6 IADD3 R14, P5, R252, 0x80, RZ ;  /* 0x00000080fc0e6810 */ /* 0x000fe40007fbe0ff */
[----:B------:R-:W-:Y:S02]  /*6bf0*/  @P6 IADD3.X R23, R10, c[0x0][0x1cc], RZ, P0, !PT ;  /* 0x000073000a176a10 */ /* 0x000fe400007fe4ff */
[----:B------:R-:W-:Y:S01]  /*6c00*/  @P6 IADD3 R26, P2, R14, c[0x0][0x1c8], RZ ;  /* 0x000072000e1a6a10 */ /* 0x000fe20007f5e0ff */
[----:B------:R-:W-:Y:S01]  /*6c10*/  FMUL.FTZ R14, R50, c[0x0][0x320] ;  /* 0x0000c800320e7a20 */ /* 0x000fe20000410000 */
[C---:B------:R-:W-:Y:S01]  /*6c20*/  @P6 SHF.L.U32 R252, R195.reuse, 0x6, RZ ;  /* 0x00000006c3fc6819 */ /* 0x040fe200000006ff */
[----:B------:R-:W-:Y:S01]  /*6c30*/  @!PT LDS RZ, [RZ] ;  /* 0x00000000fffff984 */ /* 0x000fe20000000800 */
[----:B------:R-:W-:Y:S01]  /*6c40*/  @!PT LDS RZ, [RZ] ;  /* 0x00000000fffff984 */ /* 0x000fe20000000800 */
[----:B------:R-:W-:Y:S01]  /*6c50*/  @!PT LDS RZ, [RZ] ;  /* 0x00000000fffff984 */ /* 0x000fe20000000800 */
[----:B------:R5:W-:Y:S01]  /*6c60*/  @P6 LDGSTS.E.BYPASS.LTC128B.128 [R216+0x8100], [R22.64], !P4 ;  /* 0x0810000016d86fae */ /* 0x000be2000e101d4e */
[----:B------:R-:W-:Y:S01]  /*6c70*/  @P6 IADD3.X R27, RZ, c[0x0][0x1cc], R10, P2, P5 ;  /* 0x00007300ff1b6a10 */ /* 0x000fe200017ea40a */
[----:B------:R-:W1:Y:S01]  /*6c80*/  MUFU.TANH R185, R185 ;  /* 0x000000b900b97308 */ /* 0x000e620000002400 */
[-C--:B------:R-:W-:Y:S02]  /*6c90*/  @P6 IADD3 R30, P1, R22, R252.reuse, RZ ;  /* 0x000000fc161e6210 */ /* 0x080fe40007f3e0ff */
[----:B------:R-:W-:Y:S02]  /*6ca0*/  @P6 SHF.L.U64.HI R10, R195, 0x6, R194 ;  /* 0x00000006c30a6819 */ /* 0x000fe400000102c2 */
[----:B------:R-:W-:Y:S01]  /*6cb0*/  @P6 IADD3 R34, P2, R30, R252, RZ ;  /* 0x000000fc1e226210 */ /* 0x000fe20007f5e0ff */
[----:B------:R1:W-:Y:S01]  /*6cc0*/  @P6 LDGSTS.E.BYPASS.LTC128B.128 [R216+0xb100], [R26.64], !P3 ;  /* 0x0b1000001ad86fae */ /* 0x0003e2000d901d4e */
[-C--:B------:R-:W-:Y:S01]  /*6cd0*/  @P6 IADD3.X R31, R23, R10.reuse, RZ, P1, !PT ;  /* 0x0000000a171f6210 */ /* 0x080fe20000ffe4ff */
[----:B------:R-:W-:Y:S01]  /*6ce0*/  FMUL.FTZ R252, R51, c[0x0][0x320] ;  /* 0x0000c80033fc7a20 */ /* 0x000fe20000410000 */
[----:B------:R-:W-:Y:S01]  /*6cf0*/  PLOP3.LUT P0, PT, PT, PT, UP3, 0x80, 0x0 ;  /* 0x000000000000781c */ /* 0x000fe20003f0f038 */
[----:B------:R-:W1:Y:S01]  /*6d00*/  MUFU.TANH R186, R186 ;  /* 0x000000ba00ba7308 */ /* 0x000e620000002400 */
[----:B------:R-:W-:Y:S03]  /*6d10*/  @P6 IADD3.X R35, R31, R10, RZ, P2, !PT ;  /* 0x0000000a1f236210 */ /* 0x000fe600017fe4ff */
[----:B------:R1:W-:Y:S06]  /*6d20*/  @P6 LDGSTS.E.BYPASS.LTC128B.128 [R216+0x9100], [R30.64], !P4 ;  /* 0x091000001ed86fae */ /* 0x0003ec000e101d4e */
[----:B------:R-:W1:Y:S02]  /*6d30*/  MUFU.TANH R165, R165 ;  /* 0x000000a500a57308 */ /* 0x000e640000002400 */
[----:B------:R1:W-:Y:S01]  /*6d40*/  @P6 LDGSTS.E.BYPASS.LTC128B.128 [R216+0xc100], [R30.64+0x80], !P3 ;  /* 0x0c1000801ed86fae */ /* 0x0003e2000d901d4e */
[----:B------:R-:W-:Y:S02]  /*6d50*/  @P0 MOV R18, R193 ;  /* 0x000000c100120202 */ /* 0x000fe40000000f00 */
[----:B-----5:R-:W-:Y:S02]  /*6d60*/  IADD3 R22, -R222, 0x1, R19 ;  /* 0x00000001de167810 */ /* 0x020fe40007ffe113 */
[----:B------:R-:W-:Y:S02]  /*6d70*/  PLOP3.LUT P0, PT, PT, PT, UP2, 0x40, 0x0 ;  /* 0x000000000000781c */ /* 0x000fe40003f0e828 */
[----:B------:R-:W-:Y:S01]  /*6d80*/  IADD3 R22, R22, c[0x0][0x1d0], RZ ;  /* 0x0000740016167a10 */ /* 0x000fe20007ffe0ff */
[----:B------:R-:W1:Y:S01]  /*6d90*/  MUFU.TANH R163, R163 ;  /* 0x000000a300a37308 */ /* 0x000e620000002400 */
[----:B------:R1:W-:Y:S02]  /*6da0*/  @P6 LDGSTS.E.BYPASS.LTC128B.128 [R216+0xa100], [R34.64], !P4 ;  /* 0x0a10000022d86fae */ /* 0x0003e4000e101d4e */
[----:B------:R-:W-:Y:S04]  /*6db0*/  IADD3 R22, R22, -c[0x0][0x168], RZ ;  /* 0x80005a0016167a10 */ /* 0x000fe80007ffe0ff */
[C---:B------:R-:W-:Y:S02]  /*6dc0*/  IADD3 R23, R22.reuse, c[0x0][0x328], RZ ;  /* 0x0000ca0016177a10 */ /* 0x040fe40007ffe0ff */
[----:B------:R1:W-:Y:S01]  /*6dd0*/  @P6 LDGSTS.E.BYPASS.LTC128B.128 [R216+0xd100], [R34.64+0x80], !P3 ;  /* 0x0d10008022d86fae */ /* 0x0003e2000d901d4e */
[----:B------:R-:W1:Y:S01]  /*6de0*/  MUFU.TANH R232, R232 ;  /* 0x000000e800e87308 */ /* 0x000e620000002400 */
[----:B------:R-:W-:Y:S06]  /*6df0*/  IADD3 R22, R22, UR6, RZ ;  /* 0x0000000616167c10 */ /* 0x000fec000fffe0ff */
[----:B------:R-:W0:Y:S03]  /*6e00*/  LDGDEPBAR ;  /* 0x00000000000079af */ /* 0x000e260000000000 */
[----:B------:R-:W1:Y:S05]  /*6e10*/  MUFU.TANH R192, R192 ;  /* 0x000000c000c07308 */ /* 0x000e6a0000002400 */
[----:B------:R-:W1:Y:S05]  /*6e20*/  SHFL.IDX PT, R10, R18, RZ, 0x1c1f ;  /* 0x001c1fff120a7589 */ /* 0x000e6a00000e0000 */
[----:B------:R-:W2:Y:S10]  /*6e30*/  MUFU.TANH R237, R237 ;  /* 0x000000ed00ed7308 */ /* 0x000eb40000002400 */
[----:B------:R-:W2:Y:S01]  /*6e40*/  MUFU.TANH R187, R187 ;  /* 0x000000bb00bb7308 */ /* 0x000ea20000002400 */
[----:B-1----:R-:W-:Y:S09]  /*6e50*/  IADD3 R26, R23, R10, RZ ;  /* 0x0000000a171a7210 */ /* 0x002ff20007ffe0ff */
[----:B------:R-:W1:Y:S01]  /*6e60*/  MUFU.TANH R234, R234 ;  /* 0x000000ea00ea7308 */ /* 0x000e620000002400 */
[----:B------:R-:W-:Y:S09]  /*6e70*/  IADD3 R25, R10, R22, RZ ;  /* 0x000000160a197210 */ /* 0x000ff20007ffe0ff */
[----:B------:R-:W1:Y:S10]  /*6e80*/  MUFU.TANH R236, R236 ;  /* 0x000000ec00ec7308 */ /* 0x000e740000002400 */
        /* <DEDUP_REMOVED lines=21> */
[----:B------:R-:W1:Y:S01]  /*6fe0*/  MUFU.TANH R252, R252 ;  /* 0x000000fc00fc7308 */ /* 0x000e620000002400 */
[----:B------:R-:W-:-:S05]  /*6ff0*/  @P0 BRA `(.L_x_34) ;  /* 0x0000019000000947 */ /* 0x000fca0003800000 */
[----:B--234-:R-:W-:Y:S01]  /*7000*/  IADD3 R5, R10, c[0x0][0x1d0], RZ ;  /* 0x000074000a057a10 */ /* 0x01cfe20007ffe0ff */
[----:B------:R-:W-:Y:S03]  /*7010*/  BSSY B0, `(.L_x_35) ;  /* 0x0000012000007945 */ /* 0x000fe60003800000 */
[----:B------:R-:W-:Y:S04]  /*7020*/  IADD3 R5, R5, -c[0x0][0x168], RZ ;  /* 0x80005a0005057a10 */ /* 0x000fe80007ffe0ff */
[----:B------:R-:W-:Y:S11]  /*7030*/  ISETP.GT.AND P0, PT, R5, -0x1, PT ;  /* 0xffffffff0500780c */ /* 0x000ff60003f04270 */
[----:B------:R-:W-:Y:S02]  /*7040*/  @!UPT UIADD3 URZ, URZ, URZ, URZ ;  /* 0x0000003f3f3ff290 */ /* 0x000fe4000fffe03f */
[----:B------:R-:W-:-:S05]  /*7050*/  @P0 BRA `(.L_x_36) ;  /* 0x0000008000000947 */ /* 0x000fca0003800000 */
[----:B------:R-:W-:Y:S01]  /*7060*/  LOP3.LUT R5, RZ, R5, RZ, 0x33, !PT ;  /* 0x00000005ff057212 */ /* 0x000fe200078e33ff */
[----:B------:R-:W-:Y:S05]  /*7070*/  IMAD.MOV.U32 R4, RZ, RZ, c[0x0][0x32c] ;  /* 0x0000cb00ff047624 */ /* 0x000fea00078e00ff */
[----:B------:R-:W-:Y:S11]  /*7080*/  ISETP.NE.AND P0, PT, R4, 0x1, PT ;  /* 0x000000010400780c */ /* 0x000ff60003f05270 */
[----:B------:R-:W-:Y:S02]  /*7090*/  @!UPT UIADD3 URZ, URZ, URZ, URZ ;  /* 0x0000003f3f3ff290 */ /* 0x000fe4000fffe03f */
[----:B------:R-:W-:Y:S05]  /*70a0*/  @P0 IMAD.HI.U32 R4, R5, c[0x0][0x330], RZ ;  /* 0x0000cc0005040a27 */ /* 0x000fea00078e00ff */
[----:B------:R-:W-:Y:S04]  /*70b0*/  @P0 SHF.R.U32.HI R5, RZ, c[0x0][0x334], R4 ;  /* 0x0000cd00ff050a19 */ /* 0x000fe80000011604 */
[----:B------:R-:W-:Y:S01]  /*70c0*/  LOP3.LUT R5, RZ, R5, RZ, 0x33, !PT ;  /* 0x00000005ff057212 */ /* 0x000fe200078e33ff */
[----:B------:R-:W-:-:S05]  /*70d0*/  BRA `(.L_x_37) ;  /* 0x0000005000007947 */ /* 0x000fca0003800000 */
.L_x_36:
[----:B------:R-:W-:Y:S04]  /*70e0*/  MOV R4, c[0x0][0x32c] ;  /* 0x0000cb0000047a02 */ /* 0x000fe80000000f00 */
[----:B------:R-:W-:Y:S11]  /*70f0*/  ISETP.NE.AND P0, PT, R4, 0x1, PT ;  /* 0x000000010400780c */ /* 0x000ff60003f05270 */
[----:B------:R-:W-:Y:S02]  /*7100*/  @!UPT UIADD3 URZ, URZ, URZ, URZ ;  /* 0x0000003f3f3ff290 */ /* 0x000fe4000fffe03f */
[----:B------:R-:W-:Y:S05]  /*7110*/  @P0 IMAD.HI.U32 R4, R5, c[0x0][0x330], RZ ;  /* 0x0000cc0005040a27 */ /* 0x000fea00078e00ff */
[----:B------:R-:W-:Y:S02]  /*7120*/  @P0 SHF.R.U32.HI R5, RZ, c[0x0][0x334], R4 ;  /* 0x0000cd00ff050a19 */ /* 0x000fe40000011604 */
.L_x_37:
[----:B------:R-:W-:Y:S05]  /*7130*/  BSYNC B0 ;  /* 0x0000000000007941 */ /* 0x000fea0003800000 */
.L_x_35:
[----:B------:R-:W-:Y:S04]  /*7140*/  IMAD.IADD R4, R19, 0x1, -R222 ;  /* 0x0000000113047824 */ /* 0x000fe800078e0ade */
[----:B------:R-:W-:Y:S05]  /*7150*/  IMAD R4, R5, c[0x0][0x32c], R4 ;  /* 0x0000cb0005047a24 */ /* 0x000fea00078e0204 */
[----:B------:R-:W-:Y:S02]  /*7160*/  IADD3 R5, R4, c[0x0][0x32c], RZ ;  /* 0x0000cb0004057a10 */ /* 0x000fe40007ffe0ff */
[----:B------:R-:W-:Y:S02]  /*7170*/  IMNMX R25, R25, R4, !PT ;  /* 0x0000000419197217 */ /* 0x000fe40007800200 */
[----:B------:R-:W-:Y:S02]  /*7180*/  IMNMX R26, R26, R5, PT ;  /* 0x000000051a1a7217 */ /* 0x000fe40003800200 */
.L_x_34:
[C---:B--234-:R-:W-:Y:S01]  /*7190*/  ISETP.GE.AND P0, PT, R19.reuse, 0x1, PT ;  /* 0x000000011300780c */ /* 0x05cfe20003f06270 */
[----:B------:R-:W2:Y:S01]  /*71a0*/  SHFL.IDX PT, R4, R18, 0x1, 0x1c1f ;  /* 0x003c1f0012047f89 */ /* 0x000ea200000e0000 */
[----:B------:R-:W-:Y:S02]  /*71b0*/  ISETP.GE.AND P1, PT, R19, 0x2, PT ;  /* 0x000000021300780c */ /* 0x000fe40003f26270 */
[----:B------:R-:W-:Y:S02]  /*71c0*/  LOP3.LUT R223, R223, 0xfff7ffff, RZ, 0xc0, !PT ;  /* 0xfff7ffffdfdf7812 */ /* 0x000fe400078ec0ff */
[C---:B------:R-:W-:Y:S02]  /*71d0*/  ISETP.GE.AND P2, PT, R19.reuse, 0x9, PT ;  /* 0x000000091300780c */ /* 0x040fe40003f46270 */
[C---:B------:R-:W-:Y:S02]  /*71e0*/  ISETP.GE.AND P6, PT, R19.reuse, 0x51, PT ;  /* 0x000000511300780c */ /* 0x040fe40003fc6270 */
[----:B------:R-:W-:Y:S03]  /*71f0*/  ISETP.GE.AND P5, PT, R19, 0x52, PT ;  /* 0x000000521300780c */ /* 0x000fe60003fa6270 */
[----:B------:R-:W-:Y:S02]  /*7200*/  @P0 LOP3.LUT R223, R223, 0x80000, RZ, 0xfc, !PT ;  /* 0x00080000dfdf0812 */ /* 0x000fe400078efcff */
[----:B------:R-:W-:Y:S02]  /*7210*/  ISETP.GT.AND P0, PT, R25, RZ, !P0 ;  /* 0x000000ff1900720c */ /* 0x000fe40004704270 */
[----:B------:R-:W-:Y:S02]  /*7220*/  LOP3.LUT R223, R223, 0xfffbffff, RZ, 0xc0, !PT ;  /* 0xfffbffffdfdf7812 */ /* 0x000fe400078ec0ff */
[----:B------:R-:W-:Y:S02]  /*7230*/  ISETP.LT.OR P0, PT, R26, 0x1, P0 ;  /* 0x000000011a00780c */ /* 0x000fe40000701670 */
[----:B------:R-:W-:Y:S02]  /*7240*/  @P1 LOP3.LUT R223, R223, 0x40000, RZ, 0xfc, !PT ;  /* 0x00040000dfdf1812 */ /* 0x000fe400078efcff */
[----:B------:R-:W-:Y:S02]  /*7250*/  ISETP.GT.AND P1, PT, R25, 0x1, !P1 ;  /* 0x000000011900780c */ /* 0x000fe40004f24270 */
[----:B------:R-:W-:Y:S01]  /*7260*/  LOP3.LUT R223, R223, 0xfffdffff, RZ, 0xc0, !PT ;  /* 0xfffdffffdfdf7812 */ /* 0x000fe200078ec0ff */
[--C-:B--2---:R-:W-:Y:S01]  /*7270*/  IMAD.IADD R23, R23, 0x1, R4.reuse ;  /* 0x0000000117177824 */ /* 0x104fe200078e0204 */
[----:B------:R-:W-:Y:S01]  /*7280*/  FSEL R12, R156, -INF , !P0 ;  /* 0xff8000009c0c7808 */ /* 0x000fe20004000000 */
[----:B------:R-:W-:Y:S01]  /*7290*/  IMAD.IADD R22, R22, 0x1, R4 ;  /* 0x0000000116167824 */ /* 0x000fe200078e0204 */
[----:B------:R-:W-:Y:S02]  /*72a0*/  @P2 LOP3.LUT R223, R223, 0x20000, RZ, 0xfc, !PT ;  /* 0x00020000dfdf2812 */ /* 0x000fe400078efcff */
[----:B------:R-:W-:Y:S02]  /*72b0*/  ISETP.GT.AND P0, PT, R25, 0x8, !P2 ;  /* 0x000000081900780c */ /* 0x000fe40005704270 */
[C---:B------:R-:W-:Y:S02]  /*72c0*/  ISETP.GE.AND P2, PT, R19.reuse, 0xa, PT ;  /* 0x0000000a1300780c */ /* 0x040fe40003f46270 */
[C---:B------:R-:W-:Y:S02]  /*72d0*/  ISETP.LT.OR P1, PT, R26.reuse, 0x2, P1 ;  /* 0x000000021a00780c */ /* 0x040fe40000f21670 */
[----:B------:R-:W-:Y:S02]  /*72e0*/  ISETP.LT.OR P0, PT, R26, 0x9, P0 ;  /* 0x000000091a00780c */ /* 0x000fe40000701670 */
[----:B------:R-:W-:Y:S02]  /*72f0*/  FSEL R10, R160, -INF , !P1 ;  /* 0xff800000a00a7808 */ /* 0x000fe40004800000 */
[----:B------:R-:W-:Y:S02]  /*7300*/  ISETP.GE.AND P1, PT, R19, 0x11, PT ;  /* 0x000000111300780c */ /* 0x000fe40003f26270 */
[----:B------:R-:W-:Y:S02]  /*7310*/  LOP3.LUT R223, R223, 0xfffeffff, RZ, 0xc0, !PT ;  /* 0xfffeffffdfdf7812 */ /* 0x000fe400078ec0ff */
[----:B------:R-:W-:Y:S02]  /*7320*/  FSEL R6, R162, -INF , !P0 ;  /* 0xff800000a2067808 */ /* 0x000fe40004000000 */
[----:B------:R-:W-:Y:S02]  /*7330*/  @P2 LOP3.LUT R223, R223, 0x10000, RZ, 0xfc, !PT ;  /* 0x00010000dfdf2812 */ /* 0x000fe400078efcff */
[----:B------:R-:W-:Y:S02]  /*7340*/  ISETP.GT.AND P0, PT, R25, 0x9, !P2 ;  /* 0x000000091900780c */ /* 0x000fe40005704270 */
[----:B------:R-:W-:Y:S02]  /*7350*/  LOP3.LUT R223, R223, 0xffff7fff, RZ, 0xc0, !PT ;  /* 0xffff7fffdfdf7812 */ /* 0x000fe400078ec0ff */
[----:B------:R-:W-:Y:S02]  /*7360*/  ISETP.LT.OR P0, PT, R26, 0xa, P0 ;  /* 0x0000000a1a00780c */ /* 0x000fe40000701670 */
[----:B------:R-:W-:Y:S02]  /*7370*/  @P1 LOP3.LUT R223, R223, 0x8000, RZ, 0xfc, !PT ;  /* 0x00008000dfdf1812 */ /* 0x000fe400078efcff */
[----:B------:R-:W-:Y:S02]  /*7380*/  FSEL R8, R164, -INF , !P0 ;  /* 0xff800000a4087808 */ /* 0x000fe40004000000 */
[----:B------:R-:W-:Y:S02]  /*7390*/  ISETP.GT.AND P0, PT, R25, 0x10, !P1 ;  /* 0x000000101900780c */ /* 0x000fe40004f04270 */
[----:B------:R-:W-:Y:S02]  /*73a0*/  ISETP.GE.AND P1, PT, R19, 0x12, PT ;  /* 0x000000121300780c */ /* 0x000fe40003f26270 */
[----:B------:R-:W-:Y:S02]  /*73b0*/  ISETP.LT.OR P0, PT, R26, 0x11, P0 ;  /* 0x000000111a00780c */ /* 0x000fe40000701670 */
[----:B------:R-:W-:Y:S02]  /*73c0*/  LOP3.LUT R223, R223, 0xffffbfff, RZ, 0xc0, !PT ;  /* 0xffffbfffdfdf7812 */ /* 0x000fe400078ec0ff */
[----:B------:R-:W-:Y:S02]  /*73d0*/  FSEL R42, R184, -INF , !P0 ;  /* 0xff800000b82a7808 */ /* 0x000fe40004000000 */
[----:B------:R-:W-:Y:S02]  /*73e0*/  ISETP.GT.AND P0, PT, R25, 0x11, !P1 ;  /* 0x000000111900780c */ /* 0x000fe40004f04270 */
[----:B------:R-:W-:Y:S02]  /*73f0*/  ISETP.GE.AND P2, PT, R19, 0x59, PT ;  /* 0x000000591300780c */ /* 0x000fe40003f46270 */
[----:B------:R-:W-:Y:S02]  /*7400*/  ISETP.LT.OR P0, PT, R26, 0x12, P0 ;  /* 0x000000121a00780c */ /* 0x000fe40000701670 */
[----:B------:R-:W-:Y:S02]  /*7410*/  @P1 LOP3.LUT R223, R223, 0x4000, RZ, 0xfc, !PT ;  /* 0x00004000dfdf1812 */ /* 0x000fe400078efcff */
[----:B------:R-:W-:Y:S02]  /*7420*/  ISETP.GE.AND P1, PT, R19, 0x19, PT ;  /* 0x000000191300780c */ /* 0x000fe40003f26270 */
[----:B------:R-:W-:Y:S02]  /*7430*/  LOP3.LUT R223, R223, 0xffffdfff, RZ, 0xc0, !PT ;  /* 0xffffdfffdfdf7812 */ /* 0x000fe400078ec0ff */
[----:B------:R-:W-:Y:S02]  /*7440*/  FSEL R40, R166, -INF , !P0 ;  /* 0xff800000a6287808 */ /* 0x000fe40004000000 */
[----:B------:R-:W-:Y:S04]  /*7450*/  ISETP.GT.AND P0, PT, R25, 0x18, !P1 ;  /* 0x000000181900780c */ /* 0x000fe80004f04270 */
[C---:B------:R-:W-:Y:S03]  /*7460*/  ISETP.LT.OR P0, PT, R26.reuse, 0x19, P0 ;  /* 0x000000191a00780c */ /* 0x040fe60000701670 */
[----:B------:R-:W-:Y:S02]  /*7470*/  @P1 LOP3.LUT R223, R223, 0x2000, RZ, 0xfc, !PT ;  /* 0x00002000dfdf1812 */ /* 0x000fe400078efcff */
[----:B------:R-:W-:Y:S02]  /*7480*/  ISETP.GE.AND P1, PT, R19, 0x1a, PT ;  /* 0x0000001a1300780c */ /* 0x000fe40003f26270 */
[----:B------:R-:W-:Y:S02]  /*7490*/  LOP3.LUT R223, R223, 0xffffefff, RZ, 0xc0, !PT ;  /* 0xffffefffdfdf7812 */ /* 0x000fe400078ec0ff */
[----:B------:R-:W-:Y:S02]  /*74a0*/  FSEL R50, R185, -INF , !P0 ;  /* 0xff800000b9327808 */ /* 0x000fe40004000000 */
[----:B------:R-:W-:Y:S04]  /*74b0*/  ISETP.GT.AND P0, PT, R25, 0x19, !P1 ;  /* 0x000000191900780c */ /* 0x000fe80004f04270 */
[----:B------:R-:W-:Y:S03]  /*74c0*/  ISETP.LT.OR P0, PT, R26, 0x1a, P0 ;  /* 0x0000001a1a00780c */ /* 0x000fe60000701670 */
        /* <DEDUP_REMOVED lines=21> */
[----:B-1----:R-:W-:Y:S02]  /*7620*/  FSEL R162, R234, -INF , !P0 ;  /* 0xff800000eaa27808 */ /* 0x002fe40004000000 */
        /* <DEDUP_REMOVED lines=40> */
[----:B------:R-:W-:Y:S02]  /*78b0*/  FSEL R192, R9, -INF , !P0 ;  /* 0xff80000009c07808 */ /* 0x000fe40004000000 */
[----:B------:R-:W-:Y:S02]  /*78c0*/  LOP3.LUT R223, R223, 0xfffffffd, RZ, 0xc0, !PT ;  /* 0xfffffffddfdf7812 */ /* 0x000fe400078ec0ff */
[----:B------:R-:W-:Y:S04]  /*78d0*/  ISETP.GT.AND P0, PT, R25, 0x48, !P1 ;  /* 0x000000481900780c */ /* 0x000fe80004f04270 */
[C---:B------:R-:W-:Y:S03]  /*78e0*/  ISETP.LT.OR P0, PT, R26.reuse, 0x49, P0 ;  /* 0x000000491a00780c */ /* 0x040fe60000701670 */
[----:B------:R-:W-:Y:S02]  /*78f0*/  @P1 LOP3.LUT R223, R223, 0x2, RZ, 0xfc, !PT ;  /* 0x00000002dfdf1812 */ /* 0x000fe400078efcff */
[----:B------:R-:W-:Y:S02]  /*7900*/  ISETP.GE.AND P1, PT, R19, 0x4a, PT ;  /* 0x0000004a1300780c */ /* 0x000fe40003f26270 */
[----:B------:R-:W-:Y:S02]  /*7910*/  FSEL R184, R13, -INF , !P0 ;  /* 0xff8000000db87808 */ /* 0x000fe40004000000 */
[----:B------:R-:W-:Y:S02]  /*7920*/  ISETP.GT.AND P0, PT, R25, 0x49, !P1 ;  /* 0x000000491900780c */ /* 0x000fe40004f04270 */
[----:B------:R-:W-:Y:S02]  /*7930*/  LOP3.LUT R223, R223, 0xfffffffe, RZ, 0xc0, !PT ;  /* 0xfffffffedfdf7812 */ /* 0x000fe400078ec0ff */
[C---:B------:R-:W-:Y:S04]  /*7940*/  ISETP.LT.OR P0, PT, R26.reuse, 0x4a, P0 ;  /* 0x0000004a1a00780c */ /* 0x040fe80000701670 */
[----:B------:R-:W-:Y:S02]  /*7950*/  FSEL R166, R15, -INF , !P0 ;  /* 0xff8000000fa67808 */ /* 0x000fe40004000000 */
[----:B------:R-:W-:Y:S02]  /*7960*/  ISETP.GT.AND P0, PT, R25, 0x50, !P6 ;  /* 0x000000501900780c */ /* 0x000fe40007704270 */
[----:B------:R-:W-:Y:S02]  /*7970*/  @P1 LOP3.LUT R223, R223, 0x1, RZ, 0xfc, !PT ;  /* 0x00000001dfdf1812 */ /* 0x000fe400078efcff */
[C---:B------:R-:W-:Y:S02]  /*7980*/  ISETP.LT.OR P0, PT, R26.reuse, 0x51, P0 ;  /* 0x000000511a00780c */ /* 0x040fe40000701670 */
[----:B------:R-:W-:Y:S02]  /*7990*/  ISETP.GE.AND P1, PT, R19, 0x5a, PT ;  /* 0x0000005a1300780c */ /* 0x000fe40003f26270 */
[----:B------:R-:W-:Y:S02]  /*79a0*/  FSEL R156, R17, -INF , !P0 ;  /* 0xff800000119c7808 */ /* 0x000fe40004000000 */
[C---:B------:R-:W-:Y:S04]  /*79b0*/  ISETP.GT.AND P0, PT, R25.reuse, 0x51, !P5 ;  /* 0x000000511900780c */ /* 0x040fe80006f04270 */
[----:B------:R-:W-:Y:S04]  /*79c0*/  ISETP.LT.OR P0, PT, R26, 0x52, P0 ;  /* 0x000000521a00780c */ /* 0x000fe80000701670 */
[----:B------:R-:W-:Y:S02]  /*79d0*/  FSEL R150, R150, -INF , !P0 ;  /* 0xff80000096967808 */ /* 0x000fe40004000000 */
[C---:B------:R-:W-:Y:S04]  /*79e0*/  ISETP.GT.AND P0, PT, R25.reuse, 0x58, !P2 ;  /* 0x000000581900780c */ /* 0x040fe80005704270 */
[----:B------:R-:W-:Y:S04]  /*79f0*/  ISETP.LT.OR P0, PT, R26, 0x59, P0 ;  /* 0x000000591a00780c */ /* 0x000fe80000701670 */
[----:B------:R-:W-:Y:S02]  /*7a00*/  FSEL R146, R146, -INF , !P0 ;  /* 0xff80000092927808 */ /* 0x000fe40004000000 */
[----:B------:R-:W-:Y:S04]  /*7a10*/  ISETP.GT.AND P0, PT, R25, 0x59, !P1 ;  /* 0x000000591900780c */ /* 0x000fe80004f04270 */
[----:B------:R-:W-:Y:S04]  /*7a20*/  ISETP.LT.OR P0, PT, R26, 0x5a, P0 ;  /* 0x0000005a1a00780c */ /* 0x000fe80000701670 */
[----:B------:R-:W-:Y:S02]  /*7a30*/  FSEL R144, R21, -INF , !P0 ;  /* 0xff80000015907808 */ /* 0x000fe40004000000 */
[----:B------:R-:W-:Y:S11]  /*7a40*/  PLOP3.LUT P0, PT, PT, PT, UP2, 0x40, 0x0 ;  /* 0x000000000000781c */ /* 0x000ff60003f0e828 */
[----:B------:R-:W-:Y:S02]  /*7a50*/  @!UPT UIADD3 URZ, URZ, URZ, URZ ;  /* 0x0000003f3f3ff290 */ /* 0x000fe4000fffe03f */
[----:B------:R-:W-:-:S05]  /*7a60*/  @P0 BRA `(.L_x_38) ;  /* 0x0000019000000947 */ /* 0x000fca0003800000 */
[----:B------:R-:W-:Y:S01]  /*7a70*/  IADD3 R4, R4, c[0x0][0x1d0], RZ ;  /* 0x0000740004047a10 */ /* 0x000fe20007ffe0ff */
        /* <DEDUP_REMOVED lines=13> */
.L_x_40:
[----:B------:R-:W-:Y:S04]  /*7b50*/  MOV R4, c[0x0][0x32c] ;  /* 0x0000cb0000047a02 */ /* 0x000fe80000000f00 */
[----:B------:R-:W-:Y:S11]  /*7b60*/  ISETP.NE.AND P0, PT, R4, 0x1, PT ;  /* 0x000000010400780c */ /* 0x000ff60003f05270 */
[----:B------:R-:W-:Y:S02]  /*7b70*/  @!UPT UIADD3 URZ, URZ, URZ, URZ ;  /* 0x0000003f3f3ff290 */ /* 0x000fe4000fffe03f */
[----:B------:R-:W-:Y:S05]  /*7b80*/  @P0 IMAD.HI.U32 R4, R5, c[0x0][0x330], RZ ;  /* 0x0000cc0005040a27 */ /* 0x000fea00078e00ff */
[----:B------:R-:W-:Y:S02]  /*7b90*/  @P0 SHF.R.U32.HI R5, RZ, c[0x0][0x334], R4 ;  /* 0x0000cd00ff050a19 */ /* 0x000fe40000011604 */
.L_x_41:
[----:B------:R-:W-:Y:S05]  /*7ba0*/  BSYNC B0 ;  /* 0x0000000000007941 */ /* 0x000fea0003800000 */
.L_x_39:
[----:B------:R-:W-:Y:S04]  /*7bb0*/  IMAD.IADD R4, R19, 0x1, -R222 ;  /* 0x0000000113047824 */ /* 0x000fe800078e0ade */
[----:B------:R-:W-:Y:S05]  /*7bc0*/  IMAD R4, R5, c[0x0][0x32c], R4 ;  /* 0x0000cb0005047a24 */ /* 0x000fea00078e0204 */
[----:B------:R-:W-:Y:S02]  /*7bd0*/  IADD3 R16, R4, c[0x0][0x32c], RZ ;  /* 0x0000cb0004107a10 */ /* 0x000fe40007ffe0ff */
[----:B------:R-:W-:Y:S02]  /*7be0*/  IMNMX R22, R22, R4, !PT ;  /* 0x0000000416167217 */ /* 0x000fe40007800200 */
[----:B------:R-:W-:Y:S02]  /*7bf0*/  IMNMX R23, R23, R16, PT ;  /* 0x0000001017177217 */ /* 0x000fe40003800200 */
.L_x_38:
[----:B------:R-:W-:Y:S01]  /*7c00*/  LOP3.LUT P0, RZ, R223, 0x80000, RZ, 0xc0, !PT ;  /* 0x00080000dfff7812 */ /* 0x000fe2000780c0ff */
[----:B------:R-:W-:Y:S01]  /*7c10*/  LDSM.16.MT88.4 R28, [R209+0x100] ;  /* 0x00010000d11c783b */ /* 0x000fe20000004200 */
[----:B------:R-:W-:Y:S02]  /*7c20*/  FMNMX.FTZ R7, R12, R3, !PT ;  /* 0x000000030c077209 */ /* 0x000fe40007810000 */
[----:B------:R-:W-:Y:S02]  /*7c30*/  ISETP.GT.AND P0, PT, R22, RZ, !P0 ;  /* 0x000000ff1600720c */ /* 0x000fe40004704270 */
[----:B------:R-:W-:Y:S02]  /*7c40*/  FMNMX.FTZ R7, R10, R7, !PT ;  /* 0x000000070a077209 */ /* 0x000fe40007810000 */
[----:B------:R-:W-:Y:S01]  /*7c50*/  ISETP.LT.OR P0, PT, R23, 0x1, P0 ;  /* 0x000000011700780c */ /* 0x000fe20000701670 */
[----:B------:R-:W-:Y:S01]  /*7c60*/  LDSM.16.MT88.4 R36, [R208+0x100] ;  /* 0x00010000d024783b */ /* 0x000fe20000004200 */
[----:B------:R-:W-:Y:S02]  /*7c70*/  FMNMX.FTZ R7, R6, R7, !PT ;  /* 0x0000000706077209 */ /* 0x000fe40007810000 */
[----:B------:R-:W-:Y:S02]  /*7c80*/  FSEL R15, R0, -INF , !P0 ;  /* 0xff800000000f7808 */ /* 0x000fe40004000000 */
[----:B------:R-:W-:Y:S02]  /*7c90*/  LOP3.LUT P0, RZ, R223, 0x40000, RZ, 0xc0, !PT ;  /* 0x00040000dfff7812 */ /* 0x000fe4000780c0ff */
[----:B------:R-:W-:Y:S01]  /*7ca0*/  FMNMX.FTZ R7, R8, R7, !PT ;  /* 0x0000000708077209 */ /* 0x000fe20007810000 */
[----:B------:R-:W-:Y:S01]  /*7cb0*/  LDSM.16.MT88.4 R44, [R212+0x3100] ;  /* 0x00310000d42c783b */ /* 0x000fe20000004200 */
[----:B------:R-:W-:Y:S02]  /*7cc0*/  ISETP.GT.AND P0, PT, R22, 0x1, !P0 ;  /* 0x000000011600780c */ /* 0x000fe40004704270 */
[----:B------:R-:W-:Y:S02]  /*7cd0*/  FMNMX.FTZ R7, R42, R7, !PT ;  /* 0x000000072a077209 */ /* 0x000fe40007810000 */
[----:B------:R-:W-:Y:S02]  /*7ce0*/  ISETP.LT.OR P0, PT, R23, 0x2, P0 ;  /* 0x000000021700780c */ /* 0x000fe40000701670 */
[----:B------:R-:W-:Y:S02]  /*7cf0*/  FMNMX.FTZ R7, R40, R7, !PT ;  /* 0x0000000728077209 */ /* 0x000fe40007810000 */
[----:B------:R-:W-:Y:S02]  /*7d00*/  FSEL R13, R157, -INF , !P0 ;  /* 0xff8000009d0d7808 */ /* 0x000fe40004000000 */
[----:B------:R-:W-:Y:S02]  /*7d10*/  LOP3.LUT P0, RZ, R223, 0x20000, RZ, 0xc0, !PT ;  /* 0x00020000dfff7812 */ /* 0x000fe4000780c0ff */
[----:B------:R-:W-:Y:S02]  /*7d20*/  FMNMX.FTZ R7, R50, R7, !PT ;  /* 0x0000000732077209 */ /* 0x000fe40007810000 */
        /* <DEDUP_REMOVED lines=66> */
[C---:B------:R-:W-:Y:S01]  /*8150*/  ISETP.GT.AND P6, PT, R22.reuse, 0x50, !P6 ;  /* 0x000000501600780c */ /* 0x040fe200077c4270 */
[----:B------:R-:W1:Y:S01]  /*8160*/  SHFL.BFLY PT, R0, R5, 0x2, 0x1f ;  /* 0x0c401f0005007f89 */ /* 0x000e6200000e0000 */
[----:B------:R-:W-:Y:S02]  /*8170*/  FSEL R233, R233, -INF , !P0 ;  /* 0xff800000e9e97808 */ /* 0x000fe40004000000 */
[----:B------:R-:W-:Y:S02]  /*8180*/  LOP3.LUT P0, RZ, R223, 0x80, RZ, 0xc0, !PT ;  /* 0x00000080dfff7812 */ /* 0x000fe4000780c0ff */
[----:B------:R-:W-:Y:S02]  /*8190*/  FMNMX.FTZ R4, R233, R4, !PT ;  /* 0x00000004e9047209 */ /* 0x000fe40007810000 */
[C---:B------:R-:W-:Y:S02]  /*81a0*/  ISETP.GT.AND P0, PT, R22.reuse, 0x30, !P0 ;  /* 0x000000301600780c */ /* 0x040fe40004704270 */
[C---:B------:R-:W-:Y:S02]  /*81b0*/  ISETP.GT.AND P5, PT, R22.reuse, 0x51, !P5 ;  /* 0x000000511600780c */ /* 0x040fe40006fa4270 */
[C---:B------:R-:W-:Y:S02]  /*81c0*/  ISETP.LT.OR P0, PT, R23.reuse, 0x31, P0 ;  /* 0x000000311700780c */ /* 0x040fe40000701670 */
[----:B------:R-:W-:Y:S02]  /*81d0*/  ISETP.LT.OR P6, PT, R23, 0x51, P6 ;  /* 0x000000511700780c */ /* 0x000fe400037c1670 */
        /* <DEDUP_REMOVED lines=11> */
[----:B------:R-:W-:Y:S02]  /*8290*/  FSEL R147, R251, -INF , !P6 ;  /* 0xff800000fb937808 */ /* 0x000fe40007000000 */
[----:B------:R-:W-:Y:S02]  /*82a0*/  ISETP.LT.OR P0, PT, R23, 0x39, P0 ;  /* 0x000000391700780c */ /* 0x000fe40000701670 */
[C---:B------:R-:W-:Y:S02]  /*82b0*/  ISETP.GT.AND P1, PT, R22.reuse, 0x59, !P1 ;  /* 0x000000591600780c */ /* 0x040fe40004f24270 */
[----:B------:R-:W-:Y:S02]  /*82c0*/  FSEL R241, R241, -INF , !P0 ;  /* 0xff800000f1f17808 */ /* 0x000fe40004000000 */
[----:B------:R-:W-:Y:S02]  /*82d0*/  LOP3.LUT P0, RZ, R223, 0x10, RZ, 0xc0, !PT ;  /* 0x00000010dfff7812 */ /* 0x000fe4000780c0ff */
[----:B------:R-:W-:Y:S02]  /*82e0*/  FMNMX.FTZ R4, R241, R4, !PT ;  /* 0x00000004f1047209 */ /* 0x000fe40007810000 */
[----:B------:R-:W-:Y:S02]  /*82f0*/  ISETP.GT.AND P0, PT, R22, 0x39, !P0 ;  /* 0x000000391600780c */ /* 0x000fe40004704270 */
[C---:B------:R-:W-:Y:S02]  /*8300*/  ISETP.LT.OR P2, PT, R23.reuse, 0x59, P2 ;  /* 0x000000591700780c */ /* 0x040fe40001741670 */
[----:B------:R-:W-:Y:S02]  /*8310*/  ISETP.LT.OR P0, PT, R23, 0x3a, P0 ;  /* 0x0000003a1700780c */ /* 0x000fe40000701670 */
[----:B------:R-:W-:Y:S02]  /*8320*/  FSEL R139, R250, -INF , !P5 ;  /* 0xff800000fa8b7808 */ /* 0x000fe40006800000 */
        /* <DEDUP_REMOVED lines=11> */
[----:B-1----:R-:W-:Y:S02]  /*83e0*/  FMNMX.FTZ R16, R5, R0, !PT ;  /* 0x0000000005107209 */ /* 0x002fe40007810000 */
[----:B------:R-:W-:Y:S02]  /*83f0*/  ISETP.LT.OR P0, PT, R23, 0x42, P0 ;  /* 0x000000421700780c */ /* 0x000fe40000701670 */
[----:B------:R-:W-:Y:S01]  /*8400*/  FSEL R117, R252, -INF , !P1 ;  /* 0xff800000fc757808 */ /* 0x000fe20004800000 */
[----:B------:R-:W1:Y:S01]  /*8410*/  SHFL.BFLY PT, R17, R16, 0x1, 0x1f ;  /* 0x0c201f0010117f89 */ /* 0x000e6200000e0000 */
[----:B------:R-:W-:Y:S02]  /*8420*/  FSEL R165, R242, -INF , !P0 ;  /* 0xff800000f2a57808 */ /* 0x000fe40004000000 */
[----:B------:R-:W-:Y:S02]  /*8430*/  LOP3.LUT P0, RZ, R223, 0x2, RZ, 0xc0, !PT ;  /* 0x00000002dfff7812 */ /* 0x000fe4000780c0ff */
[----:B------:R-:W-:Y:S02]  /*8440*/  FMNMX.FTZ R4, R165, R4, !PT ;  /* 0x00000004a5047209 */ /* 0x000fe40007810000 */
[----:B------:R-:W-:Y:S04]  /*8450*/  ISETP.GT.AND P0, PT, R22, 0x48, !P0 ;  /* 0x000000481600780c */ /* 0x000fe80004704270 */
[----:B------:R-:W-:Y:S04]  /*8460*/  ISETP.LT.OR P0, PT, R23, 0x49, P0 ;  /* 0x000000491700780c */ /* 0x000fe80000701670 */
[----:B------:R-:W-:Y:S02]  /*8470*/  FSEL R161, R248, -INF , !P0 ;  /* 0xff800000f8a17808 */ /* 0x000fe40004000000 */
[----:B------:R-:W-:Y:S02]  /*8480*/  LOP3.LUT P0, RZ, R223, 0x1, RZ, 0xc0, !PT ;  /* 0x00000001dfff7812 */ /* 0x000fe4000780c0ff */
[----:B------:R-:W-:Y:S02]  /*8490*/  FMNMX.FTZ R4, R161, R4, !PT ;  /* 0x00000004a1047209 */ /* 0x000fe40007810000 */
[----:B------:R-:W-:Y:S04]  /*84a0*/  ISETP.GT.AND P0, PT, R22, 0x49, !P0 ;  /* 0x000000491600780c */ /* 0x000fe80004704270 */
[----:B------:R-:W-:Y:S02]  /*84b0*/  ISETP.LT.OR P0, PT, R23, 0x4a, P0 ;  /* 0x0000004a1700780c */ /* 0x000fe40000701670 */
[----:B------:R-:W-:Y:S02]  /*84c0*/  LDSM.16.MT88.4 R20, [R210+0x100] ;  /* 0x00010000d214783b */ /* 0x000fe40000004200 */
[----:B------:R-:W-:Y:S04]  /*84d0*/  FSEL R159, R247, -INF , !P0 ;  /* 0xff800000f79f7808 */ /* 0x000fe80004000000 */
[----:B------:R-:W-:Y:S04]  /*84e0*/  FMNMX.FTZ R4, R159, R4, !PT ;  /* 0x000000049f047209 */ /* 0x000fe80007810000 */
[----:B------:R-:W-:Y:S04]  /*84f0*/  FMNMX.FTZ R4, R147, R4, !PT ;  /* 0x0000000493047209 */ /* 0x000fe80007810000 */
[----:B------:R-:W-:Y:S04]  /*8500*/  FMNMX.FTZ R0, R139, R4, !PT ;  /* 0x000000048b007209 */ /* 0x000fe80007810000 */
[----:B------:R-:W-:Y:S04]  /*8510*/  FMNMX.FTZ R0, R135, R0, !PT ;  /* 0x0000000087007209 */ /* 0x000fe80007810000 */
[----:B------:R-:W-:Y:S02]  /*8520*/  FMNMX.FTZ R7, R117, R0, !PT ;  /* 0x0000000075077209 */ /* 0x000fe40007810000 */
[----:B-1----:R-:W-:Y:S03]  /*8530*/  FMNMX.FTZ R0, R16, R17, !PT ;  /* 0x0000001110007209 */ /* 0x002fe60007810000 */
[----:B------:R-:W1:Y:S01]  /*8540*/  SHFL.BFLY PT, R4, R7, 0x2, 0x1f ;  /* 0x0c401f0007047f89 */ /* 0x000e6200000e0000 */
[C---:B------:R-:W-:Y:S01]  /*8550*/  FSETP.NEU.FTZ.AND P0, PT, R0.reuse, -INF , PT ;  /* 0xff8000000000780b */ /* 0x040fe20003f1d000 */
[----:B------:R-:W-:Y:S05]  /*8560*/  FMUL.FTZ R149, R0, c[0x0][0x2d0] ;  /* 0x0000b40000957a20 */ /* 0x000fea0000410000 */
[----:B------:R-:W-:Y:S05]  /*8570*/  FSEL R149, R149, RZ, P0 ;  /* 0x000000ff95957208 */ /* 0x000fea0000000000 */
[--C-:B------:R-:W-:Y:S01]  /*8580*/  FFMA.FTZ R118, R6, c[0x0][0x2d0], -R149.reuse ;  /* 0x0000b40006767a23 */ /* 0x100fe20000010895 */
[----:B------:R-:W-:Y:S01]  /*8590*/  FSEL R6, R0, RZ, P0 ;  /* 0x000000ff00067208 */ /* 0x000fe20000000000 */
[--C-:B------:R-:W-:Y:S02]  /*85a0*/  FFMA.FTZ R128, R12, c[0x0][0x2d0], -R149.reuse ;  /* 0x0000b4000c807a23 */ /* 0x100fe40000010895 */
[----:B------:R-:W-:Y:S02]  /*85b0*/  FFMA.FTZ R119, R10, c[0x0][0x2d0], -R149 ;  /* 0x0000b4000a777a23 */ /* 0x000fe40000010895 */
[----:B------:R-:W-:Y:S01]  /*85c0*/  FADD.FTZ R3, -R6, R3 ;  /* 0x0000000306037221 */ /* 0x000fe20000010100 */
[----:B------:R-:W-:Y:S01]  /*85d0*/  MUFU.EX2 R118, R118 ;  /* 0x0000007600767308 */ /* 0x000fe20000000800 */
[--C-:B------:R-:W-:Y:S02]  /*85e0*/  FFMA.FTZ R129, R8, c[0x0][0x2d0], -R149.reuse ;  /* 0x0000b40008817a23 */ /* 0x100fe40000010895 */
[--C-:B------:R-:W-:Y:S01]  /*85f0*/  FFMA.FTZ R136, R42, c[0x0][0x2d0], -R149.reuse ;  /* 0x0000b4002a887a23 */ /* 0x100fe20000010895 */
[----:B-1----:R-:W-:Y:S01]  /*8600*/  FMNMX.FTZ R5, R7, R4, !PT ;  /* 0x0000000407057209 */ /* 0x002fe20007810000 */
[--C-:B------:R-:W-:Y:S02]  /*8610*/  FFMA.FTZ R137, R40, c[0x0][0x2d0], -R149.reuse ;  /* 0x0000b40028897a23 */ /* 0x100fe40000010895 */
[--C-:B------:R-:W-:Y:S02]  /*8620*/  FFMA.FTZ R138, R50, c[0x0][0x2d0], -R149.reuse ;  /* 0x0000b400328a7a23 */ /* 0x100fe40000010895 */
[----:B------:R-:W1:Y:S01]  /*8630*/  SHFL.BFLY PT, R4, R5, 0x1, 0x1f ;  /* 0x0c201f0005047f89 */ /* 0x000e6200000e0000 */
[----:B------:R-:W-:Y:S01]  /*8640*/  MUFU.EX2 R128, R128 ;  /* 0x0000008000807308 */ /* 0x000fe20000000800 */
[--C-:B------:R-:W-:Y:S02]  /*8650*/  FFMA.FTZ R145, R48, c[0x0][0x2d0], -R149.reuse ;  /* 0x0000b40030917a23 */ /* 0x100fe40000010895 */
[--C-:B------:R-:W-:Y:S02]  /*8660*/  FFMA.FTZ R232, R232, c[0x0][0x2d0], -R149.reuse ;  /* 0x0000b400e8e87a23 */ /* 0x100fe40000010895 */
[--C-:B------:R-:W-:Y:S02]  /*8670*/  FFMA.FTZ R184, R184, c[0x0][0x2d0], -R149.reuse ;  /* 0x0000b400b8b87a23 */ /* 0x100fe40000010895 */
[--C-:B------:R-:W-:Y:S02]  /*8680*/  FFMA.FTZ R160, R160, c[0x0][0x2d0], -R149.reuse ;  /* 0x0000b400a0a07a23 */ /* 0x100fe40000010895 */
[--C-:B------:R-:W-:Y:S01]  /*8690*/  FFMA.FTZ R162, R162, c[0x0][0x2d0], -R149.reuse ;  /* 0x0000b400a2a27a23 */ /* 0x100fe20000010895 */
[----:B------:R-:W2:Y:S01]  /*86a0*/  MUFU.EX2 R119, R119 ;  /* 0x0000007700777308 */ /* 0x000ea20000000800 */
[--C-:B------:R-:W-:Y:S02]  /*86b0*/  FFMA.FTZ R234, R234, c[0x0][0x2d0], -R149.reuse ;  /* 0x0000b400eaea7a23 */ /* 0x100fe40000010895 */
[--C-:B------:R-:W-:Y:S02]  /*86c0*/  FFMA.FTZ R236, R236, c[0x0][0x2d0], -R149.reuse ;  /* 0x0000b400ecec7a23 */ /* 0x100fe40000010895 */
[--C-:B------:R-:W-:Y:S02]  /*86d0*/  FFMA.FTZ R156, R156, c[0x0][0x2d0], -R149.reuse ;  /* 0x0000b4009c9c7a23 */ /* 0x100fe40000010895 */
[--C-:B------:R-:W-:Y:S03]  /*86e0*/  FFMA.FTZ R146, R146, c[0x0][0x2d0], -R149.reuse ;  /* 0x0000b40092927a23 */ /* 0x100fe60000010895 */
[----:B------:R-:W3:Y:S01]  /*86f0*/  MUFU.EX2 R129, R129 ;  /* 0x0000008100817308 */ /* 0x000ee20000000800 */
[----:B-1----:R-:W-:Y:S01]  /*8700*/  FMNMX.FTZ R116, R5, R4, !PT ;  /* 0x0000000405747209 */ /* 0x002fe20007810000 */
[----:B------:R-:W-:Y:S03]  /*8710*/  FMUL.FTZ R4, R3, c[0x0][0x2d0] ;  /* 0x0000b40003047a20 */ /* 0x000fe60000410000 */
[C---:B------:R-:W-:Y:S01]  /*8720*/  FSETP.NEU.FTZ.AND P0, PT, R116.reuse, -INF , PT ;  /* 0xff8000007400780b */ /* 0x040fe20003f1d000 */
[C---:B------:R-:W-:Y:S04]  /*8730*/  FMUL.FTZ R134, R116.reuse, c[0x0][0x2d0] ;  /* 0x0000b40074867a20 */ /* 0x040fe80000410000 */
[----:B------:R-:W1:Y:S01]  /*8740*/  MUFU.EX2 R3, R4 ;  /* 0x0000000400037308 */ /* 0x000e620000000800 */
[----:B------:R-:W-:Y:S02]  /*8750*/  FSEL R5, R116, RZ, P0 ;  /* 0x000000ff74057208 */ /* 0x000fe40000000000 */
[----:B------:R-:W-:Y:S02]  /*8760*/  FSEL R134, R134, RZ, P0 ;  /* 0x000000ff86867208 */ /* 0x000fe40000000000 */
[----:B--2---:R-:W-:Y:S01]  /*8770*/  F2FP.BF16.PACK_AB R124, R119, R128 ;  /* 0x00000080777c723e */ /* 0x004fe200000010ff */
[----:B------:R-:W-:Y:S01]  /*8780*/  FADD.FTZ R5, -R5, R2 ;  /* 0x0000000205057221 */ /* 0x000fe20000010100 */
[----:B------:R-:W-:Y:S01]  /*8790*/  ISETP.GT.AND P0, PT, R230, R231, PT ;  /* 0x000000e7e600720c */ /* 0x000fe20003f04270 */
[--C-:B------:R-:W-:Y:S02]  /*87a0*/  FFMA.FTZ R133, R15, c[0x0][0x2d0], -R134.reuse ;  /* 0x0000b4000f857a23 */ /* 0x100fe40000010886 */
[--C-:B------:R-:W-:Y:S01]  /*87b0*/  FFMA.FTZ R132, R13, c[0x0][0x2d0], -R134.reuse ;  /* 0x0000b4000d847a23 */ /* 0x100fe20000010886 */
[----:B------:R-:W-:Y:S01]  /*87c0*/  MUFU.EX2 R232, R232 ;  /* 0x000000e800e87308 */ /* 0x000fe20000000800 */
[----:B------:R-:W2:Y:S01]  /*87d0*/  LDSM.16.MT88.4 R12, [R212+0x100] ;  /* 0x00010000d40c783b */ /* 0x000ea20000004200 */
[--C-:B------:R-:W-:Y:S01]  /*87e0*/  FFMA.FTZ R131, R11, c[0x0][0x2d0], -R134.reuse ;  /* 0x0000b4000b837a23 */ /* 0x100fe20000010886 */
[----:B---3--:R-:W-:Y:S01]  /*87f0*/  F2FP.BF16.PACK_AB R126, R129, R118 ;  /* 0x00000076817e723e */ /* 0x008fe200000010ff */
[--C-:B------:R-:W-:Y:S02]  /*8800*/  FFMA.FTZ R130, R9, c[0x0][0x2d0], -R134.reuse ;  /* 0x0000b40009827a23 */ /* 0x100fe40000010886 */
[----:B------:R-:W-:Y:S02]  /*8810*/  FMUL.FTZ R2, R5, c[0x0][0x2d0] ;  /* 0x0000b40005027a20 */ /* 0x000fe40000410000 */
[--C-:B------:R-:W-:Y:S02]  /*8820*/  FFMA.FTZ R165, R165, c[0x0][0x2d0], -R134.reuse ;  /* 0x0000b400a5a57a23 */ /* 0x100fe40000010886 */
[----:B------:R-:W-:Y:S01]  /*8830*/  MUFU.EX2 R133, R133 ;  /* 0x0000008500857308 */ /* 0x000fe20000000800 */
[--C-:B------:R-:W-:Y:S02]  /*8840*/  FFMA.FTZ R161, R161, c[0x0][0x2d0], -R134.reuse ;  /* 0x0000b400a1a17a23 */ /* 0x100fe40000010886 */
[C---:B-1----:R-:W-:Y:S02]  /*8850*/  FMUL.FTZ R4, R3.reuse, R112 ;  /* 0x0000007003047220 */ /* 0x042fe40000410000 */
[C---:B------:R-:W-:Y:S02]  /*8860*/  FMUL.FTZ R5, R3.reuse, R113 ;  /* 0x0000007103057220 */ /* 0x040fe40000410000 */
[C---:B------:R-:W-:Y:S02]  /*8870*/  FMUL.FTZ R8, R3.reuse, R108 ;  /* 0x0000006c03087220 */ /* 0x040fe40000410000 */
[C---:B------:R-:W-:Y:S01]  /*8880*/  FMUL.FTZ R9, R3.reuse, R109 ;  /* 0x0000006d03097220 */ /* 0x040fe20000410000 */
[----:B------:R-:W1:Y:S01]  /*8890*/  MUFU.EX2 R2, R2 ;  /* 0x0000000200027308 */ /* 0x000e620000000800 */
[C---:B------:R-:W-:Y:S02]  /*88a0*/  FMUL.FTZ R16, R3.reuse, R100 ;  /* 0x0000006403107220 */ /* 0x040fe40000410000 */
[C---:B------:R-:W-:Y:S02]  /*88b0*/  FMUL.FTZ R17, R3.reuse, R101 ;  /* 0x0000006503117220 */ /* 0x040fe40000410000 */
[C---:B------:R-:W-:Y:S02]  /*88c0*/  FMUL.FTZ R24, R3.reuse, R92 ;  /* 0x0000005c03187220 */ /* 0x040fe40000410000 */
[C---:B------:R-:W-:Y:S02]  /*88d0*/  FMUL.FTZ R25, R3.reuse, R93 ;  /* 0x0000005d03197220 */ /* 0x040fe40000410000 */
[C---:B------:R-:W-:Y:S01]  /*88e0*/  FMUL.FTZ R32, R3.reuse, R84 ;  /* 0x0000005403207220 */ /* 0x040fe20000410000 */
[----:B------:R-:W3:Y:S01]  /*88f0*/  MUFU.EX2 R132, R132 ;  /* 0x0000008400847308 */ /* 0x000ee20000000800 */
[C---:B------:R-:W-:Y:S02]  /*8900*/  FMUL.FTZ R33, R3.reuse, R85 ;  /* 0x0000005503217220 */ /* 0x040fe40000410000 */
[C---:B------:R-:W-:Y:S02]  /*8910*/  FMUL.FTZ R40, R3.reuse, R76 ;  /* 0x0000004c03287220 */ /* 0x040fe40000410000 */
[C---:B------:R-:W-:Y:S02]  /*8920*/  FMUL.FTZ R41, R3.reuse, R77 ;  /* 0x0000004d03297220 */ /* 0x040fe40000410000 */
[C---:B------:R-:W-:Y:S02]  /*8930*/  FMUL.FTZ R48, R3.reuse, R68 ;  /* 0x0000004403307220 */ /* 0x040fe40000410000 */
[C---:B------:R-:W-:Y:S01]  /*8940*/  FMUL.FTZ R49, R3.reuse, R69 ;  /* 0x0000004503317220 */ /* 0x040fe20000410000 */
[----:B------:R-:W-:Y:S01]  /*8950*/  MUFU.EX2 R131, R131 ;  /* 0x0000008300837308 */ /* 0x000fe20000000800 */
[C---:B------:R-:W-:Y:S02]  /*8960*/  FMUL.FTZ R52, R3.reuse, R52 ;  /* 0x0000003403347220 */ /* 0x040fe40000410000 */
[C---:B------:R-:W-:Y:S02]  /*8970*/  FMUL.FTZ R53, R3.reuse, R53 ;  /* 0x0000003503357220 */ /* 0x040fe40000410000 */
[C---:B-1----:R-:W-:Y:S02]  /*8980*/  FMUL.FTZ R6, R2.reuse, R114 ;  /* 0x0000007202067220 */ /* 0x042fe40000410000 */
[C---:B------:R-:W-:Y:S02]  /*8990*/  FMUL.FTZ R7, R2.reuse, R115 ;  /* 0x0000007302077220 */ /* 0x040fe40000410000 */
[C---:B------:R-:W-:Y:S01]  /*89a0*/  FMUL.FTZ R10, R2.reuse, R110 ;  /* 0x0000006e020a7220 */ /* 0x040fe20000410000 */
[----:B------:R-:W1:Y:S01]  /*89b0*/  MUFU.EX2 R130, R130 ;  /* 0x0000008200827308 */ /* 0x000e620000000800 */
[C---:B------:R-:W-:Y:S02]  /*89c0*/  FMUL.FTZ R11, R2.reuse, R111 ;  /* 0x0000006f020b7220 */ /* 0x040fe40000410000 */
[----:B------:R-:W-:Y:S01]  /*89d0*/  FMUL.FTZ R18, R2, R102 ;  /* 0x0000006602127220 */ /* 0x000fe20000410000 */
[----:B---3--:R-:W-:Y:S01]  /*89e0*/  F2FP.BF16.PACK_AB R125, R132, R133 ;  /* 0x00000085847d723e */ /* 0x008fe200000010ff */
[C---:B------:R-:W-:Y:S01]  /*89f0*/  FMUL.FTZ R19, R2.reuse, R103 ;  /* 0x0000006702137220 */ /* 0x040fe20000410000 */
[----:B------:R-:W-:Y:S01]  /*8a00*/  LDSM.16.MT88.4 R108, [R212+0x2900] ;  /* 0x00290000d46c783b */ /* 0x000fe20000004200 */
[C---:B------:R-:W-:Y:S02]  /*8a10*/  FMUL.FTZ R26, R2.reuse, R94 ;  /* 0x0000005e021a7220 */ /* 0x040fe40000410000 */
[C---:B------:R-:W-:Y:S01]  /*8a20*/  FMUL.FTZ R27, R2.reuse, R95 ;  /* 0x0000005f021b7220 */ /* 0x040fe20000410000 */
[----:B------:R-:W-:Y:S01]  /*8a30*/  MUFU.EX2 R184, R184 ;  /* 0x000000b800b87308 */ /* 0x000fe20000000800 */
[C---:B------:R-:W-:Y:S02]  /*8a40*/  FMUL.FTZ R34, R2.reuse, R86 ;  /* 0x0000005602227220 */ /* 0x040fe40000410000 */
[C---:B------:R-:W-:Y:S01]  /*8a50*/  FMUL.FTZ R35, R2.reuse, R87 ;  /* 0x0000005702237220 */ /* 0x040fe20000410000 */
[----:B------:R-:W-:Y:S01]  /*8a60*/  LDSM.16.MT88.4 R92, [R208+0x4900] ;  /* 0x00490000d05c783b */ /* 0x000fe20000004200 */
[C---:B------:R-:W-:Y:S02]  /*8a70*/  FMUL.FTZ R42, R2.reuse, R78 ;  /* 0x0000004e022a7220 */ /* 0x040fe40000410000 */
[C---:B------:R-:W-:Y:S02]  /*8a80*/  FMUL.FTZ R43, R2.reuse, R79 ;  /* 0x0000004f022b7220 */ /* 0x040fe40000410000 */
[C---:B------:R-:W-:Y:S01]  /*8a90*/  FMUL.FTZ R50, R2.reuse, R70 ;  /* 0x0000004602327220 */ /* 0x040fe20000410000 */
[----:B------:R-:W-:Y:S01]  /*8aa0*/  MUFU.EX2 R165, R165 ;  /* 0x000000a500a57308 */ /* 0x000fe20000000800 */
[C---:B------:R-:W-:Y:S01]  /*8ab0*/  FMUL.FTZ R51, R2.reuse, R71 ;  /* 0x0000004702337220 */ /* 0x040fe20000410000 */
[----:B------:R-:W3:Y:S01]  /*8ac0*/  LDSM.16.MT88.4 R84, [R210+0x3100] ;  /* 0x00310000d254783b */ /* 0x000ee20000004200 */
[----:B------:R-:W-:Y:S01]  /*8ad0*/  FMUL.FTZ R54, R2, R54 ;  /* 0x0000003602367220 */ /* 0x000fe20000410000 */
[----:B-1----:R-:W-:Y:S01]  /*8ae0*/  F2FP.BF16.PACK_AB R127, R130, R131 ;  /* 0x00000083827f723e */ /* 0x002fe200000010ff */
[C---:B------:R-:W-:Y:S02]  /*8af0*/  FMUL.FTZ R55, R2.reuse, R55 ;  /* 0x0000003702377220 */ /* 0x040fe40000410000 */
[C---:B------:R-:W-:Y:S02]  /*8b00*/  FMUL.FTZ R56, R3.reuse, R56 ;  /* 0x0000003803387220 */ /* 0x040fe40000410000 */
[C---:B------:R-:W-:Y:S01]  /*8b10*/  FMUL.FTZ R57, R3.reuse, R57 ;  /* 0x0000003903397220 */ /* 0x040fe20000410000 */
[----:B------:R-:W1:Y:S01]  /*8b20*/  LDSM.16.MT88.4 R76, [R209+0x3100] ;  /* 0x00310000d14c783b */ /* 0x000e620000004200 */
[C---:B--2---:R-:W-:Y:S01]  /*8b30*/  HMMA.16816.F32.BF16 R4, R124.reuse, R12, R4 ;  /* 0x0000000c7c04723c */ /* 0x044fe20000041804 */
[----:B------:R-:W-:Y:S04]  /*8b40*/  MUFU.EX2 R161, R161 ;  /* 0x000000a100a17308 */ /* 0x000fe80000000800 */
[C---:B------:R-:W-:Y:S02]  /*8b50*/  FMUL.FTZ R58, R2.reuse, R58 ;  /* 0x0000003a023a7220 */ /* 0x040fe40000410000 */
[----:B------:R-:W2:Y:S01]  /*8b60*/  LDSM.16.MT88.4 R68, [R208+0x3100] ;  /* 0x00310000d044783b */ /* 0x000ea20000004200 */
[C---:B------:R-:W-:Y:S03]  /*8b70*/  HMMA.16816.F32.BF16 R8, R124.reuse, R14, R8 ;  /* 0x0000000e7c08723c */ /* 0x040fe60000041808 */
[----:B------:R-:W-:Y:S01]  /*8b80*/  MUFU.EX2 R136, R136 ;  /* 0x0000008800887308 */ /* 0x000fe20000000800 */
[C---:B------:R-:W-:Y:S02]  /*8b90*/  FMUL.FTZ R12, R3.reuse, R104 ;  /* 0x00000068030c7220 */ /* 0x040fe40000410000 */
[C---:B------:R-:W-:Y:S01]  /*8ba0*/  FMUL.FTZ R13, R3.reuse, R105 ;  /* 0x00000069030d7220 */ /* 0x040fe20000410000 */
[----:B------:R-:W-:Y:S01]  /*8bb0*/  LDSM.16.MT88.4 R100, [R210+0x2900] ;  /* 0x00290000d264783b */ /* 0x000fe20000004200 */
[C---:B------:R-:W-:Y:S04]  /*8bc0*/  FMUL.FTZ R14, R2.reuse, R106 ;  /* 0x0000006a020e7220 */ /* 0x040fe80000410000 */
[C---:B------:R-:W-:Y:S01]  /*8bd0*/  FMUL.FTZ R15, R2.reuse, R107 ;  /* 0x0000006b020f7220 */ /* 0x040fe20000410000 */
[----:B------:R-:W4:Y:S01]  /*8be0*/  MUFU.EX2 R137, R137 ;  /* 0x0000008900897308 */ /* 0x000f220000000800 */
[C---:B------:R-:W-:Y:S02]  /*8bf0*/  FMUL.FTZ R59, R2.reuse, R59 ;  /* 0x0000003b023b7220 */ /* 0x040fe40000410000 */
[C---:B------:R-:W-:Y:S02]  /*8c00*/  FMUL.FTZ R60, R3.reuse, R60 ;  /* 0x0000003c033c7220 */ /* 0x040fe40000410000 */
[C---:B------:R-:W-:Y:S01]  /*8c10*/  FMUL.FTZ R61, R3.reuse, R61 ;  /* 0x0000003d033d7220 */ /* 0x040fe20000410000 */
[C---:B------:R-:W-:Y:S03]  /*8c20*/  HMMA.16816.F32.BF16 R12, R124.reuse, R20, R12 ;  /* 0x000000147c0c723c */ /* 0x040fe6000004180c */
[C---:B------:R-:W-:Y:S01]  /*8c30*/  FMUL.FTZ R62, R2.reuse, R62 ;  /* 0x0000003e023e7220 */ /* 0x040fe20000410000 */
[----:B------:R-:W-:Y:S01]  /*8c40*/  MUFU.EX2 R138, R138 ;  /* 0x0000008a008a7308 */ /* 0x000fe20000000800 */
[C---:B------:R-:W-:Y:S02]  /*8c50*/  FMUL.FTZ R63, R2.reuse, R63 ;  /* 0x0000003f023f7220 */ /* 0x040fe40000410000 */
[C---:B------:R-:W-:Y:S01]  /*8c60*/  FMUL.FTZ R20, R3.reuse, R96 ;  /* 0x0000006003147220 */ /* 0x040fe20000410000 */
[C---:B------:R-:W-:Y:S04]  /*8c70*/  HMMA.16816.F32.BF16 R16, R124.reuse, R22, R16 ;  /* 0x000000167c10723c */ /* 0x040fe80000041810 */
[C---:B------:R-:W-:Y:S02]  /*8c80*/  FMUL.FTZ R21, R3.reuse, R97 ;  /* 0x0000006103157220 */ /* 0x040fe40000410000 */
[----:B------:R-:W-:Y:S01]  /*8c90*/  MUFU.EX2 R145, R145 ;  /* 0x0000009100917308 */ /* 0x000fe20000000800 */
[C---:B------:R-:W-:Y:S02]  /*8ca0*/  FMUL.FTZ R22, R2.reuse, R98 ;  /* 0x0000006202167220 */ /* 0x040fe40000410000 */
[C---:B------:R-:W-:Y:S03]  /*8cb0*/  FMUL.FTZ R23, R2.reuse, R99 ;  /* 0x0000006302177220 */ /* 0x040fe60000410000 */
[C---:B------:R-:W-:Y:S02]  /*8cc0*/  FMUL.FTZ R64, R3.reuse, R64 ;  /* 0x0000004003407220 */ /* 0x040fe40000410000 */
[C---:B------:R-:W-:Y:S02]  /*8cd0*/  FMUL.FTZ R65, R3.reuse, R65 ;  /* 0x0000004103417220 */ /* 0x040fe40000410000 */
[C---:B------:R-:W-:Y:S01]  /*8ce0*/  HMMA.16816.F32.BF16 R20, R124.reuse, R28, R20 ;  /* 0x0000001c7c14723c */ /* 0x040fe20000041814 */
[----:B------:R-:W-:Y:S02]  /*8cf0*/  MUFU.EX2 R160, R160 ;  /* 0x000000a000a07308 */ /* 0x000fe40000000800 */
[C---:B------:R-:W-:Y:S02]  /*8d00*/  FMUL.FTZ R66, R2.reuse, R66 ;  /* 0x0000004202427220 */ /* 0x040fe40000410000 */
[C---:B------:R-:W-:Y:S02]  /*8d10*/  FMUL.FTZ R67, R2.reuse, R67 ;  /* 0x0000004302437220 */ /* 0x040fe40000410000 */
[C---:B------:R-:W-:Y:S01]  /*8d20*/  FMUL.FTZ R28, R3.reuse, R88 ;  /* 0x00000058031c7220 */ /* 0x040fe20000410000 */
[C---:B------:R-:W-:Y:S03]  /*8d30*/  HMMA.16816.F32.BF16 R24, R124.reuse, R30, R24 ;  /* 0x0000001e7c18723c */ /* 0x040fe60000041818 */
[----:B------:R-:W-:Y:S01]  /*8d40*/  MUFU.EX2 R162, R162 ;  /* 0x000000a200a27308 */ /* 0x000fe20000000800 */
[----:B------:R-:W-:Y:S02]  /*8d50*/  FMUL.FTZ R29, R3, R89 ;  /* 0x00000059031d7220 */ /* 0x000fe40000410000 */
[--C-:B------:R-:W-:Y:S02]  /*8d60*/  FFMA.FTZ R148, R167, c[0x0][0x2d0], -R134.reuse ;  /* 0x0000b400a7947a23 */ /* 0x100fe40000010886 */
[C---:B------:R-:W-:Y:S04]  /*8d70*/  FMUL.FTZ R30, R2.reuse, R90 ;  /* 0x0000005a021e7220 */ /* 0x040fe80000410000 */
[----:B------:R-:W-:Y:S01]  /*8d80*/  FMUL.FTZ R31, R2, R91 ;  /* 0x0000005b021f7220 */ /* 0x000fe20000410000 */
[----:B------:R-:W-:Y:S01]  /*8d90*/  MUFU.EX2 R148, R148 ;  /* 0x0000009400947308 */ /* 0x000fe20000000800 */
[----:B------:R-:W-:Y:S01]  /*8da0*/  LDSM.16.MT88.4 R88, [R212+0x3900] ;  /* 0x00390000d458783b */ /* 0x000fe20000004200 */
[--C-:B------:R-:W-:Y:S02]  /*8db0*/  FFMA.FTZ R151, R151, c[0x0][0x2d0], -R134.reuse ;  /* 0x0000b40097977a23 */ /* 0x100fe40000010886 */
[--C-:B------:R-:W-:Y:S02]  /*8dc0*/  FFMA.FTZ R157, R157, c[0x0][0x2d0], -R134.reuse ;  /* 0x0000b4009d9d7a23 */ /* 0x100fe40000010886 */
[C---:B------:R-:W-:Y:S03]  /*8dd0*/  HMMA.16816.F32.BF16 R28, R124.reuse, R36, R28 ;  /* 0x000000247c1c723c */ /* 0x040fe6000004181c */
[--C-:B------:R-:W-:Y:S01]  /*8de0*/  FFMA.FTZ R158, R163, c[0x0][0x2d0], -R134.reuse ;  /* 0x0000b400a39e7a23 */ /* 0x100fe20000010886 */
[----:B------:R-:W5:Y:S01]  /*8df0*/  MUFU.EX2 R151, R151 ;  /* 0x0000009700977308 */ /* 0x000f620000000800 */
[--C-:B------:R-:W-:Y:S02]  /*8e00*/  FFMA.FTZ R163, R186, c[0x0][0x2d0], -R149.reuse ;  /* 0x0000b400baa37a23 */ /* 0x100fe40000010895 */
[C---:B------:R-:W-:Y:S01]  /*8e10*/  FMUL.FTZ R36, R3.reuse, R80 ;  /* 0x0000005003247220 */ /* 0x040fe20000410000 */
[C---:B------:R-:W-:Y:S04]  /*8e20*/  HMMA.16816.F32.BF16 R32, R124.reuse, R38, R32 ;  /* 0x000000267c20723c */ /* 0x040fe80000041820 */
[----:B------:R-:W-:Y:S02]  /*8e30*/  FMUL.FTZ R37, R3, R81 ;  /* 0x0000005103257220 */ /* 0x000fe40000410000 */
[----:B------:R-:W-:Y:S01]  /*8e40*/  MUFU.EX2 R157, R157 ;  /* 0x0000009d009d7308 */ /* 0x000fe20000000800 */
[C---:B------:R-:W-:Y:S02]  /*8e50*/  FMUL.FTZ R38, R2.reuse, R82 ;  /* 0x0000005202267220 */ /* 0x040fe40000410000 */
[----:B------:R-:W-:Y:S02]  /*8e60*/  FMUL.FTZ R39, R2, R83 ;  /* 0x0000005302277220 */ /* 0x000fe40000410000 */
[----:B------:R-:W-:Y:S01]  /*8e70*/  LDSM.16.MT88.4 R80, [R209+0x900] ;  /* 0x00090000d150783b */ /* 0x000fe20000004200 */
[--C-:B------:R-:W-:Y:S02]  /*8e80*/  FFMA.FTZ R167, R164, c[0x0][0x2d0], -R149.reuse ;  /* 0x0000b400a4a77a23 */ /* 0x100fe40000010895 */
[--C-:B------:R-:W-:Y:S02]  /*8e90*/  FFMA.FTZ R164, R237, c[0x0][0x2d0], -R134.reuse ;  /* 0x0000b400eda47a23 */ /* 0x100fe40000010886 */
[C---:B------:R-:W-:Y:S01]  /*8ea0*/  HMMA.16816.F32.BF16 R36, R124.reuse, R44, R36 ;  /* 0x0000002c7c24723c */ /* 0x040fe20000041824 */
[----:B------:R-:W1:Y:S02]  /*8eb0*/  MUFU.EX2 R158, R158 ;  /* 0x0000009e009e7308 */ /* 0x000e640000000800 */
[--C-:B------:R-:W-:Y:S02]  /*8ec0*/  FFMA.FTZ R187, R187, c[0x0][0x2d0], -R134.reuse ;  /* 0x0000b400bbbb7a23 */ /* 0x100fe40000010886 */
[--C-:B------:R-:W-:Y:S02]  /*8ed0*/  FFMA.FTZ R186, R235, c[0x0][0x2d0], -R134.reuse ;  /* 0x0000b400ebba7a23 */ /* 0x100fe40000010886 */
[C---:B------:R-:W-:Y:S01]  /*8ee0*/  FMUL.FTZ R44, R3.reuse, R72 ;  /* 0x00000048032c7220 */ /* 0x040fe20000410000 */
[C---:B------:R-:W-:Y:S03]  /*8ef0*/  HMMA.16816.F32.BF16 R40, R124.reuse, R46, R40 ;  /* 0x0000002e7c28723c */ /* 0x040fe60000041828 */
[----:B------:R-:W1:Y:S01]  /*8f00*/  MUFU.EX2 R163, R163 ;  /* 0x000000a300a37308 */ /* 0x000e620000000800 */
[----:B------:R-:W-:Y:S02]  /*8f10*/  FMUL.FTZ R45, R3, R73 ;  /* 0x00000049032d7220 */ /* 0x000fe40000410000 */
[--C-:B------:R-:W-:Y:S02]  /*8f20*/  FFMA.FTZ R233, R233, c[0x0][0x2d0], -R134.reuse ;  /* 0x0000b400e9e97a23 */ /* 0x100fe40000010886 */
[C---:B------:R-:W-:Y:S04]  /*8f30*/  FMUL.FTZ R46, R2.reuse, R74 ;  /* 0x0000004a022e7220 */ /* 0x040fe80000410000 */
[----:B------:R-:W-:Y:S01]  /*8f40*/  FMUL.FTZ R47, R2, R75 ;  /* 0x0000004b022f7220 */ /* 0x000fe20000410000 */
[----:B------:R-:W2:Y:S01]  /*8f50*/  MUFU.EX2 R167, R167 ;  /* 0x000000a700a77308 */ /* 0x000ea20000000800 */
[----:B------:R-:W4:Y:S01]  /*8f60*/  LDSM.16.MT88.4 R72, [R212+0x900] ;  /* 0x00090000d448783b */ /* 0x000f220000004200 */
[--C-:B------:R-:W-:Y:S02]  /*8f70*/  FFMA.FTZ R235, R240, c[0x0][0x2d0], -R149.reuse ;  /* 0x0000b400f0eb7a23 */ /* 0x100fe40000010895 */
[--C-:B------:R-:W-:Y:S02]  /*8f80*/  FFMA.FTZ R237, R238, c[0x0][0x2d0], -R149.reuse ;  /* 0x0000b400eeed7a23 */ /* 0x100fe40000010895 */
[C---:B---3--:R-:W-:Y:S03]  /*8f90*/  HMMA.16816.F32.BF16 R44, R124.reuse, R84, R44 ;  /* 0x000000547c2c723c */ /* 0x048fe6000004182c */
[--C-:B------:R-:W-:Y:S01]  /*8fa0*/  FFMA.FTZ R238, R245, c[0x0][0x2d0], -R134.reuse ;  /* 0x0000b400f5ee7a23 */ /* 0x100fe20000010886 */
[----:B------:R-:W-:Y:S01]  /*8fb0*/  MUFU.EX2 R164, R164 ;  /* 0x000000a400a47308 */ /* 0x000fe20000000800 */
[--C-:B------:R-:W-:Y:S02]  /*8fc0*/  FFMA.FTZ R245, R166, c[0x0][0x2d0], -R149.reuse ;  /* 0x0000b400a6f57a23 */ /* 0x100fe40000010895 */
[--C-:B------:R-:W-:Y:S01]  /*8fd0*/  FFMA.FTZ R166, R185, c[0x0][0x2d0], -R134.reuse ;  /* 0x0000b400b9a67a23 */ /* 0x100fe20000010886 */
[C---:B------:R-:W-:Y:S01]  /*8fe0*/  HMMA.16816.F32.BF16 R48, R124.reuse, R86, R48 ;  /* 0x000000567c30723c */ /* 0x040fe20000041830 */
[----:B------:R-:W-:Y:S03]  /*8ff0*/  LDSM.16.MT88.4 R84, [R208+0x900] ;  /* 0x00090000d054783b */ /* 0x000fe60000004200 */
[--C-:B------:R-:W-:Y:S02]  /*9000*/  FFMA.FTZ R243, R243, c[0x0][0x2d0], -R134.reuse ;  /* 0x0000b400f3f37a23 */ /* 0x100fe40000010886 */
[----:B------:R-:W-:Y:S01]  /*9010*/  MUFU.EX2 R245, R245 ;  /* 0x000000f500f57308 */ /* 0x000fe20000000800 */
[--C-:B------:R-:W-:Y:S01]  /*9020*/  FFMA.FTZ R240, R241, c[0x0][0x2d0], -R134.reuse ;  /* 0x0000b400f1f07a23 */ /* 0x100fe20000010886 */
[C---:B-1----:R-:W-:Y:S04]  /*9030*/  HMMA.16816.F32.BF16 R52, R124.reuse, R76, R52 ;  /* 0x0000004c7c34723c */ /* 0x042fe80000041834 */
[--C-:B------:R-:W-:Y:S02]  /*9040*/  FFMA.FTZ R241, R192, c[0x0][0x2d0], -R149.reuse ;  /* 0x0000b400c0f17a23 */ /* 0x100fe40000010895 */
[--C-:B------:R-:W-:Y:S02]  /*9050*/  FFMA.FTZ R192, R159, c[0x0][0x2d0], -R134.reuse ;  /* 0x0000b4009fc07a23 */ /* 0x100fe40000010886 */
[C---:B------:R-:W-:Y:S01]  /*9060*/  HMMA.16816.F32.BF16 R56, R124.reuse, R78, R56 ;  /* 0x0000004e7c38723c */ /* 0x040fe20000041838 */
[----:B------:R-:W1:Y:S01]  /*9070*/  LDSM.16.MT88.4 R76, [R210+0x900] ;  /* 0x00090000d24c783b */ /* 0x000e620000004200 */
[----:B------:R-:W-:Y:S02]  /*9080*/  MUFU.EX2 R241, R241 ;  /* 0x000000f100f17308 */ /* 0x000fe40000000800 */
[--C-:B------:R-:W-:Y:S02]  /*9090*/  FFMA.FTZ R239, R239, c[0x0][0x2d0], -R134.reuse ;  /* 0x0000b400efef7a23 */ /* 0x100fe40000010886 */
[--C-:B------:R-:W-:Y:S02]  /*90a0*/  FFMA.FTZ R159, R150, c[0x0][0x2d0], -R149.reuse ;  /* 0x0000b400969f7a23 */ /* 0x100fe40000010895 */
[C---:B--2---:R-:W-:Y:S04]  /*90b0*/  HMMA.16816.F32.BF16 R60, R124.reuse, R68, R60 ;  /* 0x000000447c3c723c */ /* 0x044fe8000004183c */
[----:B------:R-:W-:Y:S01]  /*90c0*/  MUFU.EX2 R166, R166 ;  /* 0x000000a600a67308 */ /* 0x000fe20000000800 */
[----:B------:R-:W-:Y:S02]  /*90d0*/  FFMA.FTZ R149, R144, c[0x0][0x2d0], -R149 ;  /* 0x0000b40090957a23 */ /* 0x000fe40000010895 */
[----:B----4-:R-:W-:Y:S01]  /*90e0*/  F2FP.BF16.PACK_AB R68, R137, R136 ;  /* 0x000000888944723e */ /* 0x010fe200000010ff */
[----:B------:R-:W-:Y:S04]  /*90f0*/  HMMA.16816.F32.BF16 R64, R124, R70, R64 ;  /* 0x000000467c40723c */ /* 0x000fe80000041840 */
[----:B-----5:R-:W-:Y:S01]  /*9100*/  F2FP.BF16.PACK_AB R69, R151, R148 ;  /* 0x000000949745723e */ /* 0x020fe200000010ff */
[--C-:B------:R-:W-:Y:S01]  /*9110*/  FFMA.FTZ R144, R147, c[0x0][0x2d0], -R134.reuse ;  /* 0x0000b40093907a23 */ /* 0x100fe20000010886 */
[----:B------:R-:W-:Y:S01]  /*9120*/  MUFU.EX2 R192, R192 ;  /* 0x000000c000c07308 */ /* 0x000fe20000000800 */
[----:B------:R-:W-:Y:S01]  /*9130*/  F2FP.BF16.PACK_AB R70, R145, R138 ;  /* 0x0000008a9146723e */ /* 0x000fe200000010ff */
[--C-:B------:R-:W-:Y:S01]  /*9140*/  FFMA.FTZ R139, R139, c[0x0][0x2d0], -R134.reuse ;  /* 0x0000b4008b8b7a23 */ /* 0x100fe20000010886 */
[----:B------:R-:W-:Y:S03]  /*9150*/  F2FP.BF16.PACK_AB R71, R158, R157 ;  /* 0x0000009d9e47723e */ /* 0x000fe600000010ff */
[--C-:B------:R-:W-:Y:S02]  /*9160*/  FFMA.FTZ R135, R135, c[0x0][0x2d0], -R134.reuse ;  /* 0x0000b40087877a23 */ /* 0x100fe40000010886 */
[----:B------:R-:W-:Y:S02]  /*9170*/  FFMA.FTZ R134, R117, c[0x0][0x2d0], -R134 ;  /* 0x0000b40075867a23 */ /* 0x000fe40000010886 */
[C---:B------:R-:W-:Y:S01]  /*9180*/  HMMA.16816.F32.BF16 R4, R68.reuse, R72, R4 ;  /* 0x000000484404723c */ /* 0x040fe20000041804 */
[----:B------:R-:W2:Y:S04]  /*9190*/  MUFU.EX2 R187, R187 ;  /* 0x000000bb00bb7308 */ /* 0x000ea80000000800 */
[----:B------:R-:W-:Y:S02]  /*91a0*/  FFMA.FTZ R128, R3, R224, R128 ;  /* 0x000000e003807223 */ /* 0x000fe40000010080 */
[----:B------:R-:W-:Y:S01]  /*91b0*/  FFMA.FTZ R133, R2, R225, R133 ;  /* 0x000000e102857223 */ /* 0x000fe20000010085 */
[C---:B------:R-:W-:Y:S01]  /*91c0*/  HMMA.16816.F32.BF16 R8, R68.reuse, R74, R8 ;  /* 0x0000004a4408723c */ /* 0x040fe20000041808 */
[----:B------:R-:W3:Y:S02]  /*91d0*/  LDSM.16.MT88.4 R72, [R210+0x3900] ;  /* 0x00390000d248783b */ /* 0x000ee40000004200 */
[----:B------:R-:W-:Y:S01]  /*91e0*/  MUFU.EX2 R186, R186 ;  /* 0x000000ba00ba7308 */ /* 0x000fe20000000800 */
[----:B------:R-:W-:Y:S02]  /*91f0*/  FADD.FTZ R119, R119, R128 ;  /* 0x0000008077777221 */ /* 0x000fe40000010000 */
[----:B------:R-:W-:Y:S02]  /*9200*/  FADD.FTZ R132, R132, R133 ;  /* 0x0000008584847221 */ /* 0x000fe40000010000 */
[C---:B-1----:R-:W-:Y:S04]  /*9210*/  HMMA.16816.F32.BF16 R12, R68.reuse, R76, R12 ;  /* 0x0000004c440c723c */ /* 0x042fe8000004180c */
[----:B------:R-:W-:Y:S01]  /*9220*/  FADD.FTZ R118, R118, R119 ;  /* 0x0000007776767221 */ /* 0x000fe20000010000 */
[----:B------:R-:W1:Y:S01]  /*9230*/  MUFU.EX2 R233, R233 ;  /* 0x000000e900e97308 */ /* 0x000e620000000800 */
[----:B------:R-:W-:Y:S02]  /*9240*/  FADD.FTZ R3, R131, R132 ;  /* 0x0000008483037221 */ /* 0x000fe40000010000 */
[C---:B------:R-:W-:Y:S01]  /*9250*/  HMMA.16816.F32.BF16 R16, R68.reuse, R78, R16 ;  /* 0x0000004e4410723c */ /* 0x040fe20000041810 */
[----:B------:R-:W4:Y:S03]  /*9260*/  LDSM.16.MT88.4 R76, [R209+0x3900] ;  /* 0x00390000d14c783b */ /* 0x000f260000004200 */
[----:B------:R-:W-:Y:S02]  /*9270*/  FADD.FTZ R129, R129, R118 ;  /* 0x0000007681817221 */ /* 0x000fe40000010000 */
[----:B------:R-:W-:Y:S01]  /*9280*/  FADD.FTZ R3, R130, R3 ;  /* 0x0000000382037221 */ /* 0x000fe20000010000 */
[----:B------:R-:W-:Y:S01]  /*9290*/  MUFU.EX2 R234, R234 ;  /* 0x000000ea00ea7308 */ /* 0x000fe20000000800 */
[C---:B------:R-:W-:Y:S04]  /*92a0*/  HMMA.16816.F32.BF16 R20, R68.reuse, R80, R20 ;  /* 0x000000504414723c */ /* 0x040fe80000041814 */
[----:B------:R-:W-:Y:S02]  /*92b0*/  FADD.FTZ R136, R136, R129 ;  /* 0x0000008188887221 */ /* 0x000fe40000010000 */
[----:B------:R-:W-:Y:S02]  /*92c0*/  FADD.FTZ R2, R148, R3 ;  /* 0x0000000394027221 */ /* 0x000fe40000010000 */
[C---:B------:R-:W-:Y:S01]  /*92d0*/  HMMA.16816.F32.BF16 R24, R68.reuse, R82, R24 ;  /* 0x000000524418723c */ /* 0x040fe20000041818 */
[----:B------:R-:W5:Y:S01]  /*92e0*/  LDSM.16.MT88.4 R80, [R208+0x3900] ;  /* 0x00390000d050783b */ /* 0x000f620000004200 */
[----:B------:R-:W-:Y:S02]  /*92f0*/  MUFU.EX2 R235, R235 ;  /* 0x000000eb00eb7308 */ /* 0x000fe40000000800 */
[----:B------:R-:W-:Y:S02]  /*9300*/  FADD.FTZ R137, R137, R136 ;  /* 0x0000008889897221 */ /* 0x000fe40000010000 */
[----:B------:R-:W-:Y:S02]  /*9310*/  FADD.FTZ R2, R151, R2 ;  /* 0x0000000297027221 */ /* 0x000fe40000010000 */
[C---:B------:R-:W-:Y:S04]  /*9320*/  HMMA.16816.F32.BF16 R28, R68.reuse, R84, R28 ;  /* 0x00000054441c723c */ /* 0x040fe8000004181c */
[----:B------:R-:W-:Y:S01]  /*9330*/  MUFU.EX2 R236, R236 ;  /* 0x000000ec00ec7308 */ /* 0x000fe20000000800 */
[----:B------:R-:W-:Y:S02]  /*9340*/  FADD.FTZ R138, R138, R137 ;  /* 0x000000898a8a7221 */ /* 0x000fe40000010000 */
[----:B------:R-:W-:Y:S01]  /*9350*/  FADD.FTZ R3, R157, R2 ;  /* 0x000000029d037221 */ /* 0x000fe20000010000 */
[C---:B------:R-:W-:Y:S01]  /*9360*/  HMMA.16816.F32.BF16 R32, R68.reuse, R86, R32 ;  /* 0x000000564420723c */ /* 0x040fe20000041820 */
[----:B------:R-:W-:Y:S03]  /*9370*/  LDSM.16.MT88.4 R84, [R210+0x1100] ;  /* 0x00110000d254783b */ /* 0x000fe60000004200 */
[----:B------:R-:W-:Y:S02]  /*9380*/  FADD.FTZ R138, R145, R138 ;  /* 0x0000008a918a7221 */ /* 0x000fe40000010000 */
[----:B------:R-:W-:Y:S01]  /*9390*/  MUFU.EX2 R237, R237 ;  /* 0x000000ed00ed7308 */ /* 0x000fe20000000800 */
[----:B------:R-:W-:Y:S01]  /*93a0*/  FADD.FTZ R3, R158, R3 ;  /* 0x000000039e037221 */ /* 0x000fe20000010000 */
[C---:B------:R-:W-:Y:S08]  /*93b0*/  HMMA.16816.F32.BF16 R36, R68.reuse, R88, R36 ;  /* 0x000000584424723c */ /* 0x040ff00000041824 */
[C---:B------:R-:W-:Y:S01]  /*93c0*/  HMMA.16816.F32.BF16 R40, R68.reuse, R90, R40 ;  /* 0x0000005a4428723c */ /* 0x040fe20000041828 */
[----:B------:R-:W-:Y:S01]  /*93d0*/  LDSM.16.MT88.4 R88, [R208+0x4100] ;  /* 0x00410000d058783b */ /* 0x000fe20000004200 */
[----:B------:R-:W-:Y:S06]  /*93e0*/  MUFU.EX2 R238, R238 ;  /* 0x000000ee00ee7308 */ /* 0x000fec0000000800 */
[C---:B---3--:R-:W-:Y:S04]  /*93f0*/  HMMA.16816.F32.BF16 R44, R68.reuse, R72, R44 ;  /* 0x00000048442c723c */ /* 0x048fe8000004182c */
[----:B------:R-:W-:Y:S04]  /*9400*/  MUFU.EX2 R243, R243 ;  /* 0x000000f300f37308 */ /* 0x000fe80000000800 */
[C---:B------:R-:W-:Y:S01]  /*9410*/  HMMA.16816.F32.BF16 R48, R68.reuse, R74, R48 ;  /* 0x0000004a4430723c */ /* 0x040fe20000041830 */
[----:B------:R-:W3:Y:S05]  /*9420*/  LDSM.16.MT88.4 R72, [R212+0x1100] ;  /* 0x00110000d448783b */ /* 0x000eea0000004200 */
[----:B------:R-:W-:Y:S02]  /*9430*/  MUFU.EX2 R240, R240 ;  /* 0x000000f000f07308 */ /* 0x000fe40000000800 */
[C---:B----4-:R-:W-:Y:S08]  /*9440*/  HMMA.16816.F32.BF16 R52, R68.reuse, R76, R52 ;  /* 0x0000004c4434723c */ /* 0x050ff00000041834 */
[C---:B------:R-:W-:Y:S01]  /*9450*/  HMMA.16816.F32.BF16 R56, R68.reuse, R78, R56 ;  /* 0x0000004e4438723c */ /* 0x040fe20000041838 */
[----:B------:R-:W4:Y:S01]  /*9460*/  LDSM.16.MT88.4 R76, [R209+0x1100] ;  /* 0x00110000d14c783b */ /* 0x000f220000004200 */
[----:B------:R-:W-:Y:S06]  /*9470*/  MUFU.EX2 R239, R239 ;  /* 0x000000ef00ef7308 */ /* 0x000fec0000000800 */
[C---:B-----5:R-:W-:Y:S04]  /*9480*/  HMMA.16816.F32.BF16 R60, R68.reuse, R80, R60 ;  /* 0x00000050443c723c */ /* 0x060fe8000004183c */
[----:B------:R-:W-:Y:S04]  /*9490*/  MUFU.EX2 R156, R156 ;  /* 0x0000009c009c7308 */ /* 0x000fe80000000800 */
[----:B------:R-:W-:Y:S01]  /*94a0*/  HMMA.16816.F32.BF16 R64, R68, R82, R64 ;  /* 0x000000524440723c */ /* 0x000fe20000041840 */
[----:B------:R-:W5:Y:S05]  /*94b0*/  LDSM.16.MT88.4 R80, [R208+0x1100] ;  /* 0x00110000d050783b */ /* 0x000f6a0000004200 */
[----:B------:R-:W4:Y:S01]  /*94c0*/  MUFU.EX2 R159, R159 ;  /* 0x0000009f009f7308 */ /* 0x000f220000000800 */
[----:B------:R-:W-:Y:S01]  /*94d0*/  F2FP.BF16.PACK_AB R68, R160, R163 ;  /* 0x000000a3a044723e */ /* 0x000fe200000010ff */
[----:B------:R-:W-:Y:S01]  /*94e0*/  FADD.FTZ R163, R163, R138 ;  /* 0x0000008aa3a37221 */ /* 0x000fe20000010000 */
[----:B------:R-:W-:Y:S03]  /*94f0*/  F2FP.BF16.PACK_AB R70, R167, R162 ;  /* 0x000000a2a746723e */ /* 0x000fe600000010ff */
[----:B--2---:R-:W-:Y:S01]  /*9500*/  F2FP.BF16.PACK_AB R69, R187, R164 ;  /* 0x000000a4bb45723e */ /* 0x004fe200000010ff */
[----:B------:R-:W-:Y:S01]  /*9510*/  FADD.FTZ R164, R164, R3 ;  /* 0x00000003a4a47221 */ /* 0x000fe20000010000 */
[----:B-1----:R-:W-:Y:S01]  /*9520*/  F2FP.BF16.PACK_AB R71, R233, R186 ;  /* 0x000000bae947723e */ /* 0x002fe200000010ff */
[----:B------:R-:W-:Y:S01]  /*9530*/  FADD.FTZ R163, R160, R163 ;  /* 0x000000a3a0a37221 */ /* 0x000fe20000010000 */
[----:B------:R-:W-:Y:S01]  /*9540*/  MUFU.EX2 R146, R146 ;  /* 0x0000009200927308 */ /* 0x000fe20000000800 */
[----:B------:R-:W-:Y:S02]  /*9550*/  FADD.FTZ R187, R187, R164 ;  /* 0x000000a4bbbb7221 */ /* 0x000fe40000010000 */
[----:B------:R-:W-:Y:S02]  /*9560*/  FADD.FTZ R162, R162, R163 ;  /* 0x000000a3a2a27221 */ /* 0x000fe40000010000 */
[C---:B---3--:R-:W-:Y:S03]  /*9570*/  HMMA.16816.F32.BF16 R4, R68.reuse, R72, R4 ;  /* 0x000000484404723c */ /* 0x048fe60000041804 */
[----:B------:R-:W-:Y:S02]  /*9580*/  FADD.FTZ R186, R186, R187 ;  /* 0x000000bbbaba7221 */ /* 0x000fe40000010000 */
[----:B------:R-:W1:Y:S01]  /*9590*/  MUFU.EX2 R149, R149 ;  /* 0x0000009500957308 */ /* 0x000e620000000800 */
[----:B------:R-:W-:Y:S02]  /*95a0*/  FADD.FTZ R167, R167, R162 ;  /* 0x000000a2a7a77221 */ /* 0x000fe40000010000 */
[C---:B------:R-:W-:Y:S01]  /*95b0*/  HMMA.16816.F32.BF16 R8, R68.reuse, R74, R8 ;  /* 0x0000004a4408723c */ /* 0x040fe20000041808 */
[----:B------:R-:W2:Y:S03]  /*95c0*/  LDSM.16.MT88.4 R72, [R212+0x4100] ;  /* 0x00410000d448783b */ /* 0x000ea60000004200 */
[----:B----4-:R-:W-:Y:S01]  /*95d0*/  F2FP.BF16.PACK_AB R124, R159, R156 ;  /* 0x0000009c9f7c723e */ /* 0x010fe200000010ff */
[----:B------:R-:W-:Y:S02]  /*95e0*/  FADD.FTZ R233, R233, R186 ;  /* 0x000000bae9e97221 */ /* 0x000fe40000010000 */
[----:B------:R-:W-:Y:S01]  /*95f0*/  MUFU.EX2 R144, R144 ;  /* 0x0000009000907308 */ /* 0x000fe20000000800 */
[C---:B------:R-:W-:Y:S08]  /*9600*/  HMMA.16816.F32.BF16 R12, R68.reuse, R84, R12 ;  /* 0x00000054440c723c */ /* 0x040ff0000004180c */
[C---:B------:R-:W-:Y:S01]  /*9610*/  HMMA.16816.F32.BF16 R16, R68.reuse, R86, R16 ;  /* 0x000000564410723c */ /* 0x040fe20000041810 */
[----:B------:R-:W3:Y:S01]  /*9620*/  LDSM.16.MT88.4 R84, [R210+0x4100] ;  /* 0x00410000d254783b */ /* 0x000ee20000004200 */
[----:B------:R-:W4:Y:S02]  /*9630*/  MUFU.EX2 R139, R139 ;  /* 0x0000008b008b7308 */ /* 0x000f240000000800 */
[----:B-1----:R-:W-:Y:S04]  /*9640*/  F2FP.BF16.PACK_AB R126, R149, R146 ;  /* 0x00000092957e723e */ /* 0x002fe800000010ff */
[C---:B------:R-:W-:Y:S04]  /*9650*/  HMMA.16816.F32.BF16 R20, R68.reuse, R76, R20 ;  /* 0x0000004c4414723c */ /* 0x040fe80000041814 */
[----:B------:R-:W-:Y:S04]  /*9660*/  MUFU.EX2 R135, R135 ;  /* 0x0000008700877308 */ /* 0x000fe80000000800 */
[C---:B------:R-:W-:Y:S01]  /*9670*/  HMMA.16816.F32.BF16 R24, R68.reuse, R78, R24 ;  /* 0x0000004e4418723c */ /* 0x040fe20000041818 */
[----:B------:R-:W1:Y:S05]  /*9680*/  LDSM.16.MT88.4 R76, [R209+0x4100] ;  /* 0x00410000d14c783b */ /* 0x000e6a0000004200 */
[----:B------:R-:W3:Y:S02]  /*9690*/  MUFU.EX2 R134, R134 ;  /* 0x0000008600867308 */ /* 0x000ee40000000800 */
[C---:B-----5:R-:W-:Y:S04]  /*96a0*/  HMMA.16816.F32.BF16 R28, R68.reuse, R80, R28 ;  /* 0x00000050441c723c */ /* 0x060fe8000004181c */
[----:B----4-:R-:W-:Y:S04]  /*96b0*/  F2FP.BF16.PACK_AB R125, R139, R144 ;  /* 0x000000908b7d723e */ /* 0x010fe800000010ff */
[C---:B------:R-:W-:Y:S01]  /*96c0*/  HMMA.16816.F32.BF16 R32, R68.reuse, R82, R32 ;  /* 0x000000524420723c */ /* 0x040fe20000041820 */
[----:B------:R-:W4:Y:S07]  /*96d0*/  LDSM.16.MT88.4 R80, [R212+0x1900] ;  /* 0x00190000d450783b */ /* 0x000f2e0000004200 */
[C---:B--2---:R-:W-:Y:S04]  /*96e0*/  HMMA.16816.F32.BF16 R36, R68.reuse, R72, R36 ;  /* 0x000000484424723c */ /* 0x044fe80000041824 */
[----:B---3--:R-:W-:Y:S04]  /*96f0*/  F2FP.BF16.PACK_AB R127, R134, R135 ;  /* 0x00000087867f723e */ /* 0x008fe800000010ff */
[C---:B------:R-:W-:Y:S01]  /*9700*/  HMMA.16816.F32.BF16 R40, R68.reuse, R74, R40 ;  /* 0x0000004a4428723c */ /* 0x040fe20000041828 */
[----:B------:R-:W2:Y:S07]  /*9710*/  LDSM.16.MT88.4 R72, [R210+0x1900] ;  /* 0x00190000d248783b */ /* 0x000eae0000004200 */
[C---:B------:R-:W-:Y:S08]  /*9720*/  HMMA.16816.F32.BF16 R44, R68.reuse, R84, R44 ;  /* 0x00000054442c723c */ /* 0x040ff0000004182c */
[C---:B------:R-:W-:Y:S01]  /*9730*/  HMMA.16816.F32.BF16 R48, R68.reuse, R86, R48 ;  /* 0x000000564430723c */ /* 0x040fe20000041830 */
[----:B------:R-:W-:Y:S07]  /*9740*/  LDSM.16.MT88.4 R84, [R208+0x1900] ;  /* 0x00190000d054783b */ /* 0x000fee0000004200 */
[C---:B-1----:R-:W-:Y:S08]  /*9750*/  HMMA.16816.F32.BF16 R52, R68.reuse, R76, R52 ;  /* 0x0000004c4434723c */ /* 0x042ff00000041834 */
[C---:B------:R-:W-:Y:S01]  /*9760*/  HMMA.16816.F32.BF16 R56, R68.reuse, R78, R56 ;  /* 0x0000004e4438723c */ /* 0x040fe20000041838 */
[----:B------:R-:W1:Y:S07]  /*9770*/  LDSM.16.MT88.4 R76, [R209+0x1900] ;  /* 0x00190000d14c783b */ /* 0x000e6e0000004200 */
[C---:B------:R-:W-:Y:S08]  /*9780*/  HMMA.16816.F32.BF16 R60, R68.reuse, R88, R60 ;  /* 0x00000058443c723c */ /* 0x040ff0000004183c */
[----:B------:R-:W-:Y:S01]  /*9790*/  HMMA.16816.F32.BF16 R64, R68, R90, R64 ;  /* 0x0000005a4440723c */ /* 0x000fe20000041840 */
[----:B------:R-:W-:Y:S06]  /*97a0*/  LDSM.16.MT88.4 R88, [R209+0x4900] ;  /* 0x00490000d158783b */ /* 0x000fec0000004200 */
[----:B------:R-:W-:Y:S01]  /*97b0*/  F2FP.BF16.PACK_AB R68, R235, R234 ;  /* 0x000000eaeb44723e */ /* 0x000fe200000010ff */
[----:B------:R-:W-:Y:S01]  /*97c0*/  FADD.FTZ R234, R234, R167 ;  /* 0x000000a7eaea7221 */ /* 0x000fe20000010000 */
[----:B------:R-:W-:Y:S03]  /*97d0*/  F2FP.BF16.PACK_AB R70, R237, R236 ;  /* 0x000000eced46723e */ /* 0x000fe600000010ff */
[----:B------:R-:W-:Y:S01]  /*97e0*/  F2FP.BF16.PACK_AB R69, R243, R238 ;  /* 0x000000eef345723e */ /* 0x000fe200000010ff */
[----:B------:R-:W-:Y:S01]  /*97f0*/  FADD.FTZ R238, R238, R233 ;  /* 0x000000e9eeee7221 */ /* 0x000fe20000010000 */
[----:B------:R-:W-:Y:S01]  /*9800*/  F2FP.BF16.PACK_AB R71, R239, R240 ;  /* 0x000000f0ef47723e */ /* 0x000fe200000010ff */
[----:B------:R-:W-:Y:S02]  /*9810*/  FADD.FTZ R235, R235, R234 ;  /* 0x000000eaebeb7221 */ /* 0x000fe40000010000 */
[----:B------:R-:W-:Y:S02]  /*9820*/  FADD.FTZ R243, R243, R238 ;  /* 0x000000eef3f37221 */ /* 0x000fe40000010000 */
[----:B------:R-:W-:Y:S02]  /*9830*/  FADD.FTZ R236, R236, R235 ;  /* 0x000000ebecec7221 */ /* 0x000fe40000010000 */
[C---:B----4-:R-:W-:Y:S03]  /*9840*/  HMMA.16816.F32.BF16 R4, R68.reuse, R80, R4 ;  /* 0x000000504404723c */ /* 0x050fe60000041804 */
[----:B------:R-:W-:Y:S02]  /*9850*/  FADD.FTZ R240, R240, R243 ;  /* 0x000000f3f0f07221 */ /* 0x000fe40000010000 */
[----:B------:R-:W-:Y:S02]  /*9860*/  FADD.FTZ R237, R237, R236 ;  /* 0x000000eceded7221 */ /* 0x000fe40000010000 */
[----:B------:R-:W-:Y:S01]  /*9870*/  FADD.FTZ R239, R239, R240 ;  /* 0x000000f0efef7221 */ /* 0x000fe20000010000 */
[C---:B------:R-:W-:Y:S01]  /*9880*/  HMMA.16816.F32.BF16 R8, R68.reuse, R82, R8 ;  /* 0x000000524408723c */ /* 0x040fe20000041808 */
[----:B------:R-:W3:Y:S03]  /*9890*/  LDSM.16.MT88.4 R80, [R212+0x4900] ;  /* 0x00490000d450783b */ /* 0x000ee60000004200 */
[----:B------:R-:W-:Y:S04]  /*98a0*/  FADD.FTZ R2, R166, R239 ;  /* 0x000000efa6027221 */ /* 0x000fe80000010000 */
[C---:B--2---:R-:W-:Y:S04]  /*98b0*/  HMMA.16816.F32.BF16 R12, R68.reuse, R72, R12 ;  /* 0x00000048440c723c */ /* 0x044fe8000004180c */
[----:B------:R-:W-:Y:S04]  /*98c0*/  FADD.FTZ R2, R165, R2 ;  /* 0x00000002a5027221 */ /* 0x000fe80000010000 */
[C---:B------:R-:W-:Y:S01]  /*98d0*/  HMMA.16816.F32.BF16 R16, R68.reuse, R74, R16 ;  /* 0x0000004a4410723c */ /* 0x040fe20000041810 */
[----:B------:R-:W2:Y:S03]  /*98e0*/  LDSM.16.MT88.4 R72, [R210+0x4900] ;  /* 0x00490000d248783b */ /* 0x000ea60000004200 */
[----:B------:R-:W-:Y:S02]  /*98f0*/  FADD.FTZ R3, R161, R2 ;  /* 0x00000002a1037221 */ /* 0x000fe40000010000 */
[----:B------:R-:W-:Y:S02]  /*9900*/  IMAD.MOV.U32 R2, RZ, RZ, R116 ;  /* 0x000000ffff027224 */ /* 0x000fe400078e0074 */
[C---:B-1----:R-:W-:Y:S04]  /*9910*/  HMMA.16816.F32.BF16 R20, R68.reuse, R76, R20 ;  /* 0x0000004c4414723c */ /* 0x042fe80000041814 */
[----:B------:R-:W-:Y:S04]  /*9920*/  FADD.FTZ R3, R192, R3 ;  /* 0x00000003c0037221 */ /* 0x000fe80000010000 */
[C---:B------:R-:W-:Y:S01]  /*9930*/  HMMA.16816.F32.BF16 R24, R68.reuse, R78, R24 ;  /* 0x0000004e4418723c */ /* 0x040fe20000041818 */
[----:B------:R-:W1:Y:S03]  /*9940*/  LDSM.16.MT88.4 R76, [R212+0x2100] ;  /* 0x00210000d44c783b */ /* 0x000e660000004200 */
[----:B------:R-:W-:Y:S02]  /*9950*/  FADD.FTZ R144, R144, R3 ;  /* 0x0000000390907221 */ /* 0x000fe40000010000 */
[----:B------:R-:W-:Y:S02]  /*9960*/  IMAD.MOV.U32 R3, RZ, RZ, R0 ;  /* 0x000000ffff037224 */ /* 0x000fe400078e0000 */
[C---:B------:R-:W-:Y:S04]  /*9970*/  HMMA.16816.F32.BF16 R28, R68.reuse, R84, R28 ;  /* 0x00000054441c723c */ /* 0x040fe8000004181c */
[----:B------:R-:W-:Y:S04]  /*9980*/  FADD.FTZ R144, R139, R144 ;  /* 0x000000908b907221 */ /* 0x000fe80000010000 */
[C---:B------:R-:W-:Y:S01]  /*9990*/  HMMA.16816.F32.BF16 R32, R68.reuse, R86, R32 ;  /* 0x000000564420723c */ /* 0x040fe20000041820 */
[----:B------:R-:W-:Y:S03]  /*99a0*/  LDSM.16.MT88.4 R84, [R208+0x2100] ;  /* 0x00210000d054783b */ /* 0x000fe60000004200 */
[----:B------:R-:W-:Y:S04]  /*99b0*/  FADD.FTZ R135, R135, R144 ;  /* 0x0000009087877221 */ /* 0x000fe80000010000 */
[C---:B---3--:R-:W-:Y:S04]  /*99c0*/  HMMA.16816.F32.BF16 R36, R68.reuse, R80, R36 ;  /* 0x000000504424723c */ /* 0x048fe80000041824 */
[----:B------:R-:W-:Y:S04]  /*99d0*/  FADD.FTZ R225, R134, R135 ;  /* 0x0000008786e17221 */ /* 0x000fe80000010000 */
[C---:B------:R-:W-:Y:S01]  /*99e0*/  HMMA.16816.F32.BF16 R40, R68.reuse, R82, R40 ;  /* 0x000000524428723c */ /* 0x040fe20000041828 */
[----:B------:R-:W3:Y:S07]  /*99f0*/  LDSM.16.MT88.4 R80, [R210+0x2100] ;  /* 0x00210000d250783b */ /* 0x000eee0000004200 */
[C---:B--2---:R-:W-:Y:S08]  /*9a00*/  HMMA.16816.F32.BF16 R44, R68.reuse, R72, R44 ;  /* 0x00000048442c723c */ /* 0x044ff0000004182c */
[C---:B------:R-:W-:Y:S01]  /*9a10*/  HMMA.16816.F32.BF16 R48, R68.reuse, R74, R48 ;  /* 0x0000004a4430723c */ /* 0x040fe20000041830 */
[----:B------:R-:W2:Y:S07]  /*9a20*/  LDSM.16.MT88.4 R72, [R209+0x2100] ;  /* 0x00210000d148783b */ /* 0x000eae0000004200 */
        /* <DEDUP_REMOVED lines=11> */
[----:B------:R-:W-:Y:S02]  /*9ae0*/  F2FP.BF16.PACK_AB R71, R192, R161 ;  /* 0x000000a1c047723e */ /* 0x000fe400000010ff */
[----:B------:R-:W-:Y:S01]  /*9af0*/  IADD3 R192, R230, -0x1, RZ ;  /* 0xffffffffe6c07810 */ /* 0x000fe20007ffe0ff */
[----:B------:R-:W-:Y:S04]  /*9b00*/  FADD.FTZ R184, R184, R241 ;  /* 0x000000f1b8b87221 */ /* 0x000fe80000010000 */
[C---:B-1----:R-:W-:Y:S03]  /*9b10*/  HMMA.16816.F32.BF16 R4, R68.reuse, R76, R4 ;  /* 0x0000004c4404723c */ /* 0x042fe60000041804 */
[----:B------:R-:W-:Y:S02]  /*9b20*/  FADD.FTZ R245, R245, R184 ;  /* 0x000000b8f5f57221 */ /* 0x000fe40000010000 */
[----:B------:R-:W-:Y:S02]  /*9b30*/  IMAD.MOV.U32 R230, RZ, RZ, R192 ;  /* 0x000000ffffe67224 */ /* 0x000fe400078e00c0 */
[----:B------:R-:W-:Y:S01]  /*9b40*/  FADD.FTZ R156, R156, R245 ;  /* 0x000000f59c9c7221 */ /* 0x000fe20000010000 */
[C---:B------:R-:W-:Y:S01]  /*9b50*/  HMMA.16816.F32.BF16 R8, R68.reuse, R78, R8 ;  /* 0x0000004e4408723c */ /* 0x040fe20000041808 */
[----:B------:R-:W1:Y:S03]  /*9b60*/  LDSM.16.MT88.4 R76, [R212+0x5100] ;  /* 0x00510000d44c783b */ /* 0x000e660000004200 */
[----:B------:R-:W-:Y:S04]  /*9b70*/  FADD.FTZ R159, R159, R156 ;  /* 0x0000009c9f9f7221 */ /* 0x000fe80000010000 */
[C---:B---3--:R-:W-:Y:S04]  /*9b80*/  HMMA.16816.F32.BF16 R12, R68.reuse, R80, R12 ;  /* 0x00000050440c723c */ /* 0x048fe8000004180c */
[----:B------:R-:W-:Y:S04]  /*9b90*/  FADD.FTZ R146, R146, R159 ;  /* 0x0000009f92927221 */ /* 0x000fe80000010000 */
[C---:B------:R-:W-:Y:S01]  /*9ba0*/  HMMA.16816.F32.BF16 R16, R68.reuse, R82, R16 ;  /* 0x000000524410723c */ /* 0x040fe20000041810 */
[----:B------:R-:W3:Y:S03]  /*9bb0*/  LDSM.16.MT88.4 R80, [R210+0x5100] ;  /* 0x00510000d250783b */ /* 0x000ee60000004200 */
[----:B------:R-:W-:Y:S04]  /*9bc0*/  FADD.FTZ R224, R149, R146 ;  /* 0x0000009295e07221 */ /* 0x000fe80000010000 */
[C---:B--2---:R-:W-:Y:S08]  /*9bd0*/  HMMA.16816.F32.BF16 R20, R68.reuse, R72, R20 ;  /* 0x000000484414723c */ /* 0x044ff00000041814 */
[C---:B------:R-:W-:Y:S01]  /*9be0*/  HMMA.16816.F32.BF16 R24, R68.reuse, R74, R24 ;  /* 0x0000004a4418723c */ /* 0x040fe20000041818 */
[----:B------:R-:W2:Y:S07]  /*9bf0*/  LDSM.16.MT88.4 R72, [R208+0x5100] ;  /* 0x00510000d048783b */ /* 0x000eae0000004200 */
[C---:B------:R-:W-:Y:S08]  /*9c00*/  HMMA.16816.F32.BF16 R28, R68.reuse, R84, R28 ;  /* 0x00000054441c723c */ /* 0x040ff0000004181c */
[C---:B------:R-:W-:Y:S01]  /*9c10*/  HMMA.16816.F32.BF16 R32, R68.reuse, R86, R32 ;  /* 0x000000564420723c */ /* 0x040fe20000041820 */
[----:B------:R-:W4:Y:S07]  /*9c20*/  LDSM.16.MT88.4 R84, [R208+0x2900] ;  /* 0x00290000d054783b */ /* 0x000f2e0000004200 */
[C---:B-1----:R-:W-:Y:S08]  /*9c30*/  HMMA.16816.F32.BF16 R36, R68.reuse, R76, R36 ;  /* 0x0000004c4424723c */ /* 0x042ff00000041824 */
[C---:B------:R-:W-:Y:S01]  /*9c40*/  HMMA.16816.F32.BF16 R40, R68.reuse, R78, R40 ;  /* 0x0000004e4428723c */ /* 0x040fe20000041828 */
[----:B------:R-:W1:Y:S07]  /*9c50*/  LDSM.16.MT88.4 R76, [R212+0x5900] ;  /* 0x00590000d44c783b */ /* 0x000e6e0000004200 */
[C---:B---3--:R-:W-:Y:S08]  /*9c60*/  HMMA.16816.F32.BF16 R44, R68.reuse, R80, R44 ;  /* 0x00000050442c723c */ /* 0x048ff0000004182c */
[C---:B------:R-:W-:Y:S08]  /*9c70*/  HMMA.16816.F32.BF16 R48, R68.reuse, R82, R48 ;  /* 0x000000524430723c */ /* 0x040ff00000041830 */
[C---:B------:R-:W-:Y:S08]  /*9c80*/  HMMA.16816.F32.BF16 R52, R68.reuse, R88, R52 ;  /* 0x000000584434723c */ /* 0x040ff00000041834 */
[C---:B------:R-:W-:Y:S08]  /*9c90*/  HMMA.16816.F32.BF16 R56, R68.reuse, R90, R56 ;  /* 0x0000005a4438723c */ /* 0x040ff00000041838 */
[C---:B--2---:R-:W-:Y:S08]  /*9ca0*/  HMMA.16816.F32.BF16 R60, R68.reuse, R72, R60 ;  /* 0x00000048443c723c */ /* 0x044ff0000004183c */
[----:B------:R-:W-:Y:S01]  /*9cb0*/  HMMA.16816.F32.BF16 R64, R68, R74, R64 ;  /* 0x0000004a4440723c */ /* 0x000fe20000041840 */
[----:B------:R-:W2:Y:S07]  /*9cc0*/  LDSM.16.MT88.4 R68, [R210+0x5900] ;  /* 0x00590000d244783b */ /* 0x000eae0000004200 */
[C---:B------:R-:W-:Y:S01]  /*9cd0*/  HMMA.16816.F32.BF16 R112, R124.reuse, R108, R4 ;  /* 0x0000006c7c70723c */ /* 0x040fe20000041804 */
[----:B------:R-:W3:Y:S07]  /*9ce0*/  LDSM.16.MT88.4 R4, [R209+0x5900] ;  /* 0x00590000d104783b */ /* 0x000eee0000004200 */
[C---:B------:R-:W-:Y:S01]  /*9cf0*/  HMMA.16816.F32.BF16 R108, R124.reuse, R110, R8 ;  /* 0x0000006e7c6c723c */ /* 0x040fe20000041808 */
[----:B------:R-:W5:Y:S07]  /*9d00*/  LDSM.16.MT88.4 R8, [R208+0x5900] ;  /* 0x00590000d008783b */ /* 0x000f6e0000004200 */
[C---:B------:R-:W-:Y:S08]  /*9d10*/  HMMA.16816.F32.BF16 R104, R124.reuse, R100, R12 ;  /* 0x000000647c68723c */ /* 0x040ff0000004180c */
[C---:B------:R-:W-:Y:S08]  /*9d20*/  HMMA.16816.F32.BF16 R100, R124.reuse, R102, R16 ;  /* 0x000000667c64723c */ /* 0x040ff00000041810 */
[C---:B------:R-:W-:Y:S08]  /*9d30*/  HMMA.16816.F32.BF16 R96, R124.reuse, R92, R20 ;  /* 0x0000005c7c60723c */ /* 0x040ff00000041814 */
[C---:B------:R-:W-:Y:S08]  /*9d40*/  HMMA.16816.F32.BF16 R92, R124.reuse, R94, R24 ;  /* 0x0000005e7c5c723c */ /* 0x040ff00000041818 */
[C---:B----4-:R-:W-:Y:S08]  /*9d50*/  HMMA.16816.F32.BF16 R88, R124.reuse, R84, R28 ;  /* 0x000000547c58723c */ /* 0x050ff0000004181c */
[C---:B------:R-:W-:Y:S08]  /*9d60*/  HMMA.16816.F32.BF16 R84, R124.reuse, R86, R32 ;  /* 0x000000567c54723c */ /* 0x040ff00000041820 */
[C---:B-1----:R-:W-:Y:S08]  /*9d70*/  HMMA.16816.F32.BF16 R80, R124.reuse, R76, R36 ;  /* 0x0000004c7c50723c */ /* 0x042ff00000041824 */
[C---:B------:R-:W-:Y:S08]  /*9d80*/  HMMA.16816.F32.BF16 R76, R124.reuse, R78, R40 ;  /* 0x0000004e7c4c723c */ /* 0x040ff00000041828 */
[C---:B--2---:R-:W-:Y:S08]  /*9d90*/  HMMA.16816.F32.BF16 R72, R124.reuse, R68, R44 ;  /* 0x000000447c48723c */ /* 0x044ff0000004182c */
[C---:B------:R-:W-:Y:S08]  /*9da0*/  HMMA.16816.F32.BF16 R68, R124.reuse, R70, R48 ;  /* 0x000000467c44723c */ /* 0x040ff00000041830 */
[C---:B---3--:R-:W-:Y:S08]  /*9db0*/  HMMA.16816.F32.BF16 R52, R124.reuse, R4, R52 ;  /* 0x000000047c34723c */ /* 0x048ff00000041834 */
[C---:B------:R-:W-:Y:S08]  /*9dc0*/  HMMA.16816.F32.BF16 R56, R124.reuse, R6, R56 ;  /* 0x000000067c38723c */ /* 0x040ff00000041838 */
[C---:B-----5:R-:W-:Y:S08]  /*9dd0*/  HMMA.16816.F32.BF16 R60, R124.reuse, R8, R60 ;  /* 0x000000087c3c723c */ /* 0x060ff0000004183c */
[----:B------:R-:W-:Y:S01]  /*9de0*/  HMMA.16816.F32.BF16 R64, R124, R10, R64 ;  /* 0x0000000a7c40723c */ /* 0x000fe20000041840 */
[----:B------:R-:W-:-:S07]  /*9df0*/  @P0 BRA `(.L_x_42) ;  /* 0xffffbda000000947 */ /* 0x000fce000383ffff */
.L_x_33:
[----:B------:R-:W1:Y:S01]  /*9e00*/  S2UR UR7, SR_CTAID.X ;  /* 0x00000000000779c3 */ /* 0x000e620000002500 */
[----:B------:R-:W-:Y:S01]  /*9e10*/  ULDC.64 UR4, c[0x0][0x2c8] ;  /* 0x0000b20000047ab9 */ /* 0x000fe20000000a00 */
[----:B------:R-:W-:Y:S01]  /*9e20*/  PLOP3.LUT P0, PT, PT, PT, UP2, 0x40, 0x0 ;  /* 0x000000000000781c */ /* 0x000fe20003f0e828 */
[----:B-1----:R-:W-:-:S04]  /*9e30*/  ULEA UR7, UR7, 0x7f, 0x7 ;  /* 0x0000007f07077891 */ /* 0x002fc8000f8e383f */
[----:B------:R-:W-:-:S03]  /*9e40*/  UIMAD.WIDE.U32 UR18, UR7, UR4, URZ ;  /* 0x00000004071272a5 */ /* 0x000fc6000f8e003f */
[----:B------:R-:W-:Y:S02]  /*9e50*/  ULDC UR4, c[0x0][0x168] ;  /* 0x00005a0000047ab9 */ /* 0x000fe40000000800 */
[----:B------:R-:W-:Y:S02]  /*9e60*/  UIADD3 UR4, -UR4, 0x1, URZ ;  /* 0x0000000104047890 */ /* 0x000fe4000fffe13f */
[----:B------:R-:W-:-:S03]  /*9e70*/  @UP3 USHF.R.U32.HI UR7, URZ, UR5, UR19 ;  /* 0x000000053f073299 */ /* 0x000fc60008011613 */
[----:B------:R-:W-:Y:S02]  /*9e80*/  ULDC UR5, c[0x0][0x1d0] ;  /* 0x0000740000057ab9 */ /* 0x000fe40000000800 */
[----:B------:R-:W-:-:S03]  /*9e90*/  UIADD3 UR5, UR7, UR5, UR4 ;  /* 0x0000000507057290 */ /* 0x000fc6000fffe004 */
[----:B------:R-:W-:Y:S02]  /*9ea0*/  ULDC UR4, c[0x0][0x324] ;  /* 0x0000c90000047ab9 */ /* 0x000fe40000000800 */
[----:B------:R-:W-:-:S06]  /*9eb0*/  UIADD3 UR4, UR5, -UR4, URZ ;  /* 0x8000000405047290 */ /* 0x000fcc000fffe03f */
        /* <DEDUP_REMOVED lines=12> */
.L_x_44:
[----:B------:R-:W-:-:S04]  /*9f80*/  MOV R2, c[0x0][0x32c] ;  /* 0x0000cb0000027a02 */ /* 0x000fc80000000f00 */
[----:B------:R-:W-:-:S13]  /*9f90*/  ISETP.NE.AND P0, PT, R2, 0x1, PT ;  /* 0x000000010200780c */ /* 0x000fda0003f05270 */
[----:B------:R-:W-:-:S05]  /*9fa0*/  @P0 IMAD.HI.U32 R2, R4, c[0x0][0x330], RZ ;  /* 0x0000cc0004020a27 */ /* 0x000fca00078e00ff */
[----:B------:R-:W-:-:S05]  /*9fb0*/  @P0 SHF.R.U32.HI R4, RZ, c[0x0][0x334], R2 ;  /* 0x0000cd00ff040a19 */ /* 0x000fca0000011602 */
.L_x_45:
[----:B------:R-:W-:-:S05]  /*9fc0*/  IMAD R4, R4, c[0x0][0x32c], RZ ;  /* 0x0000cb0004047a24 */ /* 0x000fca00078e02ff */
[----:B------:R-:W-:-:S04]  /*9fd0*/  IMNMX R3, R3, R4, !PT ;  /* 0x0000000403037217 */ /* 0x000fc80007800200 */
.L_x_43:
[----:B------:R-:W-:-:S05]  /*9fe0*/  IADD3 R3, R3, 0x5f, RZ ;  /* 0x0000005f03037810 */ /* 0x000fca0007ffe0ff */
[----:B------:R-:W-:-:S05]  /*9ff0*/  IMAD.HI R3, R3, 0x2aaaaaab, RZ ;  /* 0x2aaaaaab03037827 */ /* 0x000fca00078e02ff */
[----:B------:R-:W-:-:S04]  /*a000*/  SHF.R.U32.HI R2, RZ, 0x1f, R3 ;  /* 0x0000001fff027819 */ /* 0x000fc80000011603 */
[----:B------:R-:W-:-:S04]  /*a010*/  LEA.HI.SX32 R2, R3, R2, 0x1c ;  /* 0x0000000203027211 */ /* 0x000fc800078fe2ff */
[----:B------:R-:W-:-:S04]  /*a020*/  IMNMX R233, R215, R2, !PT ;  /* 0x00000002d7e97217 */ /* 0x000fc80007800200 */
[----:B------:R-:W-:-:S13]  /*a030*/  ISETP.GE.AND P0, PT, R192, R233, PT ;  /* 0x000000e9c000720c */ /* 0x000fda0003f06270 */
[----:B------:R-:W-:Y:S05]  /*a040*/  @!P0 BRA `(.L_x_46) ;  /* 0x00002f7000008947 */ /* 0x000fea0003800000 */
[----:B------:R-:W-:Y:S01]  /*a050*/  MOV R119, R116 ;  /* 0x0000007400777202 */ /* 0x000fe20000000f00 */
[----:B------:R-:W-:Y:S01]  /*a060*/  IMAD.MOV.U32 R232, RZ, RZ, R192 ;  /* 0x000000ffffe87224 */ /* 0x000fe200078e00c0 */
[----:B------:R-:W-:Y:S01]  /*a070*/  MOV R3, R0 ;  /* 0x0000000000037202 */ /* 0x000fe20000000f00 */
[----:B------:R-:W-:Y:S01]  /*a080*/  IMAD.MOV.U32 R230, RZ, RZ, c[0x0][0x1e4] ;  /* 0x00007900ffe67624 */ /* 0x000fe200078e00ff */
[----:B------:R-:W-:Y:S02]  /*a090*/  MOV R231, c[0x0][0x1e0] ;  /* 0x0000780000e77a02 */ /* 0x000fe40000000f00 */
.L_x_47:
[----:B------:R-:W-:Y:S04]  /*a0a0*/  DEPBAR.LE SB0, 0x0 ;  /* 0x000080000000791a */ /* 0x000fe80000000000 */
[----:B------:R-:W-:Y:S01]  /*a0b0*/  BAR.SYNC.DEFER_BLOCKING 0x0 ;  /* 0x0000000000007b1d */ /* 0x000fe20000010000 */
[----:B------:R-:W-:Y:S11]  /*a0c0*/  ISETP.GT.AND P6, PT, R215, R232, PT ;  /* 0x000000e8d700720c */ /* 0x000ff60003fc4270 */
[----:B------:R-:W-:Y:S02]  /*a0d0*/  @!UPT UIADD3 URZ, URZ, URZ, URZ ;  /* 0x0000003f3f3ff290 */ /* 0x000fe4000fffe03f */
[----:B------:R-:W-:Y:S01]  /*a0e0*/  @!P6 SHF.R.S32.HI R39, RZ, 0x1f, R232 ;  /* 0x0000001fff27e819 */ /* 0x000fe200000114e8 */
[C---:B------:R-:W-:Y:S01]  /*a0f0*/  @!P6 IMAD.WIDE.U32 R36, R232.reuse, c[0x0][0x208], RZ ;  /* 0x00008200e824ea25 */ /* 0x040fe200078e00ff */
[----:B------:R-:W-:Y:S02]  /*a100*/  @!P6 MOV R44, R226 ;  /* 0x000000e2002ce202 */ /* 0x000fe40000000f00 */
[----:B------:R-:W-:Y:S01]  /*a110*/  @!P6 MOV R45, R229 ;  /* 0x000000e5002de202 */ /* 0x000fe20000000f00 */
[----:B------:R-:W-:Y:S04]  /*a120*/  @!P6 IMAD R39, R39, c[0x0][0x208], RZ ;  /* 0x000082002727ea24 */ /* 0x000fe800078e02ff */
[----:B------:R-:W-:Y:S01]  /*a130*/  @!P6 IMAD R39, R232, c[0x0][0x20c], R39 ;  /* 0x00008300e827ea24 */ /* 0x000fe200078e0227 */
[----:B------:R-:W1:Y:S01]  /*a140*/  LDSM.16.M88.4 R8, [R214+0x8100] ;  /* 0x00810000d608783b */ /* 0x000e620000000200 */
[----:B------:R-:W-:Y:S03]  /*a150*/  @!P6 IMAD.WIDE.U32 R44, R36, 0x60, R44 ;  /* 0x00000060242ce825 */ /* 0x000fe600078e002c */
[----:B------:R-:W-:Y:S02]  /*a160*/  @!P6 IADD3 R0, R37, R39, RZ ;  /* 0x000000272500e210 */ /* 0x000fe40007ffe0ff */
[----:B------:R-:W-:Y:S02]  /*a170*/  @!P6 SHF.L.U32 R162, R44, 0x1, RZ ;  /* 0x000000012ca2e819 */ /* 0x000fe400000006ff */
[----:B------:R-:W2:Y:S01]  /*a180*/  LDSM.16.M88.4 R16, [R214+0x8900] ;  /* 0x00890000d610783b */ /* 0x000ea20000000200 */
[----:B------:R-:W-:Y:S01]  /*a190*/  @!P6 IMAD R0, R0, 0x60, RZ ;  /* 0x000000600000e824 */ /* 0x000fe200078e02ff */
[C---:B------:R-:W-:Y:S02]  /*a1a0*/  @!P6 IADD3 R160, P5, R162.reuse, 0x80, RZ ;  /* 0x00000080a2a0e810 */ /* 0x040fe40007fbe0ff */
[----:B------:R-:W-:Y:S02]  /*a1b0*/  @!P6 IADD3 R162, P0, R162, c[0x0][0x1f8], RZ ;  /* 0x00007e00a2a2ea10 */ /* 0x000fe40007f1e0ff */
[----:B------:R-:W-:Y:S02]  /*a1c0*/  @!P6 IADD3 R160, P2, R160, c[0x0][0x1f8], RZ ;  /* 0x00007e00a0a0ea10 */ /* 0x000fe40007f5e0ff */
[----:B------:R-:W3:Y:S01]  /*a1d0*/  LDSM.16.M88.4 R24, [R214+0x9100] ;  /* 0x00910000d618783b */ /* 0x000ee20000000200 */
[----:B------:R-:W-:Y:S02]  /*a1e0*/  @!P6 IADD3 R164, P1, R162, UR12, RZ ;  /* 0x0000000ca2a4ec10 */ /* 0x000fe4000ff3e0ff */
[----:B------:R-:W-:Y:S04]  /*a1f0*/  @!P6 IADD3 R0, R45, R0, RZ ;  /* 0x000000002d00e210 */ /* 0x000fe80007ffe0ff */
[----:B------:R-:W-:Y:S01]  /*a200*/  @!P6 SHF.L.U64.HI R0, R44, 0x1, R0 ;  /* 0x000000012c00e819 */ /* 0x000fe20000010200 */
[----:B------:R-:W4:Y:S03]  /*a210*/  LDSM.16.M88.4 R32, [R214+0x9900] ;  /* 0x00990000d620783b */ /* 0x000f260000000200 */
[----:B------:R-:W-:Y:S02]  /*a220*/  @!P6 IADD3.X R163, R0, c[0x0][0x1fc], RZ, P0, !PT ;  /* 0x00007f0000a3ea10 */ /* 0x000fe400007fe4ff */
[----:B------:R-:W-:Y:S02]  /*a230*/  @!P6 IADD3.X R161, RZ, c[0x0][0x1fc], R0, P2, P5 ;  /* 0x00007f00ffa1ea10 */ /* 0x000fe400017ea400 */
[----:B------:R-:W-:Y:S01]  /*a240*/  @!P6 IADD3.X R165, R163, UR17, RZ, P1, !PT ;  /* 0x00000011a3a5ec10 */ /* 0x000fe20008ffe4ff */
[----:B------:R-:W5:Y:S01]  /*a250*/  LDSM.16.M88.4 R40, [R214+0xa100] ;  /* 0x00a10000d628783b */ /* 0x000f620000000200 */
[----:B------:R-:W-:Y:S02]  /*a260*/  @!P6 IADD3 R116, P0, R164, UR12, RZ ;  /* 0x0000000ca474ec10 */ /* 0x000fe4000ff1e0ff */
[C---:B------:R-:W-:Y:S02]  /*a270*/  ISETP.GT.AND P5, PT, R232.reuse, R215, PT ;  /* 0x000000d7e800720c */ /* 0x040fe40003fa4270 */
[----:B------:R-:W-:Y:S01]  /*a280*/  @!P6 IADD3.X R117, R165, UR17, RZ, P0, !PT ;  /* 0x00000011a575ec10 */ /* 0x000fe200087fe4ff */
[C---:B-1----:R-:W-:Y:S02]  /*a290*/  HMMA.16816.F32.BF16 R4, R120.reuse, R8, RZ ;  /* 0x000000087804723c */ /* 0x042fe400000418ff */
[----:B------:R-:W1:Y:S06]  /*a2a0*/  LDSM.16.M88.4 R48, [R214+0xa900] ;  /* 0x00a90000d630783b */ /* 0x000e6c0000000200 */
[C---:B------:R-:W-:Y:S02]  /*a2b0*/  HMMA.16816.F32.BF16 R8, R120.reuse, R10, RZ ;  /* 0x0000000a7808723c */ /* 0x040fe400000418ff */
[----:B------:R-:W1:Y:S06]  /*a2c0*/  LDSM.16.M88.4 R124, [R213] ;  /* 0x00000000d57c783b */ /* 0x000e6c0000000200 */
[C---:B--2---:R-:W-:Y:S02]  /*a2d0*/  HMMA.16816.F32.BF16 R12, R120.reuse, R16, RZ ;  /* 0x00000010780c723c */ /* 0x044fe400000418ff */
[----:B------:R-:W2:Y:S06]  /*a2e0*/  LDSM.16.M88.4 R128, [R207] ;  /* 0x00000000cf80783b */ /* 0x000eac0000000200 */
[C---:B------:R-:W-:Y:S02]  /*a2f0*/  HMMA.16816.F32.BF16 R16, R120.reuse, R18, RZ ;  /* 0x000000127810723c */ /* 0x040fe400000418ff */
[----:B------:R-:W1:Y:S06]  /*a300*/  LDSM.16.M88.4 R132, [R206] ;  /* 0x00000000ce84783b */ /* 0x000e6c0000000200 */
[C---:B---3--:R-:W-:Y:S02]  /*a310*/  HMMA.16816.F32.BF16 R20, R120.reuse, R24, RZ ;  /* 0x000000187814723c */ /* 0x048fe400000418ff */
[----:B------:R-:W3:Y:S06]  /*a320*/  LDSM.16.M88.4 R136, [R205] ;  /* 0x00000000cd88783b */ /* 0x000eec0000000200 */
[C---:B------:R-:W-:Y:S02]  /*a330*/  HMMA.16816.F32.BF16 R24, R120.reuse, R26, RZ ;  /* 0x0000001a7818723c */ /* 0x040fe400000418ff */
[----:B------:R-:W2:Y:S06]  /*a340*/  LDSM.16.M88.4 R144, [R204] ;  /* 0x00000000cc90783b */ /* 0x000eac0000000200 */
[C---:B----4-:R-:W-:Y:S02]  /*a350*/  HMMA.16816.F32.BF16 R28, R120.reuse, R32, RZ ;  /* 0x00000020781c723c */ /* 0x050fe400000418ff */
[----:B------:R-:W4:Y:S06]  /*a360*/  LDSM.16.M88.4 R148, [R203] ;  /* 0x00000000cb94783b */ /* 0x000f2c0000000200 */
[C---:B------:R-:W-:Y:S02]  /*a370*/  HMMA.16816.F32.BF16 R32, R120.reuse, R34, RZ ;  /* 0x000000227820723c */ /* 0x040fe400000418ff */
[----:B------:R-:W-:Y:S01]  /*a380*/  @!PT LDS RZ, [RZ] ;  /* 0x00000000fffff984 */ /* 0x000fe20000000800 */
[----:B------:R-:W-:Y:S01]  /*a390*/  @!PT LDS RZ, [RZ] ;  /* 0x00000000fffff984 */ /* 0x000fe20000000800 */
[----:B------:R-:W-:Y:S01]  /*a3a0*/  @!PT LDS RZ, [RZ] ;  /* 0x00000000fffff984 */ /* 0x000fe20000000800 */
[----:B------:R2:W-:Y:S06]  /*a3b0*/  @!P6 LDGSTS.E.BYPASS.LTC128B.128 [R216+0x100], [R162.64], !P4 ;  /* 0x00100000a2d8efae */ /* 0x0005ec000e101d4e */
[C---:B-----5:R-:W-:Y:S02]  /*a3c0*/  HMMA.16816.F32.BF16 R36, R120.reuse, R40, RZ ;  /* 0x000000287824723c */ /* 0x060fe400000418ff */
[----:B------:R5:W-:Y:S06]  /*a3d0*/  @!P6 LDGSTS.E.BYPASS.LTC128B.128 [R216+0x3100], [R160.64], !P3 ;  /* 0x03100000a0d8efae */ /* 0x000bec000d901d4e */
[C---:B------:R-:W-:Y:S02]  /*a3e0*/  HMMA.16816.F32.BF16 R40, R120.reuse, R42, RZ ;  /* 0x0000002a7828723c */ /* 0x040fe400000418ff */
[----:B------:R2:W-:Y:S06]  /*a3f0*/  @!P6 LDGSTS.E.BYPASS.LTC128B.128 [R216+0x1100], [R164.64], !P4 ;  /* 0x01100000a4d8efae */ /* 0x0005ec000e101d4e */
[C---:B-1----:R-:W-:Y:S02]  /*a400*/  HMMA.16816.F32.BF16 R44, R120.reuse, R48, RZ ;  /* 0x00000030782c723c */ /* 0x042fe400000418ff */
[----:B------:R1:W-:Y:S06]  /*a410*/  @!P6 LDGSTS.E.BYPASS.LTC128B.128 [R216+0x4100], [R164.64+0x80], !P3 ;  /* 0x04100080a4d8efae */ /* 0x0003ec000d901d4e */
[----:B------:R-:W-:Y:S02]  /*a420*/  HMMA.16816.F32.BF16 R48, R120, R50, RZ ;  /* 0x000000327830723c */ /* 0x000fe400000418ff */
[----:B------:R1:W-:Y:S06]  /*a430*/  @!P6 LDGSTS.E.BYPASS.LTC128B.128 [R216+0x2100], [R116.64], !P4 ;  /* 0x0210000074d8efae */ /* 0x0003ec000e101d4e */
[C---:B------:R-:W-:Y:S02]  /*a440*/  HMMA.16816.F32.BF16 R4, R140.reuse, R124, R4 ;  /* 0x0000007c8c04723c */ /* 0x040fe40000041804 */
[----:B------:R1:W-:Y:S06]  /*a450*/  @!P6 LDGSTS.E.BYPASS.LTC128B.128 [R216+0x5100], [R116.64+0x80], !P3 ;  /* 0x0510008074d8efae */ /* 0x0003ec000d901d4e */
[C---:B------:R-:W-:Y:S02]  /*a460*/  HMMA.16816.F32.BF16 R8, R140.reuse, R126, R8 ;  /* 0x0000007e8c08723c */ /* 0x040fe40000041808 */
[----:B------:R-:W1:Y:S06]  /*a470*/  LDSM.16.M88.4 R156, [R211+0x8100] ;  /* 0x00810000d39c783b */ /* 0x000e6c0000000200 */
[C---:B--2---:R-:W-:Y:S02]  /*a480*/  HMMA.16816.F32.BF16 R12, R140.reuse, R128, R12 ;  /* 0x000000808c0c723c */ /* 0x044fe4000004180c */
[----:B------:R-:W0:Y:S06]  /*a490*/  LDGDEPBAR ;  /* 0x00000000000079af */ /* 0x000e2c0000000000 */
[C---:B------:R-:W-:Y:S02]  /*a4a0*/  HMMA.16816.F32.BF16 R16, R140.reuse, R130, R16 ;  /* 0x000000828c10723c */ /* 0x040fe40000041810 */
[----:B------:R-:W2:Y:S06]  /*a4b0*/  LDSM.16.M88.4 R124, [R211+0x8900] ;  /* 0x00890000d37c783b */ /* 0x000eac0000000200 */
[C---:B------:R-:W-:Y:S02]  /*a4c0*/  HMMA.16816.F32.BF16 R20, R140.reuse, R132, R20 ;  /* 0x000000848c14723c */ /* 0x040fe40000041814 */
[----:B------:R-:W2:Y:S06]  /*a4d0*/  LDSM.16.M88.4 R128, [R211+0x9100] ;  /* 0x00910000d380783b */ /* 0x000eac0000000200 */
[C---:B------:R-:W-:Y:S02]  /*a4e0*/  HMMA.16816.F32.BF16 R24, R140.reuse, R134, R24 ;  /* 0x000000868c18723c */ /* 0x040fe40000041818 */
[----:B-----5:R-:W5:Y:S06]  /*a4f0*/  LDSM.16.M88.4 R160, [R211+0x9900] ;  /* 0x00990000d3a0783b */ /* 0x020f6c0000000200 */
[C---:B---3--:R-:W-:Y:S02]  /*a500*/  HMMA.16816.F32.BF16 R28, R140.reuse, R136, R28 ;  /* 0x000000888c1c723c */ /* 0x048fe4000004181c */
[----:B-1----:R-:W1:Y:S06]  /*a510*/  LDSM.16.M88.4 R164, [R211+0xa100] ;  /* 0x00a10000d3a4783b */ /* 0x002e6c0000000200 */
[C---:B------:R-:W-:Y:S02]  /*a520*/  HMMA.16816.F32.BF16 R32, R140.reuse, R138, R32 ;  /* 0x0000008a8c20723c */ /* 0x040fe40000041820 */
[----:B------:R-:W3:Y:S06]  /*a530*/  LDSM.16.M88.4 R184, [R211+0xa900] ;  /* 0x00a90000d3b8783b */ /* 0x000eec0000000200 */
[C---:B------:R-:W-:Y:S02]  /*a540*/  HMMA.16816.F32.BF16 R36, R140.reuse, R144, R36 ;  /* 0x000000908c24723c */ /* 0x040fe40000041824 */
[----:B------:R-:W1:Y:S06]  /*a550*/  LDSM.16.M88.4 R132, [R202] ;  /* 0x00000000ca84783b */ /* 0x000e6c0000000200 */
[C---:B------:R-:W-:Y:S02]  /*a560*/  HMMA.16816.F32.BF16 R40, R140.reuse, R146, R40 ;  /* 0x000000928c28723c */ /* 0x040fe40000041828 */
[----:B------:R-:W1:Y:S06]  /*a570*/  LDSM.16.M88.4 R136, [R202+0x800] ;  /* 0x00080000ca88783b */ /* 0x000e6c0000000200 */
[C---:B----4-:R-:W-:Y:S02]  /*a580*/  HMMA.16816.F32.BF16 R44, R140.reuse, R148, R44 ;  /* 0x000000948c2c723c */ /* 0x050fe4000004182c */
[----:B------:R-:W4:Y:S06]  /*a590*/  LDSM.16.M88.4 R144, [R202+0x1000] ;  /* 0x00100000ca90783b */ /* 0x000f2c0000000200 */
[----:B------:R-:W-:Y:S02]  /*a5a0*/  HMMA.16816.F32.BF16 R48, R140, R150, R48 ;  /* 0x000000968c30723c */ /* 0x000fe40000041830 */
[----:B------:R-:W1:Y:S06]  /*a5b0*/  LDSM.16.M88.4 R148, [R202+0x1800] ;  /* 0x00180000ca94783b */ /* 0x000e6c0000000200 */
[C---:B------:R-:W-:Y:S02]  /*a5c0*/  HMMA.16816.F32.BF16 R4, R152.reuse, R156, R4 ;  /* 0x0000009c9804723c */ /* 0x040fe40000041804 */
[----:B------:R-:W-:Y:S06]  /*a5d0*/  LDSM.16.M88.4 R192, [R211+0xd900] ;  /* 0x00d90000d3c0783b */ /* 0x000fec0000000200 */
[C---:B------:R-:W-:Y:S02]  /*a5e0*/  HMMA.16816.F32.BF16 R8, R152.reuse, R158, R8 ;  /* 0x0000009e9808723c */ /* 0x040fe40000041808 */
[----:B------:R-:W1:Y:S06]  /*a5f0*/  LDSM.16.M88.4 R156, [R202+0x2000] ;  /* 0x00200000ca9c783b */ /* 0x000e6c0000000200 */
[C---:B--2---:R-:W-:Y:S08]  /*a600*/  HMMA.16816.F32.BF16 R12, R152.reuse, R124, R12 ;  /* 0x0000007c980c723c */ /* 0x044ff0000004180c */
[C---:B------:R-:W-:Y:S01]  /*a610*/  HMMA.16816.F32.BF16 R16, R152.reuse, R126, R16 ;  /* 0x0000007e9810723c */ /* 0x040fe20000041810 */
[----:B------:R-:W2:Y:S07]  /*a620*/  LDSM.16.M88.4 R124, [R202+0x2800] ;  /* 0x00280000ca7c783b */ /* 0x000eae0000000200 */
[C---:B------:R-:W-:Y:S08]  /*a630*/  HMMA.16816.F32.BF16 R20, R152.reuse, R128, R20 ;  /* 0x000000809814723c */ /* 0x040ff00000041814 */
[C---:B------:R-:W-:Y:S01]  /*a640*/  HMMA.16816.F32.BF16 R24, R152.reuse, R130, R24 ;  /* 0x000000829818723c */ /* 0x040fe20000041818 */
[----:B------:R-:W2:Y:S07]  /*a650*/  LDSM.16.M88.4 R128, [R214+0xb100] ;  /* 0x00b10000d680783b */ /* 0x000eae0000000200 */
[C---:B-----5:R-:W-:Y:S08]  /*a660*/  HMMA.16816.F32.BF16 R28, R152.reuse, R160, R28 ;  /* 0x000000a0981c723c */ /* 0x060ff0000004181c */
[C---:B------:R-:W-:Y:S01]  /*a670*/  HMMA.16816.F32.BF16 R32, R152.reuse, R162, R32 ;  /* 0x000000a29820723c */ /* 0x040fe20000041820 */
[----:B------:R-:W5:Y:S07]  /*a680*/  LDSM.16.M88.4 R160, [R214+0xb900] ;  /* 0x00b90000d6a0783b */ /* 0x000f6e0000000200 */
[C---:B-1----:R-:W-:Y:S08]  /*a690*/  HMMA.16816.F32.BF16 R36, R152.reuse, R164, R36 ;  /* 0x000000a49824723c */ /* 0x042ff00000041824 */
[C---:B------:R-:W-:Y:S01]  /*a6a0*/  HMMA.16816.F32.BF16 R40, R152.reuse, R166, R40 ;  /* 0x000000a69828723c */ /* 0x040fe20000041828 */
[----:B------:R-:W1:Y:S07]  /*a6b0*/  LDSM.16.M88.4 R164, [R214+0xc100] ;  /* 0x00c10000d6a4783b */ /* 0x000e6e0000000200 */
[C---:B---3--:R-:W-:Y:S08]  /*a6c0*/  HMMA.16816.F32.BF16 R44, R152.reuse, R184, R44 ;  /* 0x000000b8982c723c */ /* 0x048ff0000004182c */
[----:B------:R-:W-:Y:S01]  /*a6d0*/  HMMA.16816.F32.BF16 R48, R152, R186, R48 ;  /* 0x000000ba9830723c */ /* 0x000fe20000041830 */
[----:B------:R-:W3:Y:S07]  /*a6e0*/  LDSM.16.M88.4 R184, [R214+0xc900] ;  /* 0x00c90000d6b8783b */ /* 0x000eee0000000200 */
[C---:B------:R-:W-:Y:S08]  /*a6f0*/  HMMA.16816.F32.BF16 R4, R168.reuse, R132, R4 ;  /* 0x00000084a804723c */ /* 0x040ff00000041804 */
[C---:B------:R-:W-:Y:S01]  /*a700*/  HMMA.16816.F32.BF16 R8, R168.reuse, R134, R8 ;  /* 0x00000086a808723c */ /* 0x040fe20000041808 */
[----:B------:R-:W1:Y:S07]  /*a710*/  LDSM.16.M88.4 R132, [R214+0xd100] ;  /* 0x00d10000d684783b */ /* 0x000e6e0000000200 */
[C---:B------:R-:W-:Y:S08]  /*a720*/  HMMA.16816.F32.BF16 R12, R168.reuse, R136, R12 ;  /* 0x00000088a80c723c */ /* 0x040ff0000004180c */
[C---:B------:R-:W-:Y:S01]  /*a730*/  HMMA.16816.F32.BF16 R16, R168.reuse, R138, R16 ;  /* 0x0000008aa810723c */ /* 0x040fe20000041810 */
[----:B------:R-:W1:Y:S07]  /*a740*/  LDSM.16.M88.4 R136, [R214+0xd900] ;  /* 0x00d90000d688783b */ /* 0x000e6e0000000200 */
[C---:B----4-:R-:W-:Y:S08]  /*a750*/  HMMA.16816.F32.BF16 R20, R168.reuse, R144, R20 ;  /* 0x00000090a814723c */ /* 0x050ff00000041814 */
[C---:B------:R-:W-:Y:S01]  /*a760*/  HMMA.16816.F32.BF16 R24, R168.reuse, R146, R24 ;  /* 0x00000092a818723c */ /* 0x040fe20000041818 */
[----:B------:R-:W4:Y:S07]  /*a770*/  LDSM.16.M88.4 R144, [R201] ;  /* 0x00000000c990783b */ /* 0x000f2e0000000200 */
[C---:B------:R-:W-:Y:S08]  /*a780*/  HMMA.16816.F32.BF16 R28, R168.reuse, R148, R28 ;  /* 0x00000094a81c723c */ /* 0x040ff0000004181c */
[C---:B------:R-:W-:Y:S01]  /*a790*/  HMMA.16816.F32.BF16 R32, R168.reuse, R150, R32 ;  /* 0x00000096a820723c */ /* 0x040fe20000041820 */
[----:B------:R-:W1:Y:S07]  /*a7a0*/  LDSM.16.M88.4 R148, [R200] ;  /* 0x00000000c894783b */ /* 0x000e6e0000000200 */
[C---:B------:R-:W-:Y:S08]  /*a7b0*/  HMMA.16816.F32.BF16 R36, R168.reuse, R156, R36 ;  /* 0x0000009ca824723c */ /* 0x040ff00000041824 */
[C---:B------:R-:W-:Y:S01]  /*a7c0*/  HMMA.16816.F32.BF16 R40, R168.reuse, R158, R40 ;  /* 0x0000009ea828723c */ /* 0x040fe20000041828 */
[----:B------:R-:W-:Y:S07]  /*a7d0*/  LDSM.16.M88.4 R156, [R197] ;  /* 0x00000000c59c783b */ /* 0x000fee0000000200 */
[C---:B--2---:R-:W-:Y:S08]  /*a7e0*/  HMMA.16816.F32.BF16 R44, R168.reuse, R124, R44 ;  /* 0x0000007ca82c723c */ /* 0x044ff0000004182c */
[----:B------:R-:W-:Y:S01]  /*a7f0*/  HMMA.16816.F32.BF16 R48, R168, R126, R48 ;  /* 0x0000007ea830723c */ /* 0x000fe20000041830 */
[----:B------:R-:W2:Y:S07]  /*a800*/  LDSM.16.M88.4 R124, [R199] ;  /* 0x00000000c77c783b */ /* 0x000eae0000000200 */
[C---:B------:R-:W-:Y:S08]  /*a810*/  HMMA.16816.F32.BF16 R4, R172.reuse, R128, R4 ;  /* 0x00000080ac04723c */ /* 0x040ff00000041804 */
[C---:B------:R-:W-:Y:S01]  /*a820*/  HMMA.16816.F32.BF16 R8, R172.reuse, R130, R8 ;  /* 0x00000082ac08723c */ /* 0x040fe20000041808 */
[----:B------:R-:W2:Y:S07]  /*a830*/  LDSM.16.M88.4 R128, [R198] ;  /* 0x00000000c680783b */ /* 0x000eae0000000200 */
[C---:B-----5:R-:W-:Y:S08]  /*a840*/  HMMA.16816.F32.BF16 R12, R172.reuse, R160, R12 ;  /* 0x000000a0ac0c723c */ /* 0x060ff0000004180c */
[C---:B------:R-:W-:Y:S01]  /*a850*/  HMMA.16816.F32.BF16 R16, R172.reuse, R162, R16 ;  /* 0x000000a2ac10723c */ /* 0x040fe20000041810 */
[----:B------:R-:W5:Y:S07]  /*a860*/  LDSM.16.M88.4 R160, [R196] ;  /* 0x00000000c4a0783b */ /* 0x000f6e0000000200 */
[C---:B-1----:R-:W-:Y:S08]  /*a870*/  HMMA.16816.F32.BF16 R20, R172.reuse, R164, R20 ;  /* 0x000000a4ac14723c */ /* 0x042ff00000041814 */
[C---:B------:R-:W-:Y:S01]  /*a880*/  HMMA.16816.F32.BF16 R24, R172.reuse, R166, R24 ;  /* 0x000000a6ac18723c */ /* 0x040fe20000041818 */
[----:B------:R-:W1:Y:S07]  /*a890*/  LDSM.16.M88.4 R164, [R211+0xb100] ;  /* 0x00b10000d3a4783b */ /* 0x000e6e0000000200 */
[C---:B---3--:R-:W-:Y:S08]  /*a8a0*/  HMMA.16816.F32.BF16 R28, R172.reuse, R184, R28 ;  /* 0x000000b8ac1c723c */ /* 0x048ff0000004181c */
[C---:B------:R-:W-:Y:S01]  /*a8b0*/  HMMA.16816.F32.BF16 R32, R172.reuse, R186, R32 ;  /* 0x000000baac20723c */ /* 0x040fe20000041820 */
[----:B------:R-:W-:Y:S07]  /*a8c0*/  LDSM.16.M88.4 R184, [R211+0xd100] ;  /* 0x00d10000d3b8783b */ /* 0x000fee0000000200 */
[C---:B------:R-:W-:Y:S08]  /*a8d0*/  HMMA.16816.F32.BF16 R36, R172.reuse, R132, R36 ;  /* 0x00000084ac24723c */ /* 0x040ff00000041824 */
[C---:B------:R-:W-:Y:S01]  /*a8e0*/  HMMA.16816.F32.BF16 R40, R172.reuse, R134, R40 ;  /* 0x00000086ac28723c */ /* 0x040fe20000041828 */
[----:B------:R-:W3:Y:S07]  /*a8f0*/  LDSM.16.M88.4 R132, [R211+0xb900] ;  /* 0x00b90000d384783b */ /* 0x000eee0000000200 */
        /* <DEDUP_REMOVED lines=9> */
[C---:B--2---:R-:W-:Y:S08]  /*a990*/  HMMA.16816.F32.BF16 R20, R176.reuse, R124, R20 ;  /* 0x0000007cb014723c */ /* 0x044ff00000041814 */
[C---:B------:R-:W-:Y:S01]  /*a9a0*/  HMMA.16816.F32.BF16 R24, R176.reuse, R126, R24 ;  /* 0x0000007eb018723c */ /* 0x040fe20000041818 */
[----:B------:R-:W2:Y:S07]  /*a9b0*/  LDSM.16.M88.4 R124, [R202+0x3800] ;  /* 0x00380000ca7c783b */ /* 0x000eae0000000200 */
[C---:B------:R-:W-:Y:S08]  /*a9c0*/  HMMA.16816.F32.BF16 R28, R176.reuse, R128, R28 ;  /* 0x00000080b01c723c */ /* 0x040ff0000004181c */
[C---:B------:R-:W-:Y:S08]  /*a9d0*/  HMMA.16816.F32.BF16 R32, R176.reuse, R130, R32 ;  /* 0x00000082b020723c */ /* 0x040ff00000041820 */
[C---:B------:R-:W-:Y:S08]  /*a9e0*/  HMMA.16816.F32.BF16 R36, R176.reuse, R156, R36 ;  /* 0x0000009cb024723c */ /* 0x040ff00000041824 */
[C---:B------:R-:W-:Y:S08]  /*a9f0*/  HMMA.16816.F32.BF16 R40, R176.reuse, R158, R40 ;  /* 0x0000009eb028723c */ /* 0x040ff00000041828 */
[C---:B-----5:R-:W-:Y:S08]  /*aa00*/  HMMA.16816.F32.BF16 R44, R176.reuse, R160, R44 ;  /* 0x000000a0b02c723c */ /* 0x060ff0000004182c */
[----:B------:R-:W-:Y:S08]  /*aa10*/  HMMA.16816.F32.BF16 R48, R176, R162, R48 ;  /* 0x000000a2b030723c */ /* 0x000ff00000041830 */
[C---:B-1----:R-:W-:Y:S08]  /*aa20*/  HMMA.16816.F32.BF16 R4, R180.reuse, R164, R4 ;  /* 0x000000a4b404723c */ /* 0x042ff00000041804 */
[C---:B------:R-:W-:Y:S08]  /*aa30*/  HMMA.16816.F32.BF16 R8, R180.reuse, R166, R8 ;  /* 0x000000a6b408723c */ /* 0x040ff00000041808 */
[C---:B---3--:R-:W-:Y:S08]  /*aa40*/  HMMA.16816.F32.BF16 R12, R180.reuse, R132, R12 ;  /* 0x00000084b40c723c */ /* 0x048ff0000004180c */
[C---:B------:R-:W-:Y:S08]  /*aa50*/  HMMA.16816.F32.BF16 R16, R180.reuse, R134, R16 ;  /* 0x00000086b410723c */ /* 0x040ff00000041810 */
[C---:B------:R-:W-:Y:S08]  /*aa60*/  HMMA.16816.F32.BF16 R20, R180.reuse, R136, R20 ;  /* 0x00000088b414723c */ /* 0x040ff00000041814 */
[C---:B------:R-:W-:Y:S08]  /*aa70*/  HMMA.16816.F32.BF16 R24, R180.reuse, R138, R24 ;  /* 0x0000008ab418723c */ /* 0x040ff00000041818 */
[C---:B----4-:R-:W-:Y:S08]  /*aa80*/  HMMA.16816.F32.BF16 R28, R180.reuse, R144, R28 ;  /* 0x00000090b41c723c */ /* 0x050ff0000004181c */
[C---:B------:R-:W-:Y:S08]  /*aa90*/  HMMA.16816.F32.BF16 R32, R180.reuse, R146, R32 ;  /* 0x00000092b420723c */ /* 0x040ff00000041820 */
[C---:B------:R-:W-:Y:S08]  /*aaa0*/  HMMA.16816.F32.BF16 R36, R180.reuse, R184, R36 ;  /* 0x000000b8b424723c */ /* 0x040ff00000041824 */
[C---:B------:R-:W-:Y:S08]  /*aab0*/  HMMA.16816.F32.BF16 R40, R180.reuse, R186, R40 ;  /* 0x000000bab428723c */ /* 0x040ff00000041828 */
[C---:B------:R-:W-:Y:S07]  /*aac0*/  HMMA.16816.F32.BF16 R44, R180.reuse, R192, R44 ;  /* 0x000000c0b42c723c */ /* 0x040fee000004182c */
[----:B------:R-:W-:Y:S01]  /*aad0*/  IADD3 R192, R232, -0x1, RZ ;  /* 0xffffffffe8c07810 */ /* 0x000fe20007ffe0ff */
[----:B------:R-:W-:Y:S08]  /*aae0*/  HMMA.16816.F32.BF16 R48, R180, R194, R48 ;  /* 0x000000c2b430723c */ /* 0x000ff00000041830 */
[C---:B------:R-:W-:Y:S08]  /*aaf0*/  HMMA.16816.F32.BF16 R4, R188.reuse, R148, R4 ;  /* 0x00000094bc04723c */ /* 0x040ff00000041804 */
[C---:B------:R-:W-:Y:S08]  /*ab00*/  HMMA.16816.F32.BF16 R8, R188.reuse, R150, R8 ;  /* 0x00000096bc08723c */ /* 0x040ff00000041808 */
[C---:B--2---:R-:W-:Y:S08]  /*ab10*/  HMMA.16816.F32.BF16 R12, R188.reuse, R124, R12 ;  /* 0x0000007cbc0c723c */ /* 0x044ff0000004180c */
[----:B------:R-:W-:Y:S01]  /*ab20*/  FMUL.FTZ R130, R4, c[0x0][0x320] ;  /* 0x0000c80004827a20 */ /* 0x000fe20000410000 */
[C---:B------:R-:W-:Y:S03]  /*ab30*/  HMMA.16816.F32.BF16 R16, R188.reuse, R126, R16 ;  /* 0x0000007ebc10723c */ /* 0x040fe60000041810 */
[----:B------:R-:W-:Y:S02]  /*ab40*/  FMUL.FTZ R131, R5, c[0x0][0x320] ;  /* 0x0000c80005837a20 */ /* 0x000fe40000410000 */
[----:B------:R-:W1:Y:S01]  /*ab50*/  MUFU.TANH R130, R130 ;  /* 0x0000008200827308 */ /* 0x000e620000002400 */
[----:B------:R-:W-:Y:S02]  /*ab60*/  FMUL.FTZ R128, R6, c[0x0][0x320] ;  /* 0x0000c80006807a20 */ /* 0x000fe40000410000 */
[----:B------:R-:W-:Y:S02]  /*ab70*/  FMUL.FTZ R129, R7, c[0x0][0x320] ;  /* 0x0000c80007817a20 */ /* 0x000fe40000410000 */
[----:B------:R-:W2:Y:S02]  /*ab80*/  LDSM.16.M88.4 R4, [R202+0x4000] ;  /* 0x00400000ca04783b */ /* 0x000ea40000000200 */
[----:B------:R-:W-:Y:S02]  /*ab90*/  FMUL.FTZ R9, R9, c[0x0][0x320] ;  /* 0x0000c80009097a20 */ /* 0x000fe40000410000 */
[----:B------:R-:W-:Y:S01]  /*aba0*/  FMUL.FTZ R10, R10, c[0x0][0x320] ;  /* 0x0000c8000a0a7a20 */ /* 0x000fe20000410000 */
[----:B------:R-:W3:Y:S01]  /*abb0*/  MUFU.TANH R131, R131 ;  /* 0x0000008300837308 */ /* 0x000ee20000002400 */
[----:B------:R-:W-:Y:S02]  /*abc0*/  FMUL.FTZ R11, R11, c[0x0][0x320] ;  /* 0x0000c8000b0b7a20 */ /* 0x000fe40000410000 */
[----:B------:R-:W-:Y:S02]  /*abd0*/  FMUL.FTZ R134, R8, c[0x0][0x320] ;  /* 0x0000c80008867a20 */ /* 0x000fe40000410000 */
[----:B------:R-:W-:Y:S02]  /*abe0*/  FMUL.FTZ R14, R14, c[0x0][0x320] ;  /* 0x0000c8000e0e7a20 */ /* 0x000fe40000410000 */
[----:B------:R-:W-:Y:S02]  /*abf0*/  FMUL.FTZ R15, R15, c[0x0][0x320] ;  /* 0x0000c8000f0f7a20 */ /* 0x000fe40000410000 */
[----:B------:R-:W-:Y:S01]  /*ac00*/  FMUL.FTZ R137, R16, c[0x0][0x320] ;  /* 0x0000c80010897a20 */ /* 0x000fe20000410000 */
[----:B------:R-:W-:Y:S01]  /*ac10*/  MUFU.TANH R124, R9 ;  /* 0x00000009007c7308 */ /* 0x000fe20000002400 */
[----:B------:R-:W-:Y:S02]  /*ac20*/  FMUL.FTZ R18, R18, c[0x0][0x320] ;  /* 0x0000c80012127a20 */ /* 0x000fe40000410000 */
[----:B------:R-:W-:Y:S01]  /*ac30*/  FMUL.FTZ R17, R17, c[0x0][0x320] ;  /* 0x0000c80011117a20 */ /* 0x000fe20000410000 */
[----:B-1----:R-:W-:Y:S01]  /*ac40*/  FMNMX.FTZ R0, R130, R3, !PT ;  /* 0x0000000382007209 */ /* 0x002fe20007810000 */
[----:B------:R-:W-:Y:S02]  /*ac50*/  FMUL.FTZ R19, R19, c[0x0][0x320] ;  /* 0x0000c80013137a20 */ /* 0x000fe40000410000 */
[----:B------:R-:W-:Y:S02]  /*ac60*/  FMUL.FTZ R135, R12, c[0x0][0x320] ;  /* 0x0000c8000c877a20 */ /* 0x000fe40000410000 */
[----:B------:R-:W-:Y:S01]  /*ac70*/  FMUL.FTZ R13, R13, c[0x0][0x320] ;  /* 0x0000c8000d0d7a20 */ /* 0x000fe20000410000 */
[----:B------:R-:W-:Y:S10]  /*ac80*/  MUFU.TANH R138, R17 ;  /* 0x00000011008a7308 */ /* 0x000ff40000002400 */
[----:B------:R-:W-:Y:S01]  /*ac90*/  MUFU.TANH R166, R10 ;  /* 0x0000000a00a67308 */ /* 0x000fe20000002400 */
[C---:B--2---:R-:W-:Y:S09]  /*aca0*/  HMMA.16816.F32.BF16 R20, R188.reuse, R4, R20 ;  /* 0x00000004bc14723c */ /* 0x044ff20000041814 */
[----:B------:R-:W-:Y:S01]  /*acb0*/  MUFU.TANH R136, R13 ;  /* 0x0000000d00887308 */ /* 0x000fe20000002400 */
[C---:B------:R-:W-:Y:S01]  /*acc0*/  HMMA.16816.F32.BF16 R24, R188.reuse, R6, R24 ;  /* 0x00000006bc18723c */ /* 0x040fe20000041818 */
[----:B------:R-:W-:Y:S08]  /*acd0*/  LDSM.16.M88.4 R4, [R202+0x5000] ;  /* 0x00500000ca04783b */ /* 0x000ff00000000200 */
[----:B------:R1:W-:Y:S05]  /*ace0*/  MUFU.TANH R158, R11 ;  /* 0x0000000b009e7308 */ /* 0x0003ea0000002400 */
[----:B------:R-:W-:Y:S05]  /*acf0*/  FMUL.FTZ R187, R20, c[0x0][0x320] ;  /* 0x0000c80014bb7a20 */ /* 0x000fea0000410000 */
[----:B------:R-:W2:Y:S01]  /*ad00*/  MUFU.TANH R128, R128 ;  /* 0x0000008000807308 */ /* 0x000ea20000002400 */
        /* <DEDUP_REMOVED lines=8> */
[----:B-1----:R-:W1:Y:S06]  /*ad90*/  LDSM.16.M88.4 R8, [R202+0x4800] ;  /* 0x00480000ca08783b */ /* 0x002e6c0000000200 */
[----:B------:R-:W4:Y:S10]  /*ada0*/  MUFU.TANH R134, R134 ;  /* 0x0000008600867308 */ /* 0x000f340000002400 */
[----:B------:R-:W5:Y:S10]  /*adb0*/  MUFU.TANH R135, R135 ;  /* 0x0000008700877308 */ /* 0x000f740000002400 */
[----:B------:R-:W2:Y:S10]  /*adc0*/  MUFU.TANH R146, R14 ;  /* 0x0000000e00927308 */ /* 0x000eb40000002400 */
[----:B------:R-:W-:Y:S01]  /*add0*/  MUFU.TANH R147, R15 ;  /* 0x0000000f00937308 */ /* 0x000fe20000002400 */
[C---:B-1----:R-:W-:Y:S09]  /*ade0*/  HMMA.16816.F32.BF16 R28, R188.reuse, R8, R28 ;  /* 0x00000008bc1c723c */ /* 0x042ff2000004181c */
[----:B------:R-:W1:Y:S01]  /*adf0*/  MUFU.TANH R137, R137 ;  /* 0x0000008900897308 */ /* 0x000e620000002400 */
[C---:B------:R-:W-:Y:S01]  /*ae00*/  HMMA.16816.F32.BF16 R32, R188.reuse, R10, R32 ;  /* 0x0000000abc20723c */ /* 0x040fe20000041820 */
[----:B------:R-:W1:Y:S01]  /*ae10*/  LDSM.16.M88.4 R8, [R202+0x5800] ;  /* 0x00580000ca08783b */ /* 0x000e620000000200 */
[----:B------:R-:W-:Y:S07]  /*ae20*/  DEPBAR.LE SB0, 0x0 ;  /* 0x000080000000791a */ /* 0x000fee0000000000 */
[----:B------:R-:W1:Y:S01]  /*ae30*/  MUFU.TANH R149, R18 ;  /* 0x0000001200957308 */ /* 0x000e620000002400 */
[C---:B------:R-:W-:Y:S01]  /*ae40*/  HMMA.16816.F32.BF16 R36, R188.reuse, R4, R36 ;  /* 0x00000004bc24723c */ /* 0x040fe20000041824 */
[----:B------:R-:W-:Y:S04]  /*ae50*/  BAR.SYNC.DEFER_BLOCKING 0x0 ;  /* 0x0000000000007b1d */ /* 0x000fe80000010000 */
[----:B------:R-:W-:Y:S03]  /*ae60*/  FMUL.FTZ R251, R28, c[0x0][0x320] ;  /* 0x0000c8001cfb7a20 */ /* 0x000fe60000410000 */
[C---:B------:R-:W-:Y:S01]  /*ae70*/  HMMA.16816.F32.BF16 R40, R188.reuse, R6, R40 ;  /* 0x00000006bc28723c */ /* 0x040fe20000041828 */
[----:B------:R-:W-:Y:S03]  /*ae80*/  MUFU.TANH R150, R19 ;  /* 0x0000001300967308 */ /* 0x000fe60000002400 */
[----:B------:R-:W-:Y:S02]  /*ae90*/  FMUL.FTZ R29, R29, c[0x0][0x320] ;  /* 0x0000c8001d1d7a20 */ /* 0x000fe40000410000 */
[----:B------:R-:W-:Y:S01]  /*aea0*/  FMUL.FTZ R30, R30, c[0x0][0x320] ;  /* 0x0000c8001e1e7a20 */ /* 0x000fe20000410000 */
[----:B---3--:R-:W-:Y:S01]  /*aeb0*/  FMNMX.FTZ R7, R131, R0, !PT ;  /* 0x0000000083077209 */ /* 0x008fe20007810000 */
[----:B------:R-:W-:Y:S01]  /*aec0*/  FMUL.FTZ R31, R31, c[0x0][0x320] ;  /* 0x0000c8001f1f7a20 */ /* 0x000fe20000410000 */
[----:B--2---:R-:W-:Y:S02]  /*aed0*/  FMNMX.FTZ R0, R128, R119, !PT ;  /* 0x0000007780007209 */ /* 0x004fe40007810000 */
[----:B------:R-:W2:Y:S01]  /*aee0*/  MUFU.TANH R187, R187 ;  /* 0x000000bb00bb7308 */ /* 0x000ea20000002400 */
[----:B----4-:R-:W-:Y:S01]  /*aef0*/  FMNMX.FTZ R7, R134, R7, !PT ;  /* 0x0000000786077209 */ /* 0x010fe20007810000 */
[----:B------:R-:W-:Y:S01]  /*af00*/  FMUL.FTZ R32, R32, c[0x0][0x320] ;  /* 0x0000c80020207a20 */ /* 0x000fe20000410000 */
[----:B------:R-:W-:Y:S01]  /*af10*/  FMNMX.FTZ R5, R129, R0, !PT ;  /* 0x0000000081057209 */ /* 0x000fe20007810000 */
[----:B------:R-:W-:Y:S01]  /*af20*/  FMUL.FTZ R33, R33, c[0x0][0x320] ;  /* 0x0000c80021217a20 */ /* 0x000fe20000410000 */
[----:B------:R-:W-:Y:S01]  /*af30*/  FMNMX.FTZ R0, R124, R7, !PT ;  /* 0x000000077c007209 */ /* 0x000fe20007810000 */
[----:B------:R-:W-:Y:S01]  /*af40*/  FMUL.FTZ R36, R36, c[0x0][0x320] ;  /* 0x0000c80024247a20 */ /* 0x000fe20000410000 */
[----:B------:R-:W-:Y:S01]  /*af50*/  FMNMX.FTZ R5, R166, R5, !PT ;  /* 0x00000005a6057209 */ /* 0x000fe20007810000 */
[----:B------:R-:W-:Y:S01]  /*af60*/  FMUL.FTZ R37, R37, c[0x0][0x320] ;  /* 0x0000c80025257a20 */ /* 0x000fe20000410000 */
[----:B-----5:R-:W-:Y:S01]  /*af70*/  FMNMX.FTZ R7, R135, R0, !PT ;  /* 0x0000000087077209 */ /* 0x020fe20007810000 */
[----:B------:R-:W3:Y:S01]  /*af80*/  MUFU.TANH R156, R21 ;  /* 0x00000015009c7308 */ /* 0x000ee20000002400 */
[----:B------:R-:W-:Y:S01]  /*af90*/  FMUL.FTZ R38, R38, c[0x0][0x320] ;  /* 0x0000c80026267a20 */ /* 0x000fe20000410000 */
[----:B------:R-:W-:Y:S01]  /*afa0*/  FMNMX.FTZ R5, R158, R5, !PT ;  /* 0x000000059e057209 */ /* 0x000fe20007810000 */
[----:B------:R-:W-:Y:S01]  /*afb0*/  FMUL.FTZ R39, R39, c[0x0][0x320] ;  /* 0x0000c80027277a20 */ /* 0x000fe20000410000 */
[C---:B-1----:R-:W-:Y:S03]  /*afc0*/  HMMA.16816.F32.BF16 R44, R188.reuse, R8, R44 ;  /* 0x00000008bc2c723c */ /* 0x042fe6000004182c */
[----:B------:R-:W-:Y:S01]  /*afd0*/  FMUL.FTZ R34, R34, c[0x0][0x320] ;  /* 0x0000c80022227a20 */ /* 0x000fe20000410000 */
[----:B------:R-:W-:Y:S01]  /*afe0*/  FMNMX.FTZ R0, R136, R7, !PT ;  /* 0x0000000788007209 */ /* 0x000fe20007810000 */
[----:B------:R-:W-:Y:S01]  /*aff0*/  FMUL.FTZ R35, R35, c[0x0][0x320] ;  /* 0x0000c80023237a20 */ /* 0x000fe20000410000 */
[----:B------:R-:W1:Y:S01]  /*b000*/  MUFU.TANH R195, R22 ;  /* 0x0000001600c37308 */ /* 0x000e620000002400 */
[----:B------:R-:W-:Y:S01]  /*b010*/  FMUL.FTZ R40, R40, c[0x0][0x320] ;  /* 0x0000c80028287a20 */ /* 0x000fe20000410000 */
[----:B------:R-:W-:Y:S04]  /*b020*/  HMMA.16816.F32.BF16 R48, R188, R10, R48 ;  /* 0x0000000abc30723c */ /* 0x000fe80000041830 */
[----:B------:R-:W-:Y:S01]  /*b030*/  FMUL.FTZ R41, R41, c[0x0][0x320] ;  /* 0x0000c80029297a20 */ /* 0x000fe20000410000 */
[----:B------:R-:W-:Y:S01]  /*b040*/  FMNMX.FTZ R2, R146, R5, !PT ;  /* 0x0000000592027209 */ /* 0x000fe20007810000 */
[----:B------:R-:W-:Y:S01]  /*b050*/  FMUL.FTZ R42, R42, c[0x0][0x320] ;  /* 0x0000c8002a2a7a20 */ /* 0x000fe20000410000 */
[----:B------:R-:W-:Y:S01]  /*b060*/  FMNMX.FTZ R5, R137, R0, !PT ;  /* 0x0000000089057209 */ /* 0x000fe20007810000 */
[----:B------:R-:W4:Y:S01]  /*b070*/  MUFU.TANH R160, R23 ;  /* 0x0000001700a07308 */ /* 0x000f220000002400 */
[----:B------:R-:W-:Y:S03]  /*b080*/  FMUL.FTZ R43, R43, c[0x0][0x320] ;  /* 0x0000c8002b2b7a20 */ /* 0x000fe60000410000 */
[----:B------:R-:W-:Y:S02]  /*b090*/  FMNMX.FTZ R2, R147, R2, !PT ;  /* 0x0000000293027209 */ /* 0x000fe40007810000 */
[----:B------:R-:W-:Y:S02]  /*b0a0*/  FMNMX.FTZ R0, R138, R5, !PT ;  /* 0x000000058a007209 */ /* 0x000fe40007810000 */
[----:B------:R-:W-:Y:S01]  /*b0b0*/  FMUL.FTZ R44, R44, c[0x0][0x320] ;  /* 0x0000c8002c2c7a20 */ /* 0x000fe20000410000 */
[----:B------:R-:W-:Y:S01]  /*b0c0*/  FMNMX.FTZ R5, R149, R2, !PT ;  /* 0x0000000295057209 */ /* 0x000fe20007810000 */
[----:B------:R-:W5:Y:S01]  /*b0d0*/  MUFU.TANH R193, R193 ;  /* 0x000000c100c17308 */ /* 0x000f620000002400 */
[----:B------:R-:W-:Y:S01]  /*b0e0*/  FMUL.FTZ R45, R45, c[0x0][0x320] ;  /* 0x0000c8002d2d7a20 */ /* 0x000fe20000410000 */
[----:B--2---:R-:W-:Y:S01]  /*b0f0*/  FMNMX.FTZ R7, R187, R0, !PT ;  /* 0x00000000bb077209 */ /* 0x004fe20007810000 */
[----:B------:R-:W-:Y:S01]  /*b100*/  FMUL.FTZ R46, R46, c[0x0][0x320] ;  /* 0x0000c8002e2e7a20 */ /* 0x000fe20000410000 */
[----:B------:R-:W-:Y:S01]  /*b110*/  FMNMX.FTZ R0, R150, R5, !PT ;  /* 0x0000000596007209 */ /* 0x000fe20007810000 */
[----:B------:R-:W-:Y:S01]  /*b120*/  FMUL.FTZ R47, R47, c[0x0][0x320] ;  /* 0x0000c8002f2f7a20 */ /* 0x000fe20000410000 */
[----:B---3--:R-:W-:Y:S01]  /*b130*/  FMNMX.FTZ R2, R156, R7, !PT ;  /* 0x000000079c027209 */ /* 0x008fe20007810000 */
[----:B------:R-:W-:Y:S01]  /*b140*/  FMUL.FTZ R48, R48, c[0x0][0x320] ;  /* 0x0000c80030307a20 */ /* 0x000fe20000410000 */
[----:B-1----:R-:W-:Y:S01]  /*b150*/  FMNMX.FTZ R5, R195, R0, !PT ;  /* 0x00000000c3057209 */ /* 0x002fe20007810000 */
[----:B------:R-:W-:Y:S01]  /*b160*/  FMUL.FTZ R49, R49, c[0x0][0x320] ;  /* 0x0000c80031317a20 */ /* 0x000fe20000410000 */
[----:B------:R-:W1:Y:S01]  /*b170*/  MUFU.TANH R164, R25 ;  /* 0x0000001900a47308 */ /* 0x000e620000002400 */
[----:B------:R-:W-:Y:S01]  /*b180*/  FMUL.FTZ R50, R50, c[0x0][0x320] ;  /* 0x0000c80032327a20 */ /* 0x000fe20000410000 */
[----:B----4-:R-:W-:Y:S08]  /*b190*/  FMNMX.FTZ R5, R160, R5, !PT ;  /* 0x00000005a0057209 */ /* 0x010ff00007810000 */
[----:B------:R-:W2:Y:S01]  /*b1a0*/  MUFU.TANH R162, R26 ;  /* 0x0000001a00a27308 */ /* 0x000ea20000002400 */
[----:B-----5:R-:W-:Y:S09]  /*b1b0*/  FMNMX.FTZ R7, R193, R2, !PT ;  /* 0x00000002c1077209 */ /* 0x020ff20007810000 */
[----:B------:R-:W3:Y:S01]  /*b1c0*/  MUFU.TANH R235, R27 ;  /* 0x0000001b00eb7308 */ /* 0x000ee20000002400 */
[----:B-1----:R-:W-:Y:S09]  /*b1d0*/  FMNMX.FTZ R0, R164, R7, !PT ;  /* 0x00000007a4007209 */ /* 0x002ff20007810000 */
[----:B------:R-:W1:Y:S01]  /*b1e0*/  MUFU.TANH R251, R251 ;  /* 0x000000fb00fb7308 */ /* 0x000e620000002400 */
[----:B--2---:R-:W-:Y:S09]  /*b1f0*/  FMNMX.FTZ R2, R162, R5, !PT ;  /* 0x00000005a2027209 */ /* 0x004ff20007810000 */
[----:B------:R-:W2:Y:S01]  /*b200*/  MUFU.TANH R237, R29 ;  /* 0x0000001d00ed7308 */ /* 0x000ea20000002400 */
[----:B---3--:R-:W-:Y:S09]  /*b210*/  FMNMX.FTZ R2, R235, R2, !PT ;  /* 0x00000002eb027209 */ /* 0x008ff20007810000 */
        /* <DEDUP_REMOVED lines=9> */
[----:B--2---:R-:W-:Y:S01]  /*b2b0*/  FMNMX.FTZ R4, R249, R0, !PT ;  /* 0x00000000f9047209 */ /* 0x004fe20007810000 */
[----:B------:R-:W-:Y:S08]  /*b2c0*/  FMUL.FTZ R0, R51, c[0x0][0x320] ;  /* 0x0000c80033007a20 */ /* 0x000ff00000410000 */
        /* <DEDUP_REMOVED lines=38> */
[----:B-1----:R-:W-:Y:S01]  /*b530*/  FMNMX.FTZ R11, R6, R9, !PT ;  /* 0x00000009060b7209 */ /* 0x002fe20007810000 */
[C---:B------:R-:W-:Y:S06]  /*b540*/  @P5 IMAD.WIDE.U32 R8, R192.reuse, c[0x0][0x1e0], RZ ;  /* 0x00007800c0085a25 */ /* 0x040fec00078e00ff */
[----:B------:R-:W1:Y:S01]  /*b550*/  SHFL.BFLY PT, R2, R11, 0x1, 0x1f ;  /* 0x0c201f000b027f89 */ /* 0x000e6200000e0000 */
[----:B--2---:R-:W-:Y:S02]  /*b560*/  FMNMX.FTZ R5, R7, R0, !PT ;  /* 0x0000000007057209 */ /* 0x004fe40007810000 */
[----:B------:R-:W-:Y:S05]  /*b570*/  @P5 SHF.R.S32.HI R7, RZ, 0x1f, R192 ;  /* 0x0000001fff075819 */ /* 0x000fea00000114c0 */
[----:B------:R-:W2:Y:S01]  /*b580*/  SHFL.BFLY PT, R4, R5, 0x1, 0x1f ;  /* 0x0c201f0005047f89 */ /* 0x000ea200000e0000 */
[----:B------:R-:W-:Y:S04]  /*b590*/  @P5 IMAD R7, R7, c[0x0][0x1e0], RZ ;  /* 0x0000780007075a24 */ /* 0x000fe800078e02ff */
[----:B------:R-:W-:Y:S05]  /*b5a0*/  @P5 IMAD R7, R192, c[0x0][0x1e4], R7 ;  /* 0x00007900c0075a24 */ /* 0x000fea00078e0207 */
[----:B------:R-:W-:Y:S02]  /*b5b0*/  @P5 IADD3 R7, R9, R7, RZ ;  /* 0x0000000709075210 */ /* 0x000fe40007ffe0ff */
[----:B-1----:R-:W-:Y:S05]  /*b5c0*/  FMNMX.FTZ R0, R11, R2, !PT ;  /* 0x000000020b007209 */ /* 0x002fea0007810000 */
[C---:B------:R-:W-:Y:S02]  /*b5d0*/  FADD.FTZ R2, -R0.reuse, R3 ;  /* 0x0000000300027221 */ /* 0x040fe40000010100 */
[----:B------:R-:W-:Y:S01]  /*b5e0*/  FMUL.FTZ R148, R0, c[0x0][0x2d0] ;  /* 0x0000b40000947a20 */ /* 0x000fe20000410000 */
[----:B--2---:R-:W-:Y:S01]  /*b5f0*/  FMNMX.FTZ R116, R5, R4, !PT ;  /* 0x0000000405747209 */ /* 0x004fe20007810000 */
[----:B------:R-:W-:Y:S01]  /*b600*/  FMUL.FTZ R3, R2, c[0x0][0x2d0] ;  /* 0x0000b40002037a20 */ /* 0x000fe20000410000 */
[----:B------:R-:W-:Y:S01]  /*b610*/  @P5 MOV R4, R218 ;  /* 0x000000da00045202 */ /* 0x000fe20000000f00 */
[--C-:B------:R-:W-:Y:S01]  /*b620*/  FFMA.FTZ R133, R130, c[0x0][0x2d0], -R148.reuse ;  /* 0x0000b40082857a23 */ /* 0x100fe20000010894 */
[----:B------:R-:W-:Y:S01]  /*b630*/  @P5 MOV R5, R221 ;  /* 0x000000dd00055202 */ /* 0x000fe20000000f00 */
[----:B------:R-:W-:Y:S02]  /*b640*/  FADD.FTZ R2, -R116, R119 ;  /* 0x0000007774027221 */ /* 0x000fe40000010100 */
[----:B------:R-:W-:Y:S01]  /*b650*/  FFMA.FTZ R130, R124, c[0x0][0x2d0], -R148 ;  /* 0x0000b4007c827a23 */ /* 0x000fe20000010894 */
[----:B------:R-:W1:Y:S01]  /*b660*/  MUFU.EX2 R3, R3 ;  /* 0x0000000300037308 */ /* 0x000e620000000800 */
[----:B------:R-:W-:Y:S02]  /*b670*/  FMUL.FTZ R6, R2, c[0x0][0x2d0] ;  /* 0x0000b40002067a20 */ /* 0x000fe40000410000 */
[----:B------:R-:W-:Y:S04]  /*b680*/  @P5 IMAD.WIDE.U32 R4, R8, 0x60, R4 ;  /* 0x0000006008045825 */ /* 0x000fe800078e0004 */
[----:B------:R-:W-:Y:S01]  /*b690*/  FMUL.FTZ R124, R116, c[0x0][0x2d0] ;  /* 0x0000b400747c7a20 */ /* 0x000fe20000410000 */
[----:B------:R-:W-:Y:S01]  /*b6a0*/  @P5 SHF.L.U32 R12, R4, 0x1, RZ ;  /* 0x00000001040c5819 */ /* 0x000fe200000006ff */
[--C-:B------:R-:W-:Y:S01]  /*b6b0*/  FFMA.FTZ R132, R131, c[0x0][0x2d0], -R148.reuse ;  /* 0x0000b40083847a23 */ /* 0x100fe20000010894 */
[----:B------:R2:W3:Y:S01]  /*b6c0*/  MUFU.EX2 R2, R6 ;  /* 0x0000000600027308 */ /* 0x0004e20000000800 */
[----:B------:R-:W-:Y:S01]  /*b6d0*/  FFMA.FTZ R131, R134, c[0x0][0x2d0], -R148 ;  /* 0x0000b40086837a23 */ /* 0x000fe20000010894 */
[----:B------:R-:W-:Y:S01]  /*b6e0*/  @P5 IADD3 R8, P2, R12, 0x80, RZ ;  /* 0x000000800c085810 */ /* 0x000fe20007f5e0ff */
[--C-:B------:R-:W-:Y:S01]  /*b6f0*/  FFMA.FTZ R134, R128, c[0x0][0x2d0], -R124.reuse ;  /* 0x0000b40080867a23 */ /* 0x100fe2000001087c */
[----:B------:R-:W-:Y:S01]  /*b700*/  @P5 IADD3 R12, P0, R12, c[0x0][0x1c8], RZ ;  /* 0x000072000c0c5a10 */ /* 0x000fe20007f1e0ff */
[--C-:B------:R-:W-:Y:S01]  /*b710*/  FFMA.FTZ R129, R129, c[0x0][0x2d0], -R124.reuse ;  /* 0x0000b40081817a23 */ /* 0x100fe2000001087c */
[----:B------:R-:W-:Y:S01]  /*b720*/  @P5 IADD3 R8, P1, R8, c[0x0][0x1c8], RZ ;  /* 0x0000720008085a10 */ /* 0x000fe20007f3e0ff */
[--C-:B------:R-:W-:Y:S02]  /*b730*/  FFMA.FTZ R128, R166, c[0x0][0x2d0], -R124.reuse ;  /* 0x0000b400a6807a23 */ /* 0x100fe4000001087c */
[----:B------:R-:W-:Y:S01]  /*b740*/  FFMA.FTZ R119, R158, c[0x0][0x2d0], -R124 ;  /* 0x0000b4009e777a23 */ /* 0x000fe2000001087c */
[----:B------:R-:W-:Y:S01]  /*b750*/  MUFU.EX2 R133, R133 ;  /* 0x0000008500857308 */ /* 0x000fe20000000800 */
[--C-:B------:R-:W-:Y:S02]  /*b760*/  FFMA.FTZ R185, R185, c[0x0][0x2d0], -R148.reuse ;  /* 0x0000b400b9b97a23 */ /* 0x100fe40000010894 */
[----:B------:R-:W-:Y:S02]  /*b770*/  FFMA.FTZ R194, R165, c[0x0][0x2d0], -R148 ;  /* 0x0000b400a5c27a23 */ /* 0x000fe40000010894 */
[C---:B-1----:R-:W-:Y:S02]  /*b780*/  FMUL.FTZ R24, R3.reuse, R92 ;  /* 0x0000005c03187220 */ /* 0x042fe40000410000 */
[C---:B------:R-:W-:Y:S02]  /*b790*/  FMUL.FTZ R25, R3.reuse, R93 ;  /* 0x0000005d03197220 */ /* 0x040fe40000410000 */
[C---:B------:R-:W-:Y:S01]  /*b7a0*/  FMUL.FTZ R32, R3.reuse, R84 ;  /* 0x0000005403207220 */ /* 0x040fe20000410000 */
[----:B------:R-:W1:Y:S01]  /*b7b0*/  MUFU.EX2 R132, R132 ;  /* 0x0000008400847308 */ /* 0x000e620000000800 */
[C---:B------:R-:W-:Y:S02]  /*b7c0*/  FMUL.FTZ R33, R3.reuse, R85 ;  /* 0x0000005503217220 */ /* 0x040fe40000410000 */
[----:B------:R-:W-:Y:S02]  /*b7d0*/  FMUL.FTZ R40, R3, R76 ;  /* 0x0000004c03287220 */ /* 0x000fe40000410000 */
[----:B--2---:R-:W-:Y:S02]  /*b7e0*/  @P5 IMAD R6, R7, 0x60, RZ ;  /* 0x0000006007065824 */ /* 0x004fe400078e02ff */
[C---:B---3--:R-:W-:Y:S02]  /*b7f0*/  FMUL.FTZ R7, R2.reuse, R115 ;  /* 0x0000007302077220 */ /* 0x048fe40000410000 */
[C---:B------:R-:W-:Y:S01]  /*b800*/  FMUL.FTZ R18, R2.reuse, R102 ;  /* 0x0000006602127220 */ /* 0x040fe20000410000 */
[----:B------:R-:W-:Y:S01]  /*b810*/  @P5 IADD3 R6, R5, R6, RZ ;  /* 0x0000000605065210 */ /* 0x000fe20007ffe0ff */
[----:B------:R-:W-:Y:S01]  /*b820*/  MUFU.EX2 R131, R131 ;  /* 0x0000008300837308 */ /* 0x000fe20000000800 */
[C---:B------:R-:W-:Y:S01]  /*b830*/  @P5 SHF.L.U32 R5, R231.reuse, 0x6, RZ ;  /* 0x00000006e7055819 */ /* 0x040fe200000006ff */
[----:B------:R-:W-:Y:S01]  /*b840*/  FMUL.FTZ R19, R2, R103 ;  /* 0x0000006702137220 */ /* 0x000fe20000410000 */
[----:B------:R-:W-:Y:S01]  /*b850*/  @P5 SHF.L.U64.HI R6, R4, 0x1, R6 ;  /* 0x0000000104065819 */ /* 0x000fe20000010206 */
[C---:B------:R-:W-:Y:S01]  /*b860*/  FMUL.FTZ R26, R2.reuse, R94 ;  /* 0x0000005e021a7220 */ /* 0x040fe20000410000 */
[----:B------:R-:W-:Y:S01]  /*b870*/  @P5 SHF.L.U64.HI R4, R231, 0x6, R230 ;  /* 0x00000006e7045819 */ /* 0x000fe200000102e6 */
[----:B------:R-:W-:Y:S01]  /*b880*/  FMUL.FTZ R27, R2, R95 ;  /* 0x0000005f021b7220 */ /* 0x000fe20000410000 */
[----:B------:R-:W-:Y:S01]  /*b890*/  @P5 IADD3.X R13, R6, c[0x0][0x1cc], RZ, P0, !PT ;  /* 0x00007300060d5a10 */ /* 0x000fe200007fe4ff */
[----:B------:R-:W-:Y:S01]  /*b8a0*/  FMUL.FTZ R34, R2, R86 ;  /* 0x0000005602227220 */ /* 0x000fe20000410000 */
[----:B------:R-:W-:Y:S01]  /*b8b0*/  @P5 IADD3.X R9, RZ, c[0x0][0x1cc], R6, P1, P2 ;  /* 0x00007300ff095a10 */ /* 0x000fe20000fe4406 */
[----:B------:R-:W2:Y:S01]  /*b8c0*/  MUFU.EX2 R130, R130 ;  /* 0x0000008200827308 */ /* 0x000ea20000000800 */
[----:B------:R-:W-:Y:S01]  /*b8d0*/  @P5 IADD3 R10, P0, R12, R5, RZ ;  /* 0x000000050c0a5210 */ /* 0x000fe20007f1e0ff */
[----:B------:R3:W-:Y:S01]  /*b8e0*/  @P5 LDGSTS.E.BYPASS.LTC128B.128 [R216+0x8100], [R12.64], !P4 ;  /* 0x081000000cd85fae */ /* 0x0007e2000e101d4e */
[C---:B------:R-:W-:Y:S02]  /*b8f0*/  FMUL.FTZ R6, R2.reuse, R114 ;  /* 0x0000007202067220 */ /* 0x040fe40000410000 */
[-C--:B------:R-:W-:Y:S01]  /*b900*/  @P5 IADD3.X R11, R13, R4.reuse, RZ, P0, !PT ;  /* 0x000000040d0b5210 */ /* 0x080fe200007fe4ff */
[----:B------:R-:W-:Y:S01]  /*b910*/  FMUL.FTZ R35, R2, R87 ;  /* 0x0000005702237220 */ /* 0x000fe20000410000 */
[----:B------:R-:W-:Y:S01]  /*b920*/  @P5 IADD3 R16, P1, R10, R5, RZ ;  /* 0x000000050a105210 */ /* 0x000fe20007f3e0ff */
[----:B------:R-:W-:Y:S01]  /*b930*/  FMUL.FTZ R5, R3, R113 ;  /* 0x0000007103057220 */ /* 0x000fe20000410000 */
[----:B------:R-:W-:Y:S01]  /*b940*/  ISETP.GT.AND P0, PT, R232, R233, PT ;  /* 0x000000e9e800720c */ /* 0x000fe20003f04270 */
[----:B------:R4:W-:Y:S01]  /*b950*/  @P5 LDGSTS.E.BYPASS.LTC128B.128 [R216+0xb100], [R8.64], !P3 ;  /* 0x0b10000008d85fae */ /* 0x0009e2000d901d4e */
[----:B------:R-:W-:Y:S01]  /*b960*/  @P5 IADD3.X R17, R11, R4, RZ, P1, !PT ;  /* 0x000000040b115210 */ /* 0x000fe20000ffe4ff */
[----:B------:R-:W-:Y:S01]  /*b970*/  MUFU.EX2 R134, R134 ;  /* 0x0000008600867308 */ /* 0x000fe20000000800 */
[C---:B------:R-:W-:Y:S01]  /*b980*/  FMUL.FTZ R4, R3.reuse, R112 ;  /* 0x0000007003047220 */ /* 0x040fe20000410000 */
[----:B-1----:R-:W-:Y:S01]  /*b990*/  F2FP.BF16.PACK_AB R112, R132, R133 ;  /* 0x000000858470723e */ /* 0x002fe200000010ff */
[C---:B------:R-:W-:Y:S01]  /*b9a0*/  FMUL.FTZ R41, R3.reuse, R77 ;  /* 0x0000004d03297220 */ /* 0x040fe20000410000 */
[----:B------:R-:W-:Y:S01]  /*b9b0*/  MOV R232, R192 ;  /* 0x000000c000e87202 */ /* 0x000fe20000000f00 */
[C---:B------:R-:W-:Y:S01]  /*b9c0*/  FMUL.FTZ R42, R2.reuse, R78 ;  /* 0x0000004e022a7220 */ /* 0x040fe20000410000 */
[----:B------:R1:W-:Y:S01]  /*b9d0*/  @P5 LDGSTS.E.BYPASS.LTC128B.128 [R216+0x9100], [R10.64], !P4 ;  /* 0x091000000ad85fae */ /* 0x0003e2000e101d4e */
[----:B------:R-:W-:Y:S02]  /*b9e0*/  FMUL.FTZ R43, R2, R79 ;  /* 0x0000004f022b7220 */ /* 0x000fe40000410000 */
[C---:B------:R-:W-:Y:S01]  /*b9f0*/  FMUL.FTZ R48, R3.reuse, R68 ;  /* 0x0000004403307220 */ /* 0x040fe20000410000 */
[----:B------:R-:W5:Y:S01]  /*ba00*/  MUFU.EX2 R129, R129 ;  /* 0x0000008100817308 */ /* 0x000f620000000800 */
[C---:B------:R-:W-:Y:S01]  /*ba10*/  FMUL.FTZ R49, R3.reuse, R69 ;  /* 0x0000004503317220 */ /* 0x040fe20000410000 */
[----:B--2---:R-:W-:Y:S01]  /*ba20*/  F2FP.BF16.PACK_AB R114, R130, R131 ;  /* 0x000000838272723e */ /* 0x004fe200000010ff */
[C---:B------:R-:W-:Y:S01]  /*ba30*/  FMUL.FTZ R50, R2.reuse, R70 ;  /* 0x0000004602327220 */ /* 0x040fe20000410000 */
[----:B------:R1:W-:Y:S01]  /*ba40*/  @P5 LDGSTS.E.BYPASS.LTC128B.128 [R216+0xc100], [R10.64+0x80], !P3 ;  /* 0x0c1000800ad85fae */ /* 0x0003e2000d901d4e */
[C---:B------:R-:W-:Y:S02]  /*ba50*/  FMUL.FTZ R51, R2.reuse, R71 ;  /* 0x0000004702337220 */ /* 0x040fe40000410000 */
[C---:B------:R-:W-:Y:S02]  /*ba60*/  FMUL.FTZ R52, R3.reuse, R52 ;  /* 0x0000003403347220 */ /* 0x040fe40000410000 */
[C---:B------:R-:W-:Y:S01]  /*ba70*/  FMUL.FTZ R53, R3.reuse, R53 ;  /* 0x0000003503357220 */ /* 0x040fe20000410000 */
[----:B------:R-:W-:Y:S01]  /*ba80*/  MUFU.EX2 R128, R128 ;  /* 0x0000008000807308 */ /* 0x000fe20000000800 */
[C---:B------:R-:W-:Y:S01]  /*ba90*/  FMUL.FTZ R54, R2.reuse, R54 ;  /* 0x0000003602367220 */ /* 0x040fe20000410000 */
[----:B------:R2:W-:Y:S01]  /*baa0*/  @P5 LDGSTS.E.BYPASS.LTC128B.128 [R216+0xa100], [R16.64], !P4 ;  /* 0x0a10000010d85fae */ /* 0x0005e2000e101d4e */
[C---:B------:R-:W-:Y:S02]  /*bab0*/  FMUL.FTZ R55, R2.reuse, R55 ;  /* 0x0000003702377220 */ /* 0x040fe40000410000 */
[C---:B----4-:R-:W-:Y:S02]  /*bac0*/  FMUL.FTZ R8, R3.reuse, R108 ;  /* 0x0000006c03087220 */ /* 0x050fe40000410000 */
[C---:B------:R-:W-:Y:S02]  /*bad0*/  FMUL.FTZ R9, R3.reuse, R109 ;  /* 0x0000006d03097220 */ /* 0x040fe40000410000 */
[C---:B------:R-:W-:Y:S01]  /*bae0*/  FMUL.FTZ R56, R3.reuse, R56 ;  /* 0x0000003803387220 */ /* 0x040fe20000410000 */
[----:B------:R2:W-:Y:S01]  /*baf0*/  @P5 LDGSTS.E.BYPASS.LTC128B.128 [R216+0xd100], [R16.64+0x80], !P3 ;  /* 0x0d10008010d85fae */ /* 0x0005e2000d901d4e */
[----:B------:R-:W4:Y:S01]  /*bb00*/  MUFU.EX2 R119, R119 ;  /* 0x0000007700777308 */ /* 0x000f220000000800 */
[----:B------:R-:W-:Y:S01]  /*bb10*/  FMUL.FTZ R57, R3, R57 ;  /* 0x0000003903397220 */ /* 0x000fe20000410000 */
[----:B-----5:R-:W-:Y:S01]  /*bb20*/  F2FP.BF16.PACK_AB R113, R129, R134 ;  /* 0x000000868171723e */ /* 0x020fe200000010ff */
[C---:B------:R-:W-:Y:S02]  /*bb30*/  FMUL.FTZ R58, R2.reuse, R58 ;  /* 0x0000003a023a7220 */ /* 0x040fe40000410000 */
[C---:B------:R-:W-:Y:S02]  /*bb40*/  FMUL.FTZ R59, R2.reuse, R59 ;  /* 0x0000003b023b7220 */ /* 0x040fe40000410000 */
[----:B---3--:R-:W3:Y:S01]  /*bb50*/  LDSM.16.MT88.4 R12, [R212+0x100] ;  /* 0x00010000d40c783b */ /* 0x008ee20000004200 */
[C---:B------:R-:W-:Y:S02]  /*bb60*/  FMUL.FTZ R60, R3.reuse, R60 ;  /* 0x0000003c033c7220 */ /* 0x040fe40000410000 */
[C---:B-1----:R-:W-:Y:S01]  /*bb70*/  FMUL.FTZ R10, R2.reuse, R110 ;  /* 0x0000006e020a7220 */ /* 0x042fe20000410000 */
[----:B------:R-:W-:Y:S01]  /*bb80*/  MUFU.EX2 R185, R185 ;  /* 0x000000b900b97308 */ /* 0x000fe20000000800 */
[C---:B------:R-:W-:Y:S02]  /*bb90*/  FMUL.FTZ R11, R2.reuse, R111 ;  /* 0x0000006f020b7220 */ /* 0x040fe40000410000 */
[C---:B------:R-:W-:Y:S01]  /*bba0*/  FMUL.FTZ R61, R3.reuse, R61 ;  /* 0x0000003d033d7220 */ /* 0x040fe20000410000 */
[----:B------:R-:W1:Y:S01]  /*bbb0*/  LDSM.16.MT88.4 R20, [R210+0x100] ;  /* 0x00010000d214783b */ /* 0x000e620000004200 */
[C---:B------:R-:W-:Y:S02]  /*bbc0*/  FMUL.FTZ R62, R2.reuse, R62 ;  /* 0x0000003e023e7220 */ /* 0x040fe40000410000 */
[C---:B------:R-:W-:Y:S02]  /*bbd0*/  FMUL.FTZ R63, R2.reuse, R63 ;  /* 0x0000003f023f7220 */ /* 0x040fe40000410000 */
[C---:B------:R-:W-:Y:S01]  /*bbe0*/  FMUL.FTZ R64, R3.reuse, R64 ;  /* 0x0000004003407220 */ /* 0x040fe20000410000 */
[----:B------:R-:W-:Y:S01]  /*bbf0*/  MUFU.EX2 R194, R194 ;  /* 0x000000c200c27308 */ /* 0x000fe20000000800 */
[----:B------:R-:W-:Y:S01]  /*bc00*/  FMUL.FTZ R65, R3, R65 ;  /* 0x0000004103417220 */ /* 0x000fe20000410000 */
[----:B------:R-:W5:Y:S01]  /*bc10*/  LDSM.16.MT88.4 R28, [R209+0x100] ;  /* 0x00010000d11c783b */ /* 0x000f620000004200 */
[----:B----4-:R-:W-:Y:S01]  /*bc20*/  F2FP.BF16.PACK_AB R115, R119, R128 ;  /* 0x000000807773723e */ /* 0x010fe200000010ff */
[C---:B------:R-:W-:Y:S02]  /*bc30*/  FMUL.FTZ R66, R2.reuse, R66 ;  /* 0x0000004202427220 */ /* 0x040fe40000410000 */
[C---:B--2---:R-:W-:Y:S02]  /*bc40*/  FMUL.FTZ R16, R3.reuse, R100 ;  /* 0x0000006403107220 */ /* 0x044fe40000410000 */
[----:B------:R-:W-:Y:S02]  /*bc50*/  FMUL.FTZ R17, R3, R101 ;  /* 0x0000006503117220 */ /* 0x000fe40000410000 */
[----:B------:R-:W2:Y:S01]  /*bc60*/  LDSM.16.MT88.4 R36, [R208+0x100] ;  /* 0x00010000d024783b */ /* 0x000ea20000004200 */
[C---:B------:R-:W-:Y:S02]  /*bc70*/  FMUL.FTZ R67, R2.reuse, R67 ;  /* 0x0000004302437220 */ /* 0x040fe40000410000 */
[--C-:B------:R-:W-:Y:S02]  /*bc80*/  FFMA.FTZ R165, R167, c[0x0][0x2d0], -R148.reuse ;  /* 0x0000b400a7a57a23 */ /* 0x100fe40000010894 */
[----:B------:R-:W-:Y:S02]  /*bc90*/  FFMA.FTZ R234, R163, c[0x0][0x2d0], -R148 ;  /* 0x0000b400a3ea7a23 */ /* 0x000fe40000010894 */
[--C-:B------:R-:W-:Y:S01]  /*bca0*/  FFMA.FTZ R159, R159, c[0x0][0x2d0], -R124.reuse ;  /* 0x0000b4009f9f7a23 */ /* 0x100fe2000001087c */
[----:B------:R-:W4:Y:S01]  /*bcb0*/  LDSM.16.MT88.4 R44, [R212+0x3100] ;  /* 0x00310000d42c783b */ /* 0x000f220000004200 */
[----:B------:R-:W-:Y:S01]  /*bcc0*/  MUFU.EX2 R165, R165 ;  /* 0x000000a500a57308 */ /* 0x000fe20000000800 */
[--C-:B------:R-:W-:Y:S02]  /*bcd0*/  FFMA.FTZ R236, R157, c[0x0][0x2d0], -R124.reuse ;  /* 0x0000b4009dec7a23 */ /* 0x100fe4000001087c */
[--C-:B------:R-:W-:Y:S02]  /*bce0*/  FFMA.FTZ R157, R161, c[0x0][0x2d0], -R124.reuse ;  /* 0x0000b400a19d7a23 */ /* 0x100fe4000001087c */
[--C-:B------:R-:W-:Y:S01]  /*bcf0*/  FFMA.FTZ R238, R151, c[0x0][0x2d0], -R124.reuse ;  /* 0x0000b40097ee7a23 */ /* 0x100fe2000001087c */
[C---:B---3--:R-:W-:Y:S01]  /*bd00*/  HMMA.16816.F32.BF16 R4, R112.reuse, R12, R4 ;  /* 0x0000000c7004723c */ /* 0x048fe20000041804 */
[----:B------:R-:W3:Y:S03]  /*bd10*/  LDSM.16.MT88.4 R84, [R210+0x3100] ;  /* 0x00310000d254783b */ /* 0x000ee60000004200 */
[----:B------:R-:W-:Y:S01]  /*bd20*/  MUFU.EX2 R234, R234 ;  /* 0x000000ea00ea7308 */ /* 0x000fe20000000800 */
[--C-:B------:R-:W-:Y:S02]  /*bd30*/  FFMA.FTZ R151, R127, c[0x0][0x2d0], -R124.reuse ;  /* 0x0000b4007f977a23 */ /* 0x100fe4000001087c */
[C---:B------:R-:W-:Y:S01]  /*bd40*/  FMUL.FTZ R12, R3.reuse, R104 ;  /* 0x00000068030c7220 */ /* 0x040fe20000410000 */
[C---:B------:R-:W-:Y:S01]  /*bd50*/  HMMA.16816.F32.BF16 R8, R112.reuse, R14, R8 ;  /* 0x0000000e7008723c */ /* 0x040fe20000041808 */
[----:B------:R-:W2:Y:S03]  /*bd60*/  LDSM.16.MT88.4 R76, [R209+0x3100] ;  /* 0x00310000d14c783b */ /* 0x000ea60000004200 */
[----:B------:R-:W-:Y:S02]  /*bd70*/  FMUL.FTZ R13, R3, R105 ;  /* 0x00000069030d7220 */ /* 0x000fe40000410000 */
[----:B------:R-:W-:Y:S01]  /*bd80*/  MUFU.EX2 R159, R159 ;  /* 0x0000009f009f7308 */ /* 0x000fe20000000800 */
[----:B------:R-:W-:Y:S02]  /*bd90*/  FFMA.FTZ R240, R125, c[0x0][0x2d0], -R124 ;  /* 0x0000b4007df07a23 */ /* 0x000fe4000001087c */
[C---:B------:R-:W-:Y:S01]  /*bda0*/  FMUL.FTZ R14, R2.reuse, R106 ;  /* 0x0000006a020e7220 */ /* 0x040fe20000410000 */
[----:B------:R-:W2:Y:S02]  /*bdb0*/  LDSM.16.MT88.4 R68, [R208+0x3100] ;  /* 0x00310000d044783b */ /* 0x000ea40000004200 */
[----:B------:R-:W-:Y:S02]  /*bdc0*/  FMUL.FTZ R15, R2, R107 ;  /* 0x0000006b020f7220 */ /* 0x000fe40000410000 */
[--C-:B------:R-:W-:Y:S02]  /*bdd0*/  FFMA.FTZ R135, R135, c[0x0][0x2d0], -R148.reuse ;  /* 0x0000b40087877a23 */ /* 0x100fe40000010894 */
[----:B------:R-:W-:Y:S01]  /*bde0*/  MUFU.EX2 R236, R236 ;  /* 0x000000ec00ec7308 */ /* 0x000fe20000000800 */
[--C-:B------:R-:W-:Y:S01]  /*bdf0*/  FFMA.FTZ R136, R136, c[0x0][0x2d0], -R148.reuse ;  /* 0x0000b40088887a23 */ /* 0x100fe20000010894 */
[----:B------:R-:W-:Y:S01]  /*be00*/  LDSM.16.MT88.4 R92, [R209+0x4100] ;  /* 0x00410000d15c783b */ /* 0x000fe20000004200 */
[--C-:B------:R-:W-:Y:S01]  /*be10*/  FFMA.FTZ R137, R137, c[0x0][0x2d0], -R148.reuse ;  /* 0x0000b40089897a23 */ /* 0x100fe20000010894 */
[C---:B-1----:R-:W-:Y:S03]  /*be20*/  HMMA.16816.F32.BF16 R12, R112.reuse, R20, R12 ;  /* 0x00000014700c723c */ /* 0x042fe6000004180c */
[----:B------:R-:W-:Y:S02]  /*be30*/  FFMA.FTZ R138, R138, c[0x0][0x2d0], -R148 ;  /* 0x0000b4008a8a7a23 */ /* 0x000fe40000010894 */
[--C-:B------:R-:W-:Y:S01]  /*be40*/  FFMA.FTZ R146, R146, c[0x0][0x2d0], -R124.reuse ;  /* 0x0000b40092927a23 */ /* 0x100fe2000001087c */
[----:B------:R-:W-:Y:S01]  /*be50*/  LDSM.16.MT88.4 R100, [R210+0x1900] ;  /* 0x00190000d264783b */ /* 0x000fe20000004200 */
[C---:B------:R-:W-:Y:S01]  /*be60*/  FMUL.FTZ R20, R3.reuse, R96 ;  /* 0x0000006003147220 */ /* 0x040fe20000410000 */
[C---:B------:R-:W-:Y:S01]  /*be70*/  HMMA.16816.F32.BF16 R16, R112.reuse, R22, R16 ;  /* 0x000000167010723c */ /* 0x040fe20000041810 */
[----:B------:R-:W-:Y:S03]  /*be80*/  MUFU.EX2 R157, R157 ;  /* 0x0000009d009d7308 */ /* 0x000fe60000000800 */
[----:B------:R-:W-:Y:S02]  /*be90*/  FMUL.FTZ R21, R3, R97 ;  /* 0x0000006103157220 */ /* 0x000fe40000410000 */
[----:B------:R-:W-:Y:S01]  /*bea0*/  LDSM.16.MT88.4 R108, [R212+0x2900] ;  /* 0x00290000d46c783b */ /* 0x000fe20000004200 */
[C---:B------:R-:W-:Y:S02]  /*beb0*/  FMUL.FTZ R22, R2.reuse, R98 ;  /* 0x0000006202167220 */ /* 0x040fe40000410000 */
[----:B------:R-:W-:Y:S02]  /*bec0*/  FMUL.FTZ R23, R2, R99 ;  /* 0x0000006302177220 */ /* 0x000fe40000410000 */
[----:B------:R-:W-:Y:S01]  /*bed0*/  MUFU.EX2 R238, R238 ;  /* 0x000000ee00ee7308 */ /* 0x000fe20000000800 */
[--C-:B------:R-:W-:Y:S02]  /*bee0*/  FFMA.FTZ R147, R147, c[0x0][0x2d0], -R124.reuse ;  /* 0x0000b40093937a23 */ /* 0x100fe4000001087c */
[----:B------:R-:W-:Y:S01]  /*bef0*/  LDSM.16.MT88.4 R96, [R208+0x4100] ;  /* 0x00410000d060783b */ /* 0x000fe20000004200 */
[--C-:B------:R-:W-:Y:S01]  /*bf00*/  FFMA.FTZ R149, R149, c[0x0][0x2d0], -R124.reuse ;  /* 0x0000b40095957a23 */ /* 0x100fe2000001087c */
[C---:B-----5:R-:W-:Y:S03]  /*bf10*/  HMMA.16816.F32.BF16 R20, R112.reuse, R28, R20 ;  /* 0x0000001c7014723c */ /* 0x060fe60000041814 */
[----:B------:R-:W-:Y:S02]  /*bf20*/  FFMA.FTZ R150, R150, c[0x0][0x2d0], -R124 ;  /* 0x0000b40096967a23 */ /* 0x000fe4000001087c */
[----:B------:R-:W-:Y:S01]  /*bf30*/  MUFU.EX2 R135, R135 ;  /* 0x0000008700877308 */ /* 0x000fe20000000800 */
[----:B------:R-:W0:Y:S01]  /*bf40*/  LDGDEPBAR ;  /* 0x00000000000079af */ /* 0x000e220000000000 */
[C---:B------:R-:W-:Y:S01]  /*bf50*/  FMUL.FTZ R28, R3.reuse, R88 ;  /* 0x00000058031c7220 */ /* 0x040fe20000410000 */
[C---:B------:R-:W-:Y:S04]  /*bf60*/  HMMA.16816.F32.BF16 R24, R112.reuse, R30, R24 ;  /* 0x0000001e7018723c */ /* 0x040fe80000041818 */
[----:B------:R-:W-:Y:S02]  /*bf70*/  FMUL.FTZ R29, R3, R89 ;  /* 0x00000059031d7220 */ /* 0x000fe40000410000 */
[--C-:B------:R-:W-:Y:S01]  /*bf80*/  FFMA.FTZ R187, R187, c[0x0][0x2d0], -R148.reuse ;  /* 0x0000b400bbbb7a23 */ /* 0x100fe20000010894 */
[----:B------:R-:W1:Y:S01]  /*bf90*/  MUFU.EX2 R136, R136 ;  /* 0x0000008800887308 */ /* 0x000e620000000800 */
[C---:B------:R-:W-:Y:S04]  /*bfa0*/  FMUL.FTZ R30, R2.reuse, R90 ;  /* 0x0000005a021e7220 */ /* 0x040fe80000410000 */
[----:B------:R-:W-:Y:S02]  /*bfb0*/  FMUL.FTZ R31, R2, R91 ;  /* 0x0000005b021f7220 */ /* 0x000fe40000410000 */
[----:B------:R-:W-:Y:S01]  /*bfc0*/  LDSM.16.MT88.4 R88, [R212+0x3900] ;  /* 0x00390000d458783b */ /* 0x000fe20000004200 */
[--C-:B------:R-:W-:Y:S02]  /*bfd0*/  FFMA.FTZ R156, R156, c[0x0][0x2d0], -R148.reuse ;  /* 0x0000b4009c9c7a23 */ /* 0x100fe40000010894 */
[----:B------:R-:W-:Y:S01]  /*bfe0*/  MUFU.EX2 R137, R137 ;  /* 0x0000008900897308 */ /* 0x000fe20000000800 */
[--C-:B------:R-:W-:Y:S01]  /*bff0*/  FFMA.FTZ R158, R193, c[0x0][0x2d0], -R148.reuse ;  /* 0x0000b400c19e7a23 */ /* 0x100fe20000010894 */
[C---:B--2---:R-:W-:Y:S03]  /*c000*/  HMMA.16816.F32.BF16 R28, R112.reuse, R36, R28 ;  /* 0x00000024701c723c */ /* 0x044fe6000004181c */
[----:B------:R-:W-:Y:S02]  /*c010*/  FFMA.FTZ R193, R164, c[0x0][0x2d0], -R148 ;  /* 0x0000b400a4c17a23 */ /* 0x000fe40000010894 */
[--C-:B------:R-:W-:Y:S02]  /*c020*/  FFMA.FTZ R195, R195, c[0x0][0x2d0], -R124.reuse ;  /* 0x0000b400c3c37a23 */ /* 0x100fe4000001087c */
[C---:B------:R-:W-:Y:S01]  /*c030*/  FMUL.FTZ R36, R3.reuse, R80 ;  /* 0x0000005003247220 */ /* 0x040fe20000410000 */
[C---:B------:R-:W-:Y:S01]  /*c040*/  HMMA.16816.F32.BF16 R32, R112.reuse, R38, R32 ;  /* 0x000000267020723c */ /* 0x040fe20000041820 */
[----:B------:R-:W-:Y:S03]  /*c050*/  MUFU.EX2 R138, R138 ;  /* 0x0000008a008a7308 */ /* 0x000fe60000000800 */
[----:B------:R-:W-:Y:S02]  /*c060*/  FMUL.FTZ R37, R3, R81 ;  /* 0x0000005103257220 */ /* 0x000fe40000410000 */
[--C-:B------:R-:W-:Y:S02]  /*c070*/  FFMA.FTZ R160, R160, c[0x0][0x2d0], -R124.reuse ;  /* 0x0000b400a0a07a23 */ /* 0x100fe4000001087c */
[C---:B------:R-:W-:Y:S03]  /*c080*/  FMUL.FTZ R38, R2.reuse, R82 ;  /* 0x0000005202267220 */ /* 0x040fe60000410000 */
[----:B------:R-:W-:Y:S01]  /*c090*/  MUFU.EX2 R146, R146 ;  /* 0x0000009200927308 */ /* 0x000fe20000000800 */
[----:B------:R-:W-:Y:S02]  /*c0a0*/  FMUL.FTZ R39, R2, R83 ;  /* 0x0000005302277220 */ /* 0x000fe40000410000 */
[----:B------:R-:W-:Y:S01]  /*c0b0*/  LDSM.16.MT88.4 R80, [R209+0x900] ;  /* 0x00090000d150783b */ /* 0x000fe20000004200 */
[--C-:B------:R-:W-:Y:S02]  /*c0c0*/  FFMA.FTZ R162, R162, c[0x0][0x2d0], -R124.reuse ;  /* 0x0000b400a2a27a23 */ /* 0x100fe4000001087c */
[----:B------:R-:W-:Y:S02]  /*c0d0*/  FFMA.FTZ R235, R235, c[0x0][0x2d0], -R124 ;  /* 0x0000b400ebeb7a23 */ /* 0x000fe4000001087c */
[C---:B----4-:R-:W-:Y:S02]  /*c0e0*/  HMMA.16816.F32.BF16 R36, R112.reuse, R44, R36 ;  /* 0x0000002c7024723c */ /* 0x050fe40000041824 */
[----:B------:R-:W2:Y:S01]  /*c0f0*/  MUFU.EX2 R147, R147 ;  /* 0x0000009300937308 */ /* 0x000ea20000000800 */
[--C-:B------:R-:W-:Y:S02]  /*c100*/  FFMA.FTZ R164, R251, c[0x0][0x2d0], -R148.reuse ;  /* 0x0000b400fba47a23 */ /* 0x100fe40000010894 */
[--C-:B------:R-:W-:Y:S02]  /*c110*/  FFMA.FTZ R237, R237, c[0x0][0x2d0], -R148.reuse ;  /* 0x0000b400eded7a23 */ /* 0x100fe40000010894 */
[C---:B------:R-:W-:Y:S01]  /*c120*/  FMUL.FTZ R44, R3.reuse, R72 ;  /* 0x00000048032c7220 */ /* 0x040fe20000410000 */
[C---:B------:R-:W-:Y:S04]  /*c130*/  HMMA.16816.F32.BF16 R40, R112.reuse, R46, R40 ;  /* 0x0000002e7028723c */ /* 0x040fe80000041828 */
[----:B------:R-:W-:Y:S01]  /*c140*/  FMUL.FTZ R45, R3, R73 ;  /* 0x00000049032d7220 */ /* 0x000fe20000410000 */
[----:B------:R-:W-:Y:S01]  /*c150*/  MUFU.EX2 R149, R149 ;  /* 0x0000009500957308 */ /* 0x000fe20000000800 */
[--C-:B------:R-:W-:Y:S02]  /*c160*/  FFMA.FTZ R166, R249, c[0x0][0x2d0], -R148.reuse ;  /* 0x0000b400f9a67a23 */ /* 0x100fe40000010894 */
[C---:B------:R-:W-:Y:S04]  /*c170*/  FMUL.FTZ R46, R2.reuse, R74 ;  /* 0x0000004a022e7220 */ /* 0x040fe80000410000 */
[----:B------:R-:W-:Y:S02]  /*c180*/  FMUL.FTZ R47, R2, R75 ;  /* 0x0000004b022f7220 */ /* 0x000fe40000410000 */
[----:B------:R-:W4:Y:S01]  /*c190*/  LDSM.16.MT88.4 R72, [R212+0x900] ;  /* 0x00090000d448783b */ /* 0x000f220000004200 */
[----:B------:R-:W5:Y:S01]  /*c1a0*/  MUFU.EX2 R150, R150 ;  /* 0x0000009600967308 */ /* 0x000f620000000800 */
[----:B------:R-:W-:Y:S02]  /*c1b0*/  FFMA.FTZ R239, R239, c[0x0][0x2d0], -R148 ;  /* 0x0000b400efef7a23 */ /* 0x000fe40000010894 */
[--C-:B------:R-:W-:Y:S01]  /*c1c0*/  FFMA.FTZ R184, R247, c[0x0][0x2d0], -R124.reuse ;  /* 0x0000b400f7b87a23 */ /* 0x100fe2000001087c */
[C---:B---3--:R-:W-:Y:S03]  /*c1d0*/  HMMA.16816.F32.BF16 R44, R112.reuse, R84, R44 ;  /* 0x00000054702c723c */ /* 0x048fe6000004182c */
[--C-:B------:R-:W-:Y:S02]  /*c1e0*/  FFMA.FTZ R243, R243, c[0x0][0x2d0], -R124.reuse ;  /* 0x0000b400f3f37a23 */ /* 0x100fe4000001087c */
[--C-:B------:R-:W-:Y:S01]  /*c1f0*/  FFMA.FTZ R186, R245, c[0x0][0x2d0], -R124.reuse ;  /* 0x0000b400f5ba7a23 */ /* 0x100fe2000001087c */
[----:B------:R-:W-:Y:S01]  /*c200*/  MUFU.EX2 R187, R187 ;  /* 0x000000bb00bb7308 */ /* 0x000fe20000000800 */
[----:B------:R-:W-:Y:S01]  /*c210*/  FFMA.FTZ R241, R241, c[0x0][0x2d0], -R124 ;  /* 0x0000b400f1f17a23 */ /* 0x000fe2000001087c */
[C---:B------:R-:W-:Y:S01]  /*c220*/  HMMA.16816.F32.BF16 R48, R112.reuse, R86, R48 ;  /* 0x000000567030723c */ /* 0x040fe20000041830 */
[----:B------:R-:W-:Y:S03]  /*c230*/  LDSM.16.MT88.4 R84, [R208+0x900] ;  /* 0x00090000d054783b */ /* 0x000fe60000004200 */
[--C-:B------:R-:W-:Y:S02]  /*c240*/  FFMA.FTZ R145, R145, c[0x0][0x2d0], -R148.reuse ;  /* 0x0000b40091917a23 */ /* 0x100fe40000010894 */
[--C-:B------:R-:W-:Y:S02]  /*c250*/  FFMA.FTZ R144, R144, c[0x0][0x2d0], -R148.reuse ;  /* 0x0000b40090907a23 */ /* 0x100fe40000010894 */
[C---:B------:R-:W-:Y:S01]  /*c260*/  HMMA.16816.F32.BF16 R52, R112.reuse, R76, R52 ;  /* 0x0000004c7034723c */ /* 0x040fe20000041834 */
[----:B------:R-:W3:Y:S03]  /*c270*/  MUFU.EX2 R156, R156 ;  /* 0x0000009c009c7308 */ /* 0x000ee60000000800 */
[--C-:B------:R-:W-:Y:S02]  /*c280*/  FFMA.FTZ R139, R139, c[0x0][0x2d0], -R148.reuse ;  /* 0x0000b4008b8b7a23 */ /* 0x100fe40000010894 */
[----:B------:R-:W-:Y:S02]  /*c290*/  FFMA.FTZ R148, R126, c[0x0][0x2d0], -R148 ;  /* 0x0000b4007e947a23 */ /* 0x000fe40000010894 */
[C---:B------:R-:W-:Y:S01]  /*c2a0*/  HMMA.16816.F32.BF16 R56, R112.reuse, R78, R56 ;  /* 0x0000004e7038723c */ /* 0x040fe20000041838 */
[----:B------:R-:W3:Y:S02]  /*c2b0*/  LDSM.16.MT88.4 R76, [R210+0x900] ;  /* 0x00090000d24c783b */ /* 0x000ee40000004200 */
[----:B------:R-:W-:Y:S01]  /*c2c0*/  MUFU.EX2 R158, R158 ;  /* 0x0000009e009e7308 */ /* 0x000fe20000000800 */
[--C-:B------:R-:W-:Y:S02]  /*c2d0*/  FFMA.FTZ R118, R118, c[0x0][0x2d0], -R124.reuse ;  /* 0x0000b40076767a23 */ /* 0x100fe4000001087c */
[----:B------:R-:W-:Y:S02]  /*c2e0*/  FFMA.FTZ R124, R117, c[0x0][0x2d0], -R124 ;  /* 0x0000b400757c7a23 */ /* 0x000fe4000001087c */
[C---:B------:R-:W-:Y:S04]  /*c2f0*/  HMMA.16816.F32.BF16 R60, R112.reuse, R68, R60 ;  /* 0x00000044703c723c */ /* 0x040fe8000004183c */
[----:B------:R-:W-:Y:S01]  /*c300*/  FFMA.FTZ R133, R3, R224, R133 ;  /* 0x000000e003857223 */ /* 0x000fe20000010085 */
[----:B------:R-:W3:Y:S01]  /*c310*/  MUFU.EX2 R193, R193 ;  /* 0x000000c100c17308 */ /* 0x000ee20000000800 */
[----:B------:R-:W-:Y:S01]  /*c320*/  MOV R3, R0 ;  /* 0x0000000000037202 */ /* 0x000fe20000000f00 */
[----:B------:R-:W-:Y:S01]  /*c330*/  FFMA.FTZ R134, R2, R225, R134 ;  /* 0x000000e102867223 */ /* 0x000fe20000010086 */
[----:B------:R-:W-:Y:S04]  /*c340*/  HMMA.16816.F32.BF16 R64, R112, R70, R64 ;  /* 0x000000467040723c */ /* 0x000fe80000041840 */
[----:B-1----:R-:W-:Y:S01]  /*c350*/  F2FP.BF16.PACK_AB R68, R136, R135 ;  /* 0x000000878844723e */ /* 0x002fe200000010ff */
[----:B------:R-:W-:Y:S01]  /*c360*/  FADD.FTZ R132, R132, R133 ;  /* 0x0000008584847221 */ /* 0x000fe20000010000 */
[----:B--2---:R-:W-:Y:S01]  /*c370*/  F2FP.BF16.PACK_AB R69, R147, R146 ;  /* 0x000000929345723e */ /* 0x004fe200000010ff */
[----:B------:R-:W-:Y:S01]  /*c380*/  MUFU.EX2 R195, R195 ;  /* 0x000000c300c37308 */ /* 0x000fe20000000800 */
[----:B------:R-:W-:Y:S01]  /*c390*/  F2FP.BF16.PACK_AB R70, R138, R137 ;  /* 0x000000898a46723e */ /* 0x000fe200000010ff */
[----:B------:R-:W-:Y:S03]  /*c3a0*/  FADD.FTZ R129, R129, R134 ;  /* 0x0000008681817221 */ /* 0x000fe60000010000 */
[----:B-----5:R-:W-:Y:S01]  /*c3b0*/  F2FP.BF16.PACK_AB R71, R150, R149 ;  /* 0x000000959647723e */ /* 0x020fe200000010ff */
[----:B------:R-:W-:Y:S02]  /*c3c0*/  FADD.FTZ R131, R131, R132 ;  /* 0x0000008483837221 */ /* 0x000fe40000010000 */
[----:B------:R-:W-:Y:S02]  /*c3d0*/  FADD.FTZ R128, R128, R129 ;  /* 0x0000008180807221 */ /* 0x000fe40000010000 */
[----:B------:R-:W1:Y:S01]  /*c3e0*/  MUFU.EX2 R160, R160 ;  /* 0x000000a000a07308 */ /* 0x000e620000000800 */
[----:B------:R-:W-:Y:S01]  /*c3f0*/  FADD.FTZ R130, R130, R131 ;  /* 0x0000008382827221 */ /* 0x000fe20000010000 */
[C---:B----4-:R-:W-:Y:S05]  /*c400*/  HMMA.16816.F32.BF16 R4, R68.reuse, R72, R4 ;  /* 0x000000484404723c */ /* 0x050fea0000041804 */
[----:B------:R-:W-:Y:S02]  /*c410*/  FADD.FTZ R119, R119, R128 ;  /* 0x0000008077777221 */ /* 0x000fe40000010000 */
[----:B------:R-:W-:Y:S01]  /*c420*/  FADD.FTZ R135, R135, R130 ;  /* 0x0000008287877221 */ /* 0x000fe20000010000 */
[C---:B------:R-:W-:Y:S01]  /*c430*/  HMMA.16816.F32.BF16 R8, R68.reuse, R74, R8 ;  /* 0x0000004a4408723c */ /* 0x040fe20000041808 */
[----:B------:R-:W2:Y:S01]  /*c440*/  LDSM.16.MT88.4 R72, [R210+0x3900] ;  /* 0x00390000d248783b */ /* 0x000ea20000004200 */
[----:B------:R-:W-:Y:S02]  /*c450*/  MUFU.EX2 R162, R162 ;  /* 0x000000a200a27308 */ /* 0x000fe40000000800 */
[----:B------:R-:W-:Y:S01]  /*c460*/  FADD.FTZ R146, R146, R119 ;  /* 0x0000007792927221 */ /* 0x000fe20000010000 */
[----:B------:R-:W-:Y:S01]  /*c470*/  MOV R119, R116 ;  /* 0x0000007400777202 */ /* 0x000fe20000000f00 */
[----:B------:R-:W-:Y:S02]  /*c480*/  FADD.FTZ R136, R136, R135 ;  /* 0x0000008788887221 */ /* 0x000fe40000010000 */
[C---:B---3--:R-:W-:Y:S04]  /*c490*/  HMMA.16816.F32.BF16 R12, R68.reuse, R76, R12 ;  /* 0x0000004c440c723c */ /* 0x048fe8000004180c */
[----:B------:R-:W3:Y:S01]  /*c4a0*/  MUFU.EX2 R235, R235 ;  /* 0x000000eb00eb7308 */ /* 0x000ee20000000800 */
[----:B------:R-:W-:Y:S02]  /*c4b0*/  FADD.FTZ R146, R147, R146 ;  /* 0x0000009293927221 */ /* 0x000fe40000010000 */
[----:B------:R-:W-:Y:S01]  /*c4c0*/  FADD.FTZ R137, R137, R136 ;  /* 0x0000008889897221 */ /* 0x000fe20000010000 */
[C---:B------:R-:W-:Y:S01]  /*c4d0*/  HMMA.16816.F32.BF16 R16, R68.reuse, R78, R16 ;  /* 0x0000004e4410723c */ /* 0x040fe20000041810 */
[----:B------:R-:W4:Y:S03]  /*c4e0*/  LDSM.16.MT88.4 R76, [R209+0x3900] ;  /* 0x00390000d14c783b */ /* 0x000f260000004200 */
[----:B------:R-:W-:Y:S02]  /*c4f0*/  FADD.FTZ R149, R149, R146 ;  /* 0x0000009295957221 */ /* 0x000fe40000010000 */
[----:B------:R-:W-:Y:S01]  /*c500*/  MUFU.EX2 R164, R164 ;  /* 0x000000a400a47308 */ /* 0x000fe20000000800 */
[----:B------:R-:W-:Y:S01]  /*c510*/  FADD.FTZ R138, R138, R137 ;  /* 0x000000898a8a7221 */ /* 0x000fe20000010000 */
[C---:B------:R-:W-:Y:S04]  /*c520*/  HMMA.16816.F32.BF16 R20, R68.reuse, R80, R20 ;  /* 0x000000504414723c */ /* 0x040fe80000041814 */
[----:B------:R-:W-:Y:S04]  /*c530*/  FADD.FTZ R150, R150, R149 ;  /* 0x0000009596967221 */ /* 0x000fe80000010000 */
[C---:B------:R-:W-:Y:S01]  /*c540*/  HMMA.16816.F32.BF16 R24, R68.reuse, R82, R24 ;  /* 0x000000524418723c */ /* 0x040fe20000041818 */
[----:B------:R-:W5:Y:S01]  /*c550*/  LDSM.16.MT88.4 R80, [R208+0x3900] ;  /* 0x00390000d050783b */ /* 0x000f620000004200 */
[----:B------:R-:W-:Y:S06]  /*c560*/  MUFU.EX2 R237, R237 ;  /* 0x000000ed00ed7308 */ /* 0x000fec0000000800 */
[C---:B------:R-:W-:Y:S04]  /*c570*/  HMMA.16816.F32.BF16 R28, R68.reuse, R84, R28 ;  /* 0x00000054441c723c */ /* 0x040fe8000004181c */
[----:B------:R-:W-:Y:S04]  /*c580*/  MUFU.EX2 R166, R166 ;  /* 0x000000a600a67308 */ /* 0x000fe80000000800 */
[C---:B------:R-:W-:Y:S01]  /*c590*/  HMMA.16816.F32.BF16 R32, R68.reuse, R86, R32 ;  /* 0x000000564420723c */ /* 0x040fe20000041820 */
[----:B------:R-:W-:Y:S05]  /*c5a0*/  LDSM.16.MT88.4 R84, [R208+0x1100] ;  /* 0x00110000d054783b */ /* 0x000fea0000004200 */
[----:B------:R-:W-:Y:S02]  /*c5b0*/  MUFU.EX2 R239, R239 ;  /* 0x000000ef00ef7308 */ /* 0x000fe40000000800 */
[C---:B------:R-:W-:Y:S08]  /*c5c0*/  HMMA.16816.F32.BF16 R36, R68.reuse, R88, R36 ;  /* 0x000000584424723c */ /* 0x040ff00000041824 */
[C---:B------:R-:W-:Y:S01]  /*c5d0*/  HMMA.16816.F32.BF16 R40, R68.reuse, R90, R40 ;  /* 0x0000005a4428723c */ /* 0x040fe20000041828 */
[----:B------:R-:W-:Y:S01]  /*c5e0*/  LDSM.16.MT88.4 R88, [R210+0x4100] ;  /* 0x00410000d258783b */ /* 0x000fe20000004200 */
[----:B------:R-:W-:Y:S06]  /*c5f0*/  MUFU.EX2 R184, R184 ;  /* 0x000000b800b87308 */ /* 0x000fec0000000800 */
[C---:B--2---:R-:W-:Y:S04]  /*c600*/  HMMA.16816.F32.BF16 R44, R68.reuse, R72, R44 ;  /* 0x00000048442c723c */ /* 0x044fe8000004182c */
[----:B------:R-:W-:Y:S04]  /*c610*/  MUFU.EX2 R243, R243 ;  /* 0x000000f300f37308 */ /* 0x000fe80000000800 */
[C---:B------:R-:W-:Y:S01]  /*c620*/  HMMA.16816.F32.BF16 R48, R68.reuse, R74, R48 ;  /* 0x0000004a4430723c */ /* 0x040fe20000041830 */
[----:B------:R-:W2:Y:S05]  /*c630*/  LDSM.16.MT88.4 R72, [R212+0x1100] ;  /* 0x00110000d448783b */ /* 0x000eaa0000004200 */
        /* <DEDUP_REMOVED lines=9> */
[----:B------:R-:W-:Y:S01]  /*c6d0*/  MUFU.EX2 R144, R144 ;  /* 0x0000009000907308 */ /* 0x000fe20000000800 */
[----:B------:R-:W-:Y:S01]  /*c6e0*/  F2FP.BF16.PACK_AB R68, R156, R187 ;  /* 0x000000bb9c44723e */ /* 0x000fe200000010ff */
[----:B------:R-:W-:Y:S01]  /*c6f0*/  FADD.FTZ R187, R187, R138 ;  /* 0x0000008abbbb7221 */ /* 0x000fe20000010000 */
[----:B------:R-:W-:Y:S03]  /*c700*/  F2FP.BF16.PACK_AB R70, R193, R158 ;  /* 0x0000009ec146723e */ /* 0x000fe600000010ff */
[----:B-1----:R-:W-:Y:S01]  /*c710*/  F2FP.BF16.PACK_AB R69, R160, R195 ;  /* 0x000000c3a045723e */ /* 0x002fe200000010ff */
[----:B------:R-:W-:Y:S01]  /*c720*/  FADD.FTZ R195, R195, R150 ;  /* 0x00000096c3c37221 */ /* 0x000fe20000010000 */
[----:B---3--:R-:W-:Y:S01]  /*c730*/  F2FP.BF16.PACK_AB R71, R235, R162 ;  /* 0x000000a2eb47723e */ /* 0x008fe200000010ff */
[----:B------:R-:W-:Y:S01]  /*c740*/  FADD.FTZ R187, R156, R187 ;  /* 0x000000bb9cbb7221 */ /* 0x000fe20000010000 */
[----:B------:R-:W-:Y:S01]  /*c750*/  MUFU.EX2 R139, R139 ;  /* 0x0000008b008b7308 */ /* 0x000fe20000000800 */
[----:B------:R-:W-:Y:S02]  /*c760*/  FADD.FTZ R195, R160, R195 ;  /* 0x000000c3a0c37221 */ /* 0x000fe40000010000 */
[----:B------:R-:W-:Y:S02]  /*c770*/  FADD.FTZ R158, R158, R187 ;  /* 0x000000bb9e9e7221 */ /* 0x000fe40000010000 */
[C---:B--2---:R-:W-:Y:S03]  /*c780*/  HMMA.16816.F32.BF16 R4, R68.reuse, R72, R4 ;  /* 0x000000484404723c */ /* 0x044fe60000041804 */
[----:B------:R-:W-:Y:S02]  /*c790*/  FADD.FTZ R162, R162, R195 ;  /* 0x000000c3a2a27221 */ /* 0x000fe40000010000 */
[----:B------:R-:W1:Y:S01]  /*c7a0*/  MUFU.EX2 R148, R148 ;  /* 0x0000009400947308 */ /* 0x000e620000000800 */
[----:B------:R-:W-:Y:S02]  /*c7b0*/  FADD.FTZ R193, R193, R158 ;  /* 0x0000009ec1c17221 */ /* 0x000fe40000010000 */
[C---:B------:R-:W-:Y:S01]  /*c7c0*/  HMMA.16816.F32.BF16 R8, R68.reuse, R74, R8 ;  /* 0x0000004a4408723c */ /* 0x040fe20000041808 */
[----:B------:R-:W2:Y:S03]  /*c7d0*/  LDSM.16.MT88.4 R72, [R212+0x4100] ;  /* 0x00410000d448783b */ /* 0x000ea60000004200 */
[----:B------:R-:W-:Y:S03]  /*c7e0*/  FADD.FTZ R235, R235, R162 ;  /* 0x000000a2ebeb7221 */ /* 0x000fe60000010000 */
[----:B------:R-:W-:Y:S01]  /*c7f0*/  MUFU.EX2 R151, R151 ;  /* 0x0000009700977308 */ /* 0x000fe20000000800 */
[C---:B----4-:R-:W-:Y:S08]  /*c800*/  HMMA.16816.F32.BF16 R12, R68.reuse, R76, R12 ;  /* 0x0000004c440c723c */ /* 0x050ff0000004180c */
[C---:B------:R-:W-:Y:S01]  /*c810*/  HMMA.16816.F32.BF16 R16, R68.reuse, R78, R16 ;  /* 0x0000004e4410723c */ /* 0x040fe20000041810 */
[----:B------:R-:W3:Y:S01]  /*c820*/  LDSM.16.MT88.4 R76, [R212+0x1900] ;  /* 0x00190000d44c783b */ /* 0x000ee20000004200 */
[----:B------:R-:W4:Y:S02]  /*c830*/  MUFU.EX2 R240, R240 ;  /* 0x000000f000f07308 */ /* 0x000f240000000800 */
[----:B-1----:R-:W-:Y:S04]  /*c840*/  F2FP.BF16.PACK_AB R126, R148, R139 ;  /* 0x0000008b947e723e */ /* 0x002fe800000010ff */
[C---:B-----5:R-:W-:Y:S04]  /*c850*/  HMMA.16816.F32.BF16 R20, R68.reuse, R80, R20 ;  /* 0x000000504414723c */ /* 0x060fe80000041814 */
[----:B------:R-:W-:Y:S04]  /*c860*/  MUFU.EX2 R118, R118 ;  /* 0x0000007600767308 */ /* 0x000fe80000000800 */
[C---:B------:R-:W-:Y:S01]  /*c870*/  HMMA.16816.F32.BF16 R24, R68.reuse, R82, R24 ;  /* 0x000000524418723c */ /* 0x040fe20000041818 */
[----:B------:R-:W1:Y:S05]  /*c880*/  LDSM.16.MT88.4 R80, [R209+0x1900] ;  /* 0x00190000d150783b */ /* 0x000e6a0000004200 */
[----:B------:R5:W3:Y:S02]  /*c890*/  MUFU.EX2 R117, R124 ;  /* 0x0000007c00757308 */ /* 0x000ae40000000800 */
[C---:B------:R-:W-:Y:S04]  /*c8a0*/  HMMA.16816.F32.BF16 R28, R68.reuse, R84, R28 ;  /* 0x00000054441c723c */ /* 0x040fe8000004181c */
[----:B----4-:R-:W-:Y:S04]  /*c8b0*/  F2FP.BF16.PACK_AB R125, R240, R151 ;  /* 0x00000097f07d723e */ /* 0x010fe800000010ff */
[C---:B------:R-:W-:Y:S01]  /*c8c0*/  HMMA.16816.F32.BF16 R32, R68.reuse, R86, R32 ;  /* 0x000000564420723c */ /* 0x040fe20000041820 */
[----:B------:R-:W-:Y:S07]  /*c8d0*/  LDSM.16.MT88.4 R84, [R210+0x4900] ;  /* 0x00490000d254783b */ /* 0x000fee0000004200 */
[C---:B--2---:R-:W-:Y:S04]  /*c8e0*/  HMMA.16816.F32.BF16 R36, R68.reuse, R72, R36 ;  /* 0x000000484424723c */ /* 0x044fe80000041824 */
[----:B-----5:R-:W-:Y:S04]  /*c8f0*/  F2FP.BF16.PACK_AB R124, R144, R145 ;  /* 0x00000091907c723e */ /* 0x020fe800000010ff */
[C---:B------:R-:W-:Y:S01]  /*c900*/  HMMA.16816.F32.BF16 R40, R68.reuse, R74, R40 ;  /* 0x0000004a4428723c */ /* 0x040fe20000041828 */
[----:B------:R-:W2:Y:S03]  /*c910*/  LDSM.16.MT88.4 R72, [R208+0x1900] ;  /* 0x00190000d048783b */ /* 0x000ea60000004200 */
[----:B---3--:R-:W-:Y:S04]  /*c920*/  F2FP.BF16.PACK_AB R127, R117, R118 ;  /* 0x00000076757f723e */ /* 0x008fe800000010ff */
[C---:B------:R-:W-:Y:S08]  /*c930*/  HMMA.16816.F32.BF16 R44, R68.reuse, R88, R44 ;  /* 0x00000058442c723c */ /* 0x040ff0000004182c */
[C---:B------:R-:W-:Y:S01]  /*c940*/  HMMA.16816.F32.BF16 R48, R68.reuse, R90, R48 ;  /* 0x0000005a4430723c */ /* 0x040fe20000041830 */
[----:B------:R-:W-:Y:S07]  /*c950*/  LDSM.16.MT88.4 R88, [R208+0x5100] ;  /* 0x00510000d058783b */ /* 0x000fee0000004200 */
[C---:B------:R-:W-:Y:S08]  /*c960*/  HMMA.16816.F32.BF16 R52, R68.reuse, R92, R52 ;  /* 0x0000005c4434723c */ /* 0x040ff00000041834 */
[C---:B------:R-:W-:Y:S01]  /*c970*/  HMMA.16816.F32.BF16 R56, R68.reuse, R94, R56 ;  /* 0x0000005e4438723c */ /* 0x040fe20000041838 */
[----:B------:R-:W-:Y:S07]  /*c980*/  LDSM.16.MT88.4 R92, [R209+0x2900] ;  /* 0x00290000d15c783b */ /* 0x000fee0000004200 */
[C---:B------:R-:W-:Y:S08]  /*c990*/  HMMA.16816.F32.BF16 R60, R68.reuse, R96, R60 ;  /* 0x00000060443c723c */ /* 0x040ff0000004183c */
[----:B------:R-:W-:Y:S07]  /*c9a0*/  HMMA.16816.F32.BF16 R64, R68, R98, R64 ;  /* 0x000000624440723c */ /* 0x000fee0000041840 */
        /* <DEDUP_REMOVED lines=9> */
[C---:B------:R-:W-:Y:S03]  /*ca40*/  HMMA.16816.F32.BF16 R4, R68.reuse, R76, R4 ;  /* 0x0000004c4404723c */ /* 0x040fe60000041804 */
[----:B------:R-:W-:Y:S02]  /*ca50*/  FADD.FTZ R186, R186, R243 ;  /* 0x000000f3baba7221 */ /* 0x000fe40000010000 */
[----:B------:R-:W-:Y:S02]  /*ca60*/  FADD.FTZ R166, R239, R166 ;  /* 0x000000a6efa67221 */ /* 0x000fe40000010000 */
[----:B------:R-:W-:Y:S01]  /*ca70*/  FADD.FTZ R186, R241, R186 ;  /* 0x000000baf1ba7221 */ /* 0x000fe20000010000 */
[C---:B------:R-:W-:Y:S01]  /*ca80*/  HMMA.16816.F32.BF16 R8, R68.reuse, R78, R8 ;  /* 0x0000004e4408723c */ /* 0x040fe20000041808 */
[----:B------:R-:W3:Y:S07]  /*ca90*/  LDSM.16.MT88.4 R76, [R212+0x4900] ;  /* 0x00490000d44c783b */ /* 0x000eee0000004200 */
[C---:B------:R-:W-:Y:S08]  /*caa0*/  HMMA.16816.F32.BF16 R12, R68.reuse, R100, R12 ;  /* 0x00000064440c723c */ /* 0x040ff0000004180c */
[C---:B------:R-:W-:Y:S01]  /*cab0*/  HMMA.16816.F32.BF16 R16, R68.reuse, R102, R16 ;  /* 0x000000664410723c */ /* 0x040fe20000041810 */
[----:B------:R-:W-:Y:S07]  /*cac0*/  LDSM.16.MT88.4 R100, [R210+0x2900] ;  /* 0x00290000d264783b */ /* 0x000fee0000004200 */
[C---:B-1----:R-:W-:Y:S08]  /*cad0*/  HMMA.16816.F32.BF16 R20, R68.reuse, R80, R20 ;  /* 0x000000504414723c */ /* 0x042ff00000041814 */
        /* <DEDUP_REMOVED lines=14> */
[C---:B--2---:R-:W-:Y:S08]  /*cbc0*/  HMMA.16816.F32.BF16 R60, R68.reuse, R72, R60 ;  /* 0x00000048443c723c */ /* 0x044ff0000004183c */
[----:B------:R-:W-:Y:S01]  /*cbd0*/  HMMA.16816.F32.BF16 R64, R68, R74, R64 ;  /* 0x0000004a4440723c */ /* 0x000fe20000041840 */
[----:B------:R-:W2:Y:S06]  /*cbe0*/  LDSM.16.MT88.4 R72, [R208+0x2100] ;  /* 0x00210000d048783b */ /* 0x000eac0000004200 */
        /* <DEDUP_REMOVED lines=9> */
[C---:B---3--:R-:W-:Y:S03]  /*cc80*/  HMMA.16816.F32.BF16 R4, R68.reuse, R76, R4 ;  /* 0x0000004c4404723c */ /* 0x048fe60000041804 */
[----:B------:R-:W-:Y:S02]  /*cc90*/  FADD.FTZ R157, R157, R236 ;  /* 0x000000ec9d9d7221 */ /* 0x000fe40000010000 */
[----:B------:R-:W-:Y:S02]  /*cca0*/  FADD.FTZ R234, R234, R165 ;  /* 0x000000a5eaea7221 */ /* 0x000fe40000010000 */
[----:B------:R-:W-:Y:S01]  /*ccb0*/  FADD.FTZ R238, R238, R157 ;  /* 0x0000009deeee7221 */ /* 0x000fe20000010000 */
[C---:B------:R-:W-:Y:S01]  /*ccc0*/  HMMA.16816.F32.BF16 R8, R68.reuse, R78, R8 ;  /* 0x0000004e4408723c */ /* 0x040fe20000041808 */
[----:B------:R-:W3:Y:S03]  /*ccd0*/  LDSM.16.MT88.4 R76, [R212+0x5100] ;  /* 0x00510000d44c783b */ /* 0x000ee60000004200 */
[----:B------:R-:W-:Y:S02]  /*cce0*/  FADD.FTZ R145, R145, R234 ;  /* 0x000000ea91917221 */ /* 0x000fe40000010000 */
[----:B------:R-:W-:Y:S02]  /*ccf0*/  FADD.FTZ R151, R151, R238 ;  /* 0x000000ee97977221 */ /* 0x000fe40000010000 */
[C---:B----4-:R-:W-:Y:S04]  /*cd00*/  HMMA.16816.F32.BF16 R12, R68.reuse, R84, R12 ;  /* 0x00000054440c723c */ /* 0x050fe8000004180c */
[----:B------:R-:W-:Y:S02]  /*cd10*/  FADD.FTZ R144, R144, R145 ;  /* 0x0000009190907221 */ /* 0x000fe40000010000 */
[----:B------:R-:W-:Y:S02]  /*cd20*/  FADD.FTZ R151, R240, R151 ;  /* 0x00000097f0977221 */ /* 0x000fe40000010000 */
[C---:B------:R-:W-:Y:S01]  /*cd30*/  HMMA.16816.F32.BF16 R16, R68.reuse, R86, R16 ;  /* 0x000000564410723c */ /* 0x040fe20000041810 */
[----:B------:R-:W4:Y:S03]  /*cd40*/  LDSM.16.MT88.4 R84, [R210+0x5100] ;  /* 0x00510000d254783b */ /* 0x000f260000004200 */
[----:B------:R-:W-:Y:S02]  /*cd50*/  FADD.FTZ R139, R139, R144 ;  /* 0x000000908b8b7221 */ /* 0x000fe40000010000 */
[----:B------:R-:W-:Y:S02]  /*cd60*/  FADD.FTZ R118, R118, R151 ;  /* 0x0000009776767221 */ /* 0x000fe40000010000 */
[C---:B-1----:R-:W-:Y:S04]  /*cd70*/  HMMA.16816.F32.BF16 R20, R68.reuse, R80, R20 ;  /* 0x000000504414723c */ /* 0x042fe80000041814 */
[----:B------:R-:W-:Y:S02]  /*cd80*/  FADD.FTZ R224, R148, R139 ;  /* 0x0000008b94e07221 */ /* 0x000fe40000010000 */
[----:B------:R-:W-:Y:S02]  /*cd90*/  FADD.FTZ R225, R117, R118 ;  /* 0x0000007675e17221 */ /* 0x000fe40000010000 */
        /* <DEDUP_REMOVED lines=8> */
[C---:B----4-:R-:W-:Y:S08]  /*ce20*/  HMMA.16816.F32.BF16 R44, R68.reuse, R84, R44 ;  /* 0x00000054442c723c */ /* 0x050ff0000004182c */
[C---:B------:R-:W-:Y:S08]  /*ce30*/  HMMA.16816.F32.BF16 R48, R68.reuse, R86, R48 ;  /* 0x000000564430723c */ /* 0x040ff00000041830 */
[C---:B-1----:R-:W-:Y:S08]  /*ce40*/  HMMA.16816.F32.BF16 R52, R68.reuse, R80, R52 ;  /* 0x000000504434723c */ /* 0x042ff00000041834 */
[C---:B------:R-:W-:Y:S08]  /*ce50*/  HMMA.16816.F32.BF16 R56, R68.reuse, R82, R56 ;  /* 0x000000524438723c */ /* 0x040ff00000041838 */
[C---:B------:R-:W-:Y:S08]  /*ce60*/  HMMA.16816.F32.BF16 R60, R68.reuse, R88, R60 ;  /* 0x00000058443c723c */ /* 0x040ff0000004183c */
[----:B------:R-:W-:Y:S01]  /*ce70*/  HMMA.16816.F32.BF16 R64, R68, R90, R64 ;  /* 0x0000005a4440723c */ /* 0x000fe20000041840 */
[----:B------:R-:W1:Y:S07]  /*ce80*/  LDSM.16.MT88.4 R68, [R210+0x5900] ;  /* 0x00590000d244783b */ /* 0x000e6e0000004200 */
[C---:B------:R-:W-:Y:S01]  /*ce90*/  HMMA.16816.F32.BF16 R112, R124.reuse, R108, R4 ;  /* 0x0000006c7c70723c */ /* 0x040fe20000041804 */
[----:B------:R-:W4:Y:S07]  /*cea0*/  LDSM.16.MT88.4 R4, [R209+0x5900] ;  /* 0x00590000d104783b */ /* 0x000f2e0000004200 */
[C---:B------:R-:W-:Y:S01]  /*ceb0*/  HMMA.16816.F32.BF16 R108, R124.reuse, R110, R8 ;  /* 0x0000006e7c6c723c */ /* 0x040fe20000041808 */
[----:B------:R-:W5:Y:S07]  /*cec0*/  LDSM.16.MT88.4 R8, [R208+0x5900] ;  /* 0x00590000d008783b */ /* 0x000f6e0000004200 */
[C---:B------:R-:W-:Y:S08]  /*ced0*/  HMMA.16816.F32.BF16 R104, R124.reuse, R100, R12 ;  /* 0x000000647c68723c */ /* 0x040ff0000004180c */
[C---:B------:R-:W-:Y:S08]  /*cee0*/  HMMA.16816.F32.BF16 R100, R124.reuse, R102, R16 ;  /* 0x000000667c64723c */ /* 0x040ff00000041810 */
[C---:B------:R-:W-:Y:S08]  /*cef0*/  HMMA.16816.F32.BF16 R96, R124.reuse, R92, R20 ;  /* 0x0000005c7c60723c */ /* 0x040ff00000041814 */
[C---:B------:R-:W-:Y:S08]  /*cf00*/  HMMA.16816.F32.BF16 R92, R124.reuse, R94, R24 ;  /* 0x0000005e7c5c723c */ /* 0x040ff00000041818 */
[C---:B--2---:R-:W-:Y:S08]  /*cf10*/  HMMA.16816.F32.BF16 R88, R124.reuse, R72, R28 ;  /* 0x000000487c58723c */ /* 0x044ff0000004181c */
[C---:B------:R-:W-:Y:S08]  /*cf20*/  HMMA.16816.F32.BF16 R84, R124.reuse, R74, R32 ;  /* 0x0000004a7c54723c */ /* 0x040ff00000041820 */
[C---:B---3--:R-:W-:Y:S08]  /*cf30*/  HMMA.16816.F32.BF16 R80, R124.reuse, R76, R36 ;  /* 0x0000004c7c50723c */ /* 0x048ff00000041824 */
[C---:B------:R-:W-:Y:S08]  /*cf40*/  HMMA.16816.F32.BF16 R76, R124.reuse, R78, R40 ;  /* 0x0000004e7c4c723c */ /* 0x040ff00000041828 */
[C---:B-1----:R-:W-:Y:S08]  /*cf50*/  HMMA.16816.F32.BF16 R72, R124.reuse, R68, R44 ;  /* 0x000000447c48723c */ /* 0x042ff0000004182c */
[C---:B------:R-:W-:Y:S08]  /*cf60*/  HMMA.16816.F32.BF16 R68, R124.reuse, R70, R48 ;  /* 0x000000467c44723c */ /* 0x040ff00000041830 */
[C---:B----4-:R-:W-:Y:S08]  /*cf70*/  HMMA.16816.F32.BF16 R52, R124.reuse, R4, R52 ;  /* 0x000000047c34723c */ /* 0x050ff00000041834 */
[C---:B------:R-:W-:Y:S08]  /*cf80*/  HMMA.16816.F32.BF16 R56, R124.reuse, R6, R56 ;  /* 0x000000067c38723c */ /* 0x040ff00000041838 */
[C---:B-----5:R-:W-:Y:S08]  /*cf90*/  HMMA.16816.F32.BF16 R60, R124.reuse, R8, R60 ;  /* 0x000000087c3c723c */ /* 0x060ff0000004183c */
[----:B------:R-:W-:Y:S01]  /*cfa0*/  HMMA.16816.F32.BF16 R64, R124, R10, R64 ;  /* 0x0000000a7c40723c */ /* 0x000fe20000041840 */
[----:B------:R-:W-:-:S07]  /*cfb0*/  @P0 BRA `(.L_x_47) ;  /* 0xffffd0e000000947 */ /* 0x000fce000383ffff */
.L_x_46:
[----:B------:R-:W-:-:S13]  /*cfc0*/  ISETP.GE.AND P0, PT, R192, R215, PT ;  /* 0x000000d7c000720c */ /* 0x000fda0003f06270 */
[----:B------:R-:W-:Y:S05]  /*cfd0*/  @!P0 BRA `(.L_x_48) ;  /* 0x0000432000008947 */ /* 0x000fea0003800000 */
[----:B------:R-:W-:Y:S01]  /*cfe0*/  ULDC.64 UR4, c[0x0][0x1e0] ;  /* 0x0000780000047ab9 */ /* 0x000fe20000000a00 */
[----:B------:R-:W-:Y:S01]  /*cff0*/  IADD3 R194, P0, R226, 0x40, RZ ;  /* 0x00000040e2c27810 */ /* 0x000fe20007f1e0ff */
[----:B------:R-:W-:Y:S01]  /*d000*/  USHF.L.U64.HI UR7, UR4, 0x6, UR5 ;  /* 0x0000000604077899 */ /* 0x000fe20008010205 */
[----:B------:R-:W-:Y:S01]  /*d010*/  IMAD.MOV.U32 R2, RZ, RZ, R116 ;  /* 0x000000ffff027224 */ /* 0x000fe200078e0074 */
[----:B------:R-:W-:Y:S01]  /*d020*/  USHF.L.U32 UR13, UR4, 0x6, URZ ;  /* 0x00000006040d7899 */ /* 0x000fe2000800063f */
[----:B------:R-:W-:Y:S01]  /*d030*/  IMAD.MOV.U32 R3, RZ, RZ, R0 ;  /* 0x000000ffff037224 */ /* 0x000fe200078e0000 */
[----:B------:R-:W-:Y:S01]  /*d040*/  UMOV UR11, 0x60 ;  /* 0x00000060000b7882 */ /* 0x000fe20000000000 */
[-C--:B------:R-:W-:Y:S01]  /*d050*/  IADD3.X R195, RZ, R229.reuse, RZ, P0, !PT ;  /* 0x000000e5ffc37210 */ /* 0x080fe200007fe4ff */
[----:B------:R-:W-:Y:S01]  /*d060*/  ULDC.64 UR4, c[0x0][0x208] ;  /* 0x0000820000047ab9 */ /* 0x000fe20000000a00 */
[----:B------:R-:W-:Y:S01]  /*d070*/  MOV R227, R229 ;  /* 0x000000e500e37202 */ /* 0x000fe20000000f00 */
[----:B------:R-:W-:-:S02]  /*d080*/  UIADD3 UR10, UP1, UR10, 0x80, URZ ;  /* 0x000000800a0a7890 */ /* 0x000fc4000ff3e03f */
[----:B------:R-:W-:Y:S02]  /*d090*/  UIADD3 UR16, UP0, UR12, 0x80, URZ ;  /* 0x000000800c107890 */ /* 0x000fe4000ff1e03f */
[----:B------:R-:W-:Y:S02]  /*d0a0*/  UIMAD.WIDE.U32 UR18, UR11, UR4, URZ ;  /* 0x000000040b1272a5 */ /* 0x000fe4000f8e003f */
[----:B------:R-:W-:Y:S02]  /*d0b0*/  UIMAD UR5, UR11, UR5, URZ ;  /* 0x000000050b0572a4 */ /* 0x000fe4000f8e023f */
[----:B------:R-:W-:Y:S02]  /*d0c0*/  UIADD3.X UR8, URZ, UR8, URZ, UP1, !UPT ;  /* 0x000000083f087290 */ /* 0x000fe40008ffe43f */
[----:B------:R-:W-:Y:S02]  /*d0d0*/  UIADD3.X UR4, URZ, UR17, URZ, UP0, !UPT ;  /* 0x000000113f047290 */ /* 0x000fe400087fe43f */
[----:B------:R-:W-:-:S02]  /*d0e0*/  UIADD3 UR5, UR19, UR5, URZ ;  /* 0x0000000513057290 */ /* 0x000fc4000fffe03f */
.L_x_57:
[----:B------:R-:W-:Y:S04]  /*d0f0*/  DEPBAR.LE SB0, 0x0 ;  /* 0x000080000000791a */ /* 0x000fe80000000000 */
[----:B------:R-:W-:Y:S01]  /*d100*/  BAR.SYNC.DEFER_BLOCKING 0x0 ;  /* 0x0000000000007b1d */ /* 0x000fe20000010000 */
[----:B------:R-:W-:Y:S01]  /*d110*/  SHF.R.S32.HI R29, RZ, 0x1f, R192 ;  /* 0x0000001fff1d7819 */ /* 0x000fe200000114c0 */
[C---:B------:R-:W-:Y:S01]  /*d120*/  IMAD R0, R192.reuse, UR5, RZ ;  /* 0x00000005c0007c24 */ /* 0x040fe2000f8e02ff */
[C---:B------:R-:W-:Y:S01]  /*d130*/  ISETP.GT.AND P6, PT, R192.reuse, R215, PT ;  /* 0x000000d7c000720c */ /* 0x040fe20003fc4270 */
[----:B------:R-:W-:Y:S04]  /*d140*/  IMAD.WIDE.U32 R38, R192, UR18, R226 ;  /* 0x00000012c0267c25 */ /* 0x000fe8000f8e00e2 */
[----:B------:R-:W-:Y:S01]  /*d150*/  IMAD R0, R29, UR18, R0 ;  /* 0x000000121d007c24 */ /* 0x000fe2000f8e0200 */
[----:B------:R-:W-:Y:S01]  /*d160*/  LEA R44, P1, R38, c[0x0][0x1f8], 0x1 ;  /* 0x00007e00262c7a11 */ /* 0x000fe200078208ff */
[----:B------:R-:W-:Y:S03]  /*d170*/  IMAD.WIDE.U32 R46, R192, UR18, R194 ;  /* 0x00000012c02e7c25 */ /* 0x000fe6000f8e00c2 */
[----:B------:R-:W-:Y:S02]  /*d180*/  IADD3 R36, R39, R0, RZ ;  /* 0x0000000027247210 */ /* 0x000fe40007ffe0ff */
[----:B------:R-:W-:Y:S02]  /*d190*/  LEA R156, P0, R46, c[0x0][0x1f8], 0x1 ;  /* 0x00007e002e9c7a11 */ /* 0x000fe400078008ff */
[----:B------:R-:W-:Y:S02]  /*d1a0*/  LEA.HI.X R45, R38, c[0x0][0x1fc], R36, 0x1, P1 ;  /* 0x00007f00262d7a11 */ /* 0x000fe400008f0c24 */
[----:B------:R-:W-:Y:S04]  /*d1b0*/  IADD3 R0, R0, R47, RZ ;  /* 0x0000002f00007210 */ /* 0x000fe80007ffe0ff */
[----:B------:R-:W-:Y:S01]  /*d1c0*/  LEA.HI.X R157, R46, c[0x0][0x1fc], R0, 0x1, P0 ;  /* 0x00007f002e9d7a11 */ /* 0x000fe200000f0c00 */
[----:B------:R-:W1:Y:S01]  /*d1d0*/  LDSM.16.M88.4 R8, [R214+0x8100] ;  /* 0x00810000d608783b */ /* 0x000e620000000200 */
[----:B------:R-:W-:Y:S04]  /*d1e0*/  IADD3 R160, P0, R44, UR12, RZ ;  /* 0x0000000c2ca07c10 */ /* 0x000fe8000ff1e0ff */
[----:B------:R-:W-:Y:S02]  /*d1f0*/  IADD3.X R161, R45, UR17, RZ, P0, !PT ;  /* 0x000000112da17c10 */ /* 0x000fe400087fe4ff */
[C---:B------:R-:W-:Y:S01]  /*d200*/  IADD3 R164, P1, R160.reuse, UR12, RZ ;  /* 0x0000000ca0a47c10 */ /* 0x040fe2000ff3e0ff */
[----:B------:R-:W2:Y:S01]  /*d210*/  LDSM.16.M88.4 R16, [R214+0x8900] ;  /* 0x00890000d610783b */ /* 0x000ea20000000200 */
[----:B------:R-:W-:Y:S02]  /*d220*/  IADD3 R162, P0, R160, UR16, RZ ;  /* 0x00000010a0a27c10 */ /* 0x000fe4000ff1e0ff */
[C---:B------:R-:W-:Y:S02]  /*d230*/  IADD3.X R165, R161.reuse, UR17, RZ, P1, !PT ;  /* 0x00000011a1a57c10 */ /* 0x040fe40008ffe4ff */
[----:B------:R-:W-:Y:S02]  /*d240*/  IADD3.X R163, R161, UR4, RZ, P0, !PT ;  /* 0x00000004a1a37c10 */ /* 0x000fe400087fe4ff */
[----:B------:R-:W-:Y:S01]  /*d250*/  PLOP3.LUT P1, PT, PT, PT, UP3, 0x80, 0x0 ;  /* 0x000000000000781c */ /* 0x000fe20003f2f038 */
[----:B------:R-:W3:Y:S01]  /*d260*/  LDSM.16.M88.4 R24, [R214+0x9100] ;  /* 0x00910000d618783b */ /* 0x000ee20000000200 */
[----:B------:R-:W-:Y:S07]  /*d270*/  PLOP3.LUT P0, PT, PT, PT, UP3, 0x80, 0x0 ;  /* 0x000000000000781c */ /* 0x000fee0003f0f038 */
[----:B------:R-:W4:Y:S08]  /*d280*/  LDSM.16.M88.4 R32, [R214+0x9900] ;  /* 0x00990000d620783b */ /* 0x000f300000000200 */
[----:B------:R-:W5:Y:S01]  /*d290*/  LDSM.16.M88.4 R40, [R214+0xa100] ;  /* 0x00a10000d628783b */ /* 0x000f620000000200 */
[C---:B-1----:R-:W-:Y:S07]  /*d2a0*/  HMMA.16816.F32.BF16 R4, R120.reuse, R8, RZ ;  /* 0x000000087804723c */ /* 0x042fee00000418ff */
[----:B------:R-:W1:Y:S01]  /*d2b0*/  LDSM.16.M88.4 R48, [R214+0xa900] ;  /* 0x00a90000d630783b */ /* 0x000e620000000200 */
[C---:B------:R-:W-:Y:S07]  /*d2c0*/  HMMA.16816.F32.BF16 R8, R120.reuse, R10, RZ ;  /* 0x0000000a7808723c */ /* 0x040fee00000418ff */
[----:B------:R-:W1:Y:S01]  /*d2d0*/  LDSM.16.M88.4 R116, [R213] ;  /* 0x00000000d574783b */ /* 0x000e620000000200 */
[C---:B--2---:R-:W-:Y:S07]  /*d2e0*/  HMMA.16816.F32.BF16 R12, R120.reuse, R16, RZ ;  /* 0x00000010780c723c */ /* 0x044fee00000418ff */
[----:B------:R-:W2:Y:S01]  /*d2f0*/  LDSM.16.M88.4 R124, [R207] ;  /* 0x00000000cf7c783b */ /* 0x000ea20000000200 */
[C---:B------:R-:W-:Y:S07]  /*d300*/  HMMA.16816.F32.BF16 R16, R120.reuse, R18, RZ ;  /* 0x000000127810723c */ /* 0x040fee00000418ff */
[----:B------:R-:W1:Y:S01]  /*d310*/  LDSM.16.M88.4 R128, [R206] ;  /* 0x00000000ce80783b */ /* 0x000e620000000200 */
[C---:B---3--:R-:W-:Y:S07]  /*d320*/  HMMA.16816.F32.BF16 R20, R120.reuse, R24, RZ ;  /* 0x000000187814723c */ /* 0x048fee00000418ff */
[----:B------:R-:W3:Y:S01]  /*d330*/  LDSM.16.M88.4 R132, [R205] ;  /* 0x00000000cd84783b */ /* 0x000ee20000000200 */
[C---:B------:R-:W-:Y:S07]  /*d340*/  HMMA.16816.F32.BF16 R24, R120.reuse, R26, RZ ;  /* 0x0000001a7818723c */ /* 0x040fee00000418ff */
[----:B------:R-:W1:Y:S01]  /*d350*/  LDSM.16.M88.4 R136, [R204] ;  /* 0x00000000cc88783b */ /* 0x000e620000000200 */
[C---:B----4-:R-:W-:Y:S07]  /*d360*/  HMMA.16816.F32.BF16 R28, R120.reuse, R32, RZ ;  /* 0x00000020781c723c */ /* 0x050fee00000418ff */
[----:B------:R-:W4:Y:S01]  /*d370*/  LDSM.16.M88.4 R144, [R203] ;  /* 0x00000000cb90783b */ /* 0x000f220000000200 */
[C---:B------:R-:W-:Y:S07]  /*d380*/  HMMA.16816.F32.BF16 R32, R120.reuse, R34, RZ ;  /* 0x000000227820723c */ /* 0x040fee00000418ff */
[----:B------:R-:W-:Y:S01]  /*d390*/  @!PT LDS RZ, [RZ] ;  /* 0x00000000fffff984 */ /* 0x000fe20000000800 */
[----:B------:R-:W-:Y:S01]  /*d3a0*/  @!PT LDS RZ, [RZ] ;  /* 0x00000000fffff984 */ /* 0x000fe20000000800 */
[----:B------:R-:W-:Y:S01]  /*d3b0*/  @!PT LDS RZ, [RZ] ;  /* 0x00000000fffff984 */ /* 0x000fe20000000800 */
[----:B------:R1:W-:Y:S01]  /*d3c0*/  LDGSTS.E.BYPASS.LTC128B.128 [R216+0x100], [R44.64], !P4 ;  /* 0x001000002cd87fae */ /* 0x0003e2000e101d4e */
[C---:B-----5:R-:W-:Y:S07]  /*d3d0*/  HMMA.16816.F32.BF16 R36, R120.reuse, R40, RZ ;  /* 0x000000287824723c */ /* 0x060fee00000418ff */
[----:B------:R5:W-:Y:S01]  /*d3e0*/  LDGSTS.E.BYPASS.LTC128B.128 [R216+0x3100], [R156.64], !P3 ;  /* 0x031000009cd87fae */ /* 0x000be2000d901d4e */
[C---:B------:R-:W-:Y:S07]  /*d3f0*/  HMMA.16816.F32.BF16 R40, R120.reuse, R42, RZ ;  /* 0x0000002a7828723c */ /* 0x040fee00000418ff */
[----:B------:R2:W-:Y:S08]  /*d400*/  LDGSTS.E.BYPASS.LTC128B.128 [R216+0x1100], [R160.64], !P4 ;  /* 0x01100000a0d87fae */ /* 0x0005f0000e101d4e */
[----:B------:R2:W-:Y:S01]  /*d410*/  LDGSTS.E.BYPASS.LTC128B.128 [R216+0x4100], [R160.64+0x80], !P3 ;  /* 0x04100080a0d87fae */ /* 0x0005e2000d901d4e */
[C---:B-1----:R-:W-:Y:S07]  /*d420*/  HMMA.16816.F32.BF16 R44, R120.reuse, R48, RZ ;  /* 0x00000030782c723c */ /* 0x042fee00000418ff */
[----:B------:R1:W-:Y:S01]  /*d430*/  LDGSTS.E.BYPASS.LTC128B.128 [R216+0x2100], [R164.64], !P4 ;  /* 0x02100000a4d87fae */ /* 0x0003e2000e101d4e */
[----:B------:R-:W-:Y:S07]  /*d440*/  HMMA.16816.F32.BF16 R48, R120, R50, RZ ;  /* 0x000000327830723c */ /* 0x000fee00000418ff */
[----:B------:R1:W-:Y:S01]  /*d450*/  LDGSTS.E.BYPASS.LTC128B.128 [R216+0x5100], [R162.64], !P3 ;  /* 0x05100000a2d87fae */ /* 0x0003e2000d901d4e */
[C---:B------:R-:W-:Y:S07]  /*d460*/  HMMA.16816.F32.BF16 R4, R140.reuse, R116, R4 ;  /* 0x000000748c04723c */ /* 0x040fee0000041804 */
[----:B------:R-:W1:Y:S01]  /*d470*/  LDSM.16.M88.4 R148, [R211+0x8100] ;  /* 0x00810000d394783b */ /* 0x000e620000000200 */
[C---:B------:R-:W-:Y:S07]  /*d480*/  HMMA.16816.F32.BF16 R8, R140.reuse, R118, R8 ;  /* 0x000000768c08723c */ /* 0x040fee0000041808 */
[----:B------:R-:W0:Y:S01]  /*d490*/  LDGDEPBAR ;  /* 0x00000000000079af */ /* 0x000e220000000000 */
[C---:B--2---:R-:W-:Y:S07]  /*d4a0*/  HMMA.16816.F32.BF16 R12, R140.reuse, R124, R12 ;  /* 0x0000007c8c0c723c */ /* 0x044fee000004180c */
[----:B-----5:R-:W2:Y:S01]  /*d4b0*/  LDSM.16.M88.4 R156, [R211+0x8900] ;  /* 0x00890000d39c783b */ /* 0x020ea20000000200 */
[C---:B------:R-:W-:Y:S07]  /*d4c0*/  HMMA.16816.F32.BF16 R16, R140.reuse, R126, R16 ;  /* 0x0000007e8c10723c */ /* 0x040fee0000041810 */
[----:B------:R-:W5:Y:S01]  /*d4d0*/  LDSM.16.M88.4 R116, [R211+0x9100] ;  /* 0x00910000d374783b */ /* 0x000f620000000200 */
[C---:B------:R-:W-:Y:S07]  /*d4e0*/  HMMA.16816.F32.BF16 R20, R140.reuse, R128, R20 ;  /* 0x000000808c14723c */ /* 0x040fee0000041814 */
[----:B------:R-:W2:Y:S01]  /*d4f0*/  LDSM.16.M88.4 R124, [R211+0x9900] ;  /* 0x00990000d37c783b */ /* 0x000ea20000000200 */
[C---:B------:R-:W-:Y:S07]  /*d500*/  HMMA.16816.F32.BF16 R24, R140.reuse, R130, R24 ;  /* 0x000000828c18723c */ /* 0x040fee0000041818 */
[----:B-1----:R-:W1:Y:S01]  /*d510*/  LDSM.16.M88.4 R160, [R211+0xa100] ;  /* 0x00a10000d3a0783b */ /* 0x002e620000000200 */
[C---:B---3--:R-:W-:Y:S07]  /*d520*/  HMMA.16816.F32.BF16 R28, R140.reuse, R132, R28 ;  /* 0x000000848c1c723c */ /* 0x048fee000004181c */
[----:B------:R-:W3:Y:S01]  /*d530*/  LDSM.16.M88.4 R164, [R211+0xa900] ;  /* 0x00a90000d3a4783b */ /* 0x000ee20000000200 */
[C---:B------:R-:W-:Y:S07]  /*d540*/  HMMA.16816.F32.BF16 R32, R140.reuse, R134, R32 ;  /* 0x000000868c20723c */ /* 0x040fee0000041820 */
[----:B------:R-:W1:Y:S01]  /*d550*/  LDSM.16.M88.4 R128, [R202] ;  /* 0x00000000ca80783b */ /* 0x000e620000000200 */
[C---:B------:R-:W-:Y:S07]  /*d560*/  HMMA.16816.F32.BF16 R36, R140.reuse, R136, R36 ;  /* 0x000000888c24723c */ /* 0x040fee0000041824 */
[----:B------:R-:W1:Y:S01]  /*d570*/  LDSM.16.M88.4 R132, [R202+0x800] ;  /* 0x00080000ca84783b */ /* 0x000e620000000200 */
[C---:B------:R-:W-:Y:S07]  /*d580*/  HMMA.16816.F32.BF16 R40, R140.reuse, R138, R40 ;  /* 0x0000008a8c28723c */ /* 0x040fee0000041828 */
[----:B------:R-:W1:Y:S01]  /*d590*/  LDSM.16.M88.4 R136, [R202+0x1000] ;  /* 0x00100000ca88783b */ /* 0x000e620000000200 */
[C---:B----4-:R-:W-:Y:S07]  /*d5a0*/  HMMA.16816.F32.BF16 R44, R140.reuse, R144, R44 ;  /* 0x000000908c2c723c */ /* 0x050fee000004182c */
[----:B------:R-:W-:Y:S01]  /*d5b0*/  LDSM.16.M88.4 R184, [R211+0xd900] ;  /* 0x00d90000d3b8783b */ /* 0x000fe20000000200 */
[----:B------:R-:W-:Y:S07]  /*d5c0*/  HMMA.16816.F32.BF16 R48, R140, R146, R48 ;  /* 0x000000928c30723c */ /* 0x000fee0000041830 */
[----:B------:R-:W4:Y:S01]  /*d5d0*/  LDSM.16.M88.4 R144, [R202+0x1800] ;  /* 0x00180000ca90783b */ /* 0x000f220000000200 */
[C---:B------:R-:W-:Y:S08]  /*d5e0*/  HMMA.16816.F32.BF16 R4, R152.reuse, R148, R4 ;  /* 0x000000949804723c */ /* 0x040ff00000041804 */
[C---:B------:R-:W-:Y:S01]  /*d5f0*/  HMMA.16816.F32.BF16 R8, R152.reuse, R150, R8 ;  /* 0x000000969808723c */ /* 0x040fe20000041808 */
[----:B------:R-:W1:Y:S07]  /*d600*/  LDSM.16.M88.4 R148, [R202+0x2000] ;  /* 0x00200000ca94783b */ /* 0x000e6e0000000200 */
[C---:B--2---:R-:W-:Y:S08]  /*d610*/  HMMA.16816.F32.BF16 R12, R152.reuse, R156, R12 ;  /* 0x0000009c980c723c */ /* 0x044ff0000004180c */
[C---:B------:R-:W-:Y:S01]  /*d620*/  HMMA.16816.F32.BF16 R16, R152.reuse, R158, R16 ;  /* 0x0000009e9810723c */ /* 0x040fe20000041810 */
[----:B------:R-:W-:Y:S07]  /*d630*/  LDSM.16.M88.4 R156, [R214+0xb900] ;  /* 0x00b90000d69c783b */ /* 0x000fee0000000200 */
[C---:B-----5:R-:W-:Y:S08]  /*d640*/  HMMA.16816.F32.BF16 R20, R152.reuse, R116, R20 ;  /* 0x000000749814723c */ /* 0x060ff00000041814 */
[C---:B------:R-:W-:Y:S01]  /*d650*/  HMMA.16816.F32.BF16 R24, R152.reuse, R118, R24 ;  /* 0x000000769818723c */ /* 0x040fe20000041818 */
[----:B------:R-:W2:Y:S07]  /*d660*/  LDSM.16.M88.4 R116, [R202+0x2800] ;  /* 0x00280000ca74783b */ /* 0x000eae0000000200 */
[C---:B------:R-:W-:Y:S08]  /*d670*/  HMMA.16816.F32.BF16 R28, R152.reuse, R124, R28 ;  /* 0x0000007c981c723c */ /* 0x040ff0000004181c */
        /* <DEDUP_REMOVED lines=15> */
[C---:B------:R-:W-:Y:S01]  /*d770*/  HMMA.16816.F32.BF16 R24, R168.reuse, R138, R24 ;  /* 0x0000008aa818723c */ /* 0x040fe20000041818 */
[----:B------:R-:W1:Y:S07]  /*d780*/  LDSM.16.M88.4 R136, [R201] ;  /* 0x00000000c988783b */ /* 0x000e6e0000000200 */
[C---:B----4-:R-:W-:Y:S08]  /*d790*/  HMMA.16816.F32.BF16 R28, R168.reuse, R144, R28 ;  /* 0x00000090a81c723c */ /* 0x050ff0000004181c */
[C---:B------:R-:W-:Y:S01]  /*d7a0*/  HMMA.16816.F32.BF16 R32, R168.reuse, R146, R32 ;  /* 0x00000092a820723c */ /* 0x040fe20000041820 */
[----:B------:R-:W4:Y:S07]  /*d7b0*/  LDSM.16.M88.4 R144, [R200] ;  /* 0x00000000c890783b */ /* 0x000f2e0000000200 */
[C---:B------:R-:W-:Y:S08]  /*d7c0*/  HMMA.16816.F32.BF16 R36, R168.reuse, R148, R36 ;  /* 0x00000094a824723c */ /* 0x040ff00000041824 */
[C---:B------:R-:W-:Y:S01]  /*d7d0*/  HMMA.16816.F32.BF16 R40, R168.reuse, R150, R40 ;  /* 0x00000096a828723c */ /* 0x040fe20000041828 */
[----:B------:R-:W-:Y:S07]  /*d7e0*/  LDSM.16.M88.4 R148, [R197] ;  /* 0x00000000c594783b */ /* 0x000fee0000000200 */
[C---:B--2---:R-:W-:Y:S08]  /*d7f0*/  HMMA.16816.F32.BF16 R44, R168.reuse, R116, R44 ;  /* 0x00000074a82c723c */ /* 0x044ff0000004182c */
[----:B------:R-:W-:Y:S01]  /*d800*/  HMMA.16816.F32.BF16 R48, R168, R118, R48 ;  /* 0x00000076a830723c */ /* 0x000fe20000041830 */
[----:B------:R-:W2:Y:S07]  /*d810*/  LDSM.16.M88.4 R116, [R199] ;  /* 0x00000000c774783b */ /* 0x000eae0000000200 */
[C---:B-----5:R-:W-:Y:S08]  /*d820*/  HMMA.16816.F32.BF16 R4, R172.reuse, R124, R4 ;  /* 0x0000007cac04723c */ /* 0x060ff00000041804 */
[C---:B------:R-:W-:Y:S01]  /*d830*/  HMMA.16816.F32.BF16 R8, R172.reuse, R126, R8 ;  /* 0x0000007eac08723c */ /* 0x040fe20000041808 */
[----:B------:R-:W5:Y:S07]  /*d840*/  LDSM.16.M88.4 R124, [R198] ;  /* 0x00000000c67c783b */ /* 0x000f6e0000000200 */
[C---:B------:R-:W-:Y:S08]  /*d850*/  HMMA.16816.F32.BF16 R12, R172.reuse, R156, R12 ;  /* 0x0000009cac0c723c */ /* 0x040ff0000004180c */
[C---:B------:R-:W-:Y:S01]  /*d860*/  HMMA.16816.F32.BF16 R16, R172.reuse, R158, R16 ;  /* 0x0000009eac10723c */ /* 0x040fe20000041810 */
[----:B------:R-:W2:Y:S07]  /*d870*/  LDSM.16.M88.4 R156, [R196] ;  /* 0x00000000c49c783b */ /* 0x000eae0000000200 */
        /* <DEDUP_REMOVED lines=15> */
[C---:B----4-:R-:W-:Y:S08]  /*d970*/  HMMA.16816.F32.BF16 R12, R176.reuse, R144, R12 ;  /* 0x00000090b00c723c */ /* 0x050ff0000004180c */
[C---:B------:R-:W-:Y:S01]  /*d980*/  HMMA.16816.F32.BF16 R16, R176.reuse, R146, R16 ;  /* 0x00000092b010723c */ /* 0x040fe20000041810 */
[----:B------:R-:W4:Y:S07]  /*d990*/  LDSM.16.M88.4 R144, [R202+0x3000] ;  /* 0x00300000ca90783b */ /* 0x000f2e0000000200 */
[C---:B--2---:R-:W-:Y:S08]  /*d9a0*/  HMMA.16816.F32.BF16 R20, R176.reuse, R116, R20 ;  /* 0x00000074b014723c */ /* 0x044ff00000041814 */
[C---:B------:R-:W-:Y:S01]  /*d9b0*/  HMMA.16816.F32.BF16 R24, R176.reuse, R118, R24 ;  /* 0x00000076b018723c */ /* 0x040fe20000041818 */
[----:B------:R-:W2:Y:S07]  /*d9c0*/  LDSM.16.M88.4 R116, [R202+0x3800] ;  /* 0x00380000ca74783b */ /* 0x000eae0000000200 */
[C---:B-----5:R-:W-:Y:S08]  /*d9d0*/  HMMA.16816.F32.BF16 R28, R176.reuse, R124, R28 ;  /* 0x0000007cb01c723c */ /* 0x060ff0000004181c */
[C---:B------:R-:W-:Y:S08]  /*d9e0*/  HMMA.16816.F32.BF16 R32, R176.reuse, R126, R32 ;  /* 0x0000007eb020723c */ /* 0x040ff00000041820 */
[C---:B------:R-:W-:Y:S08]  /*d9f0*/  HMMA.16816.F32.BF16 R36, R176.reuse, R148, R36 ;  /* 0x00000094b024723c */ /* 0x040ff00000041824 */
[C---:B------:R-:W-:Y:S08]  /*da00*/  HMMA.16816.F32.BF16 R40, R176.reuse, R150, R40 ;  /* 0x00000096b028723c */ /* 0x040ff00000041828 */
[C---:B------:R-:W-:Y:S08]  /*da10*/  HMMA.16816.F32.BF16 R44, R176.reuse, R156, R44 ;  /* 0x0000009cb02c723c */ /* 0x040ff0000004182c */
[----:B------:R-:W-:Y:S08]  /*da20*/  HMMA.16816.F32.BF16 R48, R176, R158, R48 ;  /* 0x0000009eb030723c */ /* 0x000ff00000041830 */
[C---:B-1----:R-:W-:Y:S08]  /*da30*/  HMMA.16816.F32.BF16 R4, R180.reuse, R160, R4 ;  /* 0x000000a0b404723c */ /* 0x042ff00000041804 */
[C---:B------:R-:W-:Y:S08]  /*da40*/  HMMA.16816.F32.BF16 R8, R180.reuse, R162, R8 ;  /* 0x000000a2b408723c */ /* 0x040ff00000041808 */
[C---:B---3--:R-:W-:Y:S08]  /*da50*/  HMMA.16816.F32.BF16 R12, R180.reuse, R128, R12 ;  /* 0x00000080b40c723c */ /* 0x048ff0000004180c */
        /* <DEDUP_REMOVED lines=9> */
[C---:B----4-:R-:W-:Y:S08]  /*daf0*/  HMMA.16816.F32.BF16 R4, R188.reuse, R144, R4 ;  /* 0x00000090bc04723c */ /* 0x050ff00000041804 */
        /* <DEDUP_REMOVED lines=17> */
[----:B------:R-:W4:Y:S01]  /*dc10*/  MUFU.TANH R128, R9 ;  /* 0x0000000900807308 */ /* 0x000f220000002400 */
[----:B------:R-:W-:Y:S02]  /*dc20*/  FMUL.FTZ R18, R18, c[0x0][0x320] ;  /* 0x0000c80012127a20 */ /* 0x000fe40000410000 */
[----:B------:R-:W-:Y:S02]  /*dc30*/  FMUL.FTZ R19, R19, c[0x0][0x320] ;  /* 0x0000c80013137a20 */ /* 0x000fe40000410000 */
[----:B------:R-:W-:Y:S02]  /*dc40*/  FMUL.FTZ R12, R13, c[0x0][0x320] ;  /* 0x0000c8000d0c7a20 */ /* 0x000fe40000410000 */
[----:B------:R-:W-:Y:S02]  /*dc50*/  FMUL.FTZ R13, R16, c[0x0][0x320] ;  /* 0x0000c800100d7a20 */ /* 0x000fe40000410000 */
[----:B------:R-:W-:Y:S01]  /*dc60*/  FMUL.FTZ R15, R15, c[0x0][0x320] ;  /* 0x0000c8000f0f7a20 */ /* 0x000fe20000410000 */
[----:B------:R-:W1:Y:S10]  /*dc70*/  MUFU.TANH R116, R10 ;  /* 0x0000000a00747308 */ /* 0x000e740000002400 */
[----:B------:R5:W1:Y:S01]  /*dc80*/  MUFU.TANH R117, R11 ;  /* 0x0000000b00757308 */ /* 0x000a620000002400 */
[C---:B--2---:R-:W-:Y:S09]  /*dc90*/  HMMA.16816.F32.BF16 R20, R188.reuse, R4, R20 ;  /* 0x00000004bc14723c */ /* 0x044ff20000041814 */
[----:B------:R-:W2:Y:S01]  /*dca0*/  MUFU.TANH R157, R18 ;  /* 0x00000012009d7308 */ /* 0x000ea20000002400 */
[C---:B------:R-:W-:Y:S01]  /*dcb0*/  HMMA.16816.F32.BF16 R24, R188.reuse, R6, R24 ;  /* 0x00000006bc18723c */ /* 0x040fe20000041818 */
[----:B------:R-:W-:Y:S08]  /*dcc0*/  LDSM.16.M88.4 R4, [R202+0x5000] ;  /* 0x00500000ca04783b */ /* 0x000ff00000000200 */
[----:B------:R-:W1:Y:S01]  /*dcd0*/  MUFU.TANH R163, R19 ;  /* 0x0000001300a37308 */ /* 0x000e620000002400 */
[----:B-----5:R-:W5:Y:S04]  /*dce0*/  LDSM.16.M88.4 R8, [R202+0x4800] ;  /* 0x00480000ca08783b */ /* 0x020f680000000200 */
[----:B------:R-:W-:Y:S05]  /*dcf0*/  FMUL.FTZ R21, R21, c[0x0][0x320] ;  /* 0x0000c80015157a20 */ /* 0x000fea0000410000 */
[----:B------:R1:W1:Y:S01]  /*dd00*/  MUFU.TANH R151, R15 ;  /* 0x0000000f00977308 */ /* 0x0002620000002400 */
[----:B------:R-:W-:Y:S02]  /*dd10*/  FMUL.FTZ R186, R20, c[0x0][0x320] ;  /* 0x0000c80014ba7a20 */ /* 0x000fe40000410000 */
[----:B------:R-:W-:Y:S02]  /*dd20*/  FMUL.FTZ R22, R22, c[0x0][0x320] ;  /* 0x0000c80016167a20 */ /* 0x000fe40000410000 */
[----:B------:R-:W-:Y:S02]  /*dd30*/  FMUL.FTZ R23, R23, c[0x0][0x320] ;  /* 0x0000c80017177a20 */ /* 0x000fe40000410000 */
[----:B------:R-:W-:Y:S02]  /*dd40*/  FMUL.FTZ R162, R24, c[0x0][0x320] ;  /* 0x0000c80018a27a20 */ /* 0x000fe40000410000 */
[----:B------:R-:W-:Y:S01]  /*dd50*/  FMUL.FTZ R25, R25, c[0x0][0x320] ;  /* 0x0000c80019197a20 */ /* 0x000fe20000410000 */
[----:B------:R2:W2:Y:S01]  /*dd60*/  MUFU.TANH R160, R21 ;  /* 0x0000001500a07308 */ /* 0x0004a20000002400 */
[----:B------:R-:W-:Y:S02]  /*dd70*/  FMUL.FTZ R26, R26, c[0x0][0x320] ;  /* 0x0000c8001a1a7a20 */ /* 0x000fe40000410000 */
[----:B------:R-:W-:Y:S07]  /*dd80*/  FMUL.FTZ R27, R27, c[0x0][0x320] ;  /* 0x0000c8001b1b7a20 */ /* 0x000fee0000410000 */
[----:B------:R-:W2:Y:S01]  /*dd90*/  MUFU.TANH R124, R124 ;  /* 0x0000007c007c7308 */ /* 0x000ea20000002400 */
[----:B-1----:R-:W-:Y:S09]  /*dda0*/  IMAD R15, R192, -0x60, RZ ;  /* 0xffffffa0c00f7824 */ /* 0x002ff200078e02ff */
[----:B------:R-:W1:Y:S01]  /*ddb0*/  MUFU.TANH R125, R125 ;  /* 0x0000007d007d7308 */ /* 0x000e620000002400 */
[C---:B-----5:R-:W-:Y:S09]  /*ddc0*/  HMMA.16816.F32.BF16 R28, R188.reuse, R8, R28 ;  /* 0x00000008bc1c723c */ /* 0x060ff2000004181c */
[----:B------:R-:W1:Y:S01]  /*ddd0*/  MUFU.TANH R127, R127 ;  /* 0x0000007f007f7308 */ /* 0x000e620000002400 */
[C---:B------:R-:W-:Y:S01]  /*dde0*/  HMMA.16816.F32.BF16 R32, R188.reuse, R10, R32 ;  /* 0x0000000abc20723c */ /* 0x040fe20000041820 */
[----:B------:R-:W5:Y:S01]  /*ddf0*/  LDSM.16.M88.4 R8, [R202+0x5800] ;  /* 0x00580000ca08783b */ /* 0x000f620000000200 */
[----:B------:R-:W-:Y:S07]  /*de00*/  DEPBAR.LE SB0, 0x0 ;  /* 0x000080000000791a */ /* 0x000fee0000000000 */
[----:B------:R-:W1:Y:S01]  /*de10*/  MUFU.TANH R118, R118 ;  /* 0x0000007600767308 */ /* 0x000e620000002400 */
[----:B------:R-:W-:Y:S01]  /*de20*/  BAR.SYNC.DEFER_BLOCKING 0x0 ;  /* 0x0000000000007b1d */ /* 0x000fe20000010000 */
[C---:B------:R-:W-:Y:S05]  /*de30*/  HMMA.16816.F32.BF16 R36, R188.reuse, R4, R36 ;  /* 0x00000004bc24723c */ /* 0x040fea0000041824 */
[----:B------:R-:W-:Y:S03]  /*de40*/  FMUL.FTZ R238, R28, c[0x0][0x320] ;  /* 0x0000c8001cee7a20 */ /* 0x000fe60000410000 */
[----:B------:R-:W1:Y:S01]  /*de50*/  MUFU.TANH R12, R12 ;  /* 0x0000000c000c7308 */ /* 0x000e620000002400 */
[C---:B------:R-:W-:Y:S03]  /*de60*/  HMMA.16816.F32.BF16 R40, R188.reuse, R6, R40 ;  /* 0x00000006bc28723c */ /* 0x040fe60000041828 */
[----:B------:R-:W-:Y:S02]  /*de70*/  FMUL.FTZ R29, R29, c[0x0][0x320] ;  /* 0x0000c8001d1d7a20 */ /* 0x000fe40000410000 */
[----:B------:R-:W-:Y:S02]  /*de80*/  FMUL.FTZ R236, R32, c[0x0][0x320] ;  /* 0x0000c80020ec7a20 */ /* 0x000fe40000410000 */
[----:B------:R-:W-:Y:S01]  /*de90*/  @P6 IADD3 R6, R192, -0x1, RZ ;  /* 0xffffffffc0066810 */ /* 0x000fe20007ffe0ff */
[----:B------:R-:W-:Y:S01]  /*dea0*/  FMUL.FTZ R30, R30, c[0x0][0x320] ;  /* 0x0000c8001e1e7a20 */ /* 0x000fe20000410000 */
[----:B------:R-:W1:Y:S03]  /*deb0*/  MUFU.TANH R167, R167 ;  /* 0x000000a700a77308 */ /* 0x000e660000002400 */
[----:B------:R-:W-:Y:S01]  /*dec0*/  @P6 SHF.R.S32.HI R5, RZ, 0x1f, R6 ;  /* 0x0000001fff056819 */ /* 0x000fe20000011406 */
[----:B------:R-:W-:Y:S02]  /*ded0*/  FMUL.FTZ R31, R31, c[0x0][0x320] ;  /* 0x0000c8001f1f7a20 */ /* 0x000fe40000410000 */
[----:B------:R-:W-:Y:S02]  /*dee0*/  FMUL.FTZ R230, R36, c[0x0][0x320] ;  /* 0x0000c80024e67a20 */ /* 0x000fe40000410000 */
[----:B------:R-:W-:Y:S02]  /*def0*/  @P6 IMAD R5, R5, c[0x0][0x1e0], RZ ;  /* 0x0000780005056a24 */ /* 0x000fe400078e02ff */
[----:B------:R-:W1:Y:S01]  /*df00*/  MUFU.TANH R13, R13 ;  /* 0x0000000d000d7308 */ /* 0x000e620000002400 */
[----:B------:R-:W-:Y:S01]  /*df10*/  FMUL.FTZ R33, R33, c[0x0][0x320] ;  /* 0x0000c80021217a20 */ /* 0x000fe20000410000 */
[C---:B-----5:R-:W-:Y:S03]  /*df20*/  HMMA.16816.F32.BF16 R44, R188.reuse, R8, R44 ;  /* 0x00000008bc2c723c */ /* 0x060fe6000004182c */
[C---:B------:R-:W-:Y:S02]  /*df30*/  @P6 IMAD R5, R6.reuse, c[0x0][0x1e4], R5 ;  /* 0x0000790006056a24 */ /* 0x040fe400078e0205 */
[----:B------:R-:W-:Y:S03]  /*df40*/  @P6 IMAD.WIDE.U32 R6, R6, c[0x0][0x1e0], RZ ;  /* 0x0000780006066a25 */ /* 0x000fe600078e00ff */
[----:B------:R-:W1:Y:S01]  /*df50*/  MUFU.TANH R14, R14 ;  /* 0x0000000e000e7308 */ /* 0x000e620000002400 */
[----:B------:R-:W-:Y:S01]  /*df60*/  @P6 MOV R8, R218 ;  /* 0x000000da00086202 */ /* 0x000fe20000000f00 */
[----:B------:R-:W-:Y:S03]  /*df70*/  HMMA.16816.F32.BF16 R48, R188, R10, R48 ;  /* 0x0000000abc30723c */ /* 0x000fe60000041830 */
[----:B------:R-:W-:Y:S01]  /*df80*/  @P6 MOV R9, R221 ;  /* 0x000000dd00096202 */ /* 0x000fe20000000f00 */
[----:B------:R-:W-:Y:S01]  /*df90*/  FMUL.FTZ R184, R40, c[0x0][0x320] ;  /* 0x0000c80028b87a20 */ /* 0x000fe20000410000 */
[----:B------:R-:W-:Y:S01]  /*dfa0*/  @P6 IADD3 R4, R7, R5, RZ ;  /* 0x0000000507046210 */ /* 0x000fe20007ffe0ff */
[----:B------:R-:W-:Y:S01]  /*dfb0*/  FMUL.FTZ R34, R34, c[0x0][0x320] ;  /* 0x0000c80022227a20 */ /* 0x000fe20000410000 */
[----:B------:R-:W-:Y:S01]  /*dfc0*/  MOV R5, R217 ;  /* 0x000000d900057202 */ /* 0x000fe20000000f00 */
[----:B------:R-:W1:Y:S01]  /*dfd0*/  MUFU.TANH R186, R186 ;  /* 0x000000ba00ba7308 */ /* 0x000e620000002400 */
[----:B------:R-:W-:Y:S04]  /*dfe0*/  @P6 IMAD.WIDE.U32 R6, R6, 0x60, R8 ;  /* 0x0000006006066825 */ /* 0x000fe800078e0008 */
[----:B------:R-:W-:Y:S01]  /*dff0*/  @P6 IMAD R4, R4, 0x60, RZ ;  /* 0x0000006004046824 */ /* 0x000fe200078e02ff */
[----:B------:R-:W-:Y:S01]  /*e000*/  @P6 SHF.L.U32 R16, R6, 0x1, RZ ;  /* 0x0000000106106819 */ /* 0x000fe200000006ff */
[----:B------:R-:W-:Y:S02]  /*e010*/  FMUL.FTZ R35, R35, c[0x0][0x320] ;  /* 0x0000c80023237a20 */ /* 0x000fe40000410000 */
[----:B------:R-:W-:Y:S01]  /*e020*/  FMUL.FTZ R37, R37, c[0x0][0x320] ;  /* 0x0000c80025257a20 */ /* 0x000fe20000410000 */
[----:B------:R1:W1:Y:S01]  /*e030*/  MUFU.TANH R231, R22 ;  /* 0x0000001600e77308 */ /* 0x0002620000002400 */
[----:B------:R-:W-:Y:S01]  /*e040*/  @P6 IADD3 R10, P2, R16, 0x80, RZ ;  /* 0x00000080100a6810 */ /* 0x000fe20007f5e0ff */
[----:B------:R-:W-:Y:S01]  /*e050*/  FMUL.FTZ R38, R38, c[0x0][0x320] ;  /* 0x0000c80026267a20 */ /* 0x000fe20000410000 */
[----:B------:R-:W-:Y:S01]  /*e060*/  @P6 IADD3 R16, P5, R16, c[0x0][0x1c8], RZ ;  /* 0x0000720010106a10 */ /* 0x000fe20007fbe0ff */
[----:B------:R-:W-:Y:S01]  /*e070*/  FMUL.FTZ R39, R39, c[0x0][0x320] ;  /* 0x0000c80027277a20 */ /* 0x000fe20000410000 */
[----:B------:R-:W-:Y:S01]  /*e080*/  @P6 IADD3 R4, R7, R4, RZ ;  /* 0x0000000407046210 */ /* 0x000fe20007ffe0ff */
[----:B------:R-:W-:Y:S01]  /*e090*/  FMUL.FTZ R41, R41, c[0x0][0x320] ;  /* 0x0000c80029297a20 */ /* 0x000fe20000410000 */
[----:B------:R-:W-:Y:S01]  /*e0a0*/  IADD3 R7, -R222, R15, RZ ;  /* 0x0000000fde077210 */ /* 0x000fe20007ffe1ff */
[----:B------:R-:W-:Y:S01]  /*e0b0*/  FMUL.FTZ R42, R42, c[0x0][0x320] ;  /* 0x0000c8002a2a7a20 */ /* 0x000fe20000410000 */
[----:B------:R-:W-:Y:S01]  /*e0c0*/  @P6 SHF.L.U64.HI R4, R6, 0x1, R4 ;  /* 0x0000000106046819 */ /* 0x000fe20000010204 */
[----:B------:R1:W1:Y:S01]  /*e0d0*/  MUFU.TANH R187, R23 ;  /* 0x0000001700bb7308 */ /* 0x0002620000002400 */
[----:B------:R-:W-:Y:S01]  /*e0e0*/  @P1 IMAD.HI.U32 R6, R217, c[0x0][0x2c8], RZ ;  /* 0x0000b200d9061a27 */ /* 0x000fe200078e00ff */
[----:B------:R-:W-:Y:S02]  /*e0f0*/  @P6 IADD3 R10, P1, R10, c[0x0][0x1c8], RZ ;  /* 0x000072000a0a6a10 */ /* 0x000fe40007f3e0ff */
[----:B------:R-:W-:Y:S01]  /*e100*/  @P6 IADD3.X R17, R4, c[0x0][0x1cc], RZ, P5, !PT ;  /* 0x0000730004116a10 */ /* 0x000fe20002ffe4ff */
[----:B------:R-:W-:Y:S01]  /*e110*/  FMUL.FTZ R43, R43, c[0x0][0x320] ;  /* 0x0000c8002b2b7a20 */ /* 0x000fe20000410000 */
[----:B------:R-:W-:Y:S01]  /*e120*/  @P6 IADD3.X R11, RZ, c[0x0][0x1cc], R4, P1, P2 ;  /* 0x00007300ff0b6a10 */ /* 0x000fe20000fe4404 */
[----:B------:R-:W-:Y:S01]  /*e130*/  FMUL.FTZ R4, R51, c[0x0][0x320] ;  /* 0x0000c80033047a20 */ /* 0x000fe20000410000 */
[----:B------:R-:W-:Y:S01]  /*e140*/  @P0 SHF.R.U32.HI R5, RZ, c[0x0][0x2cc], R6 ;  /* 0x0000b300ff050a19 */ /* 0x000fe20000011606 */
[----:B------:R-:W-:Y:S01]  /*e150*/  @!PT LDS RZ, [RZ] ;  /* 0x00000000fffff984 */ /* 0x000fe20000000800 */
[----:B------:R-:W-:Y:S01]  /*e160*/  @!PT LDS RZ, [RZ] ;  /* 0x00000000fffff984 */ /* 0x000fe20000000800 */
[----:B------:R-:W-:Y:S01]  /*e170*/  @!PT LDS RZ, [RZ] ;  /* 0x00000000fffff984 */ /* 0x000fe20000000800 */
[----:B------:R5:W-:Y:S01]  /*e180*/  @P6 LDGSTS.E.BYPASS.LTC128B.128 [R216+0x8100], [R16.64], !P4 ;  /* 0x0810000010d86fae */ /* 0x000be2000e101d4e */
[----:B------:R-:W1:Y:S01]  /*e190*/  MUFU.TANH R162, R162 ;  /* 0x000000a200a27308 */ /* 0x000e620000002400 */
[----:B------:R-:W-:Y:S01]  /*e1a0*/  @P6 IADD3 R8, P0, R16, UR13, RZ ;  /* 0x0000000d10086c10 */ /* 0x000fe2000ff1e0ff */
[----:B------:R-:W-:Y:S02]  /*e1b0*/  FMUL.FTZ R44, R44, c[0x0][0x320] ;  /* 0x0000c8002c2c7a20 */ /* 0x000fe40000410000 */
[----:B------:R-:W-:Y:S01]  /*e1c0*/  FMUL.FTZ R45, R45, c[0x0][0x320] ;  /* 0x0000c8002d2d7a20 */ /* 0x000fe20000410000 */
[----:B------:R-:W-:Y:S01]  /*e1d0*/  @P6 IADD3.X R9, R17, UR7, RZ, P0, !PT ;  /* 0x0000000711096c10 */ /* 0x000fe200087fe4ff */
[----:B------:R-:W-:Y:S01]  /*e1e0*/  FMUL.FTZ R46, R46, c[0x0][0x320] ;  /* 0x0000c8002e2e7a20 */ /* 0x000fe20000410000 */
[----:B------:R1:W-:Y:S01]  /*e1f0*/  @P6 LDGSTS.E.BYPASS.LTC128B.128 [R216+0xb100], [R10.64], !P3 ;  /* 0x0b1000000ad86fae */ /* 0x0003e2000d901d4e */
[C---:B------:R-:W-:Y:S01]  /*e200*/  @P6 IADD3 R18, P1, R8.reuse, UR13, RZ ;  /* 0x0000000d08126c10 */ /* 0x040fe2000ff3e0ff */
[----:B------:R-:W-:Y:S01]  /*e210*/  FMUL.FTZ R47, R47, c[0x0][0x320] ;  /* 0x0000c8002f2f7a20 */ /* 0x000fe20000410000 */
[----:B------:R1:W1:Y:S01]  /*e220*/  MUFU.TANH R164, R25 ;  /* 0x0000001900a47308 */ /* 0x0002620000002400 */
[----:B------:R-:W-:Y:S01]  /*e230*/  @P6 IADD3 R20, P0, R8, UR10, RZ ;  /* 0x0000000a08146c10 */ /* 0x000fe2000ff1e0ff */
[----:B------:R-:W-:Y:S01]  /*e240*/  FMUL.FTZ R48, R48, c[0x0][0x320] ;  /* 0x0000c80030307a20 */ /* 0x000fe20000410000 */
[----:B------:R-:W-:Y:S01]  /*e250*/  @P6 IADD3.X R19, R9, UR7, RZ, P1, !PT ;  /* 0x0000000709136c10 */ /* 0x000fe20008ffe4ff */
[----:B------:R-:W-:Y:S01]  /*e260*/  FMUL.FTZ R49, R49, c[0x0][0x320] ;  /* 0x0000c80031317a20 */ /* 0x000fe20000410000 */
[----:B------:R1:W-:Y:S01]  /*e270*/  @P6 LDGSTS.E.BYPASS.LTC128B.128 [R216+0x9100], [R8.64], !P4 ;  /* 0x0910000008d86fae */ /* 0x0003e2000e101d4e */
[----:B--2---:R-:W-:Y:S01]  /*e280*/  @P6 IADD3.X R21, R9, UR8, RZ, P0, !PT ;  /* 0x0000000809156c10 */ /* 0x004fe200087fe4ff */
[----:B------:R-:W-:Y:S01]  /*e290*/  FMUL.FTZ R50, R50, c[0x0][0x320] ;  /* 0x0000c80032327a20 */ /* 0x000fe20000410000 */
[----:B------:R-:W-:Y:S02]  /*e2a0*/  PLOP3.LUT P0, PT, PT, PT, UP2, 0x40, 0x0 ;  /* 0x000000000000781c */ /* 0x000fe40003f0e828 */
[----:B------:R2:W1:Y:S03]  /*e2b0*/  MUFU.TANH R229, R26 ;  /* 0x0000001a00e57308 */ /* 0x0004660000002400 */
[----:B------:R1:W-:Y:S07]  /*e2c0*/  @P6 LDGSTS.E.BYPASS.LTC128B.128 [R216+0xc100], [R8.64+0x80], !P3 ;  /* 0x0c10008008d86fae */ /* 0x0003ee000d901d4e */
[----:B------:R2:W2:Y:S01]  /*e2d0*/  MUFU.TANH R193, R27 ;  /* 0x0000001b00c17308 */ /* 0x0004a20000002400 */
[----:B------:R2:W-:Y:S08]  /*e2e0*/  @P6 LDGSTS.E.BYPASS.LTC128B.128 [R216+0xa100], [R18.64], !P4 ;  /* 0x0a10000012d86fae */ /* 0x0005f0000e101d4e */
[----:B------:R2:W-:Y:S01]  /*e2f0*/  @P6 LDGSTS.E.BYPASS.LTC128B.128 [R216+0xd100], [R20.64], !P3 ;  /* 0x0d10000014d86fae */ /* 0x0005e2000d901d4e */
[----:B------:R-:W2:Y:S07]  /*e300*/  MUFU.TANH R238, R238 ;  /* 0x000000ee00ee7308 */ /* 0x000eae0000002400 */
[----:B------:R-:W0:Y:S03]  /*e310*/  LDGDEPBAR ;  /* 0x00000000000079af */ /* 0x000e260000000000 */
[----:B------:R2:W2:Y:S01]  /*e320*/  MUFU.TANH R232, R29 ;  /* 0x0000001d00e87308 */ /* 0x0004a20000002400 */
[----:B-1----:R-:W-:Y:S04]  /*e330*/  IADD3 R9, -R222, 0x1, R15 ;  /* 0x00000001de097810 */ /* 0x002fe80007ffe10f */
[----:B------:R-:W5:Y:S01]  /*e340*/  SHFL.IDX PT, R6, R5, RZ, 0x1c1f ;  /* 0x001c1fff05067589 */ /* 0x000f6200000e0000 */
[----:B------:R-:W-:Y:S04]  /*e350*/  IADD3 R9, R9, c[0x0][0x1d0], RZ ;  /* 0x0000740009097a10 */ /* 0x000fe80007ffe0ff */
[----:B------:R1:W1:Y:S01]  /*e360*/  MUFU.TANH R235, R30 ;  /* 0x0000001e00eb7308 */ /* 0x0002620000002400 */
[----:B------:R-:W-:Y:S04]  /*e370*/  IADD3 R9, R9, -c[0x0][0x168], RZ ;  /* 0x80005a0009097a10 */ /* 0x000fe80007ffe0ff */
[C---:B------:R-:W-:Y:S02]  /*e380*/  IADD3 R11, R9.reuse, c[0x0][0x328], RZ ;  /* 0x0000ca00090b7a10 */ /* 0x040fe40007ffe0ff */
[----:B------:R-:W-:Y:S03]  /*e390*/  IADD3 R9, R9, UR6, RZ ;  /* 0x0000000609097c10 */ /* 0x000fe6000fffe0ff */
[----:B------:R1:W1:Y:S01]  /*e3a0*/  MUFU.TANH R239, R31 ;  /* 0x0000001f00ef7308 */ /* 0x0002620000002400 */
[-C--:B-----5:R-:W-:Y:S09]  /*e3b0*/  IADD3 R17, R11, R6.reuse, RZ ;  /* 0x000000060b117210 */ /* 0x0a0ff20007ffe0ff */
[----:B------:R-:W1:Y:S01]  /*e3c0*/  MUFU.TANH R236, R236 ;  /* 0x000000ec00ec7308 */ /* 0x000e620000002400 */
[----:B------:R-:W-:Y:S09]  /*e3d0*/  IADD3 R16, R9, R6, RZ ;  /* 0x0000000609107210 */ /* 0x000ff20007ffe0ff */
[----:B------:R1:W1:Y:S10]  /*e3e0*/  MUFU.TANH R234, R33 ;  /* 0x0000002100ea7308 */ /* 0x0002740000002400 */
[----:B------:R1:W1:Y:S10]  /*e3f0*/  MUFU.TANH R237, R34 ;  /* 0x0000002200ed7308 */ /* 0x0002740000002400 */
[----:B------:R1:W1:Y:S10]  /*e400*/  MUFU.TANH R233, R35 ;  /* 0x0000002300e97308 */ /* 0x0002740000002400 */
[----:B------:R-:W1:Y:S10]  /*e410*/  MUFU.TANH R230, R230 ;  /* 0x000000e600e67308 */ /* 0x000e740000002400 */
[----:B------:R1:W1:Y:S10]  /*e420*/  MUFU.TANH R228, R37 ;  /* 0x0000002500e47308 */ /* 0x0002740000002400 */
[----:B------:R1:W1:Y:S10]  /*e430*/  MUFU.TANH R185, R38 ;  /* 0x0000002600b97308 */ /* 0x0002740000002400 */
[----:B------:R1:W1:Y:S10]  /*e440*/  MUFU.TANH R165, R39 ;  /* 0x0000002700a57308 */ /* 0x0002740000002400 */
[----:B------:R-:W1:Y:S10]  /*e450*/  MUFU.TANH R184, R184 ;  /* 0x000000b800b87308 */ /* 0x000e740000002400 */
[----:B------:R1:W1:Y:S10]  /*e460*/  MUFU.TANH R166, R41 ;  /* 0x0000002900a67308 */ /* 0x0002740000002400 */
        /* <DEDUP_REMOVED lines=25> */
.L_x_51:
[----:B------:R-:W-:Y:S04]  /*e600*/  MOV R6, c[0x0][0x32c] ;  /* 0x0000cb0000067a02 */ /* 0x000fe80000000f00 */
[----:B------:R-:W-:Y:S11]  /*e610*/  ISETP.NE.AND P0, PT, R6, 0x1, PT ;  /* 0x000000010600780c */ /* 0x000ff60003f05270 */
[----:B------:R-:W-:Y:S02]  /*e620*/  @!UPT UIADD3 URZ, URZ, URZ, URZ ;  /* 0x0000003f3f3ff290 */ /* 0x000fe4000fffe03f */
[----:B------:R-:W-:Y:S05]  /*e630*/  @P0 IMAD.HI.U32 R6, R8, c[0x0][0x330], RZ ;  /* 0x0000cc0008060a27 */ /* 0x000fea00078e00ff */
[----:B------:R-:W-:Y:S02]  /*e640*/  @P0 SHF.R.U32.HI R8, RZ, c[0x0][0x334], R6 ;  /* 0x0000cd00ff080a19 */ /* 0x000fe40000011606 */
.L_x_52:
[----:B------:R-:W-:Y:S05]  /*e650*/  BSYNC B0 ;  /* 0x0000000000007941 */ /* 0x000fea0003800000 */
.L_x_50:
[----:B------:R-:W-:Y:S05]  /*e660*/  IMAD R19, R8, c[0x0][0x32c], R7 ;  /* 0x0000cb0008137a24 */ /* 0x000fea00078e0207 */
[----:B------:R-:W-:Y:S02]  /*e670*/  IADD3 R6, R19, c[0x0][0x32c], RZ ;  /* 0x0000cb0013067a10 */ /* 0x000fe40007ffe0ff */
[----:B------:R-:W-:Y:S02]  /*e680*/  IMNMX R16, R16, R19, !PT ;  /* 0x0000001310107217 */ /* 0x000fe40007800200 */
[----:B------:R-:W-:Y:S02]  /*e690*/  IMNMX R17, R17, R6, PT ;  /* 0x0000000611117217 */ /* 0x000fe40003800200 */
.L_x_49:
[C---:B--234-:R-:W-:Y:S02]  /*e6a0*/  ISETP.GE.AND P0, PT, R15.reuse, 0x2, PT ;  /* 0x000000020f00780c */ /* 0x05cfe40003f06270 */
[----:B------:R-:W-:Y:S02]  /*e6b0*/  ISETP.GE.AND P1, PT, R15, 0x9, PT ;  /* 0x000000090f00780c */ /* 0x000fe40003f26270 */
[----:B------:R-:W-:Y:S02]  /*e6c0*/  LOP3.LUT R223, R223, 0xfffbffff, RZ, 0xc0, !PT ;  /* 0xfffbffffdfdf7812 */ /* 0x000fe400078ec0ff */
[C---:B------:R-:W-:Y:S02]  /*e6d0*/  ISETP.GE.AND P2, PT, R15.reuse, 0xa, PT ;  /* 0x0000000a0f00780c */ /* 0x040fe40003f46270 */
[C---:B------:R-:W-:Y:S02]  /*e6e0*/  ISETP.GE.AND P6, PT, R15.reuse, 0x51, PT ;  /* 0x000000510f00780c */ /* 0x040fe40003fc6270 */
[----:B------:R-:W-:Y:S03]  /*e6f0*/  ISETP.GE.AND P5, PT, R15, 0x52, PT ;  /* 0x000000520f00780c */ /* 0x000fe60003fa6270 */
[----:B------:R-:W-:Y:S02]  /*e700*/  @P0 LOP3.LUT R223, R223, 0x40000, RZ, 0xfc, !PT ;  /* 0x00040000dfdf0812 */ /* 0x000fe400078efcff */
[C---:B------:R-:W-:Y:S02]  /*e710*/  ISETP.GT.AND P0, PT, R16.reuse, 0x1, !P0 ;  /* 0x000000011000780c */ /* 0x040fe40004704270 */
[----:B------:R-:W-:Y:S02]  /*e720*/  LOP3.LUT R223, R223, 0xfffdffff, RZ, 0xc0, !PT ;  /* 0xfffdffffdfdf7812 */ /* 0x000fe400078ec0ff */
[----:B------:R-:W-:Y:S02]  /*e730*/  ISETP.LT.OR P0, PT, R17, 0x2, P0 ;  /* 0x000000021100780c */ /* 0x000fe40000701670 */
[----:B------:R-:W-:Y:S02]  /*e740*/  @P1 LOP3.LUT R223, R223, 0x20000, RZ, 0xfc, !PT ;  /* 0x00020000dfdf1812 */ /* 0x000fe400078efcff */
[----:B------:R-:W-:Y:S02]  /*e750*/  ISETP.GT.AND P1, PT, R16, 0x8, !P1 ;  /* 0x000000081000780c */ /* 0x000fe40004f24270 */
[----:B------:R-:W-:Y:S02]  /*e760*/  LOP3.LUT R223, R223, 0xfffeffff, RZ, 0xc0, !PT ;  /* 0xfffeffffdfdf7812 */ /* 0x000fe400078ec0ff */
[----:B------:R-:W-:Y:S02]  /*e770*/  FSEL R126, R126, -INF , !P0 ;  /* 0xff8000007e7e7808 */ /* 0x000fe40004000000 */
[----:B------:R-:W-:Y:S02]  /*e780*/  @P2 LOP3.LUT R223, R223, 0x10000, RZ, 0xfc, !PT ;  /* 0x00010000dfdf2812 */ /* 0x000fe400078efcff */
[----:B------:R-:W-:Y:S02]  /*e790*/  ISETP.GT.AND P0, PT, R16, 0x9, !P2 ;  /* 0x000000091000780c */ /* 0x000fe40005704270 */
[----:B------:R-:W-:Y:S02]  /*e7a0*/  ISETP.GE.AND P2, PT, R15, 0x11, PT ;  /* 0x000000110f00780c */ /* 0x000fe40003f46270 */
        /* <DEDUP_REMOVED lines=11> */
[----:B-1----:R-:W-:Y:S02]  /*e860*/  FSEL R42, R118, -INF , !P0 ;  /* 0xff800000762a7808 */ /* 0x002fe40004000000 */
[----:B------:R-:W-:Y:S02]  /*e870*/  ISETP.GT.AND P0, PT, R16, 0x11, !P1 ;  /* 0x000000111000780c */ /* 0x000fe40004f04270 */
[----:B------:R-:W-:Y:S02]  /*e880*/  ISETP.GE.AND P1, PT, R15, 0x19, PT ;  /* 0x000000190f00780c */ /* 0x000fe40003f26270 */
[----:B------:R-:W-:Y:S02]  /*e890*/  ISETP.LT.OR P0, PT, R17, 0x12, P0 ;  /* 0x000000121100780c */ /* 0x000fe40000701670 */
[----:B------:R-:W-:Y:S02]  /*e8a0*/  LOP3.LUT R223, R223, 0xffffdfff, RZ, 0xc0, !PT ;  /* 0xffffdfffdfdf7812 */ /* 0x000fe400078ec0ff */
[----:B------:R-:W-:Y:S02]  /*e8b0*/  FSEL R40, R12, -INF , !P0 ;  /* 0xff8000000c287808 */ /* 0x000fe40004000000 */
[C---:B------:R-:W-:Y:S02]  /*e8c0*/  ISETP.GT.AND P0, PT, R16.reuse, 0x18, !P1 ;  /* 0x000000181000780c */ /* 0x040fe40004f04270 */
[----:B------:R-:W-:Y:S02]  /*e8d0*/  ISETP.GE.AND P2, PT, R15, 0x59, PT ;  /* 0x000000590f00780c */ /* 0x000fe40003f46270 */
[----:B------:R-:W-:Y:S02]  /*e8e0*/  ISETP.LT.OR P0, PT, R17, 0x19, P0 ;  /* 0x000000191100780c */ /* 0x000fe40000701670 */
        /* <DEDUP_REMOVED lines=10> */
[----:B------:R-:W-:Y:S01]  /*e990*/  ISETP.GT.AND P0, PT, R16, 0x20, !P1 ;  /* 0x000000201000780c */ /* 0x000fe20004f04270 */
[----:B------:R-:W1:Y:S03]  /*e9a0*/  SHFL.IDX PT, R14, R5, 0x1, 0x1c1f ;  /* 0x003c1f00050e7f89 */ /* 0x000e6600000e0000 */
        /* <DEDUP_REMOVED lines=8> */
[----:B------:R-:W-:Y:S01]  /*ea30*/  ISETP.GE.AND P1, PT, R15, 0x29, PT ;  /* 0x000000290f00780c */ /* 0x000fe20003f26270 */
[--C-:B-1----:R-:W-:Y:S01]  /*ea40*/  IMAD.IADD R12, R9, 0x1, R14.reuse ;  /* 0x00000001090c7824 */ /* 0x102fe200078e020e */
        /* <DEDUP_REMOVED lines=48> */
[----:B------:R-:W-:Y:S02]  /*ed50*/  FSEL R228, R228, -INF , !P0 ;  /* 0xff800000e4e47808 */ /* 0x000fe40004000000 */
[----:B------:R-:W-:Y:S02]  /*ed60*/  LOP3.LUT R223, R223, 0xfffffffd, RZ, 0xc0, !PT ;  /* 0xfffffffddfdf7812 */ /* 0x000fe400078ec0ff */
[----:B------:R-:W-:Y:S04]  /*ed70*/  ISETP.GT.AND P0, PT, R16, 0x48, !P1 ;  /* 0x000000481000780c */ /* 0x000fe80004f04270 */
[----:B------:R-:W-:Y:S03]  /*ed80*/  ISETP.LT.OR P0, PT, R17, 0x49, P0 ;  /* 0x000000491100780c */ /* 0x000fe60000701670 */
[----:B------:R-:W-:Y:S02]  /*ed90*/  @P1 LOP3.LUT R223, R223, 0x2, RZ, 0xfc, !PT ;  /* 0x00000002dfdf1812 */ /* 0x000fe400078efcff */
[----:B------:R-:W-:Y:S02]  /*eda0*/  ISETP.GE.AND P1, PT, R15, 0x4a, PT ;  /* 0x0000004a0f00780c */ /* 0x000fe40003f26270 */
[----:B------:R-:W-:Y:S02]  /*edb0*/  FSEL R184, R184, -INF , !P0 ;  /* 0xff800000b8b87808 */ /* 0x000fe40004000000 */
[----:B------:R-:W-:Y:S02]  /*edc0*/  ISETP.GT.AND P0, PT, R16, 0x49, !P1 ;  /* 0x000000491000780c */ /* 0x000fe40004f04270 */
[----:B------:R-:W-:Y:S02]  /*edd0*/  LOP3.LUT R223, R223, 0xfffffffe, RZ, 0xc0, !PT ;  /* 0xfffffffedfdf7812 */ /* 0x000fe400078ec0ff */
[----:B------:R-:W-:Y:S04]  /*ede0*/  ISETP.LT.OR P0, PT, R17, 0x4a, P0 ;  /* 0x0000004a1100780c */ /* 0x000fe80000701670 */
[----:B------:R-:W-:Y:S02]  /*edf0*/  FSEL R166, R166, -INF , !P0 ;  /* 0xff800000a6a67808 */ /* 0x000fe40004000000 */
[----:B------:R-:W-:Y:S02]  /*ee00*/  ISETP.GT.AND P0, PT, R16, 0x50, !P6 ;  /* 0x000000501000780c */ /* 0x000fe40007704270 */
[----:B------:R-:W-:Y:S02]  /*ee10*/  @P1 LOP3.LUT R223, R223, 0x1, RZ, 0xfc, !PT ;  /* 0x00000001dfdf1812 */ /* 0x000fe400078efcff */
[----:B------:R-:W-:Y:S02]  /*ee20*/  ISETP.LT.OR P0, PT, R17, 0x51, P0 ;  /* 0x000000511100780c */ /* 0x000fe40000701670 */
        /* <DEDUP_REMOVED lines=8> */
[----:B------:R-:W-:Y:S04]  /*eeb0*/  ISETP.LT.OR P0, PT, R17, 0x59, P0 ;  /* 0x000000591100780c */ /* 0x000fe80000701670 */
[----:B------:R-:W-:Y:S02]  /*eec0*/  FSEL R146, R146, -INF , !P0 ;  /* 0xff80000092927808 */ /* 0x000fe40004000000 */
[----:B------:R-:W-:Y:S02]  /*eed0*/  ISETP.GT.AND P0, PT, R16, RZ, !P1 ;  /* 0x000000ff1000720c */ /* 0x000fe40004f04270 */
[----:B------:R-:W-:Y:S02]  /*eee0*/  ISETP.GE.AND P1, PT, R15, 0x5a, PT ;  /* 0x0000005a0f00780c */ /* 0x000fe40003f26270 */
[----:B------:R-:W-:Y:S04]  /*eef0*/  ISETP.LT.OR P0, PT, R17, 0x1, P0 ;  /* 0x000000011100780c */ /* 0x000fe80000701670 */
[----:B------:R-:W-:Y:S01]  /*ef00*/  FSEL R10, R0, -INF , !P0 ;  /* 0xff800000000a7808 */ /* 0x000fe20004000000 */
[----:B------:R-:W-:Y:S01]  /*ef10*/  IMAD.IADD R0, R11, 0x1, R14 ;  /* 0x000000010b007824 */ /* 0x000fe200078e020e */
        /* <DEDUP_REMOVED lines=20> */
.L_x_55:
[----:B------:R-:W-:Y:S04]  /*f060*/  MOV R5, c[0x0][0x32c] ;  /* 0x0000cb0000057a02 */ /* 0x000fe80000000f00 */
[----:B------:R-:W-:Y:S11]  /*f070*/  ISETP.NE.AND P0, PT, R5, 0x1, PT ;  /* 0x000000010500780c */ /* 0x000ff60003f05270 */
[----:B------:R-:W-:Y:S02]  /*f080*/  @!UPT UIADD3 URZ, URZ, URZ, URZ ;  /* 0x0000003f3f3ff290 */ /* 0x000fe4000fffe03f */
[----:B------:R-:W-:Y:S05]  /*f090*/  @P0 IMAD.HI.U32 R5, R14, c[0x0][0x330], RZ ;  /* 0x0000cc000e050a27 */ /* 0x000fea00078e00ff */
[----:B------:R-:W-:Y:S02]  /*f0a0*/  @P0 SHF.R.U32.HI R14, RZ, c[0x0][0x334], R5 ;  /* 0x0000cd00ff0e0a19 */ /* 0x000fe40000011605 */
.L_x_56:
[----:B------:R-:W-:Y:S05]  /*f0b0*/  BSYNC B0 ;  /* 0x0000000000007941 */ /* 0x000fea0003800000 */
.L_x_54:
[----:B------:R-:W-:Y:S05]  /*f0c0*/  IMAD R7, R14, c[0x0][0x32c], R7 ;  /* 0x0000cb000e077a24 */ /* 0x000fea00078e0207 */
[----:B------:R-:W-:Y:S02]  /*f0d0*/  IADD3 R5, R7, c[0x0][0x32c], RZ ;  /* 0x0000cb0007057a10 */ /* 0x000fe40007ffe0ff */
[----:B------:R-:W-:Y:S02]  /*f0e0*/  IMNMX R12, R12, R7, !PT ;  /* 0x000000070c0c7217 */ /* 0x000fe40007800200 */
[----:B------:R-:W-:Y:S02]  /*f0f0*/  IMNMX R0, R0, R5, PT ;  /* 0x0000000500007217 */ /* 0x000fe40003800200 */
.L_x_53:
[C---:B------:R-:W-:Y:S01]  /*f100*/  LOP3.LUT P0, RZ, R223.reuse, 0x80000, RZ, 0xc0, !PT ;  /* 0x00080000dfff7812 */ /* 0x040fe2000780c0ff */
        /* <DEDUP_REMOVED lines=14> */
[----:B------:R-:W-:Y:S01]  /*f1f0*/  FMNMX.FTZ R5, R42, R5, !PT ;  /* 0x000000052a057209 */ /* 0x000fe20007810000 */
[----:B------:R-:W-:Y:S01]  /*f200*/  LDSM.16.MT88.4 R44, [R212+0x3100] ;  /* 0x00310000d42c783b */ /* 0x000fe20000004200 */
        /* <DEDUP_REMOVED lines=55> */
[C---:B------:R-:W-:Y:S02]  /*f580*/  ISETP.GT.AND P6, PT, R12.reuse, 0x50, !P6 ;  /* 0x000000500c00780c */ /* 0x040fe400077c4270 */
        /* <DEDUP_REMOVED lines=13> */
[----:B------:R-:W-:Y:S02]  /*f660*/  FMNMX.FTZ R5, R150, R5, !PT ;  /* 0x0000000596057209 */ /* 0x000fe40007810000 */
[----:B------:R-:W-:Y:S02]  /*f670*/  FSEL R193, R193, -INF , !P0 ;  /* 0xff800000c1c17808 */ /* 0x000fe40004000000 */
[----:B------:R-:W-:Y:S02]  /*f680*/  LOP3.LUT P0, RZ, R223, 0x80, RZ, 0xc0, !PT ;  /* 0x00000080dfff7812 */ /* 0x000fe4000780c0ff */
[----:B------:R-:W-:Y:S02]  /*f690*/  FMNMX.FTZ R16, R193, R16, !PT ;  /* 0x00000010c1107209 */ /* 0x000fe40007810000 */
[C---:B------:R-:W-:Y:S02]  /*f6a0*/  ISETP.GT.AND P0, PT, R12.reuse, 0x30, !P0 ;  /* 0x000000300c00780c */ /* 0x040fe40004704270 */
[----:B------:R-:W-:Y:S02]  /*f6b0*/  ISETP.GT.AND P2, PT, R12, 0x58, !P2 ;  /* 0x000000580c00780c */ /* 0x000fe40005744270 */
[C---:B------:R-:W-:Y:S02]  /*f6c0*/  ISETP.LT.OR P0, PT, R0.reuse, 0x31, P0 ;  /* 0x000000310000780c */ /* 0x040fe40000701670 */
[----:B------:R-:W-:Y:S02]  /*f6d0*/  ISETP.LT.OR P5, PT, R0, 0x52, P5 ;  /* 0x000000520000780c */ /* 0x000fe40002fa1670 */
[----:B------:R-:W-:Y:S02]  /*f6e0*/  FSEL R235, R235, -INF , !P0 ;  /* 0xff800000ebeb7808 */ /* 0x000fe40004000000 */
[----:B------:R-:W-:Y:S02]  /*f6f0*/  LOP3.LUT P0, RZ, R223, 0x40, RZ, 0xc0, !PT ;  /* 0x00000040dfff7812 */ /* 0x000fe4000780c0ff */
[----:B------:R-:W-:Y:S02]  /*f700*/  FMNMX.FTZ R16, R235, R16, !PT ;  /* 0x00000010eb107209 */ /* 0x000fe40007810000 */
[----:B------:R-:W-:Y:S02]  /*f710*/  ISETP.GT.AND P0, PT, R12, 0x31, !P0 ;  /* 0x000000310c00780c */ /* 0x000fe40004704270 */
[----:B------:R-:W-:Y:S02]  /*f720*/  FSEL R147, R147, -INF , !P6 ;  /* 0xff80000093937808 */ /* 0x000fe40007000000 */
        /* <DEDUP_REMOVED lines=17> */
[----:B------:R-:W-:Y:S01]  /*f840*/  LOP3.LUT P0, RZ, R223, 0x8, RZ, 0xc0, !PT ;  /* 0x00000008dfff7812 */ /* 0x000fe2000780c0ff */
[----:B------:R-:W1:Y:S01]  /*f850*/  SHFL.BFLY PT, R5, R14, 0x2, 0x1f ;  /* 0x0c401f000e057f89 */ /* 0x000e6200000e0000 */
        /* <DEDUP_REMOVED lines=9> */
[----:B------:R-:W-:Y:S02]  /*f8f0*/  FSEL R117, R4, -INF , !P1 ;  /* 0xff80000004757808 */ /* 0x000fe40004800000 */
[----:B------:R-:W-:Y:S02]  /*f900*/  ISETP.LT.OR P0, PT, R0, 0x42, P0 ;  /* 0x000000420000780c */ /* 0x000fe40000701670 */
[----:B-1----:R-:W-:Y:S02]  /*f910*/  FMNMX.FTZ R14, R14, R5, !PT ;  /* 0x000000050e0e7209 */ /* 0x002fe40007810000 */
[----:B------:R-:W-:Y:S02]  /*f920*/  FSEL R165, R165, -INF , !P0 ;  /* 0xff800000a5a57808 */ /* 0x000fe40004000000 */
[----:B------:R-:W-:Y:S01]  /*f930*/  LOP3.LUT P0, RZ, R223, 0x2, RZ, 0xc0, !PT ;  /* 0x00000002dfff7812 */ /* 0x000fe2000780c0ff */
[----:B------:R-:W1:Y:S01]  /*f940*/  SHFL.BFLY PT, R15, R14, 0x1, 0x1f ;  /* 0x0c201f000e0f7f89 */ /* 0x000e6200000e0000 */
[----:B------:R-:W-:Y:S02]  /*f950*/  FMNMX.FTZ R16, R165, R16, !PT ;  /* 0x00000010a5107209 */ /* 0x000fe40007810000 */
[----:B------:R-:W-:Y:S04]  /*f960*/  ISETP.GT.AND P0, PT, R12, 0x48, !P0 ;  /* 0x000000480c00780c */ /* 0x000fe80004704270 */
[----:B------:R-:W-:Y:S04]  /*f970*/  ISETP.LT.OR P0, PT, R0, 0x49, P0 ;  /* 0x000000490000780c */ /* 0x000fe80000701670 */
[----:B------:R-:W-:Y:S02]  /*f980*/  FSEL R161, R161, -INF , !P0 ;  /* 0xff800000a1a17808 */ /* 0x000fe40004000000 */
[----:B------:R-:W-:Y:S02]  /*f990*/  LOP3.LUT P0, RZ, R223, 0x1, RZ, 0xc0, !PT ;  /* 0x00000001dfff7812 */ /* 0x000fe4000780c0ff */
[----:B------:R-:W-:Y:S02]  /*f9a0*/  FMNMX.FTZ R16, R161, R16, !PT ;  /* 0x00000010a1107209 */ /* 0x000fe40007810000 */
[----:B------:R-:W-:Y:S04]  /*f9b0*/  ISETP.GT.AND P0, PT, R12, 0x49, !P0 ;  /* 0x000000490c00780c */ /* 0x000fe80004704270 */
[----:B------:R-:W-:Y:S04]  /*f9c0*/  ISETP.LT.OR P0, PT, R0, 0x4a, P0 ;  /* 0x0000004a0000780c */ /* 0x000fe80000701670 */
        /* <DEDUP_REMOVED lines=46> */
[----:B------:R-:W2:Y:S01]  /*fcb0*/  LDSM.16.MT88.4 R12, [R212+0x100] ;  /* 0x00010000d40c783b */ /* 0x000ea20000004200 */
[--C-:B------:R-:W-:Y:S01]  /*fcc0*/  FFMA.FTZ R131, R11, c[0x0][0x2d0], -R134.reuse ;  /* 0x0000b4000b837a23 */ /* 0x100fe20000010886 */
[----:B------:R-:W-:Y:S01]  /*fcd0*/  MUFU.EX2 R230, R230 ;  /* 0x000000e600e67308 */ /* 0x000fe20000000800 */
[--C-:B------:R-:W-:Y:S01]  /*fce0*/  FFMA.FTZ R130, R9, c[0x0][0x2d0], -R134.reuse ;  /* 0x0000b40009827a23 */ /* 0x100fe20000010886 */
[----:B---3--:R-:W-:Y:S01]  /*fcf0*/  F2FP.BF16.PACK_AB R126, R129, R118 ;  /* 0x00000076817e723e */ /* 0x008fe200000010ff */
[--C-:B------:R-:W-:Y:S02]  /*fd00*/  FFMA.FTZ R132, R125, c[0x0][0x2d0], -R134.reuse ;  /* 0x0000b4007d847a23 */ /* 0x100fe40000010886 */
[----:B------:R-:W-:Y:S02]  /*fd10*/  FMUL.FTZ R2, R5, c[0x0][0x2d0] ;  /* 0x0000b40005027a20 */ /* 0x000fe40000410000 */
[--C-:B------:R-:W-:Y:S02]  /*fd20*/  FFMA.FTZ R165, R165, c[0x0][0x2d0], -R134.reuse ;  /* 0x0000b400a5a57a23 */ /* 0x100fe40000010886 */
[--C-:B------:R-:W-:Y:S01]  /*fd30*/  FFMA.FTZ R161, R161, c[0x0][0x2d0], -R134.reuse ;  /* 0x0000b400a1a17a23 */ /* 0x100fe20000010886 */
        /* <DEDUP_REMOVED lines=86> */
[----:B------:R-:W5:Y:S01]  /*102a0*/  MUFU.EX2 R151, R151 ;  /* 0x0000009700977308 */ /* 0x000f620000000800 */
[----:B------:R-:W-:Y:S01]  /*102b0*/  LDSM.16.MT88.4 R88, [R212+0x3900] ;  /* 0x00390000d458783b */ /* 0x000fe20000004200 */
[--C-:B------:R-:W-:Y:S02]  /*102c0*/  FFMA.FTZ R157, R157, c[0x0][0x2d0], -R134.reuse ;  /* 0x0000b4009d9d7a23 */ /* 0x100fe40000010886 */
[--C-:B------:R-:W-:Y:S02]  /*102d0*/  FFMA.FTZ R158, R163, c[0x0][0x2d0], -R134.reuse ;  /* 0x0000b400a39e7a23 */ /* 0x100fe40000010886 */
[C---:B------:R-:W-:Y:S03]  /*102e0*/  HMMA.16816.F32.BF16 R28, R124.reuse, R36, R28 ;  /* 0x000000247c1c723c */ /* 0x040fe6000004181c */
[--C-:B------:R-:W-:Y:S01]  /*102f0*/  FFMA.FTZ R163, R186, c[0x0][0x2d0], -R149.reuse ;  /* 0x0000b400baa37a23 */ /* 0x100fe20000010895 */
[----:B------:R-:W-:Y:S01]  /*10300*/  MUFU.EX2 R157, R157 ;  /* 0x0000009d009d7308 */ /* 0x000fe20000000800 */
[--C-:B------:R-:W-:Y:S02]  /*10310*/  FFMA.FTZ R167, R164, c[0x0][0x2d0], -R149.reuse ;  /* 0x0000b400a4a77a23 */ /* 0x100fe40000010895 */
[C---:B------:R-:W-:Y:S01]  /*10320*/  FMUL.FTZ R36, R3.reuse, R80 ;  /* 0x0000005003247220 */ /* 0x040fe20000410000 */
[C---:B------:R-:W-:Y:S04]  /*10330*/  HMMA.16816.F32.BF16 R32, R124.reuse, R38, R32 ;  /* 0x000000267c20723c */ /* 0x040fe80000041820 */
[----:B------:R-:W-:Y:S02]  /*10340*/  FMUL.FTZ R37, R3, R81 ;  /* 0x0000005103257220 */ /* 0x000fe40000410000 */
[----:B------:R-:W1:Y:S01]  /*10350*/  MUFU.EX2 R158, R158 ;  /* 0x0000009e009e7308 */ /* 0x000e620000000800 */
        /* <DEDUP_REMOVED lines=11> */
[----:B------:R-:W-:Y:S01]  /*10410*/  MUFU.EX2 R162, R162 ;  /* 0x000000a200a27308 */ /* 0x000fe20000000800 */
        /* <DEDUP_REMOVED lines=25> */
[----:B------:R-:W-:Y:S02]  /*105b0*/  FFMA.FTZ R149, R144, c[0x0][0x2d0], -R149 ;  /* 0x0000b40090957a23 */ /* 0x000fe40000010895 */
[C---:B--2---:R-:W-:Y:S04]  /*105c0*/  HMMA.16816.F32.BF16 R60, R124.reuse, R68, R60 ;  /* 0x000000447c3c723c */ /* 0x044fe8000004183c */
[----:B------:R-:W-:Y:S01]  /*105d0*/  MUFU.EX2 R166, R166 ;  /* 0x000000a600a67308 */ /* 0x000fe20000000800 */
[--C-:B------:R-:W-:Y:S02]  /*105e0*/  FFMA.FTZ R144, R147, c[0x0][0x2d0], -R134.reuse ;  /* 0x0000b40093907a23 */ /* 0x100fe40000010886 */
        /* <DEDUP_REMOVED lines=8> */
[----:B------:R-:W-:Y:S02]  /*10670*/  FFMA.FTZ R134, R117, c[0x0][0x2d0], -R134 ;  /* 0x0000b40075867a23 */ /* 0x000fe40000010886 */
[----:B------:R-:W-:Y:S02]  /*10680*/  FFMA.FTZ R128, R3, R224, R128 ;  /* 0x000000e003807223 */ /* 0x000fe40000010080 */
[C---:B------:R-:W-:Y:S01]  /*10690*/  HMMA.16816.F32.BF16 R4, R68.reuse, R72, R4 ;  /* 0x000000484404723c */ /* 0x040fe20000041804 */
[----:B------:R-:W2:Y:S04]  /*106a0*/  MUFU.EX2 R187, R187 ;  /* 0x000000bb00bb7308 */ /* 0x000ea80000000800 */
[----:B------:R-:W-:Y:S02]  /*106b0*/  FFMA.FTZ R133, R2, R225, R133 ;  /* 0x000000e102857223 */ /* 0x000fe40000010085 */
[----:B------:R-:W-:Y:S01]  /*106c0*/  FADD.FTZ R119, R119, R128 ;  /* 0x0000008077777221 */ /* 0x000fe20000010000 */
        /* <DEDUP_REMOVED lines=29> */
[----:B------:R-:W-:Y:S02]  /*108a0*/  MUFU.EX2 R234, R234 ;  /* 0x000000ea00ea7308 */ /* 0x000fe40000000800 */
        /* <DEDUP_REMOVED lines=84> */
[----:B------:R-:W-:Y:S01]  /*10df0*/  FADD.FTZ R3, R161, R2 ;  /* 0x00000002a1037221 */ /* 0x000fe20000010000 */
[----:B------:R-:W-:Y:S03]  /*10e00*/  IADD3 R2, R192, -0x1, RZ ;  /* 0xffffffffc0027810 */ /* 0x000fe60007ffe0ff */
[C---:B-1----:R-:W-:Y:S04]  /*10e10*/  HMMA.16816.F32.BF16 R20, R68.reuse, R76, R20 ;  /* 0x0000004c4414723c */ /* 0x042fe80000041814 */
[----:B------:R-:W-:Y:S02]  /*10e20*/  FADD.FTZ R3, R228, R3 ;  /* 0x00000003e4037221 */ /* 0x000fe40000010000 */
[----:B------:R-:W-:Y:S02]  /*10e30*/  IMAD.MOV.U32 R192, RZ, RZ, R2 ;  /* 0x000000ffffc07224 */ /* 0x000fe400078e0002 */
[C---:B------:R-:W-:Y:S01]  /*10e40*/  HMMA.16816.F32.BF16 R24, R68.reuse, R78, R24 ;  /* 0x0000004e4418723c */ /* 0x040fe20000041818 */
[----:B------:R-:W1:Y:S03]  /*10e50*/  LDSM.16.MT88.4 R76, [R212+0x2100] ;  /* 0x00210000d44c783b */ /* 0x000e660000004200 */
[----:B------:R-:W-:Y:S02]  /*10e60*/  FADD.FTZ R144, R144, R3 ;  /* 0x0000000390907221 */ /* 0x000fe40000010000 */
[----:B------:R-:W-:Y:S02]  /*10e70*/  IMAD.MOV.U32 R3, RZ, RZ, R0 ;  /* 0x000000ffff037224 */ /* 0x000fe400078e0000 */
[C---:B------:R-:W-:Y:S04]  /*10e80*/  HMMA.16816.F32.BF16 R28, R68.reuse, R84, R28 ;  /* 0x00000054441c723c */ /* 0x040fe8000004181c */
[----:B------:R-:W-:Y:S02]  /*10e90*/  FADD.FTZ R144, R139, R144 ;  /* 0x000000908b907221 */ /* 0x000fe40000010000 */
[----:B------:R-:W-:Y:S02]  /*10ea0*/  IMAD.MOV.U32 R2, RZ, RZ, R116 ;  /* 0x000000ffff027224 */ /* 0x000fe400078e0074 */
        /* <DEDUP_REMOVED lines=21> */
[----:B------:R-:W-:Y:S03]  /*11000*/  F2FP.BF16.PACK_AB R71, R228, R161 ;  /* 0x000000a1e447723e */ /* 0x000fe600000010ff */
[----:B------:R-:W-:Y:S04]  /*11010*/  FADD.FTZ R184, R184, R233 ;  /* 0x000000e9b8b87221 */ /* 0x000fe80000010000 */
[C---:B-1----:R-:W-:Y:S03]  /*11020*/  HMMA.16816.F32.BF16 R4, R68.reuse, R76, R4 ;  /* 0x0000004c4404723c */ /* 0x042fe60000041804 */
[----:B------:R-:W-:Y:S04]  /*11030*/  FADD.FTZ R239, R239, R184 ;  /* 0x000000b8efef7221 */ /* 0x000fe80000010000 */
        /* <DEDUP_REMOVED lines=44> */
.L_x_48:
[----:B------:R-:W1:Y:S01]  /*11300*/  SHFL.BFLY PT, R7, R224, 0x2, 0x1f ;  /* 0x0c401f00e0077f89 */ /* 0x000e6200000e0000 */
[----:B------:R-:W-:-:S02]  /*11310*/  MOV R5, RZ ;  /* 0x000000ff00057202 */ /* 0x000fc40000000f00 */
[----:B------:R-:W-:Y:S01]  /*11320*/  MOV R2, RZ ;  /* 0x000000ff00027202 */ /* 0x000fe20000000f00 */
[----:B------:R-:W2:Y:S01]  /*11330*/  SHFL.BFLY PT, R6, R225, 0x2, 0x1f ;  /* 0x0c401f00e1067f89 */ /* 0x000ea200000e0000 */
[----:B------:R-:W-:Y:S01]  /*11340*/  PLOP3.LUT P2, PT, PT, PT, PT, 0x8, 0x0 ;  /* 0x000000000000781c */ /* 0x000fe20003f4e170 */
        /* <DEDUP_REMOVED lines=11> */
[----:B------:R-:W2:Y:S01]  /*11400*/  @P1 MUFU.LG2 R4, R4 ;  /* 0x0000000400041308 */ /* 0x000ea20000000c00 */
[----:B------:R-:W-:-:S07]  /*11410*/  @P0 FMUL.FTZ R9, R9, c[0x0][0x2d0] ;  /* 0x0000b40009090a20 */ /* 0x000fce0000410000 */
[----:B------:R-:W3:Y:S01]  /*11420*/  @P0 MUFU.LG2 R6, R3 ;  /* 0x0000000300060308 */ /* 0x000ee20000000c00 */
[C---:B-1----:R-:W-:Y:S02]  /*11430*/  FMUL.FTZ R112, R5.reuse, R112 ;  /* 0x0000007005707220 */ /* 0x042fe40000410000 */
[C---:B------:R-:W-:Y:S02]  /*11440*/  FMUL.FTZ R113, R5.reuse, R113 ;  /* 0x0000007105717220 */ /* 0x040fe40000410000 */
[C---:B------:R-:W-:Y:S02]  /*11450*/  FMUL.FTZ R108, R5.reuse, R108 ;  /* 0x0000006c056c7220 */ /* 0x040fe40000410000 */
[----:B------:R-:W-:Y:S01]  /*11460*/  FMUL.FTZ R109, R5, R109 ;  /* 0x0000006d056d7220 */ /* 0x000fe20000410000 */
[----:B------:R1:W4:Y:S01]  /*11470*/  @P0 MUFU.RCP R2, R3 ;  /* 0x0000000300020308 */ /* 0x0003220000001000 */
[----:B--2---:R-:W-:Y:S02]  /*11480*/  @P1 FMUL.FTZ R7, R4, 0.69314718246459960938 ;  /* 0x3f31721804071820 */ /* 0x004fe40000410000 */
[----:B------:R-:W-:-:S02]  /*11490*/  @P1 FMUL.FTZ R4, R8, c[0x0][0x2d0] ;  /* 0x0000b40008041a20 */ /* 0x000fc40000410000 */
[C---:B------:R-:W-:Y:S02]  /*114a0*/  FMUL.FTZ R104, R5.reuse, R104 ;  /* 0x0000006805687220 */ /* 0x040fe40000410000 */
[C---:B------:R-:W-:Y:S02]  /*114b0*/  FMUL.FTZ R105, R5.reuse, R105 ;  /* 0x0000006905697220 */ /* 0x040fe40000410000 */
[----:B---3--:R-:W-:Y:S02]  /*114c0*/  @P0 FMUL.FTZ R6, R6, 0.69314718246459960938 ;  /* 0x3f31721806060820 */ /* 0x008fe40000410000 */
[C---:B------:R-:W-:Y:S02]  /*114d0*/  FMUL.FTZ R100, R5.reuse, R100 ;  /* 0x0000006405647220 */ /* 0x040fe40000410000 */
[C---:B------:R-:W-:Y:S02]  /*114e0*/  FMUL.FTZ R101, R5.reuse, R101 ;  /* 0x0000006505657220 */ /* 0x040fe40000410000 */
[C---:B------:R-:W-:Y:S01]  /*114f0*/  FMUL.FTZ R96, R5.reuse, R96 ;  /* 0x0000006005607220 */ /* 0x040fe20000410000 */
[----:B-1----:R-:W-:Y:S01]  /*11500*/  MOV R3, 0xff800000 ;  /* 0xff80000000037802 */ /* 0x002fe20000000f00 */
        /* <DEDUP_REMOVED lines=58> */
.L_x_20:
[----:B------:R-:W-:Y:S05]  /*118b0*/  @P2 BRA `(.L_x_58) ;  /* 0x0000137000002947 */ /* 0x000fea0003800000 */
[----:B------:R-:W1:Y:S01]  /*118c0*/  S2R R7, SR_CTAID.Y ;  /* 0x0000000000077919 */ /* 0x000e620000002600 */
[----:B------:R-:W-:Y:S01]  /*118d0*/  IMAD R6, RZ, RZ, -UR9 ;  /* 0x80000009ff067e24 */ /* 0x000fe2000f8e02ff */
[----:B------:R-:W-:Y:S01]  /*118e0*/  USHF.R.S32.HI UR6, URZ, 0x1f, UR9 ;  /* 0x0000001f3f067899 */ /* 0x000fe20008011409 */
[----:B------:R-:W-:Y:S01]  /*118f0*/  BSSY B0, `(.L_x_59) ;  /* 0x00000d1000007945 */ /* 0x000fe20003800000 */
[----:B------:R-:W2:Y:S01]  /*11900*/  S2R R2, SR_TID.X ;  /* 0x0000000000027919 */ /* 0x000ea20000002100 */
[----:B------:R-:W-:Y:S02]  /*11910*/  ULDC.64 UR4, c[0x0][0x4d0] ;  /* 0x0001340000047ab9 */ /* 0x000fe40000000a00 */
[----:B------:R-:W-:Y:S01]  /*11920*/  UIMAD UR7, UR6, UR4, URZ ;  /* 0x00000004060772a4 */ /* 0x000fe2000f8e023f */
[----:B------:R-:W3:Y:S01]  /*11930*/  S2R R9, SR_CTAID.Z ;  /* 0x0000000000097919 */ /* 0x000ee20000002700 */
[----:B------:R-:W-:-:S02]  /*11940*/  UIMAD.WIDE.U32 UR10, UR9, UR4, URZ ;  /* 0x00000004090a72a5 */ /* 0x000fc4000f8e003f */
[----:B------:R-:W-:Y:S01]  /*11950*/  UIMAD UR7, UR9, UR5, UR7 ;  /* 0x00000005090772a4 */ /* 0x000fe2000f8e0207 */
[----:B------:R-:W4:Y:S02]  /*11960*/  S2R R10, SR_CTAID.X ;  /* 0x00000000000a7919 */ /* 0x000f240000002500 */
[----:B------:R-:W-:Y:S01]  /*11970*/  ULDC.64 UR4, c[0x0][0x438] ;  /* 0x00010e0000047ab9 */ /* 0x000fe20000000a00 */
[----:B------:R-:W-:Y:S01]  /*11980*/  MOV R17, UR11 ;  /* 0x0000000b00117c02 */ /* 0x000fe20008000f00 */
[----:B------:R-:W-:Y:S01]  /*11990*/  UIMAD.WIDE.U32 UR12, UR9, UR4, URZ ;  /* 0x00000004090c72a5 */ /* 0x000fe2000f8e003f */
[----:B------:R-:W-:Y:S01]  /*119a0*/  IMAD.U32 R16, RZ, RZ, UR10 ;  /* 0x0000000aff107e24 */ /* 0x000fe2000f8e00ff */
[----:B------:R-:W-:Y:S02]  /*119b0*/  UIMAD UR4, UR6, UR4, URZ ;  /* 0x00000004060472a4 */ /* 0x000fe4000f8e023f */
[----:B------:R-:W-:Y:S02]  /*119c0*/  UIADD3 UR7, UR11, UR7, URZ ;  /* 0x000000070b077290 */ /* 0x000fe4000fffe03f */
[----:B------:R-:W-:Y:S01]  /*119d0*/  UIMAD UR4, UR9, UR5, UR4 ;  /* 0x00000005090472a4 */ /* 0x000fe2000f8e0204 */
[----:B------:R-:W-:Y:S01]  /*119e0*/  MOV R14, UR12 ;  /* 0x0000000c000e7c02 */ /* 0x000fe20008000f00 */
[----:B-1----:R-:W-:-:S02]  /*119f0*/  IMAD R6, R6, c[0x0][0x550], R7 ;  /* 0x0001540006067a24 */ /* 0x002fc400078e0207 */
[----:B------:R-:W-:Y:S01]  /*11a00*/  UIADD3 UR4, UR13, UR4, URZ ;  /* 0x000000040d047290 */ /* 0x000fe2000fffe03f */
[----:B------:R-:W-:Y:S01]  /*11a10*/  IMAD.U32 R15, RZ, RZ, UR13 ;  /* 0x0000000dff0f7e24 */ /* 0x000fe2000f8e00ff */
[----:B--2---:R-:W-:Y:S01]  /*11a20*/  SHF.R.S32.HI R7, RZ, 0x1f, R2 ;  /* 0x0000001fff077819 */ /* 0x004fe20000011402 */
[----:B------:R-:W-:-:S03]  /*11a30*/  IMAD.U32 R17, RZ, RZ, UR7 ;  /* 0x00000007ff117e24 */ /* 0x000fc6000f8e00ff */
[CC--:B------:R-:W-:Y:S01]  /*11a40*/  LEA.HI R0, R7.reuse, R2.reuse, RZ, 0x5 ;  /* 0x0000000207007211 */ /* 0x0c0fe200078f28ff */
[----:B------:R-:W-:Y:S01]  /*11a50*/  IMAD.U32 R15, RZ, RZ, UR4 ;  /* 0x00000004ff0f7e24 */ /* 0x000fe2000f8e00ff */
[-C--:B------:R-:W-:Y:S01]  /*11a60*/  LEA.HI R7, R7, R2.reuse, RZ, 0x2 ;  /* 0x0000000207077211 */ /* 0x080fe200078f10ff */
[C---:B---3--:R-:W-:Y:S01]  /*11a70*/  IMAD.WIDE.U32 R16, R9.reuse, c[0x0][0x4d8], R16 ;  /* 0x0001360009107a25 */ /* 0x048fe200078e0010 */
[----:B------:R-:W-:Y:S02]  /*11a80*/  LOP3.LUT R11, R0, 0xffffffe0, RZ, 0xc0, !PT ;  /* 0xffffffe0000b7812 */ /* 0x000fe400078ec0ff */
[----:B------:R-:W-:Y:S01]  /*11a90*/  SHF.R.S32.HI R13, RZ, 0x5, R0 ;  /* 0x00000005ff0d7819 */ /* 0x000fe20000011400 */
[----:B------:R-:W-:Y:S01]  /*11aa0*/  IMAD.WIDE.U32 R14, R9, c[0x0][0x440], R14 ;  /* 0x00011000090e7a25 */ /* 0x000fe200078e000e */
[----:B------:R-:W-:Y:S02]  /*11ab0*/  SHF.R.S32.HI R0, RZ, 0x1f, R0 ;  /* 0x0000001fff007819 */ /* 0x000fe40000011400 */
[----:B------:R-:W-:Y:S01]  /*11ac0*/  LOP3.LUT R7, R7, 0xfffffffc, RZ, 0xc0, !PT ;  /* 0xfffffffc07077812 */ /* 0x000fe200078ec0ff */
[----:B------:R-:W-:Y:S01]  /*11ad0*/  IMAD.IADD R4, R2, 0x1, -R11 ;  /* 0x0000000102047824 */ /* 0x000fe200078e0a0b */
[----:B------:R-:W-:Y:S01]  /*11ae0*/  LEA.HI R0, R0, R13, RZ, 0x3 ;  /* 0x0000000d00007211 */ /* 0x000fe200078f18ff */
[----:B------:R-:W-:Y:S01]  /*11af0*/  IMAD.MOV.U32 R18, RZ, RZ, R16 ;  /* 0x000000ffff127224 */ /* 0x000fe200078e0010 */
[----:B------:R-:W-:-:S02]  /*11b00*/  IADD3 R7, -R7, R2, RZ ;  /* 0x0000000207077210 */ /* 0x000fc40007ffe1ff */
[----:B------:R-:W-:Y:S02]  /*11b10*/  LOP3.LUT R0, R0, 0xffffff8, RZ, 0xc0, !PT ;  /* 0x0ffffff800007812 */ /* 0x000fe400078ec0ff */
[----:B------:R-:W-:Y:S02]  /*11b20*/  SHF.R.S32.HI R11, RZ, 0x1f, R4 ;  /* 0x0000001fff0b7819 */ /* 0x000fe40000011404 */
[----:B------:R-:W-:Y:S01]  /*11b30*/  SHF.R.S32.HI R8, RZ, 0x1f, R9 ;  /* 0x0000001fff087819 */ /* 0x000fe20000011409 */
[----:B------:R-:W-:Y:S01]  /*11b40*/  IMAD.IADD R13, R13, 0x1, -R0 ;  /* 0x000000010d0d7824 */ /* 0x000fe200078e0a00 */
[----:B------:R-:W-:Y:S02]  /*11b50*/  LEA.HI R0, R7, R7, RZ, 0x1 ;  /* 0x0000000707007211 */ /* 0x000fe400078f08ff */
[----:B------:R-:W-:Y:S01]  /*11b60*/  LEA.HI R2, R11, R4, RZ, 0x2 ;  /* 0x000000040b027211 */ /* 0x000fe200078f10ff */
[----:B------:R-:W-:Y:S01]  /*11b70*/  IMAD.MOV.U32 R11, RZ, RZ, c[0x0][0x4e8] ;  /* 0x00013a00ff0b7624 */ /* 0x000fe200078e00ff */
[----:B------:R-:W-:-:S02]  /*11b80*/  LOP3.LUT R0, R0, 0x1ffffffe, RZ, 0xc0, !PT ;  /* 0x1ffffffe00007812 */ /* 0x000fc400078ec0ff */
[----:B------:R-:W-:Y:S02]  /*11b90*/  SHF.R.S32.HI R12, RZ, 0x2, R2 ;  /* 0x00000002ff0c7819 */ /* 0x000fe40000011402 */
[----:B------:R-:W-:Y:S01]  /*11ba0*/  IADD3 R0, R7, -R0, RZ ;  /* 0x8000000007007210 */ /* 0x000fe20007ffe0ff */
[----:B------:R-:W-:Y:S01]  /*11bb0*/  BAR.SYNC.DEFER_BLOCKING 0x1, 0x100 ;  /* 0x0044000000007b1d */ /* 0x000fe20000010000 */
[----:B------:R-:W-:Y:S01]  /*11bc0*/  ISETP.NE.AND P1, PT, R11, 0x1, PT ;  /* 0x000000010b00780c */ /* 0x000fe20003f25270 */
[----:B------:R-:W-:Y:S01]  /*11bd0*/  IMAD R13, R13, 0x10, R12 ;  /* 0x000000100d0d7824 */ /* 0x000fe200078e020c */
[----:B------:R-:W-:Y:S01]  /*11be0*/  MOV R20, R14 ;  /* 0x0000000e00147202 */ /* 0x000fe20000000f00 */
[----:B------:R-:W-:Y:S02]  /*11bf0*/  IMAD R12, R8, c[0x0][0x4d8], RZ ;  /* 0x00013600080c7a24 */ /* 0x000fe400078e02ff */
[----:B------:R-:W-:Y:S01]  /*11c00*/  IMAD R7, R0, 0x8, R13 ;  /* 0x0000000800077824 */ /* 0x000fe200078e020d */
[----:B------:R-:W-:Y:S01]  /*11c10*/  SHF.R.S32.HI R0, RZ, 0x1f, R6 ;  /* 0x0000001fff007819 */ /* 0x000fe20000011406 */
[----:B------:R-:W-:-:S02]  /*11c20*/  IMAD R8, R8, c[0x0][0x440], RZ ;  /* 0x0001100008087a24 */ /* 0x000fc400078e02ff */
[C---:B------:R-:W-:Y:S01]  /*11c30*/  IMAD R12, R9.reuse, c[0x0][0x4dc], R12 ;  /* 0x00013700090c7a24 */ /* 0x040fe200078e020c */
[C---:B----4-:R-:W-:Y:S01]  /*11c40*/  LEA R7, R10.reuse, R7, 0x7 ;  /* 0x000000070a077211 */ /* 0x050fe200078e38ff */
[----:B------:R-:W-:Y:S01]  /*11c50*/  IMAD R8, R9, c[0x0][0x444], R8 ;  /* 0x0001110009087a24 */ /* 0x000fe200078e0208 */
[----:B------:R-:W-:Y:S01]  /*11c60*/  LEA R10, R10, R13, 0x7 ;  /* 0x0000000d0a0a7211 */ /* 0x000fe200078e38ff */
[----:B------:R-:W-:Y:S01]  /*11c70*/  IMAD.IADD R19, R17, 0x1, R12 ;  /* 0x0000000111137824 */ /* 0x000fe200078e020c */
[----:B------:R-:W-:Y:S01]  /*11c80*/  MOV R9, R7 ;  /* 0x0000000700097202 */ /* 0x000fe20000000f00 */
[----:B------:R-:W-:Y:S02]  /*11c90*/  IMAD.IADD R21, R15, 0x1, R8 ;  /* 0x000000010f157824 */ /* 0x000fe400078e0208 */
[----:B------:R-:W-:-:S04]  /*11ca0*/  @P1 IMAD.HI.U32 R8, R7, c[0x0][0x4ec], RZ ;  /* 0x00013b0007081a27 */ /* 0x000fc800078e00ff */
        /* <DEDUP_REMOVED lines=11> */
[----:B------:R-:W-:-:S03]  /*11d60*/  IADD3 R14, P0, R9, R18, RZ ;  /* 0x00000012090e7210 */ /* 0x000fc60007f1e0ff */
[----:B------:R-:W-:Y:S01]  /*11d70*/  IMAD R0, R0, c[0x0][0x4e8], R7 ;  /* 0x00013a0000007a24 */ /* 0x000fe200078e0207 */
[----:B------:R-:W-:Y:S01]  /*11d80*/  @P1 SHF.R.U32.HI R8, RZ, c[0x0][0x4f0], R6 ;  /* 0x00013c00ff081a19 */ /* 0x000fe20000011606 */
[----:B------:R-:W-:Y:S01]  /*11d90*/  IMAD.IADD R21, R21, 0x1, R17 ;  /* 0x0000000115157824 */ /* 0x000fe200078e0211 */
[----:B------:R-:W-:Y:S01]  /*11da0*/  IADD3.X R15, R12, R19, R15, P0, !PT ;  /* 0x000000130c0f7210 */ /* 0x000fe200007fe40f */
[----:B------:R-:W-:Y:S01]  /*11db0*/  IMAD R11, R11, c[0x0][0x388], RZ ;  /* 0x0000e2000b0b7a24 */ /* 0x000fe200078e02ff */
[----:B------:R-:W-:Y:S01]  /*11dc0*/  SHF.R.S32.HI R6, RZ, 0x1f, R0 ;  /* 0x0000001fff067819 */ /* 0x000fe20000011400 */
[C---:B------:R-:W-:Y:S01]  /*11dd0*/  IMAD.WIDE.U32 R20, R8.reuse, c[0x0][0x430], R20 ;  /* 0x00010c0008147a25 */ /* 0x040fe200078e0014 */
[----:B------:R-:W-:Y:S02]  /*11de0*/  IADD3 R12, -R8, RZ, RZ ;  /* 0x000000ff080c7210 */ /* 0x000fe40007ffe1ff */
        /* <DEDUP_REMOVED lines=10> */
[----:B------:R-:W-:Y:S01]  /*11e90*/  SHFL.IDX PT, R16, R0, 0x1, 0x1c1f ;  /* 0x003c1f0000107f89 */ /* 0x000fe200000e0000 */
[----:B------:R-:W-:Y:S02]  /*11ea0*/  SHF.R.S32.HI R6, RZ, 0x1f, R12 ;  /* 0x0000001fff067819 */ /* 0x000fe4000001140c */
[----:B------:R-:W-:Y:S01]  /*11eb0*/  LEA.HI.X R9, R14, c[0x0][0x4ac], R9, 0x2, P0 ;  /* 0x00012b000e097a11 */ /* 0x000fe200000f1409 */
[----:B------:R-:W-:Y:S01]  /*11ec0*/  IMAD R7, R8, c[0x0][0x434], R7 ;  /* 0x00010d0008077a24 */ /* 0x000fe200078e0207 */
[----:B------:R-:W-:Y:S03]  /*11ed0*/  SHFL.IDX PT, R14, R0, RZ, 0x1c1f ;  /* 0x001c1fff000e7589 */ /* 0x000fe600000e0000 */
[----:B------:R-:W-:Y:S01]  /*11ee0*/  IMAD.IADD R21, R21, 0x1, R7 ;  /* 0x0000000115157824 */ /* 0x000fe200078e0207 */
[----:B------:R-:W1:Y:S01]  /*11ef0*/  SHFL.IDX PT, R15, R9, RZ, 0x1c1f ;  /* 0x001c1fff090f7589 */ /* 0x000e6200000e0000 */
[----:B------:R-:W-:Y:S01]  /*11f00*/  IMAD R7, R6, c[0x0][0x428], RZ ;  /* 0x00010a0006077a24 */ /* 0x000fe200078e02ff */
[----:B------:R-:W-:-:S02]  /*11f10*/  IADD3 R6, R10, 0x8, RZ ;  /* 0x000000080a067810 */ /* 0x000fc40007ffe0ff */
[----:B------:R2:W3:Y:S01]  /*11f20*/  SHFL.IDX PT, R17, R9, 0x1, 0x1c1f ;  /* 0x003c1f0009117f89 */ /* 0x0004e200000e0000 */
[----:B------:R-:W-:Y:S01]  /*11f30*/  IMAD R7, R12, c[0x0][0x42c], R7 ;  /* 0x00010b000c077a24 */ /* 0x000fe200078e0207 */
[----:B------:R-:W-:Y:S01]  /*11f40*/  ISETP.GE.OR P1, PT, R6, R11, P1 ;  /* 0x0000000b0600720c */ /* 0x000fe20000f26670 */
[----:B------:R-:W-:-:S05]  /*11f50*/  IMAD.WIDE.U32 R12, R12, c[0x0][0x428], R20 ;  /* 0x00010a000c0c7a25 */ /* 0x000fca00078e0014 */
[----:B------:R-:W-:Y:S02]  /*11f60*/  IADD3 R8, R13, R7, RZ ;  /* 0x000000070d087210 */ /* 0x000fe40007ffe0ff */
[----:B------:R-:W-:-:S04]  /*11f70*/  LEA R7, P0, R12, c[0x0][0x400], 0x2 ;  /* 0x000100000c077a11 */ /* 0x000fc800078010ff */
[----:B------:R-:W-:Y:S02]  /*11f80*/  LEA.HI.X R8, R12, c[0x0][0x404], R8, 0x2, P0 ;  /* 0x000101000c087a11 */ /* 0x000fe400000f1408 */
[----:B------:R4:W4:Y:S01]  /*11f90*/  SHFL.IDX PT, R12, R7, RZ, 0x1c1f ;  /* 0x001c1fff070c7589 */ /* 0x00092200000e0000 */
[----:B------:R-:W-:-:S03]  /*11fa0*/  ISETP.GE.AND P0, PT, R6, R11, PT ;  /* 0x0000000b0600720c */ /* 0x000fc60003f06270 */
[----:B-1----:R1:W-:Y:S01]  /*11fb0*/  @!P2 ST.E [R14.64], R3 ;  /* 0x000000030e00a985 */ /* 0x0023e2000c10190e */
[----:B--2---:R-:W-:-:S03]  /*11fc0*/  LOP3.LUT R9, R2, 0x7ffffffc, RZ, 0xc0, !PT ;  /* 0x7ffffffc02097812 */ /* 0x004fc600078ec0ff */
[----:B---3--:R1:W-:Y:S01]  /*11fd0*/  @!P1 ST.E [R16.64], R5 ;  /* 0x0000000510009985 */ /* 0x0083e2000c10190e */
[----:B------:R-:W-:Y:S01]  /*11fe0*/  ISETP.GE.AND P1, PT, R10, R11, PT ;  /* 0x0000000b0a00720c */ /* 0x000fe20003f26270 */
[----:B------:R-:W-:Y:S02]  /*11ff0*/  IMAD.IADD R9, R4, 0x1, -R9 ;  /* 0x0000000104097824 */ /* 0x000fe400078e0a09 */
[----:B------:R1:W2:Y:S03]  /*12000*/  SHFL.IDX PT, R13, R8, RZ, 0x1c1f ;  /* 0x001c1fff080d7589 */ /* 0x0002a600000e0000 */
[----:B------:R-:W-:-:S07]  /*12010*/  SHF.L.U32 R9, R9, 0x1, RZ ;  /* 0x0000000109097819 */ /* 0x000fce00000006ff */
[----:B------:R-:W-:Y:S05]  /*12020*/  @P1 BRA `(.L_x_60) ;  /* 0x000005d000001947 */ /* 0x000fea0003800000 */
[C---:B-1----:R-:W-:Y:S02]  /*12030*/  IADD3 R5, R9.reuse, 0x8, RZ ;  /* 0x0000000809057810 */ /* 0x042fe40007ffe0ff */
[C---:B------:R-:W-:Y:S02]  /*12040*/  IADD3 R3, R9.reuse, 0x10, RZ ;  /* 0x0000001009037810 */ /* 0x040fe40007ffe0ff */
[----:B------:R-:W-:Y:S02]  /*12050*/  IADD3 R2, R9, 0x18, RZ ;  /* 0x0000001809027810 */ /* 0x000fe40007ffe0ff */
[----:B------:R-:W-:Y:S02]  /*12060*/  ISETP.GE.AND P3, PT, R5, c[0x0][0x3c8], PT ;  /* 0x0000f20005007a0c */ /* 0x000fe40003f66270 */
[----:B------:R-:W-:Y:S02]  /*12070*/  ISETP.GE.AND P2, PT, R3, c[0x0][0x3c8], PT ;  /* 0x0000f20003007a0c */ /* 0x000fe40003f46270 */
[----:B------:R-:W-:-:S02]  /*12080*/  ISETP.GE.AND P1, PT, R2, c[0x0][0x3c8], PT ;  /* 0x0000f20002007a0c */ /* 0x000fc40003f26270 */
[C---:B------:R-:W-:Y:S02]  /*12090*/  ISETP.GE.AND P4, PT, R9.reuse, c[0x0][0x3c8], PT ;  /* 0x0000f20009007a0c */ /* 0x040fe40003f86270 */
[C---:B------:R-:W-:Y:S02]  /*120a0*/  IADD3 R0, R9.reuse, 0x20, RZ ;  /* 0x0000002009007810 */ /* 0x040fe40007ffe0ff */
[----:B------:R-:W-:Y:S02]  /*120b0*/  IADD3 R16, R9, 0x28, RZ ;  /* 0x0000002809107810 */ /* 0x000fe40007ffe0ff */
[----:B------:R-:W-:Y:S02]  /*120c0*/  ISETP.GE.AND P6, PT, R0, c[0x0][0x3c8], PT ;  /* 0x0000f20000007a0c */ /* 0x000fe40003fc6270 */
[----:B------:R-:W-:Y:S02]  /*120d0*/  @!P3 LEA.HI R5, R5, R5, RZ, 0x1 ;  /* 0x000000050505b211 */ /* 0x000fe400078f08ff */
[----:B------:R-:W-:-:S02]  /*120e0*/  @!P2 LEA.HI R3, R3, R3, RZ, 0x1 ;  /* 0x000000030303a211 */ /* 0x000fc400078f08ff */
[----:B------:R-:W-:Y:S01]  /*120f0*/  @!P1 LEA.HI R2, R2, R2, RZ, 0x1 ;  /* 0x0000000202029211 */ /* 0x000fe200078f08ff */
[--C-:B--2-4-:R-:W-:Y:S01]  /*12100*/  @!P4 IMAD.WIDE R10, R9, 0x4, R12.reuse ;  /* 0x00000004090ac825 */ /* 0x114fe200078e020c */
[----:B------:R-:W-:Y:S02]  /*12110*/  @!P3 LOP3.LUT R5, R5, 0xfffffffe, RZ, 0xc0, !PT ;  /* 0xfffffffe0505b812 */ /* 0x000fe400078ec0ff */
        /* <DEDUP_REMOVED lines=28> */
[--C-:B------:R-:W-:Y:S01]  /*122e0*/  @!P6 IMAD.WIDE R4, R5, 0x4, R12.reuse ;  /* 0x000000040504e825 */ /* 0x100fe200078e020c */
[----:B------:R-:W-:Y:S02]  /*122f0*/  @!P2 LOP3.LUT R17, R17, 0xfffffffe, RZ, 0xc0, !PT ;  /* 0xfffffffe1111a812 */ /* 0x000fe400078ec0ff */
[----:B------:R-:W-:Y:S02]  /*12300*/  IADD3 R0, R9, 0x50, RZ ;  /* 0x0000005009007810 */ /* 0x000fe40007ffe0ff */
[----:B------:R2:W-:Y:S01]  /*12310*/  @!P6 ST.E.64 [R4.64], R96 ;  /* 0x000000600400e985 */ /* 0x0005e2000c101b0e */
[----:B------:R-:W-:Y:S01]  /*12320*/  @!P1 LEA.HI R2, R2, R2, RZ, 0x1 ;  /* 0x0000000202029211 */ /* 0x000fe200078f08ff */
[----:B------:R-:W-:Y:S01]  /*12330*/  @!P2 IMAD.WIDE R16, R17, 0x4, R12 ;  /* 0x000000041110a825 */ /* 0x000fe200078e020c */
[----:B------:R-:W-:-:S02]  /*12340*/  IADD3 R6, R9, 0x58, RZ ;  /* 0x0000005809067810 */ /* 0x000fc40007ffe0ff */
[----:B------:R-:W-:Y:S01]  /*12350*/  ISETP.GE.AND P6, PT, R0, c[0x0][0x3c8], PT ;  /* 0x0000f20000007a0c */ /* 0x000fe20003fc6270 */
[----:B-1----:R-:W-:-:S12]  /*12360*/  @!P5 IMAD.WIDE R10, R15, 0x4, R12 ;  /* 0x000000040f0ad825 */ /* 0x002fd800078e020c */
[----:B------:R-:W-:Y:S01]  /*12370*/  @!P6 LEA.HI R0, R0, R0, RZ, 0x1 ;  /* 0x000000000000e211 */ /* 0x000fe200078f08ff */
[----:B------:R-:W-:Y:S01]  /*12380*/  @!P4 IMAD.WIDE R14, R19, 0x4, R12 ;  /* 0x00000004130ec825 */ /* 0x000fe200078e020c */
[----:B------:R-:W-:Y:S01]  /*12390*/  IADD3 R19, R9, 0x60, RZ ;  /* 0x0000006009137810 */ /* 0x000fe20007ffe0ff */
[----:B------:R1:W-:Y:S01]  /*123a0*/  @!P5 ST.E.64 [R10.64], R92 ;  /* 0x0000005c0a00d985 */ /* 0x0003e2000c101b0e */
[----:B------:R-:W-:-:S03]  /*123b0*/  ISETP.GE.AND P5, PT, R6, c[0x0][0x3c8], PT ;  /* 0x0000f20006007a0c */ /* 0x000fc60003fa6270 */
[----:B------:R3:W-:Y:S01]  /*123c0*/  @!P4 ST.E.64 [R14.64], R88 ;  /* 0x000000580e00c985 */ /* 0x0007e2000c101b0e */
[----:B------:R-:W-:Y:S02]  /*123d0*/  ISETP.GE.AND P4, PT, R19, c[0x0][0x3c8], PT ;  /* 0x0000f20013007a0c */ /* 0x000fe40003f86270 */
[----:B--2---:R-:W-:Y:S01]  /*123e0*/  @!P1 LOP3.LUT R5, R2, 0xfffffffe, RZ, 0xc0, !PT ;  /* 0xfffffffe02059812 */ /* 0x004fe200078ec0ff */
[----:B------:R-:W-:-:S04]  /*123f0*/  @!P3 IMAD.WIDE R2, R3, 0x4, R12 ;  /* 0x000000040302b825 */ /* 0x000fc800078e020c */
[----:B------:R-:W-:Y:S01]  /*12400*/  @!P1 IMAD.WIDE R4, R5, 0x4, R12 ;  /* 0x0000000405049825 */ /* 0x000fe200078e020c */
[----:B------:R2:W-:Y:S01]  /*12410*/  @!P3 ST.E.64 [R2.64], R84 ;  /* 0x000000540200b985 */ /* 0x0005e2000c101b0e */
[----:B------:R-:W-:Y:S02]  /*12420*/  ISETP.GE.AND P3, PT, R18, c[0x0][0x3c8], PT ;  /* 0x0000f20012007a0c */ /* 0x000fe40003f66270 */
[----:B------:R-:W-:Y:S01]  /*12430*/  @!P5 LEA.HI R6, R6, R6, RZ, 0x1 ;  /* 0x000000060606d211 */ /* 0x000fe200078f08ff */
[----:B------:R-:W-:Y:S01]  /*12440*/  @!P2 ST.E.64 [R16.64], R80 ;  /* 0x000000501000a985 */ /* 0x000fe2000c101b0e */
[----:B------:R-:W-:-:S03]  /*12450*/  @!P4 LEA.HI R19, R19, R19, RZ, 0x1 ;  /* 0x000000131313c211 */ /* 0x000fc600078f08ff */
[----:B------:R4:W-:Y:S01]  /*12460*/  @!P1 ST.E.64 [R4.64], R76 ;  /* 0x0000004c04009985 */ /* 0x0009e2000c101b0e */
[----:B------:R-:W-:-:S05]  /*12470*/  @!P4 LOP3.LUT R19, R19, 0xfffffffe, RZ, 0xc0, !PT ;  /* 0xfffffffe1313c812 */ /* 0x000fca00078ec0ff */
[----:B------:R-:W-:Y:S02]  /*12480*/  @!P3 LEA.HI R18, R18, R18, RZ, 0x1 ;  /* 0x000000121212b211 */ /* 0x000fe400078f08ff */
[C---:B-1----:R-:W-:Y:S02]  /*12490*/  IADD3 R11, R9.reuse, 0x70, RZ ;  /* 0x00000070090b7810 */ /* 0x042fe40007ffe0ff */
[----:B------:R-:W-:Y:S02]  /*124a0*/  IADD3 R10, R9, 0x78, RZ ;  /* 0x00000078090a7810 */ /* 0x000fe40007ffe0ff */
[----:B------:R-:W-:Y:S02]  /*124b0*/  ISETP.GE.AND P2, PT, R11, c[0x0][0x3c8], PT ;  /* 0x0000f2000b007a0c */ /* 0x000fe40003f46270 */
[----:B------:R-:W-:Y:S02]  /*124c0*/  ISETP.GE.AND P1, PT, R10, c[0x0][0x3c8], PT ;  /* 0x0000f2000a007a0c */ /* 0x000fe40003f26270 */
[----:B---3--:R-:W-:Y:S01]  /*124d0*/  @!P3 LOP3.LUT R15, R18, 0xfffffffe, RZ, 0xc0, !PT ;  /* 0xfffffffe120fb812 */ /* 0x008fe200078ec0ff */
[----:B------:R-:W-:Y:S01]  /*124e0*/  @!P4 IMAD.WIDE R18, R19, 0x4, R12 ;  /* 0x000000041312c825 */ /* 0x000fe200078e020c */
[----:B--2---:R-:W-:-:S03]  /*124f0*/  @!P6 LOP3.LUT R3, R0, 0xfffffffe, RZ, 0xc0, !PT ;  /* 0xfffffffe0003e812 */ /* 0x004fc600078ec0ff */
[----:B------:R-:W-:-:S04]  /*12500*/  @!P3 IMAD.WIDE R14, R15, 0x4, R12 ;  /* 0x000000040f0eb825 */ /* 0x000fc800078e020c */
[----:B------:R-:W-:Y:S01]  /*12510*/  @!P2 LEA.HI R11, R11, R11, RZ, 0x1 ;  /* 0x0000000b0b0ba211 */ /* 0x000fe200078f08ff */
[--C-:B------:R-:W-:Y:S01]  /*12520*/  @!P6 IMAD.WIDE R2, R3, 0x4, R12.reuse ;  /* 0x000000040302e825 */ /* 0x100fe200078e020c */
[----:B------:R-:W-:Y:S02]  /*12530*/  @!P1 LEA.HI R10, R10, R10, RZ, 0x1 ;  /* 0x0000000a0a0a9211 */ /* 0x000fe400078f08ff */
[----:B----4-:R-:W-:Y:S02]  /*12540*/  @!P5 LOP3.LUT R5, R6, 0xfffffffe, RZ, 0xc0, !PT ;  /* 0xfffffffe0605d812 */ /* 0x010fe400078ec0ff */
[----:B------:R-:W-:Y:S01]  /*12550*/  @!P2 LOP3.LUT R11, R11, 0xfffffffe, RZ, 0xc0, !PT ;  /* 0xfffffffe0b0ba812 */ /* 0x000fe200078ec0ff */
[----:B------:R1:W-:Y:S01]  /*12560*/  @!P6 ST.E.64 [R2.64], R72 ;  /* 0x000000480200e985 */ /* 0x0003e2000c101b0e */
[----:B------:R-:W-:Y:S01]  /*12570*/  @!P1 LOP3.LUT R17, R10, 0xfffffffe, RZ, 0xc0, !PT ;  /* 0xfffffffe0a119812 */ /* 0x000fe200078ec0ff */
[----:B------:R-:W-:-:S04]  /*12580*/  @!P5 IMAD.WIDE R4, R5, 0x4, R12 ;  /* 0x000000040504d825 */ /* 0x000fc800078e020c */
[--C-:B------:R-:W-:Y:S01]  /*12590*/  @!P2 IMAD.WIDE R10, R11, 0x4, R12.reuse ;  /* 0x000000040b0aa825 */ /* 0x100fe200078e020c */
[----:B------:R1:W-:Y:S03]  /*125a0*/  @!P5 ST.E.64 [R4.64], R68 ;  /* 0x000000440400d985 */ /* 0x0003e6000c101b0e */
[----:B------:R-:W-:Y:S01]  /*125b0*/  @!P1 IMAD.WIDE R12, R17, 0x4, R12 ;  /* 0x00000004110c9825 */ /* 0x000fe200078e020c */
[----:B------:R1:W-:Y:S04]  /*125c0*/  @!P4 ST.E.64 [R18.64], R52 ;  /* 0x000000341200c985 */ /* 0x0003e8000c101b0e */
[----:B------:R1:W-:Y:S04]  /*125d0*/  @!P3 ST.E.64 [R14.64], R56 ;  /* 0x000000380e00b985 */ /* 0x0003e8000c101b0e */
[----:B------:R1:W-:Y:S04]  /*125e0*/  @!P2 ST.E.64 [R10.64], R60 ;  /* 0x0000003c0a00a985 */ /* 0x0003e8000c101b0e */
[----:B------:R1:W-:Y:S02]  /*125f0*/  @!P1 ST.E.64 [R12.64], R64 ;  /* 0x000000400c009985 */ /* 0x0003e4000c101b0e */
.L_x_60:
[----:B------:R-:W-:Y:S05]  /*12600*/  BSYNC B0 ;  /* 0x0000000000007941 */ /* 0x000fea0003800000 */
.L_x_59:
[----:B-1----:R1:W3:Y:S04]  /*12610*/  SHFL.IDX PT, R5, R8, 0x1, 0x1c1f ;  /* 0x003c1f0008057f89 */ /* 0x0022e800000e0000 */
[----:B------:R1:W4:Y:S01]  /*12620*/  SHFL.IDX PT, R4, R7, 0x1, 0x1c1f ;  /* 0x003c1f0007047f89 */ /* 0x00032200000e0000 */
[----:B------:R-:W-:Y:S05]  /*12630*/  @P0 EXIT ;  /* 0x000000000000094d */ /* 0x000fea0003800000 */
[C---:B------:R-:W-:Y:S02]  /*12640*/  ISETP.GE.AND P0, PT, R9.reuse, c[0x0][0x3c8], PT ;  /* 0x0000f20009007a0c */ /* 0x040fe40003f06270 */
[----:B------:R-:W-:-:S02]  /*12650*/  IADD3 R2, R9, 0x8, RZ ;  /* 0x0000000809027810 */ /* 0x000fc40007ffe0ff */
[C---:B------:R-:W-:Y:S02]  /*12660*/  IADD3 R0, R9.reuse, 0x10, RZ ;  /* 0x0000001009007810 */ /* 0x040fe40007ffe0ff */
[----:B------:R-:W-:Y:S02]  /*12670*/  ISETP.GE.AND P6, PT, R2, c[0x0][0x3c8], PT ;  /* 0x0000f20002007a0c */ /* 0x000fe40003fc6270 */
[----:B------:R-:W-:Y:S02]  /*12680*/  ISETP.GE.AND P5, PT, R0, c[0x0][0x3c8], PT ;  /* 0x0000f20000007a0c */ /* 0x000fe40003fa6270 */
[C---:B------:R-:W-:Y:S02]  /*12690*/  IADD3 R10, R9.reuse, 0x18, RZ ;  /* 0x00000018090a7810 */ /* 0x040fe40007ffe0ff */
[C---:B-1----:R-:W-:Y:S01]  /*126a0*/  IADD3 R8, R9.reuse, 0x20, RZ ;  /* 0x0000002009087810 */ /* 0x042fe20007ffe0ff */
[C---:B--234-:R-:W-:Y:S01]  /*126b0*/  @!P0 IMAD.WIDE R12, R9.reuse, 0x4, R4 ;  /* 0x00000004090c8825 */ /* 0x05cfe200078e0204 */
        /* <DEDUP_REMOVED lines=8> */
[----:B------:R-:W-:Y:S02]  /*12740*/  @!P6 LEA.HI R2, R2, R2, RZ, 0x1 ;  /* 0x000000020202e211 */ /* 0x000fe400078f08ff */
[----:B------:R-:W-:Y:S02]  /*12750*/  ISETP.GE.AND P0, PT, R3, c[0x0][0x3c8], PT ;  /* 0x0000f20003007a0c */ /* 0x000fe40003f06270 */
        /* <DEDUP_REMOVED lines=11> */
[----:B------:R-:W-:Y:S01]  /*12810*/  IADD3 R2, R9, 0x40, RZ ;  /* 0x0000004009027810 */ /* 0x000fe20007ffe0ff */
[----:B------:R-:W-:Y:S01]  /*12820*/  @!P4 IMAD.WIDE R10, R11, 0x4, R4 ;  /* 0x000000040b0ac825 */ /* 0x000fe200078e0204 */
[----:B------:R-:W-:-:S02]  /*12830*/  @!P3 LOP3.LUT R17, R8, 0xfffffffe, RZ, 0xc0, !PT ;  /* 0xfffffffe0811b812 */ /* 0x000fc400078ec0ff */
[----:B------:R-:W-:Y:S01]  /*12840*/  IADD3 R0, R9, 0x48, RZ ;  /* 0x0000004809007810 */ /* 0x000fe20007ffe0ff */
[----:B------:R-:W-:Y:S01]  /*12850*/  @!P5 IMAD.WIDE R12, R13, 0x4, R4 ;  /* 0x000000040d0cd825 */ /* 0x000fe200078e0204 */
[----:B------:R-:W-:Y:S02]  /*12860*/  @!P2 LOP3.LUT R7, R7, 0xfffffffe, RZ, 0xc0, !PT ;  /* 0xfffffffe0707a812 */ /* 0x000fe400078ec0ff */
[----:B------:R-:W-:Y:S02]  /*12870*/  @!P0 LOP3.LUT R3, R3, 0xfffffffe, RZ, 0xc0, !PT ;  /* 0xfffffffe03038812 */ /* 0x000fe400078ec0ff */
[----:B------:R1:W-:Y:S01]  /*12880*/  @!P5 ST.E.64 [R12.64], R106 ;  /* 0x0000006a0c00d985 */ /* 0x0003e2000c101b0e */
[----:B------:R-:W-:Y:S02]  /*12890*/  ISETP.GE.AND P6, PT, R2, c[0x0][0x3c8], PT ;  /* 0x0000f20002007a0c */ /* 0x000fe40003fc6270 */
[----:B------:R-:W-:Y:S01]  /*128a0*/  ISETP.GE.AND P5, PT, R0, c[0x0][0x3c8], PT ;  /* 0x0000f20000007a0c */ /* 0x000fe20003fa6270 */
[----:B------:R3:W-:Y:S01]  /*128b0*/  @!P4 ST.E.64 [R10.64], R102 ;  /* 0x000000660a00c985 */ /* 0x0007e2000c101b0e */
[----:B------:R-:W-:-:S02]  /*128c0*/  IADD3 R20, R9, 0x50, RZ ;  /* 0x0000005009147810 */ /* 0x000fc40007ffe0ff */
[C---:B------:R-:W-:Y:S02]  /*128d0*/  IADD3 R19, R9.reuse, 0x58, RZ ;  /* 0x0000005809137810 */ /* 0x040fe40007ffe0ff */
[C---:B------:R-:W-:Y:S02]  /*128e0*/  IADD3 R18, R9.reuse, 0x60, RZ ;  /* 0x0000006009127810 */ /* 0x040fe40007ffe0ff */
[----:B------:R-:W-:Y:S02]  /*128f0*/  IADD3 R8, R9, 0x68, RZ ;  /* 0x0000006809087810 */ /* 0x000fe40007ffe0ff */
[----:B------:R-:W-:Y:S01]  /*12900*/  ISETP.GE.AND P4, PT, R20, c[0x0][0x3c8], PT ;  /* 0x0000f20014007a0c */ /* 0x000fe20003f86270 */
[--C-:B--2---:R-:W-:Y:S01]  /*12910*/  @!P3 IMAD.WIDE R14, R17, 0x4, R4.reuse ;  /* 0x00000004110eb825 */ /* 0x104fe200078e0204 */
[----:B------:R-:W-:Y:S02]  /*12920*/  @!P6 LEA.HI R2, R2, R2, RZ, 0x1 ;  /* 0x000000020202e211 */ /* 0x000fe400078f08ff */
[----:B------:R-:W-:Y:S01]  /*12930*/  @!P5 LEA.HI R0, R0, R0, RZ, 0x1 ;  /* 0x000000000000d211 */ /* 0x000fe200078f08ff */
[----:B------:R-:W-:Y:S01]  /*12940*/  @!P0 IMAD.WIDE R16, R3, 0x4, R4 ;  /* 0x0000000403108825 */ /* 0x000fe200078e0204 */
[----:B------:R2:W-:Y:S01]  /*12950*/  @!P3 ST.E.64 [R14.64], R98 ;  /* 0x000000620e00b985 */ /* 0x0005e2000c101b0e */
[----:B------:R-:W-:-:S02]  /*12960*/  IADD3 R3, R9, 0x70, RZ ;  /* 0x0000007009037810 */ /* 0x000fc40007ffe0ff */
[----:B------:R-:W-:Y:S02]  /*12970*/  ISETP.GE.AND P3, PT, R19, c[0x0][0x3c8], PT ;  /* 0x0000f20013007a0c */ /* 0x000fe40003f66270 */
[----:B------:R-:W-:Y:S02]  /*12980*/  IADD3 R9, R9, 0x78, RZ ;  /* 0x0000007809097810 */ /* 0x000fe40007ffe0ff */
[----:B------:R-:W-:Y:S02]  /*12990*/  @!P4 LEA.HI R20, R20, R20, RZ, 0x1 ;  /* 0x000000141414c211 */ /* 0x000fe400078f08ff */
[----:B-1----:R-:W-:Y:S01]  /*129a0*/  @!P1 LOP3.LUT R13, R6, 0xfffffffe, RZ, 0xc0, !PT ;  /* 0xfffffffe060d9812 */ /* 0x002fe200078ec0ff */
[----:B------:R-:W-:Y:S01]  /*129b0*/  @!P2 IMAD.WIDE R6, R7, 0x4, R4 ;  /* 0x000000040706a825 */ /* 0x000fe200078e0204 */
[----:B---3--:R-:W-:-:S03]  /*129c0*/  @!P5 LOP3.LUT R11, R0, 0xfffffffe, RZ, 0xc0, !PT ;  /* 0xfffffffe000bd812 */ /* 0x008fc600078ec0ff */
[--C-:B------:R-:W-:Y:S01]  /*129d0*/  @!P1 IMAD.WIDE R12, R13, 0x4, R4.reuse ;  /* 0x000000040d0c9825 */ /* 0x100fe200078e0204 */
[----:B------:R1:W-:Y:S01]  /*129e0*/  @!P2 ST.E.64 [R6.64], R94 ;  /* 0x0000005e0600a985 */ /* 0x0003e2000c101b0e */
[----:B------:R-:W-:Y:S02]  /*129f0*/  ISETP.GE.AND P2, PT, R18, c[0x0][0x3c8], PT ;  /* 0x0000f20012007a0c */ /* 0x000fe40003f46270 */
[----:B------:R-:W-:Y:S01]  /*12a00*/  @!P3 LEA.HI R19, R19, R19, RZ, 0x1 ;  /* 0x000000131313b211 */ /* 0x000fe200078f08ff */
[----:B------:R3:W-:Y:S01]  /*12a10*/  @!P1 ST.E.64 [R12.64], R90 ;  /* 0x0000005a0c009985 */ /* 0x0007e2000c101b0e */
[----:B------:R-:W-:Y:S01]  /*12a20*/  ISETP.GE.AND P1, PT, R8, c[0x0][0x3c8], PT ;  /* 0x0000f20008007a0c */ /* 0x000fe20003f26270 */
[----:B------:R-:W-:Y:S01]  /*12a30*/  @!P5 IMAD.WIDE R10, R11, 0x4, R4 ;  /* 0x000000040b0ad825 */ /* 0x000fe200078e0204 */
[----:B------:R-:W-:Y:S01]  /*12a40*/  @!P3 LOP3.LUT R19, R19, 0xfffffffe, RZ, 0xc0, !PT ;  /* 0xfffffffe1313b812 */ /* 0x000fe200078ec0ff */
[----:B------:R4:W-:Y:S01]  /*12a50*/  @!P0 ST.E.64 [R16.64], R86 ;  /* 0x0000005610008985 */ /* 0x0009e2000c101b0e */
[----:B------:R-:W-:-:S05]  /*12a60*/  ISETP.GE.AND P0, PT, R3, c[0x0][0x3c8], PT ;  /* 0x0000f20003007a0c */ /* 0x000fca0003f06270 */
[----:B------:R-:W-:-:S04]  /*12a70*/  @!P2 LEA.HI R18, R18, R18, RZ, 0x1 ;  /* 0x000000121212a211 */ /* 0x000fc800078f08ff */
[----:B------:R-:W-:Y:S02]  /*12a80*/  @!P1 LEA.HI R8, R8, R8, RZ, 0x1 ;  /* 0x0000000808089211 */ /* 0x000fe400078f08ff */
[----:B--2---:R-:W-:Y:S02]  /*12a90*/  @!P2 LOP3.LUT R15, R18, 0xfffffffe, RZ, 0xc0, !PT ;  /* 0xfffffffe120fa812 */ /* 0x004fe400078ec0ff */
[----:B------:R-:W-:-:S04]  /*12aa0*/  @!P0 LEA.HI R3, R3, R3, RZ, 0x1 ;  /* 0x0000000303038211 */ /* 0x000fc800078f08ff */
[----:B------:R-:W-:Y:S02]  /*12ab0*/  @!P0 LOP3.LUT R3, R3, 0xfffffffe, RZ, 0xc0, !PT ;  /* 0xfffffffe03038812 */ /* 0x000fe400078ec0ff */
[----:B-1----:R-:W-:-:S03]  /*12ac0*/  @!P6 LOP3.LUT R7, R2, 0xfffffffe, RZ, 0xc0, !PT ;  /* 0xfffffffe0207e812 */ /* 0x002fc600078ec0ff */
        /* <DEDUP_REMOVED lines=22> */
.L_x_58:
        /* <DEDUP_REMOVED lines=50> */
.L_x_61:
        /* <DEDUP_REMOVED lines=11> */
.L_x_1337:


//--------------------- .text._ZN7cutlass13device_kernelIN5flash19enable_sm80_to_sm89INS1_16FlashAttnFwdSm80INS1_25CollectiveMainloopFwdSm80ILi8ELi1ELb1EN4cute5tupleIJNS5_1CILi128EEES8_S8_EEELi128ENS_10bfloat16_tEfNS_4arch4Sm80ELb1ELb0ELb1ELb0ELb0ELb0ELb1ELb1EEENS1_21CollectiveEpilogueFwdIS9_NS6_IJNS7_ILi1EEESF_SF_EEESA_SC_Li256ELb0ELb1ELb1ELb0EEENS1_30DynamicPersistentTileSchedulerILi256ELi256ELb1ELb1ELb0EEEEEEEEEvNT_6ParamsE --------------------------
	.section	.text._ZN7cutlass13device_kernelIN5flash19enable_sm80_to_sm89INS1_16FlashAttnFwdSm80INS1_25CollectiveMainloopFwdSm80ILi8ELi1ELb1EN4cute5tupleIJNS5_1CILi128EEES8_S8_EEELi128ENS_10bfloat16_tEfNS_4arch4Sm80ELb1ELb0ELb1ELb0ELb0ELb0ELb1ELb1EEENS1_21CollectiveEpilogueFwdIS9_NS6_IJNS7_ILi1EEESF_SF_EEESA_SC_Li256ELb0ELb1ELb1ELb0EEENS1_30DynamicPersistentTileSchedulerILi256ELi256ELb1ELb1ELb0EEEEEEEEEvNT_6ParamsE,"ax",@progbits
	.sectioninfo	@"SHI_REGISTERS=255"
	.align	128
.text._ZN7cutlass13device_kernelIN5flash19enable_sm80_to_sm89INS1_16FlashAttnFwdSm80INS1_25CollectiveMainloopFwdSm80ILi8ELi1ELb1EN4cute5tupleIJNS5_1CILi128EEES8_S8_EEELi128ENS_10bfloat16_tEfNS_4arch4Sm80ELb1ELb0ELb1ELb0ELb0ELb0ELb1ELb1EEENS1_21CollectiveEpilogueFwdIS9_NS6_IJNS7_ILi1EEESF_SF_EEESA_SC_Li256ELb0ELb1ELb1ELb0EEENS1_30DynamicPersistentTileSchedulerILi256ELi256ELb1ELb1ELb0EEEEEEEEEvNT_6ParamsE:
        .type           _ZN7cutlass13device_kernelIN5flash19enable_sm80_to_sm89INS1_16FlashAttnFwdSm80INS1_25CollectiveMainloopFwdSm80ILi8ELi1ELb1EN4cute5tupleIJNS5_1CILi128EEES8_S8_EEELi128ENS_10bfloat16_tEfNS_4arch4Sm80ELb1ELb0ELb1ELb0ELb0ELb0ELb1ELb1EEENS1_21CollectiveEpilogueFwdIS9_NS6_IJNS7_ILi1EEESF_SF_EEESA_SC_Li256ELb0ELb1ELb1ELb0EEENS1_30DynamicPersistentTileSchedulerILi256ELi256ELb1ELb1ELb0EEEEEEEEEvNT_6ParamsE,@function
        .size           _ZN7cutlass13device_kernelIN5flash19enable_sm80_to_sm89INS1_16FlashAttnFwdSm80INS1_25CollectiveMainloopFwdSm80ILi8ELi1ELb1EN4cute5tupleIJNS5_1CILi128EEES8_S8_EEELi128ENS_10bfloat16_tEfNS_4arch4Sm80ELb1ELb0ELb1ELb0ELb0ELb0ELb1ELb1EEENS1_21CollectiveEpilogueFwdIS9_NS6_IJNS7_ILi1EEESF_SF_EEESA_SC_Li256ELb0ELb1ELb1ELb0EEENS1_30DynamicPersistentTileSchedulerILi256ELi256ELb1ELb1ELb0EEEEEEEEEvNT_6ParamsE,(.L_x_1338 - _ZN7cutlass13device_kernelIN5flash19enable_sm80_to_sm89INS1_16FlashAttnFwdSm80INS1_25CollectiveMainloopFwdSm80ILi8ELi1ELb1EN4cute5tupleIJNS5_1CILi128EEES8_S8_EEELi128ENS_10bfloat16_tEfNS_4arch4Sm80ELb1ELb0ELb1ELb0ELb0ELb0ELb1ELb1EEENS1_21CollectiveEpilogueFwdIS9_NS6_IJNS7_ILi1EEESF_SF_EEESA_SC_Li256ELb0ELb1ELb1ELb0EEENS1_30DynamicPersistentTileSchedulerILi256ELi256ELb1ELb1ELb0EEEEEEEEEvNT_6ParamsE)
        .other          _ZN7cutlass13device_kernelIN5flash19enable_sm80_to_sm89INS1_16FlashAttnFwdSm80INS1_25CollectiveMainloopFwdSm80ILi8ELi1ELb1EN4cute5tupleIJNS5_1CILi128EEES8_S8_EEELi128ENS_10bfloat16_tEfNS_4arch4Sm80ELb1ELb0ELb1ELb0ELb0ELb0ELb1ELb1EEENS1_21CollectiveEpilogueFwdIS9_NS6_IJNS7_ILi1EEESF_SF_EEESA_SC_Li256ELb0ELb1ELb1ELb0EEENS1_30DynamicPersistentTileSchedulerILi256ELi256ELb1ELb1ELb0EEEEEEEEEvNT_6ParamsE,@"STO_CUDA_ENTRY STV_DEFAULT"
_ZN7cutlass13device_kernelIN5flash19enable_sm80_to_sm89INS1_16FlashAttnFwdSm80INS1_25CollectiveMainloopFwdSm80ILi8ELi1ELb1EN4cute5tupleIJNS5_1CILi128EEES8_S8_EEELi128ENS_10bfloat16_tEfNS_4arch4Sm80ELb1ELb0ELb1ELb0ELb0ELb0ELb1ELb1EEENS1_21CollectiveEpilogueFwdIS9_NS6_IJNS7_ILi1EEESF_SF_EEESA_SC_Li256ELb0ELb1ELb1ELb0EEENS1_30DynamicPersistentTileSchedulerILi256ELi256ELb1ELb1ELb0EEEEEEEEEvNT_6ParamsE:
[----:B------:R-:W-:-:S03]  /*0000*/  MOV R1, c[0x0][0x28] ;  /* 0x00000a0000017a02 */ /* 0x000fc60000000f00 */
[----:B------:R-:W1:Y:S01]  /*0010*/  S2R R17, SR_TID.X ;  /* 0x0000000000117919 */ /* 0x000e620000002100 */
[----:B------:R-:W-:-:S03]  /*0020*/  IADD3 R1, R1, -0x68, RZ ;  /* 0xffffff9801017810 */ /* 0x000fc60007ffe0ff */
[----:B------:R-:W2:Y:S01]  /*0030*/  S2R R13, SR_CTAID.X ;  /* 0x00000000000d7919 */ /* 0x000ea20000002500 */
[----:B-1----:R-:W-:-:S05]  /*0040*/  SHF.R.U32.HI R2, RZ, 0x5, R17 ;  /* 0x00000005ff027819 */ /* 0x002fca0000011611 */
[----:B------:R-:W1:Y:S02]  /*0050*/  SHFL.IDX PT, R0, R2, RZ, 0x1f ;  /* 0x00001fff02007589 */ /* 0x000e6400000e0000 */
[----:B-1----:R-:W-:Y:S02]  /*0060*/  ISETP.GE.AND P0, PT, R0, 0x1, PT ;  /* 0x000000010000780c */ /* 0x002fe40003f06270 */
[----:B------:R1:W-:Y:S11]  /*0070*/  STL [R1+0x58], R0 ;  /* 0x0000580001007387 */ /* 0x0003f60000100800 */
[----:B------:R-:W-:Y:S06]  /*0080*/  @P0 BAR.ARV 0x4, 0x100 ;  /* 0x0104000000000b1d */ /* 0x000fec0000002000 */
[----:B--2---:R-:W-:-:S13]  /*0090*/  ISETP.GE.AND P0, PT, R13, c[0x0][0x538], PT ;  /* 0x00014e000d007a0c */ /* 0x004fda0003f06270 */
[----:B------:R-:W-:Y:S05]  /*00a0*/  @P0 EXIT ;  /* 0x000000000000094d */ /* 0x000fea0003800000 */
[----:B-1----:R-:W-:Y:S01]  /*00b0*/  SHF.R.S32.HI R11, RZ, 0x1f, R17 ;  /* 0x0000001fff0b7819 */ /* 0x002fe20000011411 */
[----:B------:R-:W-:Y:S01]  /*00c0*/  IMAD.MOV.U32 R206, RZ, RZ, 0x20 ;  /* 0x00000020ffce7424 */ /* 0x000fe200078e00ff */
[----:B------:R-:W-:Y:S01]  /*00d0*/  ULDC.64 UR6, c[0x0][0x118] ;  /* 0x0000460000067ab9 */ /* 0x000fe20000000a00 */
[----:B------:R-:W-:Y:S01]  /*00e0*/  IMAD.MOV.U32 R223, RZ, RZ, 0x10 ;  /* 0x00000010ffdf7424 */ /* 0x000fe200078e00ff */
[CC--:B------:R-:W-:Y:S02]  /*00f0*/  LEA.HI R2, R11.reuse, R17.reuse, RZ, 0x4 ;  /* 0x000000110b027211 */ /* 0x0c0fe400078f20ff */
[CC--:B------:R-:W-:Y:S02]  /*0100*/  LEA.HI R0, R11.reuse, R17.reuse, RZ, 0x2 ;  /* 0x000000110b007211 */ /* 0x0c0fe400078f10ff */
[----:B------:R-:W-:Y:S02]  /*0110*/  SHF.R.S32.HI R3, RZ, 0x4, R2 ;  /* 0x00000004ff037819 */ /* 0x000fe40000011402 */
[----:B------:R-:W-:-:S02]  /*0120*/  LEA.HI R10, R11, R17, RZ, 0x3 ;  /* 0x000000110b0a7211 */ /* 0x000fc400078f18ff */
[----:B------:R-:W-:Y:S02]  /*0130*/  LOP3.LUT R4, R0, 0xfffffffc, RZ, 0xc0, !PT ;  /* 0xfffffffc00047812 */ /* 0x000fe400078ec0ff */
[C---:B------:R-:W-:Y:S02]  /*0140*/  LOP3.LUT R0, R2.reuse, 0xfffffff0, RZ, 0xc0, !PT ;  /* 0xfffffff002007812 */ /* 0x040fe400078ec0ff */
[----:B------:R-:W-:Y:S01]  /*0150*/  LEA.HI R2, R2, R3, RZ, 0x1 ;  /* 0x0000000302027211 */ /* 0x000fe200078f08ff */
[C---:B------:R-:W-:Y:S01]  /*0160*/  IMAD.IADD R4, R17.reuse, 0x1, -R4 ;  /* 0x0000000111047824 */ /* 0x040fe200078e0a04 */
[----:B------:R-:W-:Y:S01]  /*0170*/  SHF.R.S32.HI R16, RZ, 0x3, R10 ;  /* 0x00000003ff107819 */ /* 0x000fe2000001140a */
[----:B------:R-:W-:Y:S01]  /*0180*/  IMAD.IADD R5, R17, 0x1, -R0 ;  /* 0x0000000111057824 */ /* 0x000fe200078e0a00 */
[----:B------:R-:W-:Y:S02]  /*0190*/  LOP3.LUT R6, R10, 0xfffffff8, RZ, 0xc0, !PT ;  /* 0xfffffff80a067812 */ /* 0x000fe400078ec0ff */
[----:B------:R-:W-:Y:S01]  /*01a0*/  LOP3.LUT R0, R2, 0xfffffffe, RZ, 0xc0, !PT ;  /* 0xfffffffe02007812 */ /* 0x000fe200078ec0ff */
[----:B------:R-:W-:-:S02]  /*01b0*/  IMAD.SHL.U32 R7, R16, 0x40, RZ ;  /* 0x0000004010077824 */ /* 0x000fc400078e00ff */
[----:B------:R-:W-:Y:S02]  /*01c0*/  IMAD.IADD R6, R17, 0x1, -R6 ;  /* 0x0000000111067824 */ /* 0x000fe400078e0a06 */
[----:B------:R-:W-:Y:S01]  /*01d0*/  IMAD.IADD R9, R3, 0x1, -R0 ;  /* 0x0000000103097824 */ /* 0x000fe200078e0a00 */
[----:B------:R-:W-:Y:S01]  /*01e0*/  LEA.HI R0, R4, R4, RZ, 0x1 ;  /* 0x0000000404007211 */ /* 0x000fe200078f08ff */
[C---:B------:R-:W-:Y:S01]  /*01f0*/  IMAD.SHL.U32 R14, R6.reuse, 0x8, RZ ;  /* 0x00000008060e7824 */ /* 0x040fe200078e00ff */
[----:B------:R-:W-:Y:S01]  /*0200*/  LOP3.LUT R2, R7, 0x1c0, RZ, 0xc0, !PT ;  /* 0x000001c007027812 */ /* 0x000fe200078ec0ff */
[----:B------:R-:W-:Y:S01]  /*0210*/  IMAD.SHL.U32 R8, R6, 0x40, RZ ;  /* 0x0000004006087824 */ /* 0x000fe200078e00ff */
[----:B------:R-:W-:Y:S02]  /*0220*/  SHF.R.S32.HI R7, RZ, 0x1f, R5 ;  /* 0x0000001fff077819 */ /* 0x000fe40000011405 */
[----:B------:R-:W-:Y:S01]  /*0230*/  LOP3.LUT R0, R0, 0x1ffffffe, RZ, 0xc0, !PT ;  /* 0x1ffffffe00007812 */ /* 0x000fe200078ec0ff */
[----:B------:R-:W-:Y:S01]  /*0240*/  STL [R1+0x40], R14 ;  /* 0x0000400e01007387 */ /* 0x000fe20000100800 */
[----:B------:R-:W-:-:S02]  /*0250*/  LOP3.LUT R3, R2, 0x38, R14, 0xf8, !PT ;  /* 0x0000003802037812 */ /* 0x000fc400078ef80e */
[----:B------:R-:W-:Y:S01]  /*0260*/  SHF.R.U32.HI R2, RZ, 0x3, R2 ;  /* 0x00000003ff027819 */ /* 0x000fe20000011602 */
[----:B------:R-:W-:Y:S01]  /*0270*/  IMAD.IADD R12, R4, 0x1, -R0 ;  /* 0x00000001040c7824 */ /* 0x000fe200078e0a00 */
[----:B------:R-:W-:Y:S02]  /*0280*/  LEA.HI R200, R7, R5, RZ, 0x3 ;  /* 0x0000000507c87211 */ /* 0x000fe400078f18ff */
[----:B------:R-:W-:Y:S02]  /*0290*/  LOP3.LUT R7, R3, R2, RZ, 0x3c, !PT ;  /* 0x0000000203077212 */ /* 0x000fe400078e3cff */
[C---:B------:R-:W-:Y:S01]  /*02a0*/  LOP3.LUT R0, R200.reuse, 0xfffffff8, RZ, 0xc0, !PT ;  /* 0xfffffff8c8007812 */ /* 0x040fe200078ec0ff */
[----:B------:R-:W-:Y:S01]  /*02b0*/  IMAD.SHL.U32 R200, R200, 0x40, RZ ;  /* 0x00000040c8c87824 */ /* 0x000fe200078e00ff */
[----:B------:R-:W-:Y:S02]  /*02c0*/  LOP3.LUT R2, R8, 0x1c0, RZ, 0xc0, !PT ;  /* 0x000001c008027812 */ /* 0x000fe400078ec0ff */
[----:B------:R-:W-:Y:S01]  /*02d0*/  LEA.HI R4, R11, R17, RZ, 0x6 ;  /* 0x000000110b047211 */ /* 0x000fe200078f30ff */
[----:B------:R-:W-:Y:S01]  /*02e0*/  IMAD.IADD R5, R5, 0x1, -R0 ;  /* 0x0000000105057824 */ /* 0x000fe200078e0a00 */
[----:B------:R-:W-:-:S02]  /*02f0*/  LOP3.LUT R3, R2, 0x8, R10, 0xf8, !PT ;  /* 0x0000000802037812 */ /* 0x000fc400078ef80a */
[----:B------:R-:W-:Y:S01]  /*0300*/  SHF.R.U32.HI R2, RZ, 0x3, R2 ;  /* 0x00000003ff027819 */ /* 0x000fe20000011602 */
[----:B------:R-:W-:Y:S01]  /*0310*/  IMAD.SHL.U32 R0, R4, 0x8, RZ ;  /* 0x0000000804007824 */ /* 0x000fe200078e00ff */
[----:B------:R-:W-:Y:S01]  /*0320*/  LEA.HI R8, R11, R17, RZ, 0x5 ;  /* 0x000000110b087211 */ /* 0x000fe200078f28ff */
[----:B------:R-:W-:Y:S01]  /*0330*/  IMAD.SHL.U32 R4, R5, 0x40, RZ ;  /* 0x0000004005047824 */ /* 0x000fe200078e00ff */
[----:B------:R-:W-:Y:S01]  /*0340*/  LOP3.LUT R201, R3, R2, RZ, 0x3c, !PT ;  /* 0x0000000203c97212 */ /* 0x000fe200078e3cff */
[----:B------:R-:W-:Y:S01]  /*0350*/  IMAD.SHL.U32 R3, R9, 0x8, RZ ;  /* 0x0000000809037824 */ /* 0x000fe200078e00ff */
[----:B------:R-:W-:Y:S02]  /*0360*/  LOP3.LUT R2, R8, 0xffffffe0, RZ, 0xc0, !PT ;  /* 0xffffffe008027812 */ /* 0x000fe400078ec0ff */
[----:B------:R-:W-:Y:S01]  /*0370*/  LOP3.LUT R228, R7, 0x7ffffe00, R0, 0xf8, !PT ;  /* 0x7ffffe0007e47812 */ /* 0x000fe200078ef800 */
[----:B------:R-:W-:Y:S01]  /*0380*/  IMAD R201, R9, 0x200, R201 ;  /* 0x0000020009c97824 */ /* 0x000fe200078e02c9 */
[----:B------:R-:W-:Y:S01]  /*0390*/  LOP3.LUT R0, R4, 0x1c0, RZ, 0xc0, !PT ;  /* 0x000001c004007812 */ /* 0x000fe200078ec0ff */
[----:B------:R-:W-:Y:S01]  /*03a0*/  IMAD.IADD R10, R17, 0x1, -R2 ;  /* 0x00000001110a7824 */ /* 0x000fe200078e0a02 */
[--C-:B------:R-:W-:Y:S01]  /*03b0*/  SHF.R.S32.HI R224, RZ, 0x5, R8.reuse ;  /* 0x00000005ffe07819 */ /* 0x100fe20000011408 */
[----:B------:R-:W-:Y:S01]  /*03c0*/  IMAD.SHL.U32 R228, R228, 0x2, RZ ;  /* 0x00000002e4e47824 */ /* 0x000fe200078e00ff */
[----:B------:R-:W-:-:S02]  /*03d0*/  SHF.R.S32.HI R4, RZ, 0x1f, R8 ;  /* 0x0000001fff047819 */ /* 0x000fc40000011408 */
[----:B------:R-:W-:Y:S02]  /*03e0*/  LOP3.LUT R3, R0, 0x8, R3, 0xf8, !PT ;  /* 0x0000000800037812 */ /* 0x000fe400078ef803 */
[----:B------:R-:W-:Y:S02]  /*03f0*/  SHF.R.U32.HI R2, RZ, 0x3, R0 ;  /* 0x00000003ff027819 */ /* 0x000fe40000011600 */
[----:B------:R-:W-:Y:S02]  /*0400*/  LEA.HI R0, R4, R224, RZ, 0x3 ;  /* 0x000000e004007211 */ /* 0x000fe400078f18ff */
[----:B------:R-:W-:Y:S02]  /*0410*/  SHF.R.S32.HI R7, RZ, 0x1f, R10 ;  /* 0x0000001fff077819 */ /* 0x000fe4000001140a */
[----:B------:R-:W-:Y:S02]  /*0420*/  LOP3.LUT R0, R0, 0xffffff8, RZ, 0xc0, !PT ;  /* 0x0ffffff800007812 */ /* 0x000fe400078ec0ff */
[----:B------:R-:W-:-:S02]  /*0430*/  LOP3.LUT R4, R3, R2, RZ, 0x3c, !PT ;  /* 0x0000000203047212 */ /* 0x000fc400078e3cff */
[----:B------:R-:W-:Y:S01]  /*0440*/  LEA.HI R3, R7, R10, RZ, 0x2 ;  /* 0x0000000a07037211 */ /* 0x000fe200078f10ff */
[----:B------:R-:W-:Y:S01]  /*0450*/  IMAD.IADD R2, R224, 0x1, -R0 ;  /* 0x00000001e0027824 */ /* 0x000fe200078e0a00 */
[----:B------:R-:W-:Y:S02]  /*0460*/  R2P PR, R5, 0x6 ;  /* 0x0000000605007804 */ /* 0x000fe40000000000 */
[----:B------:R-:W-:Y:S02]  /*0470*/  SHF.R.S32.HI R0, RZ, 0x2, R3 ;  /* 0x00000002ff007819 */ /* 0x000fe40000011403 */
[----:B------:R-:W-:Y:S02]  /*0480*/  LOP3.LUT R3, R3, 0x7ffffffc, RZ, 0xc0, !PT ;  /* 0x7ffffffc03037812 */ /* 0x000fe400078ec0ff */
[----:B------:R-:W-:Y:S01]  /*0490*/  LOP3.LUT R200, R4, 0x7ffffe00, R200, 0xf8, !PT ;  /* 0x7ffffe0004c87812 */ /* 0x000fe200078ef8c8 */
[----:B------:R-:W-:Y:S01]  /*04a0*/  IMAD R8, R2, 0x10, R0 ;  /* 0x0000001002087824 */ /* 0x000fe200078e0200 */
[----:B------:R-:W-:Y:S01]  /*04b0*/  IADD3 R0, R14, 0x40, RZ ;  /* 0x000000400e007810 */ /* 0x000fe20007ffe0ff */
[C---:B------:R-:W-:Y:S01]  /*04c0*/  IMAD R4, R6.reuse, 0x20, R16 ;  /* 0x0000002006047824 */ /* 0x040fe200078e0210 */
[----:B------:R-:W-:Y:S01]  /*04d0*/  LOP3.LUT P3, RZ, R6, 0x2, RZ, 0xc0, !PT ;  /* 0x0000000206ff7812 */ /* 0x000fe2000786c0ff */
[----:B------:R-:W-:Y:S01]  /*04e0*/  IMAD.IADD R3, R10, 0x1, -R3 ;  /* 0x000000010a037824 */ /* 0x000fe200078e0a03 */
[----:B------:R-:W-:Y:S01]  /*04f0*/  SHF.R.S32.HI R0, RZ, 0x1f, R0 ;  /* 0x0000001fff007819 */ /* 0x000fe20000011400 */
[----:B------:R-:W-:Y:S01]  /*0500*/  STL [R1+0x5c], R8 ;  /* 0x00005c0801007387 */ /* 0x000fe20000100800 */
[----:B------:R-:W-:Y:S01]  /*0510*/  LEA R200, R200, 0x100, 0x1 ;  /* 0x00000100c8c87811 */ /* 0x000fe200078e08ff */
[----:B------:R-:W-:Y:S01]  /*0520*/  IMAD.SHL.U32 R3, R3, 0x2, RZ ;  /* 0x0000000203037824 */ /* 0x000fe200078e00ff */
[----:B------:R-:W-:Y:S01]  /*0530*/  SEL R5, R206, 0xffffffe0, !P2 ;  /* 0xffffffe0ce057807 */ /* 0x000fe20005000000 */
[----:B------:R-:W-:Y:S01]  /*0540*/  STL [R1+0x4c], R13 ;  /* 0x00004c0d01007387 */ /* 0x000fe20000100800 */
[----:B------:R-:W-:Y:S01]  /*0550*/  IMAD.MOV.U32 R2, RZ, RZ, 0x40 ;  /* 0x00000040ff027424 */ /* 0x000fe200078e00ff */
[----:B------:R-:W-:Y:S01]  /*0560*/  LOP3.LUT P0, RZ, R6, 0x4, RZ, 0xc0, !PT ;  /* 0x0000000406ff7812 */ /* 0x000fe2000780c0ff */
[----:B------:R-:W-:Y:S01]  /*0570*/  IMAD R224, R224, 0x800, R200 ;  /* 0x00000800e0e07824 */ /* 0x000fe200078e02c8 */
[----:B------:R-:W-:Y:S01]  /*0580*/  STL [R1+0x60], R4 ;  /* 0x0000600401007387 */ /* 0x000fe20000100800 */
[----:B------:R-:W-:-:S02]  /*0590*/  LEA R201, R201, 0x8100, 0x1 ;  /* 0x00008100c9c97811 */ /* 0x000fc400078e08ff */
[----:B------:R-:W-:Y:S01]  /*05a0*/  SEL R223, R223, 0xfffffff0, !P1 ;  /* 0xfffffff0dfdf7807 */ /* 0x000fe20004800000 */
[----:B------:R1:W-:Y:S01]  /*05b0*/  STL [R1+0x50], R0 ;  /* 0x0000500001007387 */ /* 0x0003e20000100800 */
[----:B------:R-:W-:Y:S02]  /*05c0*/  SEL R206, R206, 0xffffffe0, !P1 ;  /* 0xffffffe0cece7807 */ /* 0x000fe40004800000 */
[----:B------:R-:W-:Y:S01]  /*05d0*/  SEL R202, R2, 0xffffffc0, !P0 ;  /* 0xffffffc002ca7807 */ /* 0x000fe20004000000 */
[----:B------:R-:W-:Y:S01]  /*05e0*/  STL [R1+0x30], R3 ;  /* 0x0000300301007387 */ /* 0x000fe20000100800 */
[----:B------:R-:W-:Y:S01]  /*05f0*/  IADD3 R207, R201, 0x20, RZ ;  /* 0x00000020c9cf7810 */ /* 0x000fe20007ffe0ff */
[----:B------:R-:W-:Y:S01]  /*0600*/  IMAD.IADD R223, R223, 0x1, R5 ;  /* 0x00000001dfdf7824 */ /* 0x000fe200078e0205 */
[C---:B------:R-:W-:Y:S01]  /*0610*/  @P3 IADD3 R207, R201.reuse, -0x20, RZ ;  /* 0xffffffe0c9cf3810 */ /* 0x040fe20007ffe0ff */
[----:B------:R-:W-:Y:S02]  /*0620*/  IMAD.IADD R225, R206, 0x1, R224 ;  /* 0x00000001cee17824 */ /* 0x000fe400078e02e0 */
[----:B------:R-:W-:Y:S01]  /*0630*/  IMAD.IADD R205, R201, 0x1, R202 ;  /* 0x00000001c9cd7824 */ /* 0x000fe200078e02ca */
[C---:B------:R-:W-:Y:S01]  /*0640*/  IADD3 R222, R207.reuse, 0x800, RZ ;  /* 0x00000800cfde7810 */ /* 0x040fe20007ffe0ff */
[----:B------:R-:W-:Y:S01]  /*0650*/  IMAD.IADD R204, R200, 0x1, R206 ;  /* 0x00000001c8cc7824 */ /* 0x000fe200078e02ce */
[C---:B------:R-:W-:Y:S01]  /*0660*/  IADD3 R221, R207.reuse, 0x1000, RZ ;  /* 0x00001000cfdd7810 */ /* 0x040fe20007ffe0ff */
[----:B------:R-:W-:Y:S01]  /*0670*/  IMAD.IADD R202, R202, 0x1, R207 ;  /* 0x00000001caca7824 */ /* 0x000fe200078e02cf */
[----:B------:R-:W-:Y:S01]  /*0680*/  IADD3 R220, R207, 0x1800, RZ ;  /* 0x00001800cfdc7810 */ /* 0x000fe20007ffe0ff */
[----:B------:R-:W-:Y:S01]  /*0690*/  IMAD R223, R223, 0x2, R200 ;  /* 0x00000002dfdf7824 */ /* 0x000fe200078e02c8 */
[----:B------:R-:W-:-:S02]  /*06a0*/  IADD3 R219, R207, 0x2000, RZ ;  /* 0x00002000cfdb7810 */ /* 0x000fc40007ffe0ff */
[C---:B------:R-:W-:Y:S02]  /*06b0*/  IADD3 R218, R207.reuse, 0x2800, RZ ;  /* 0x00002800cfda7810 */ /* 0x040fe40007ffe0ff */
[C---:B------:R-:W-:Y:S02]  /*06c0*/  IADD3 R217, R207.reuse, 0x3000, RZ ;  /* 0x00003000cfd97810 */ /* 0x040fe40007ffe0ff */
[C---:B------:R-:W-:Y:S01]  /*06d0*/  IADD3 R216, R207.reuse, 0x3800, RZ ;  /* 0x00003800cfd87810 */ /* 0x040fe20007ffe0ff */
[----:B-1----:R-:W-:Y:S01]  /*06e0*/  IMAD R0, R12, 0x8, R8 ;  /* 0x000000080c007824 */ /* 0x002fe200078e0208 */
[C---:B------:R-:W-:Y:S02]  /*06f0*/  IADD3 R215, R207.reuse, 0x4000, RZ ;  /* 0x00004000cfd77810 */ /* 0x040fe40007ffe0ff */
[C---:B------:R-:W-:Y:S02]  /*0700*/  IADD3 R214, R207.reuse, 0x4800, RZ ;  /* 0x00004800cfd67810 */ /* 0x040fe40007ffe0ff */
[----:B------:R1:W-:Y:S01]  /*0710*/  STL [R1+0x54], R0 ;  /* 0x0000540001007387 */ /* 0x0003e20000100800 */
[----:B------:R-:W-:-:S02]  /*0720*/  IADD3 R213, R207, 0x5000, RZ ;  /* 0x00005000cfd57810 */ /* 0x000fc40007ffe0ff */
[C---:B------:R-:W-:Y:S02]  /*0730*/  IADD3 R212, R207.reuse, 0x5800, RZ ;  /* 0x00005800cfd47810 */ /* 0x040fe40007ffe0ff */
[C---:B------:R-:W-:Y:S02]  /*0740*/  IADD3 R211, R207.reuse, 0x6000, RZ ;  /* 0x00006000cfd37810 */ /* 0x040fe40007ffe0ff */
[C---:B------:R-:W-:Y:S02]  /*0750*/  IADD3 R210, R207.reuse, 0x6800, RZ ;  /* 0x00006800cfd27810 */ /* 0x040fe40007ffe0ff */
[C---:B------:R-:W-:Y:S02]  /*0760*/  IADD3 R209, R207.reuse, 0x7000, RZ ;  /* 0x00007000cfd17810 */ /* 0x040fe40007ffe0ff */
[----:B------:R-:W-:Y:S02]  /*0770*/  IADD3 R208, R207, 0x7800, RZ ;  /* 0x00007800cfd07810 */ /* 0x000fe40007ffe0ff */
[----:B-1----:R-:W-:-:S04]  /*0780*/  SEL R0, R2, 0xffffffc0, !P2 ;  /* 0xffffffc002007807 */ /* 0x002fc80005000000 */
[----:B------:R-:W-:Y:S01]  /*0790*/  IADD3 R206, R0, R200, R206 ;  /* 0x000000c800ce7210 */ /* 0x000fe20007ffe0ce */
[----:B------:R-:W-:Y:S02]  /*07a0*/  IMAD.IADD R203, R200, 0x1, R0 ;  /* 0x00000001c8cb7824 */ /* 0x000fe400078e0200 */
[C---:B------:R-:W-:Y:S02]  /*07b0*/  IMAD.IADD R227, R0.reuse, 0x1, R224 ;  /* 0x0000000100e37824 */ /* 0x040fe400078e02e0 */
[----:B------:R-:W-:Y:S02]  /*07c0*/  IMAD.IADD R226, R0, 0x1, R225 ;  /* 0x0000000100e27824 */ /* 0x000fe400078e02e1 */
.L_x_87:
[----:B------:R-:W2:Y:S01]  /*07d0*/  LDL R4, [R1+0x4c] ;  /* 0x00004c0001047983 */ /* 0x000ea20000100800 */
[----:B------:R-:W-:Y:S01]  /*07e0*/  IMAD.MOV.U32 R0, RZ, RZ, c[0x0][0x560] ;  /* 0x00015800ff007624 */ /* 0x000fe200078e00ff */
[----:B------:R-:W-:Y:S01]  /*07f0*/  YIELD ;  /* 0x0000000000007946 */ /* 0x000fe20003800000 */
[----:B------:R-:W-:Y:S03]  /*0800*/  BSSY B0, `(.L_x_62) ;  /* 0x0000016000007945 */ /* 0x000fe60003800000 */
[----:B------:R-:W-:-:S13]  /*0810*/  ISETP.NE.AND P0, PT, R0, 0x1, PT ;  /* 0x000000010000780c */ /* 0x000fda0003f05270 */
[----:B--2---:R-:W-:Y:S01]  /*0820*/  @P0 IMAD.HI.U32 R0, R4, c[0x0][0x564], RZ ;  /* 0x0001590004000a27 */ /* 0x004fe200078e00ff */
[----:B------:R-:W-:-:S04]  /*0830*/  MOV R3, R4 ;  /* 0x0000000400037202 */ /* 0x000fc80000000f00 */
[----:B------:R-:W-:-:S04]  /*0840*/  @P0 SHF.R.U32.HI R3, RZ, c[0x0][0x568], R0 ;  /* 0x00015a00ff030a19 */ /* 0x000fc80000011600 */
[----:B------:R-:W-:Y:S01]  /*0850*/  ISETP.GE.AND P0, PT, R3, c[0x0][0x578], PT ;  /* 0x00015e0003007a0c */ /* 0x000fe20003f06270 */
[----:B------:R-:W-:-:S04]  /*0860*/  IMAD.MOV R2, RZ, RZ, -R3 ;  /* 0x000000ffff027224 */ /* 0x000fc800078e0a03 */
[----:B------:R-:W-:-:S08]  /*0870*/  IMAD R2, R2, c[0x0][0x560], R4 ;  /* 0x0001580002027a24 */ /* 0x000fd000078e0204 */
[----:B------:R-:W-:Y:S05]  /*0880*/  @!P0 BRA `(.L_x_63) ;  /* 0x0000007000008947 */ /* 0x000fea0003800000 */
[----:B------:R-:W-:-:S04]  /*0890*/  MOV R0, c[0x0][0x56c] ;  /* 0x00015b0000007a02 */ /* 0x000fc80000000f00 */
[----:B------:R-:W-:Y:S02]  /*08a0*/  ISETP.NE.AND P0, PT, R0, 0x1, PT ;  /* 0x000000010000780c */ /* 0x000fe40003f05270 */
[----:B------:R-:W-:-:S11]  /*08b0*/  MOV R0, R2 ;  /* 0x0000000200007202 */ /* 0x000fd60000000f00 */
[----:B------:R-:W-:-:S05]  /*08c0*/  @P0 IMAD.HI.U32 R4, R2, c[0x0][0x570], RZ ;  /* 0x00015c0002040a27 */ /* 0x000fca00078e00ff */
[----:B------:R-:W-:-:S05]  /*08d0*/  @P0 SHF.R.U32.HI R0, RZ, c[0x0][0x574], R4 ;  /* 0x00015d00ff000a19 */ /* 0x000fca0000011604 */
[----:B------:R-:W-:Y:S01]  /*08e0*/  IMAD R4, R0, c[0x0][0x56c], RZ ;  /* 0x00015b0000047a24 */ /* 0x000fe200078e02ff */
[----:B------:R-:W-:Y:S05]  /*08f0*/  BRA `(.L_x_64) ;  /* 0x0000006000007947 */ /* 0x000fea0003800000 */
.L_x_63:
[----:B------:R-:W-:-:S04]  /*0900*/  MOV R0, c[0x0][0x554] ;  /* 0x0001550000007a02 */ /* 0x000fc80000000f00 */
[----:B------:R-:W-:Y:S02]  /*0910*/  ISETP.NE.AND P0, PT, R0, 0x1, PT ;  /* 0x000000010000780c */ /* 0x000fe40003f05270 */
[----:B------:R-:W-:-:S11]  /*0920*/  MOV R0, R2 ;  /* 0x0000000200007202 */ /* 0x000fd60000000f00 */
[----:B------:R-:W-:-:S05]  /*0930*/  @P0 IMAD.HI.U32 R4, R2, c[0x0][0x558], RZ ;  /* 0x0001560002040a27 */ /* 0x000fca00078e00ff */
[----:B------:R-:W-:-:S05]  /*0940*/  @P0 SHF.R.U32.HI R0, RZ, c[0x0][0x55c], R4 ;  /* 0x00015700ff000a19 */ /* 0x000fca0000011604 */
[----:B------:R-:W-:Y:S02]  /*0950*/  IMAD R4, R0, c[0x0][0x554], RZ ;  /* 0x0001550000047a24 */ /* 0x000fe400078e02ff */
.L_x_64:
[----:B------:R-:W-:Y:S05]  /*0960*/  BSYNC B0 ;  /* 0x0000000000007941 */ /* 0x000fea0003800000 */
.L_x_62:
[----:B------:R-:W-:Y:S01]  /*0970*/  IMAD.MOV.U32 R5, RZ, RZ, c[0x0][0x53c] ;  /* 0x00014f00ff057624 */ /* 0x000fe200078e00ff */
[----:B------:R-:W-:Y:S01]  /*0980*/  ULDC UR5, c[0x0][0x1d0] ;  /* 0x0000740000057ab9 */ /* 0x000fe20000000800 */
[----:B------:R-:W-:Y:S01]  /*0990*/  IMAD.MOV.U32 R11, RZ, RZ, R0 ;  /* 0x000000ffff0b7224 */ /* 0x000fe200078e0000 */
[----:B------:R-:W-:Y:S01]  /*09a0*/  UIADD3 UR5, UR5, 0x7f, URZ ;  /* 0x0000007f05057890 */ /* 0x000fe2000fffe03f */
[----:B------:R-:W-:Y:S01]  /*09b0*/  IMAD.MOV.U32 R17, RZ, RZ, c[0x0][0x2c4] ;  /* 0x0000b100ff117624 */ /* 0x000fe200078e00ff */
[----:B------:R-:W-:Y:S01]  /*09c0*/  ISETP.NE.AND P0, PT, R5, 0x1, PT ;  /* 0x000000010500780c */ /* 0x000fe20003f05270 */
[----:B------:R-:W-:Y:S01]  /*09d0*/  IMAD.MOV.U32 R7, RZ, RZ, c[0x0][0x548] ;  /* 0x00015200ff077624 */ /* 0x000fe200078e00ff */
[----:B------:R-:W-:Y:S01]  /*09e0*/  LOP3.LUT R5, RZ, R0, RZ, 0x33, !PT ;  /* 0x00000000ff057212 */ /* 0x000fe200078e33ff */
[----:B------:R-:W-:Y:S01]  /*09f0*/  IMAD.IADD R4, R2, 0x1, -R4 ;  /* 0x0000000102047824 */ /* 0x000fe200078e0a04 */
[----:B------:R-:W-:Y:S01]  /*0a00*/  ISETP.NE.AND P3, PT, R17, 0x1, PT ;  /* 0x000000011100780c */ /* 0x000fe20003f65270 */
[----:B------:R-:W-:Y:S01]  /*0a10*/  USHF.R.S32.HI UR4, URZ, 0x1f, UR5 ;  /* 0x0000001f3f047899 */ /* 0x000fe20008011405 */
[----:B------:R-:W-:Y:S01]  /*0a20*/  BSSY B0, `(.L_x_65) ;  /* 0x000003f000007945 */ /* 0x000fe20003800000 */
[----:B------:R-:W-:-:S02]  /*0a30*/  IMAD R3, R3, c[0x0][0x554], R4 ;  /* 0x0001550003037a24 */ /* 0x000fc400078e0204 */
[----:B------:R-:W-:Y:S01]  /*0a40*/  ULEA.HI UR4, UR4, UR5, URZ, 0x7 ;  /* 0x0000000504047291 */ /* 0x000fe2000f8f383f */
[----:B------:R-:W-:Y:S02]  /*0a50*/  IMAD.MOV.U32 R2, RZ, RZ, RZ ;  /* 0x000000ffff027224 */ /* 0x000fe400078e00ff */
[----:B------:R-:W-:Y:S01]  /*0a60*/  IMAD.MOV.U32 R20, RZ, RZ, R3 ;  /* 0x000000ffff147224 */ /* 0x000fe200078e0003 */
[----:B------:R-:W-:Y:S01]  /*0a70*/  USHF.R.S32.HI UR4, URZ, 0x7, UR4 ;  /* 0x000000073f047899 */ /* 0x000fe20008011404 */
[----:B------:R-:W-:Y:S01]  /*0a80*/  @P0 IMAD.HI.U32 R6, R0, c[0x0][0x540], RZ ;  /* 0x0001500000060a27 */ /* 0x000fe200078e00ff */
[----:B------:R-:W-:-:S04]  /*0a90*/  IADD3 R0, R5, c[0x0][0x53c], RZ ;  /* 0x00014f0005007a10 */ /* 0x000fc80007ffe0ff */
[----:B------:R-:W-:Y:S01]  /*0aa0*/  @P0 SHF.R.U32.HI R11, RZ, c[0x0][0x544], R6 ;  /* 0x00015100ff0b0a19 */ /* 0x000fe20000011606 */
[----:B------:R-:W-:Y:S01]  /*0ab0*/  IMAD.MOV.U32 R6, RZ, RZ, 0x80 ;  /* 0x00000080ff067424 */ /* 0x000fe200078e00ff */
[----:B------:R-:W-:-:S03]  /*0ac0*/  ISETP.NE.AND P0, PT, R7, 0x1, PT ;  /* 0x000000010700780c */ /* 0x000fc60003f05270 */
[----:B------:R-:W-:Y:S01]  /*0ad0*/  IMAD R0, R11, c[0x0][0x53c], R0 ;  /* 0x00014f000b007a24 */ /* 0x000fe200078e0200 */
[----:B------:R1:W-:Y:S03]  /*0ae0*/  STL [R1+0x3c], R11 ;  /* 0x00003c0b01007387 */ /* 0x0003e60000100800 */
[----:B------:R-:W-:-:S05]  /*0af0*/  IMAD.SHL.U32 R155, R0, 0x80, RZ ;  /* 0x00000080009b7824 */ /* 0x000fca00078e00ff */
[----:B------:R-:W-:Y:S01]  /*0b00*/  IADD3 R0, R155, 0x7f, RZ ;  /* 0x0000007f9b007810 */ /* 0x000fe20007ffe0ff */
[----:B------:R1:W-:Y:S04]  /*0b10*/  STL [R1+0x48], R155 ;  /* 0x0000489b01007387 */ /* 0x0003e80000100800 */
[----:B------:R-:W-:-:S05]  /*0b20*/  @P3 IMAD.HI.U32 R5, R0, c[0x0][0x2c8], RZ ;  /* 0x0000b20000053a27 */ /* 0x000fca00078e00ff */
[----:B------:R-:W-:Y:S02]  /*0b30*/  @P3 SHF.R.U32.HI R0, RZ, c[0x0][0x2cc], R5 ;  /* 0x0000b300ff003a19 */ /* 0x000fe40000011605 */
[----:B------:R-:W-:-:S04]  /*0b40*/  IADD3 R5, R6, -c[0x0][0x168], RZ ;  /* 0x80005a0006057a10 */ /* 0x000fc80007ffe0ff */
[----:B------:R-:W-:-:S04]  /*0b50*/  IADD3 R0, R0, c[0x0][0x1d0], R5 ;  /* 0x0000740000007a10 */ /* 0x000fc80007ffe005 */
[----:B------:R-:W-:-:S04]  /*0b60*/  SHF.R.S32.HI R6, RZ, 0x1f, R0 ;  /* 0x0000001fff067819 */ /* 0x000fc80000011400 */
[----:B------:R-:W-:Y:S01]  /*0b70*/  LEA.HI R6, R6, R0, RZ, 0x7 ;  /* 0x0000000006067211 */ /* 0x000fe200078f38ff */
[----:B------:R-:W-:-:S03]  /*0b80*/  @P0 IMAD.HI.U32 R0, R3, c[0x0][0x54c], RZ ;  /* 0x0001530003000a27 */ /* 0x000fc600078e00ff */
[----:B------:R-:W-:Y:S02]  /*0b90*/  SHF.R.S32.HI R6, RZ, 0x7, R6 ;  /* 0x00000007ff067819 */ /* 0x000fe40000011406 */
[----:B------:R-:W-:Y:S02]  /*0ba0*/  @P0 SHF.R.U32.HI R20, RZ, c[0x0][0x550], R0 ;  /* 0x00015400ff140a19 */ /* 0x000fe40000011600 */
[----:B------:R-:W-:-:S03]  /*0bb0*/  IMNMX R6, R6, UR4, PT ;  /* 0x0000000406067c17 */ /* 0x000fc6000b800200 */
[----:B------:R-:W-:Y:S01]  /*0bc0*/  IMAD.MOV R0, RZ, RZ, -R20 ;  /* 0x000000ffff007224 */ /* 0x000fe200078e0a14 */
[----:B------:R1:W-:Y:S01]  /*0bd0*/  STL [R1+0x38], R20 ;  /* 0x0000381401007387 */ /* 0x0003e20000100800 */
[----:B------:R-:W-:Y:S02]  /*0be0*/  ISETP.GE.AND P0, PT, R6, 0x1, PT ;  /* 0x000000010600780c */ /* 0x000fe40003f06270 */
[----:B------:R-:W-:-:S05]  /*0bf0*/  IMAD R12, R0, c[0x0][0x548], R3 ;  /* 0x00015200000c7a24 */ /* 0x000fca00078e0203 */
[----:B------:R1:W-:Y:S06]  /*0c00*/  STL [R1+0x34], R12 ;  /* 0x0000340c01007387 */ /* 0x0003ec0000100800 */
[----:B------:R-:W-:Y:S05]  /*0c10*/  @!P0 BRA `(.L_x_66) ;  /* 0x000001f000008947 */ /* 0x000fea0003800000 */
[----:B------:R-:W-:-:S04]  /*0c20*/  SHF.R.U32.HI R0, RZ, 0x10, R11 ;  /* 0x00000010ff007819 */ /* 0x000fc8000001160b */
[----:B------:R-:W-:-:S04]  /*0c30*/  ISETP.NE.AND P0, PT, R0, RZ, PT ;  /* 0x000000ff0000720c */ /* 0x000fc80003f05270 */
[----:B------:R-:W-:-:S04]  /*0c40*/  SEL R0, R0, c[0x0][0x338], P0 ;  /* 0x0000ce0000007a07 */ /* 0x000fc80000000000 */
[-C--:B------:R-:W-:Y:S02]  /*0c50*/  IABS R3, R0.reuse ;  /* 0x0000000000037213 */ /* 0x080fe40000000000 */
[----:B------:R-:W-:Y:S02]  /*0c60*/  IADD3 R7, R0, -0x1, R6 ;  /* 0xffffffff00077810 */ /* 0x000fe40007ffe006 */
[----:B------:R-:W2:Y:S02]  /*0c70*/  I2F.RP R4, R3 ;  /* 0x0000000300047306 */ /* 0x000ea40000209400 */
[----:B------:R-:W-:Y:S02]  /*0c80*/  IABS R10, R7 ;  /* 0x00000007000a7213 */ /* 0x000fe40000000000 */
[----:B------:R-:W-:-:S04]  /*0c90*/  LOP3.LUT R7, R7, R0, RZ, 0x3c, !PT ;  /* 0x0000000007077212 */ /* 0x000fc800078e3cff */
[----:B------:R-:W-:Y:S01]  /*0ca0*/  ISETP.GE.AND P0, PT, R7, RZ, PT ;  /* 0x000000ff0700720c */ /* 0x000fe20003f06270 */
[----:B--2---:R-:W2:Y:S02]  /*0cb0*/  MUFU.RCP R4, R4 ;  /* 0x0000000400047308 */ /* 0x004ea40000001000 */
[----:B--2---:R-:W-:-:S06]  /*0cc0*/  IADD3 R4, R4, 0xffffffe, RZ ;  /* 0x0ffffffe04047810 */ /* 0x004fcc0007ffe0ff */
[----:B------:R-:W2:Y:S02]  /*0cd0*/  F2I.FTZ.U32.TRUNC.NTZ R5, R4 ;  /* 0x0000000400057305 */ /* 0x000ea4000021f000 */
[----:B--2---:R-:W-:Y:S02]  /*0ce0*/  IMAD.MOV R2, RZ, RZ, -R5 ;  /* 0x000000ffff027224 */ /* 0x004fe400078e0a05 */
[----:B------:R-:W-:Y:S02]  /*0cf0*/  IMAD.MOV.U32 R4, RZ, RZ, RZ ;  /* 0x000000ffff047224 */ /* 0x000fe400078e00ff */
[----:B------:R-:W-:Y:S01]  /*0d00*/  IMAD.MOV.U32 R8, RZ, RZ, R2 ;  /* 0x000000ffff087224 */ /* 0x000fe200078e0002 */
[----:B------:R-:W-:-:S03]  /*0d10*/  IABS R2, R0 ;  /* 0x0000000000027213 */ /* 0x000fc60000000000 */
[----:B------:R-:W-:Y:S02]  /*0d20*/  IMAD R8, R8, R3, RZ ;  /* 0x0000000308087224 */ /* 0x000fe400078e02ff */
[----:B------:R-:W-:Y:S02]  /*0d30*/  IMAD.MOV R9, RZ, RZ, -R2 ;  /* 0x000000ffff097224 */ /* 0x000fe400078e0a02 */
[----:B------:R-:W-:-:S04]  /*0d40*/  IMAD.HI.U32 R2, R5, R8, R4 ;  /* 0x0000000805027227 */ /* 0x000fc800078e0004 */
[----:B------:R-:W-:Y:S02]  /*0d50*/  IMAD.MOV.U32 R4, RZ, RZ, R10 ;  /* 0x000000ffff047224 */ /* 0x000fe400078e000a */
[----:B------:R-:W-:Y:S02]  /*0d60*/  IMAD.MOV.U32 R5, RZ, RZ, R9 ;  /* 0x000000ffff057224 */ /* 0x000fe400078e0009 */
[----:B------:R-:W-:-:S04]  /*0d70*/  IMAD.HI.U32 R2, R2, R4, RZ ;  /* 0x0000000402027227 */ /* 0x000fc800078e00ff */
[----:B------:R-:W-:-:S05]  /*0d80*/  IMAD R4, R2, R5, R4 ;  /* 0x0000000502047224 */ /* 0x000fca00078e0204 */
[----:B------:R-:W-:-:S13]  /*0d90*/  ISETP.GT.U32.AND P1, PT, R3, R4, PT ;  /* 0x000000040300720c */ /* 0x000fda0003f24070 */
[----:B------:R-:W-:Y:S01]  /*0da0*/  @!P1 IMAD.IADD R4, R4, 0x1, -R3 ;  /* 0x0000000104049824 */ /* 0x000fe200078e0a03 */
[----:B------:R-:W-:Y:S02]  /*0db0*/  @!P1 IADD3 R2, R2, 0x1, RZ ;  /* 0x0000000102029810 */ /* 0x000fe40007ffe0ff */
[----:B------:R-:W-:Y:S02]  /*0dc0*/  ISETP.NE.AND P1, PT, R0, RZ, PT ;  /* 0x000000ff0000720c */ /* 0x000fe40003f25270 */
[----:B------:R-:W-:-:S13]  /*0dd0*/  ISETP.GE.U32.AND P2, PT, R4, R3, PT ;  /* 0x000000030400720c */ /* 0x000fda0003f46070 */
[----:B------:R-:W-:-:S05]  /*0de0*/  @P2 IADD3 R2, R2, 0x1, RZ ;  /* 0x0000000102022810 */ /* 0x000fca0007ffe0ff */
[----:B------:R-:W-:Y:S01]  /*0df0*/  @!P0 IMAD.MOV R2, RZ, RZ, -R2 ;  /* 0x000000ffff028224 */ /* 0x000fe200078e0a02 */
[----:B------:R-:W-:Y:S02]  /*0e00*/  @!P1 LOP3.LUT R2, RZ, R0, RZ, 0x33, !PT ;  /* 0x00000000ff029212 */ /* 0x000fe400078e33ff */
.L_x_66:
[----:B------:R-:W-:Y:S05]  /*0e10*/  BSYNC B0 ;  /* 0x0000000000007941 */ /* 0x000fea0003800000 */
.L_x_65:
[----:B------:R-:W-:Y:S01]  /*0e20*/  LOP3.LUT R0, R11, 0xffff, RZ, 0xc0, !PT ;  /* 0x0000ffff0b007812 */ /* 0x000fe200078ec0ff */
[----:B------:R-:W-:Y:S01]  /*0e30*/  IMAD.MOV.U32 R15, RZ, RZ, RZ ;  /* 0x000000ffff0f7224 */ /* 0x000fe200078e00ff */
[----:B------:R-:W-:Y:S01]  /*0e40*/  CS2R R134, SRZ ;  /* 0x0000000000867805 */ /* 0x000fe2000001ff00 */
[----:B------:R-:W-:Y:S01]  /*0e50*/  IMAD.MOV.U32 R16, RZ, RZ, RZ ;  /* 0x000000ffff107224 */ /* 0x000fe200078e00ff */
[----:B------:R-:W-:Y:S01]  /*0e60*/  CS2R R132, SRZ ;  /* 0x0000000000847805 */ /* 0x000fe2000001ff00 */
[----:B------:R-:W-:Y:S01]  /*0e70*/  IMAD R161, R0, R2, RZ ;  /* 0x0000000200a17224 */ /* 0x000fe200078e02ff */
[----:B------:R-:W-:Y:S01]  /*0e80*/  PRMT R0, RZ, 0x7610, R0 ;  /* 0x00007610ff007816 */ /* 0x000fe20000000000 */
[----:B------:R-:W-:Y:S01]  /*0e90*/  CS2R R130, SRZ ;  /* 0x0000000000827805 */ /* 0x000fe2000001ff00 */
[----:B------:R-:W-:Y:S01]  /*0ea0*/  CS2R R128, SRZ ;  /* 0x0000000000807805 */ /* 0x000fe2000001ff00 */
[----:B------:R-:W-:Y:S01]  /*0eb0*/  IMAD.IADD R2, R161, 0x1, R2 ;  /* 0x00000001a1027824 */ /* 0x000fe200078e0202 */
[----:B------:R2:W-:Y:S01]  /*0ec0*/  STL [R1+0x8], R161 ;  /* 0x000008a101007387 */ /* 0x0005e20000100800 */
[----:B------:R-:W-:Y:S01]  /*0ed0*/  CS2R R126, SRZ ;  /* 0x00000000007e7805 */ /* 0x000fe2000001ff00 */
[----:B------:R-:W-:Y:S01]  /*0ee0*/  CS2R R124, SRZ ;  /* 0x00000000007c7805 */ /* 0x000fe2000001ff00 */
[----:B------:R-:W-:Y:S01]  /*0ef0*/  CS2R R122, SRZ ;  /* 0x00000000007a7805 */ /* 0x000fe2000001ff00 */
[----:B------:R-:W-:Y:S01]  /*0f00*/  IMNMX R160, R6, R2, PT ;  /* 0x0000000206a07217 */ /* 0x000fe20003800200 */
        /* <DEDUP_REMOVED lines=27> */
[----:B--2---:R-:W2:Y:S01]  /*10c0*/  S2R R3, SR_TID.X ;  /* 0x0000000000037919 */ /* 0x004ea20000002100 */
[----:B------:R-:W-:-:S03]  /*10d0*/  ISETP.NE.U32.AND P0, PT, RZ, c[0x0][0x340], PT ;  /* 0x0000d000ff007a0c */ /* 0x000fc60003f05070 */
[----:B------:R-:W3:Y:S01]  /*10e0*/  LDL.64 R4, [R1+0x40] ;  /* 0x0000400001047983 */ /* 0x000ee20000100a00 */
[----:B------:R-:W-:-:S03]  /*10f0*/  ISETP.NE.AND.EX P0, PT, RZ, c[0x0][0x344], PT, P0 ;  /* 0x0000d100ff007a0c */ /* 0x000fc60003f05300 */
[----:B------:R4:W3:Y:S10]  /*1100*/  LDL.64 R18, [R1+0x40] ;  /* 0x0000400001127983 */ /* 0x0008f40000100a00 */
[----:B------:R-:W-:-:S02]  /*1110*/  @P0 MOV R2, 0x4 ;  /* 0x0000000400020802 */ /* 0x000fc40000000f00 */
[----:B--2---:R-:W-:-:S04]  /*1120*/  SHF.R.S32.HI R41, RZ, 0x1f, R3 ;  /* 0x0000001fff297819 */ /* 0x004fc80000011403 */
[----:B------:R-:W-:Y:S01]  /*1130*/  LEA.HI R41, R41, R3, RZ, 0x3 ;  /* 0x0000000329297211 */ /* 0x000fe200078f18ff */
[----:B------:R-:W-:-:S03]  /*1140*/  @P0 IMAD.WIDE R2, R20, R2, c[0x0][0x340] ;  /* 0x0000d00014020625 */ /* 0x000fc600078e0202 */
[----:B------:R-:W-:Y:S02]  /*1150*/  SHF.R.S32.HI R41, RZ, 0x3, R41 ;  /* 0x00000003ff297819 */ /* 0x000fe40000011429 */
[----:B-1----:R1:W2:Y:S01]  /*1160*/  @P0 LDG.E R11, [R2.64] ;  /* 0x00000006020b0981 */ /* 0x0022a2000c1e1900 */
[----:B------:R-:W-:Y:S01]  /*1170*/  SHF.R.S32.HI R10, RZ, 0x1f, R20 ;  /* 0x0000001fff0a7819 */ /* 0x000fe20000011414 */
[----:B------:R-:W-:Y:S01]  /*1180*/  WARPSYNC 0xffffffff ;  /* 0xffffffff00007948 */ /* 0x000fe20003800000 */
[----:B------:R-:W-:Y:S02]  /*1190*/  SHF.R.S32.HI R0, RZ, 0x1f, R41 ;  /* 0x0000001fff007819 */ /* 0x000fe40000011429 */
[----:B------:R-:W-:-:S03]  /*11a0*/  IADD3 R64, R160, -0x1, RZ ;  /* 0xffffffffa0407810 */ /* 0x000fc60007ffe0ff */
[C---:B-1----:R-:W-:Y:S02]  /*11b0*/  IMAD R2, R0.reuse, c[0x0][0x1e0], RZ ;  /* 0x0000780000027a24 */ /* 0x042fe400078e02ff */
[----:B------:R-:W-:Y:S02]  /*11c0*/  IMAD R0, R0, c[0x0][0x208], RZ ;  /* 0x0000820000007a24 */ /* 0x000fe400078e02ff */
[C---:B------:R-:W-:Y:S02]  /*11d0*/  IMAD R6, R41.reuse, c[0x0][0x1e4], R2 ;  /* 0x0000790029067a24 */ /* 0x040fe400078e0202 */
[----:B------:R-:W-:Y:S01]  /*11e0*/  IMAD R7, R41, c[0x0][0x20c], R0 ;  /* 0x0000830029077a24 */ /* 0x000fe200078e0200 */
[----:B------:R-:W-:-:S05]  /*11f0*/  SHF.R.S32.HI R0, RZ, 0x1f, R12 ;  /* 0x0000001fff007819 */ /* 0x000fca000001140c */
[C---:B------:R-:W-:Y:S02]  /*1200*/  IMAD R8, R0.reuse, c[0x0][0x210], RZ ;  /* 0x0000840000087a24 */ /* 0x040fe400078e02ff */
[----:B------:R-:W-:Y:S02]  /*1210*/  IMAD R13, R0, c[0x0][0x1b8], RZ ;  /* 0x00006e00000d7a24 */ /* 0x000fe400078e02ff */
[C---:B------:R-:W-:Y:S02]  /*1220*/  IMAD R8, R12.reuse, c[0x0][0x214], R8 ;  /* 0x000085000c087a24 */ /* 0x040fe400078e0208 */
[----:B------:R-:W-:Y:S01]  /*1230*/  IMAD R13, R12, c[0x0][0x1bc], R13 ;  /* 0x00006f000c0d7a24 */ /* 0x000fe200078e020d */
[----:B---3--:R-:W-:-:S04]  /*1240*/  MOV R18, R4 ;  /* 0x0000000400127202 */ /* 0x008fc80000000f00 */
[--C-:B------:R-:W-:Y:S02]  /*1250*/  SHF.R.S32.HI R19, RZ, 0x1f, R18.reuse ;  /* 0x0000001fff137819 */ /* 0x100fe40000011412 */
[C---:B------:R-:W-:Y:S02]  /*1260*/  IADD3 R15, R18.reuse, 0x40, RZ ;  /* 0x00000040120f7810 */ /* 0x040fe40007ffe0ff */
[----:B------:R-:W-:Y:S01]  /*1270*/  ISETP.GE.AND P6, PT, R18, c[0x0][0x1d4], PT ;  /* 0x0000750012007a0c */ /* 0x000fe20003fc6270 */
[--C-:B------:R-:W-:Y:S01]  /*1280*/  IMAD.WIDE.U32 R2, R41, c[0x0][0x208], R18.reuse ;  /* 0x0000820029027a25 */ /* 0x100fe200078e0012 */
[----:B------:R-:W-:Y:S01]  /*1290*/  ISETP.GE.AND P5, PT, R15, c[0x0][0x1d4], PT ;  /* 0x000075000f007a0c */ /* 0x000fe20003fa6270 */
[----:B------:R4:W-:Y:S01]  /*12a0*/  STL [R1+0x44], R19 ;  /* 0x0000441301007387 */ /* 0x0009e20000100800 */
[----:B------:R-:W-:Y:S01]  /*12b0*/  SEL R14, RZ, 0x1, P6 ;  /* 0x00000001ff0e7807 */ /* 0x000fe20003000000 */
[----:B------:R-:W-:Y:S01]  /*12c0*/  IMAD.WIDE.U32 R4, R41, c[0x0][0x1e0], R18 ;  /* 0x0000780029047a25 */ /* 0x000fe200078e0012 */
[----:B------:R-:W-:-:S03]  /*12d0*/  IADD3 R3, R3, R7, RZ ;  /* 0x0000000703037210 */ /* 0x000fc60007ffe0ff */
[----:B------:R-:W-:Y:S02]  /*12e0*/  IMAD.IADD R5, R5, 0x1, R6 ;  /* 0x0000000105057824 */ /* 0x000fe400078e0206 */
[----:B------:R-:W-:Y:S01]  /*12f0*/  IMAD R6, R0, c[0x0][0x1e8], RZ ;  /* 0x00007a0000067a24 */ /* 0x000fe200078e02ff */
[----:B------:R-:W-:Y:S01]  /*1300*/  SEL R0, RZ, 0xffffffff, P5 ;  /* 0xffffffffff007807 */ /* 0x000fe20002800000 */
[----:B------:R-:W-:-:S04]  /*1310*/  IMAD.WIDE.U32 R4, R12, c[0x0][0x1e8], R4 ;  /* 0x00007a000c047a25 */ /* 0x000fc800078e0004 */
[C---:B------:R-:W-:Y:S02]  /*1320*/  IMAD R6, R12.reuse, c[0x0][0x1ec], R6 ;  /* 0x00007b000c067a24 */ /* 0x040fe400078e0206 */
[----:B------:R-:W-:-:S04]  /*1330*/  IMAD.WIDE.U32 R2, R12, c[0x0][0x210], R2 ;  /* 0x000084000c027a25 */ /* 0x000fc800078e0002 */
[----:B------:R-:W-:Y:S01]  /*1340*/  IMAD.IADD R7, R5, 0x1, R6 ;  /* 0x0000000105077824 */ /* 0x000fe200078e0206 */
[----:B------:R-:W-:Y:S01]  /*1350*/  IADD3 R5, R3, R8, RZ ;  /* 0x0000000803057210 */ /* 0x000fe20007ffe0ff */
[----:B------:R-:W-:Y:S01]  /*1360*/  IMAD.MOV.U32 R6, RZ, RZ, R4 ;  /* 0x000000ffff067224 */ /* 0x000fe200078e0004 */
[--C-:B--2---:R-:W-:Y:S01]  /*1370*/  @P0 SHF.R.S32.HI R3, RZ, 0x1f, R11.reuse ;  /* 0x0000001fff030819 */ /* 0x104fe2000001140b */
[----:B------:R-:W-:Y:S01]  /*1380*/  IMAD.WIDE.U32 R8, R12, c[0x0][0x1b8], RZ ;  /* 0x00006e000c087a25 */ /* 0x000fe200078e00ff */
[----:B------:R-:W-:Y:S02]  /*1390*/  @!P0 MOV R3, R10 ;  /* 0x0000000a00038202 */ /* 0x000fe40000000f00 */
[----:B------:R-:W-:Y:S01]  /*13a0*/  MOV R4, R2 ;  /* 0x0000000200047202 */ /* 0x000fe20000000f00 */
[----:B------:R-:W-:Y:S01]  /*13b0*/  @P0 IMAD.MOV.U32 R2, RZ, RZ, R11 ;  /* 0x000000ffff020224 */ /* 0x000fe200078e000b */
[----:B------:R-:W-:Y:S01]  /*13c0*/  SHF.L.U32 R12, R0, 0x1, RZ ;  /* 0x00000001000c7819 */ /* 0x000fe200000006ff */
[C---:B------:R-:W-:Y:S01]  /*13d0*/  IMAD R0, R3.reuse, c[0x0][0x1f0], RZ ;  /* 0x00007c0003007a24 */ /* 0x040fe200078e02ff */
[----:B------:R-:W-:Y:S01]  /*13e0*/  @!P0 MOV R2, R20 ;  /* 0x0000001400028202 */ /* 0x000fe20000000f00 */
[----:B------:R-:W-:Y:S01]  /*13f0*/  IMAD R3, R3, c[0x0][0x218], RZ ;  /* 0x0000860003037a24 */ /* 0x000fe200078e02ff */
[----:B------:R-:W-:-:S03]  /*1400*/  LOP3.LUT R40, R12, 0x2, R14, 0xe2, !PT ;  /* 0x000000020c287812 */ /* 0x000fc600078ee20e */
[----:B------:R-:W-:-:S04]  /*1410*/  IMAD.WIDE.U32 R136, R2, c[0x0][0x1f0], R6 ;  /* 0x00007c0002887a25 */ /* 0x000fc800078e0006 */
[C---:B------:R-:W-:Y:S01]  /*1420*/  IMAD.WIDE.U32 R30, R2.reuse, c[0x0][0x218], R4 ;  /* 0x00008600021e7a25 */ /* 0x040fe200078e0004 */
[----:B------:R4:W-:Y:S03]  /*1430*/  STL.64 [R1+0x18], R136 ;  /* 0x0000188801007387 */ /* 0x0009e60000100a00 */
[C---:B------:R-:W-:Y:S01]  /*1440*/  IMAD R0, R2.reuse, c[0x0][0x1f4], R0 ;  /* 0x00007d0002007a24 */ /* 0x040fe200078e0200 */
[----:B------:R4:W-:Y:S01]  /*1450*/  STL.64 [R1+0x20], R30 ;  /* 0x0000201e01007387 */ /* 0x0009e20000100a00 */
[----:B------:R-:W-:Y:S02]  /*1460*/  IMAD R2, R2, c[0x0][0x21c], R3 ;  /* 0x0000870002027a24 */ /* 0x000fe400078e0203 */
[----:B------:R-:W-:Y:S01]  /*1470*/  IMAD.IADD R6, R9, 0x1, R13 ;  /* 0x0000000109067824 */ /* 0x000fe200078e020d */
[----:B------:R-:W-:Y:S02]  /*1480*/  IADD3 R134, R137, R0, RZ ;  /* 0x0000000089867210 */ /* 0x000fe40007ffe0ff */
[----:B------:R-:W-:-:S03]  /*1490*/  IADD3 R28, R31, R2, RZ ;  /* 0x000000021f1c7210 */ /* 0x000fc60007ffe0ff */
[----:B------:R4:W-:Y:S04]  /*14a0*/  STL [R1+0x28], R134 ;  /* 0x0000288601007387 */ /* 0x0009e80000100800 */
[----:B------:R4:W-:Y:S02]  /*14b0*/  STL [R1+0x2c], R28 ;  /* 0x00002c1c01007387 */ /* 0x0009e40000100800 */
[----:B------:R-:W2:Y:S04]  /*14c0*/  LDL R16, [R1+0x60] ;  /* 0x0000600001107983 */ /* 0x000ea80000100800 */
[----:B------:R-:W3:Y:S01]  /*14d0*/  LDL R13, [R1+0x50] ;  /* 0x00005000010d7983 */ /* 0x000ee20000100800 */
[----:B------:R-:W-:Y:S01]  /*14e0*/  MOV R7, R6 ;  /* 0x0000000600077202 */ /* 0x000fe20000000f00 */
[----:B------:R-:W-:Y:S01]  /*14f0*/  IMAD R3, R10, c[0x0][0x1c0], RZ ;  /* 0x000070000a037a24 */ /* 0x000fe200078e02ff */
[----:B------:R-:W-:-:S03]  /*1500*/  MOV R6, R8 ;  /* 0x0000000800067202 */ /* 0x000fc60000000f00 */
[C---:B------:R-:W-:Y:S02]  /*1510*/  IMAD R3, R20.reuse, c[0x0][0x1c4], R3 ;  /* 0x0000710014037a24 */ /* 0x040fe400078e0203 */
[----:B------:R-:W-:-:S05]  /*1520*/  IMAD.WIDE.U32 R6, R20, c[0x0][0x1c0], R6 ;  /* 0x0000700014067a25 */ /* 0x000fca00078e0006 */
[----:B------:R-:W-:Y:S01]  /*1530*/  IADD3 R3, R7, R3, RZ ;  /* 0x0000000307037210 */ /* 0x000fe20007ffe0ff */
[----:B------:R-:W-:Y:S01]  /*1540*/  IMAD R12, R17, c[0x0][0x168], RZ ;  /* 0x00005a00110c7a24 */ /* 0x000fe200078e02ff */
[----:B------:R-:W-:-:S04]  /*1550*/  IADD3 R9, R41, R155, RZ ;  /* 0x0000009b29097210 */ /* 0x000fc80007ffe0ff */
[----:B------:R-:W-:Y:S01]  /*1560*/  ISETP.GE.AND P1, PT, R9, R12, PT ;  /* 0x0000000c0900720c */ /* 0x000fe20003f26270 */
[----:B------:R-:W-:Y:S01]  /*1570*/  BAR.SYNC.DEFER_BLOCKING 0x0 ;  /* 0x0000000000007b1d */ /* 0x000fe20000010000 */
[----:B------:R-:W-:Y:S02]  /*1580*/  ISETP.GE.AND P4, PT, R18, c[0x0][0x198], PT ;  /* 0x0000660012007a0c */ /* 0x000fe40003f86270 */
[----:B------:R-:W-:Y:S02]  /*1590*/  ISETP.GE.AND P2, PT, R15, c[0x0][0x198], PT ;  /* 0x000066000f007a0c */ /* 0x000fe40003f46270 */
[----:B------:R-:W-:Y:S02]  /*15a0*/  MOV R131, c[0x0][0x1e0] ;  /* 0x0000780000837a02 */ /* 0x000fe40000000f00 */
[----:B------:R-:W-:Y:S02]  /*15b0*/  MOV R132, c[0x0][0x1e4] ;  /* 0x0000790000847a02 */ /* 0x000fe40000000f00 */
[----:B--2---:R-:W-:-:S05]  /*15c0*/  IADD3 R2, R16, R155, RZ ;  /* 0x0000009b10027210 */ /* 0x004fca0007ffe0ff */
[----:B------:R-:W-:Y:S01]  /*15d0*/  @P3 IMAD.HI.U32 R4, R2, c[0x0][0x2c8], RZ ;  /* 0x0000b20002043a27 */ /* 0x000fe200078e00ff */
[----:B------:R-:W-:-:S04]  /*15e0*/  MOV R0, R2 ;  /* 0x0000000200007202 */ /* 0x000fc80000000f00 */
[----:B------:R-:W-:-:S04]  /*15f0*/  @P3 SHF.R.U32.HI R0, RZ, c[0x0][0x2cc], R4 ;  /* 0x0000b300ff003a19 */ /* 0x000fc80000011604 */
[----:B------:R-:W-:Y:S02]  /*1600*/  IADD3 R4, -R0, RZ, RZ ;  /* 0x000000ff00047210 */ /* 0x000fe40007ffe1ff */
[----:B------:R-:W-:-:S03]  /*1610*/  SHF.R.S32.HI R5, RZ, 0x1f, R0 ;  /* 0x0000001fff057819 */ /* 0x000fc60000011400 */
[----:B------:R-:W-:Y:S01]  /*1620*/  IMAD R4, R4, c[0x0][0x2c4], R2 ;  /* 0x0000b10004047a24 */ /* 0x000fe200078e0202 */
[----:B------:R-:W-:Y:S01]  /*1630*/  MOV R2, R6 ;  /* 0x0000000600027202 */ /* 0x000fe20000000f00 */
[----:B------:R-:W-:-:S04]  /*1640*/  IMAD R5, R5, c[0x0][0x1b0], RZ ;  /* 0x00006c0005057a24 */ /* 0x000fc800078e02ff */
[----:B------:R-:W-:-:S04]  /*1650*/  IMAD.WIDE.U32 R2, R0, c[0x0][0x1b0], R2 ;  /* 0x00006c0000027a25 */ /* 0x000fc800078e0002 */
[----:B------:R-:W-:Y:S01]  /*1660*/  IMAD R0, R0, c[0x0][0x1b4], R5 ;  /* 0x00006d0000007a24 */ /* 0x000fe200078e0205 */
[----:B------:R-:W-:-:S04]  /*1670*/  SHF.R.S32.HI R5, RZ, 0x1f, R4 ;  /* 0x0000001fff057819 */ /* 0x000fc80000011404 */
[----:B------:R-:W-:Y:S01]  /*1680*/  IADD3 R3, R3, R0, RZ ;  /* 0x0000000003037210 */ /* 0x000fe20007ffe0ff */
[----:B------:R-:W-:-:S04]  /*1690*/  IMAD R0, R5, c[0x0][0x1a8], RZ ;  /* 0x00006a0005007a24 */ /* 0x000fc800078e02ff */
[C---:B------:R-:W-:Y:S02]  /*16a0*/  IMAD R0, R4.reuse, c[0x0][0x1ac], R0 ;  /* 0x00006b0004007a24 */ /* 0x040fe400078e0200 */
[----:B------:R-:W-:-:S05]  /*16b0*/  IMAD.WIDE.U32 R2, R4, c[0x0][0x1a8], R2 ;  /* 0x00006a0004027a25 */ /* 0x000fca00078e0002 */
[----:B------:R-:W-:Y:S02]  /*16c0*/  IADD3 R0, R3, R0, RZ ;  /* 0x0000000003007210 */ /* 0x000fe40007ffe0ff */
[----:B------:R-:W-:-:S04]  /*16d0*/  LEA R8, P0, R2, c[0x0][0x160], 0x1 ;  /* 0x0000580002087a11 */ /* 0x000fc800078008ff */
[----:B------:R-:W-:Y:S02]  /*16e0*/  LEA.HI.X R0, R2, c[0x0][0x164], R0, 0x1, P0 ;  /* 0x0000590002007a11 */ /* 0x000fe400000f0c00 */
[----:B------:R-:W1:Y:S04]  /*16f0*/  SHFL.IDX PT, R2, R8, RZ, 0x181f ;  /* 0x00181fff08027589 */ /* 0x000e6800000e0000 */
[----:B------:R-:W3:Y:S04]  /*1700*/  SHFL.IDX PT, R3, R0, RZ, 0x181f ;  /* 0x00181fff00037589 */ /* 0x000ee800000e0000 */
[----:B------:R-:W2:Y:S01]  /*1710*/  SHFL.IDX PT, R6, R8, 0x1, 0x181f ;  /* 0x00381f0008067f89 */ /* 0x000ea200000e0000 */
[----:B------:R-:W-:-:S03]  /*1720*/  IADD3 R4, R9, 0x20, RZ ;  /* 0x0000002009047810 */ /* 0x000fc60007ffe0ff */
[----:B------:R-:W5:Y:S01]  /*1730*/  SHFL.IDX PT, R7, R0, 0x1, 0x181f ;  /* 0x00381f0000077f89 */ /* 0x000f6200000e0000 */
[----:B-1----:R-:W-:-:S04]  /*1740*/  @!P1 LEA R10, P0, R15, R2, 0x1 ;  /* 0x000000020f0a9211 */ /* 0x002fc800078008ff */
[----:B---3--:R-:W-:Y:S02]  /*1750*/  @!P1 LEA.HI.X R11, R15, R3, R13, 0x1, P0 ;  /* 0x000000030f0b9211 */ /* 0x008fe400000f0c0d */
[----:B------:R-:W-:Y:S01]  /*1760*/  ISETP.GE.AND P0, PT, R4, R12, PT ;  /* 0x0000000c0400720c */ /* 0x000fe20003f06270 */
[----:B------:R-:W-:Y:S01]  /*1770*/  @!P1 IMAD.WIDE R2, R18, 0x2, R2 ;  /* 0x0000000212029825 */ /* 0x000fe200078e0202 */
[----:B------:R-:W1:Y:S04]  /*1780*/  SHFL.IDX PT, R4, R8, 0x2, 0x181f ;  /* 0x00581f0008047f89 */ /* 0x000e6800000e0000 */
[----:B------:R3:W-:Y:S04]  /*1790*/  @!P1 LDGSTS.E.BYPASS.LTC128B.128 [R228+0x100], [R2.64], !P4 ;  /* 0x0010000002e49fae */ /* 0x0007e8000e101d46 */
[----:B------:R-:W4:Y:S04]  /*17a0*/  SHFL.IDX PT, R5, R0, 0x2, 0x181f ;  /* 0x00581f0000057f89 */ /* 0x000f2800000e0000 */
[----:B------:R2:W-:Y:S01]  /*17b0*/  @!P1 LDGSTS.E.BYPASS.LTC128B.128 [R228+0x4100], [R10.64], !P2 ;  /* 0x041000000ae49fae */ /* 0x0005e2000d101d46 */
[----:B---3--:R-:W-:-:S02]  /*17c0*/  IADD3 R2, R9, 0x40, RZ ;  /* 0x0000004009027810 */ /* 0x008fc40007ffe0ff */
[----:B--2---:R-:W-:-:S04]  /*17d0*/  @!P0 LEA R10, P1, R15, R6, 0x1 ;  /* 0x000000060f0a8211 */ /* 0x004fc800078208ff */
[----:B-----5:R-:W-:Y:S02]  /*17e0*/  @!P0 LEA.HI.X R11, R15, R7, R13, 0x1, P1 ;  /* 0x000000070f0b8211 */ /* 0x020fe400008f0c0d */
[----:B------:R-:W-:Y:S01]  /*17f0*/  ISETP.GE.AND P1, PT, R2, R12, PT ;  /* 0x0000000c0200720c */ /* 0x000fe20003f26270 */
[----:B------:R-:W-:Y:S01]  /*1800*/  @!P0 IMAD.WIDE R6, R18, 0x2, R6 ;  /* 0x0000000212068825 */ /* 0x000fe200078e0206 */
[----:B------:R-:W-:Y:S04]  /*1810*/  SHFL.IDX PT, R2, R8, 0x3, 0x181f ;  /* 0x00781f0008027f89 */ /* 0x000fe800000e0000 */
[----:B------:R2:W3:Y:S01]  /*1820*/  SHFL.IDX PT, R3, R0, 0x3, 0x181f ;  /* 0x00781f0000037f89 */ /* 0x0004e200000e0000 */
[----:B------:R-:W-:-:S03]  /*1830*/  IADD3 R9, R9, 0x60, RZ ;  /* 0x0000006009097810 */ /* 0x000fc60007ffe0ff */
[----:B------:R1:W-:Y:S04]  /*1840*/  @!P0 LDGSTS.E.BYPASS.LTC128B.128 [R228+0x1100], [R6.64], !P4 ;  /* 0x0110000006e48fae */ /* 0x0003e8000e101d46 */
[----:B------:R5:W-:Y:S01]  /*1850*/  @!P0 LDGSTS.E.BYPASS.LTC128B.128 [R228+0x5100], [R10.64], !P2 ;  /* 0x051000000ae48fae */ /* 0x000be2000d101d46 */
[----:B-1----:R-:W-:-:S04]  /*1860*/  @!P1 LEA R6, P0, R15, R4, 0x1 ;  /* 0x000000040f069211 */ /* 0x002fc800078008ff */
[----:B----4-:R-:W-:Y:S02]  /*1870*/  @!P1 LEA.HI.X R7, R15, R5, R13, 0x1, P0 ;  /* 0x000000050f079211 */ /* 0x010fe400000f0c0d */
[----:B------:R-:W-:Y:S01]  /*1880*/  ISETP.GE.AND P0, PT, R9, R12, PT ;  /* 0x0000000c0900720c */ /* 0x000fe20003f06270 */
[----:B------:R-:W-:Y:S01]  /*1890*/  @!P1 IMAD.WIDE R4, R18, 0x2, R4 ;  /* 0x0000000212049825 */ /* 0x000fe200078e0204 */
[----:B--2---:R-:W-:Y:S02]  /*18a0*/  IADD3 R0, -R41, c[0x0][0x1d0], RZ ;  /* 0x0000740029007a10 */ /* 0x004fe40007ffe1ff */
[----:B-----5:R-:W-:Y:S02]  /*18b0*/  SHF.R.S32.HI R10, RZ, 0x1f, R64 ;  /* 0x0000001fff0a7819 */ /* 0x020fe40000011440 */
[----:B------:R3:W-:Y:S01]  /*18c0*/  @!P1 LDGSTS.E.BYPASS.LTC128B.128 [R228+0x2100], [R4.64], !P4 ;  /* 0x0210000004e49fae */ /* 0x0007e2000e101d46 */
[----:B------:R-:W-:Y:S02]  /*18d0*/  IMAD R0, R64, -0x80, R0 ;  /* 0xffffff8040007824 */ /* 0x000fe400078e0200 */
[----:B------:R-:W-:Y:S01]  /*18e0*/  IMAD R8, R10, c[0x0][0x1e0], RZ ;  /* 0x000078000a087a24 */ /* 0x000fe200078e02ff */
[----:B------:R1:W-:Y:S02]  /*18f0*/  @!P1 LDGSTS.E.BYPASS.LTC128B.128 [R228+0x6100], [R6.64], !P2 ;  /* 0x0610000006e49fae */ /* 0x0003e4000d101d46 */
[----:B------:R-:W-:Y:S01]  /*1900*/  ISETP.GE.AND P1, PT, R0, 0x1, PT ;  /* 0x000000010000780c */ /* 0x000fe20003f26270 */
[----:B------:R-:W-:-:S02]  /*1910*/  IMAD R8, R64, c[0x0][0x1e4], R8 ;  /* 0x0000790040087a24 */ /* 0x000fc400078e0208 */
[----:B---3--:R-:W-:-:S05]  /*1920*/  @!P0 IMAD.WIDE R4, R18, 0x2, R2 ;  /* 0x0000000212048825 */ /* 0x008fca00078e0202 */
[----:B------:R2:W-:Y:S01]  /*1930*/  @!P0 LDGSTS.E.BYPASS.LTC128B.128 [R228+0x3100], [R4.64], !P4 ;  /* 0x0310000004e48fae */ /* 0x0005e2000e101d46 */
[----:B-1----:R-:W-:-:S04]  /*1940*/  @!P0 LEA R6, P4, R15, R2, 0x1 ;  /* 0x000000020f068211 */ /* 0x002fc800078808ff */
[----:B------:R-:W-:-:S05]  /*1950*/  @!P0 LEA.HI.X R7, R15, R3, R13, 0x1, P4 ;  /* 0x000000030f078211 */ /* 0x000fca00020f0c0d */
[----:B------:R1:W-:Y:S01]  /*1960*/  @!P0 LDGSTS.E.BYPASS.LTC128B.128 [R228+0x7100], [R6.64], !P2 ;  /* 0x0710000006e48fae */ /* 0x0003e2000d101d46 */
[----:B--2---:R-:W-:Y:S01]  /*1970*/  IMAD.WIDE.U32 R4, R64, c[0x0][0x1e0], RZ ;  /* 0x0000780040047a25 */ /* 0x004fe200078e00ff */
[----:B------:R-:W-:Y:S02]  /*1980*/  ISETP.GE.AND P2, PT, R0, 0x41, PT ;  /* 0x000000410000780c */ /* 0x000fe40003f46270 */
[----:B------:R-:W0:Y:S02]  /*1990*/  LDGDEPBAR ;  /* 0x00000000000079af */ /* 0x000e240000000000 */
[----:B------:R-:W-:Y:S02]  /*19a0*/  LEA R2, P4, R4, R136, 0x7 ;  /* 0x0000008804027211 */ /* 0x000fe400078838ff */
[----:B------:R-:W-:-:S04]  /*19b0*/  IADD3 R8, R5, R8, RZ ;  /* 0x0000000805087210 */ /* 0x000fc80007ffe0ff */
[----:B------:R-:W-:Y:S02]  /*19c0*/  LEA.HI.X R3, R4, R134, R8, 0x7, P4 ;  /* 0x0000008604037211 */ /* 0x000fe400020f3c08 */
[----:B------:R-:W-:-:S04]  /*19d0*/  @P1 LEA R4, P4, R2, c[0x0][0x1c8], 0x1 ;  /* 0x0000720002041a11 */ /* 0x000fc800078808ff */
[----:B------:R-:W-:Y:S02]  /*19e0*/  @P1 LEA.HI.X R5, R2, c[0x0][0x1cc], R3, 0x1, P4 ;  /* 0x0000730002051a11 */ /* 0x000fe400020f0c03 */
[----:B------:R-:W-:-:S03]  /*19f0*/  ISETP.GE.AND P4, PT, R0, 0x21, PT ;  /* 0x000000210000780c */ /* 0x000fc60003f86270 */
[----:B------:R2:W-:Y:S04]  /*1a00*/  @P1 LDGSTS.E.BYPASS.LTC128B.128 [R228+0x8100], [R4.64], !P6 ;  /* 0x0810000004e41fae */ /* 0x0005e8000f101d46 */
[----:B------:R2:W-:Y:S01]  /*1a10*/  @P1 LDGSTS.E.BYPASS.LTC128B.128 [R228+0xc100], [R4.64+0x80], !P5 ;  /* 0x0c10008004e41fae */ /* 0x0005e2000e901d46 */
[----:B------:R-:W-:-:S05]  /*1a20*/  ISETP.GE.AND P1, PT, R0, 0x61, PT ;  /* 0x000000610000780c */ /* 0x000fca0003f26270 */
[----:B-1----:R-:W-:-:S04]  /*1a30*/  @P4 LEA R6, P0, R131, R2, 0x5 ;  /* 0x0000000283064211 */ /* 0x002fc800078028ff */
[----:B------:R-:W-:Y:S02]  /*1a40*/  @P4 LEA.HI.X R0, R131, R3, R132, 0x5, P0 ;  /* 0x0000000383004211 */ /* 0x000fe400000f2c84 */
[----:B------:R-:W-:-:S04]  /*1a50*/  @P4 LEA R8, P0, R6, c[0x0][0x1c8], 0x1 ;  /* 0x0000720006084a11 */ /* 0x000fc800078008ff */
[----:B------:R-:W-:Y:S02]  /*1a60*/  @P4 LEA.HI.X R9, R6, c[0x0][0x1cc], R0, 0x1, P0 ;  /* 0x0000730006094a11 */ /* 0x000fe400000f0c00 */
[----:B------:R-:W-:-:S03]  /*1a70*/  SHF.L.U32 R6, R132, 0x6, RZ ;  /* 0x0000000684067819 */ /* 0x000fc600000006ff */
[----:B------:R1:W-:Y:S04]  /*1a80*/  @P4 LDGSTS.E.BYPASS.LTC128B.128 [R228+0x9100], [R8.64], !P6 ;  /* 0x0910000008e44fae */ /* 0x0003e8000f101d46 */
[----:B------:R1:W-:Y:S01]  /*1a90*/  @P4 LDGSTS.E.BYPASS.LTC128B.128 [R228+0xd100], [R8.64+0x80], !P5 ;  /* 0x0d10008008e44fae */ /* 0x0003e2000e901d46 */
[----:B--2---:R-:W-:-:S05]  /*1aa0*/  IMAD.WIDE.U32 R4, R131, 0x40, RZ ;  /* 0x0000004083047825 */ /* 0x004fca00078e00ff */
[----:B------:R-:W-:Y:S01]  /*1ab0*/  @P2 IADD3 R0, P0, R2, R4, RZ ;  /* 0x0000000402002210 */ /* 0x000fe20007f1e0ff */
[----:B------:R-:W-:-:S03]  /*1ac0*/  @P1 IMAD R4, R132, 0x60, RZ ;  /* 0x0000006084041824 */ /* 0x000fc600078e02ff */
[----:B------:R-:W-:Y:S01]  /*1ad0*/  @P2 IADD3.X R5, R3, R5, R6, P0, !PT ;  /* 0x0000000503052210 */ /* 0x000fe200007fe406 */
[----:B------:R-:W-:Y:S01]  /*1ae0*/  @P1 IMAD.WIDE.U32 R2, R131, 0x60, R2 ;  /* 0x0000006083021825 */ /* 0x000fe200078e0002 */
[----:B------:R-:W-:-:S04]  /*1af0*/  @P2 LEA R6, P0, R0, c[0x0][0x1c8], 0x1 ;  /* 0x0000720000062a11 */ /* 0x000fc800078008ff */
[----:B------:R-:W-:Y:S02]  /*1b00*/  @P2 LEA.HI.X R7, R0, c[0x0][0x1cc], R5, 0x1, P0 ;  /* 0x0000730000072a11 */ /* 0x000fe400000f0c05 */
[----:B------:R-:W-:Y:S02]  /*1b10*/  @P1 IADD3 R0, R3, R4, RZ ;  /* 0x0000000403001210 */ /* 0x000fe40007ffe0ff */
[C---:B------:R-:W-:Y:S01]  /*1b20*/  @P1 LEA R4, P0, R2.reuse, c[0x0][0x1c8], 0x1 ;  /* 0x0000720002041a11 */ /* 0x040fe200078008ff */
[----:B------:R2:W-:Y:S03]  /*1b30*/  @P2 LDGSTS.E.BYPASS.LTC128B.128 [R228+0xa100], [R6.64], !P6 ;  /* 0x0a10000006e42fae */ /* 0x0005e6000f101d46 */
[----:B------:R-:W-:Y:S01]  /*1b40*/  @P1 LEA.HI.X R5, R2, c[0x0][0x1cc], R0, 0x1, P0 ;  /* 0x0000730002051a11 */ /* 0x000fe200000f0c00 */
[----:B------:R2:W-:Y:S04]  /*1b50*/  @P2 LDGSTS.E.BYPASS.LTC128B.128 [R228+0xe100], [R6.64+0x80], !P5 ;  /* 0x0e10008006e42fae */ /* 0x0005e8000e901d46 */
[----:B------:R2:W-:Y:S04]  /*1b60*/  @P1 LDGSTS.E.BYPASS.LTC128B.128 [R228+0xb100], [R4.64], !P6 ;  /* 0x0b10000004e41fae */ /* 0x0005e8000f101d46 */
[----:B------:R2:W-:Y:S04]  /*1b70*/  @P1 LDGSTS.E.BYPASS.LTC128B.128 [R228+0xf100], [R4.64+0x80], !P5 ;  /* 0x0f10008004e41fae */ /* 0x0005e8000e901d46 */
[----:B------:R-:W0:Y:S01]  /*1b80*/  LDGDEPBAR ;  /* 0x00000000000079af */ /* 0x000e220000000000 */
[----:B------:R-:W-:-:S04]  /*1b90*/  DEPBAR.LE SB0, 0x1 ;  /* 0x000080400000791a */ /* 0x000fc80000000000 */
[----:B------:R-:W-:Y:S06]  /*1ba0*/  BAR.SYNC.DEFER_BLOCKING 0x0 ;  /* 0x0000000000007b1d */ /* 0x000fec0000010000 */
[----:B------:R-:W-:Y:S04]  /*1bb0*/  LDSM.16.M88.4 R140, [R224] ;  /* 0x00000000e08c783b */ /* 0x000fe80000000200 */
[----:B------:R-:W-:Y:S04]  /*1bc0*/  LDSM.16.M88.4 R144, [R225] ;  /* 0x00000000e190783b */ /* 0x000fe80000000200 */
[----:B------:R-:W-:Y:S04]  /*1bd0*/  LDSM.16.M88.4 R168, [R227] ;  /* 0x00000000e3a8783b */ /* 0x000fe80000000200 */
[----:B------:R-:W-:Y:S04]  /*1be0*/  LDSM.16.M88.4 R172, [R226] ;  /* 0x00000000e2ac783b */ /* 0x000fe80000000200 */
[----:B------:R-:W-:Y:S04]  /*1bf0*/  LDSM.16.M88.4 R176, [R224+0x4000] ;  /* 0x00400000e0b0783b */ /* 0x000fe80000000200 */
[----:B------:R-:W-:Y:S04]  /*1c00*/  LDSM.16.M88.4 R184, [R225+0x4000] ;  /* 0x00400000e1b8783b */ /* 0x000fe80000000200 */
[----:B------:R-:W-:Y:S04]  /*1c10*/  LDSM.16.M88.4 R192, [R227+0x4000] ;  /* 0x00400000e3c0783b */ /* 0x000fe80000000200 */
[----:B------:R-:W-:Y:S04]  /*1c20*/  LDSM.16.M88.4 R196, [R226+0x4000] ;  /* 0x00400000e2c4783b */ /* 0x000fe80000000200 */
[----:B------:R-:W-:Y:S06]  /*1c30*/  BAR.SYNC.DEFER_BLOCKING 0x0 ;  /* 0x0000000000007b1d */ /* 0x000fec0000010000 */
[----:B------:R-:W-:-:S04]  /*1c40*/  DEPBAR.LE SB0, 0x0 ;  /* 0x000080000000791a */ /* 0x000fc80000000000 */
[----:B------:R-:W-:Y:S06]  /*1c50*/  BAR.SYNC.DEFER_BLOCKING 0x0 ;  /* 0x0000000000007b1d */ /* 0x000fec0000010000 */
[----:B------:R-:W2:Y:S04]  /*1c60*/  LDSM.16.M88.4 R12, [R201] ;  /* 0x00000000c90c783b */ /* 0x000ea80000000200 */
[----:B------:R-:W3:Y:S04]  /*1c70*/  LDSM.16.M88.4 R16, [R207] ;  /* 0x00000000cf10783b */ /* 0x000ee80000000200 */
[----:B------:R-:W4:Y:S04]  /*1c80*/  LDSM.16.M88.4 R24, [R201+0x800] ;  /* 0x00080000c918783b */ /* 0x000f280000000200 */
[----:B------:R-:W5:Y:S01]  /*1c90*/  LDSM.16.M88.4 R32, [R201+0x1000] ;  /* 0x00100000c920783b */ /* 0x000f620000000200 */
[----:B------:R-:W-:-:S03]  /*1ca0*/  IMAD R0, R10, c[0x0][0x208], RZ ;  /* 0x000082000a007a24 */ /* 0x000fc600078e02ff */
[----:B------:R-:W1:Y:S01]  /*1cb0*/  LDSM.16.M88.4 R36, [R222] ;  /* 0x00000000de24783b */ /* 0x000e620000000200 */
[----:B------:R-:W-:Y:S01]  /*1cc0*/  IMAD.WIDE.U32 R2, R64, c[0x0][0x208], RZ ;  /* 0x0000820040027a25 */ /* 0x000fe200078e00ff */
[----:B------:R-:W-:Y:S02]  /*1cd0*/  MOV R11, c[0x0][0x208] ;  /* 0x00008200000b7a02 */ /* 0x000fe40000000f00 */
[----:B------:R-:W-:Y:S01]  /*1ce0*/  MOV R133, 0xffffff80 ;  /* 0xffffff8000857802 */ /* 0x000fe20000000f00 */
[----:B------:R-:W-:Y:S04]  /*1cf0*/  LDSM.16.M88.4 R52, [R201+0x3000] ;  /* 0x00300000c934783b */ /* 0x000fe80000000200 */
[----:B------:R-:W-:Y:S04]  /*1d00*/  LDSM.16.M88.4 R48, [R201+0x2800] ;  /* 0x00280000c930783b */ /* 0x000fe80000000200 */
[----:B------:R-:W-:Y:S04]  /*1d10*/  LDSM.16.M88.4 R56, [R201+0x3800] ;  /* 0x00380000c938783b */ /* 0x000fe80000000200 */
[----:B------:R-:W-:Y:S04]  /*1d20*/  LDSM.16.M88.4 R76, [R220] ;  /* 0x00000000dc4c783b */ /* 0x000fe80000000200 */
[----:B------:R-:W-:Y:S01]  /*1d30*/  LDSM.16.M88.4 R60, [R219] ;  /* 0x00000000db3c783b */ /* 0x000fe20000000200 */
[C---:B--2---:R-:W-:Y:S03]  /*1d40*/  HMMA.16816.F32.BF16 R4, R140.reuse, R12, RZ ;  /* 0x0000000c8c04723c */ /* 0x044fe600000418ff */
[----:B------:R-:W-:Y:S04]  /*1d50*/  LDSM.16.M88.4 R80, [R218] ;  /* 0x00000000da50783b */ /* 0x000fe80000000200 */
[----:B------:R-:W-:Y:S01]  /*1d60*/  LDSM.16.M88.4 R96, [R217] ;  /* 0x00000000d960783b */ /* 0x000fe20000000200 */
[----:B------:R-:W-:Y:S01]  /*1d70*/  HMMA.16816.F32.BF16 R12, R140, R14, RZ ;  /* 0x0000000e8c0c723c */ /* 0x000fe200000418ff */
[----:B------:R-:W-:-:S02]  /*1d80*/  MOV R10, 0x6 ;  /* 0x00000006000a7802 */ /* 0x000fc40000000f00 */
[----:B------:R-:W-:Y:S02]  /*1d90*/  LDSM.16.M88.4 R100, [R216] ;  /* 0x00000000d864783b */ /* 0x000fe40000000200 */
[----:B------:R-:W-:-:S11]  /*1da0*/  SHF.L.U64.HI R10, R11, R10, c[0x0][0x20c] ;  /* 0x000083000b0a7619 */ /* 0x000fd6000001020a */
[----:B---3--:R-:W-:Y:S07]  /*1db0*/  HMMA.16816.F32.BF16 R124, R144, R16, R4 ;  /* 0x00000010907c723c */ /* 0x008fee0000041804 */
[----:B------:R-:W-:Y:S01]  /*1dc0*/  IMAD R4, R64, c[0x0][0x20c], R0 ;  /* 0x0000830040047a24 */ /* 0x000fe200078e0200 */
[----:B------:R-:W-:-:S04]  /*1dd0*/  LEA R0, P0, R2, R30, 0x7 ;  /* 0x0000001e02007211 */ /* 0x000fc800078038ff */
[----:B------:R-:W-:Y:S01]  /*1de0*/  IADD3 R3, R3, R4, RZ ;  /* 0x0000000403037210 */ /* 0x000fe20007ffe0ff */
[----:B----4-:R-:W-:Y:S01]  /*1df0*/  HMMA.16816.F32.BF16 R20, R140, R24, RZ ;  /* 0x000000188c14723c */ /* 0x010fe200000418ff */
[----:B------:R-:W-:Y:S02]  /*1e00*/  SHF.L.U32 R11, R11, 0x6, RZ ;  /* 0x000000060b0b7819 */ /* 0x000fe400000006ff */
[----:B------:R-:W-:Y:S02]  /*1e10*/  LEA.HI.X R3, R2, R28, R3, 0x7, P0 ;  /* 0x0000001c02037211 */ /* 0x000fe400000f3c03 */
[----:B------:R-:W-:Y:S01]  /*1e20*/  LEA R2, P0, R0, c[0x0][0x1f8], 0x1 ;  /* 0x00007e0000027a11 */ /* 0x000fe200078008ff */
[----:B------:R-:W-:Y:S01]  /*1e30*/  IMAD R130, R64, R133, c[0x0][0x1d0] ;  /* 0x0000740040827624 */ /* 0x000fe200078e0285 */
[----:B------:R-:W2:Y:S01]  /*1e40*/  LDSM.16.M88.4 R28, [R221] ;  /* 0x00000000dd1c783b */ /* 0x000ea20000000200 */
[----:B------:R-:W-:Y:S01]  /*1e50*/  HMMA.16816.F32.BF16 R120, R144, R18, R12 ;  /* 0x000000129078723c */ /* 0x000fe2000004180c */
[----:B------:R-:W-:-:S02]  /*1e60*/  LEA.HI.X R3, R0, c[0x0][0x1fc], R3, 0x1, P0 ;  /* 0x00007f0000037a11 */ /* 0x000fc400000f0c03 */
[----:B-1----:R-:W-:Y:S02]  /*1e70*/  IADD3 R8, P1, P0, R11, 0x80, R2 ;  /* 0x000000800b087810 */ /* 0x002fe4000783e002 */
[----:B------:R-:W-:-:S03]  /*1e80*/  LOP3.LUT R4, R40, 0x1, RZ, 0xc0, !PT ;  /* 0x0000000128047812 */ /* 0x000fc600078ec0ff */
[----:B------:R-:W-:Y:S01]  /*1e90*/  HMMA.16816.F32.BF16 R16, R140, R26, RZ ;  /* 0x0000001a8c10723c */ /* 0x000fe200000418ff */
[----:B------:R-:W1:Y:S01]  /*1ea0*/  LDSM.16.M88.4 R24, [R201+0x1800] ;  /* 0x00180000c918783b */ /* 0x000e620000000200 */
[----:B------:R-:W-:Y:S02]  /*1eb0*/  IADD3 R6, P4, R11, R2, RZ ;  /* 0x000000020b067210 */ /* 0x000fe40007f9e0ff */
[----:B------:R-:W-:Y:S02]  /*1ec0*/  IADD3.X R9, R10, RZ, R3, P1, P0 ;  /* 0x000000ff0a097210 */ /* 0x000fe40000fe0403 */
[----:B------:R-:W-:Y:S02]  /*1ed0*/  IADD3 R0, -R41, R130, RZ ;  /* 0x0000008229007210 */ /* 0x000fe40007ffe1ff */
[----:B------:R-:W-:Y:S02]  /*1ee0*/  LOP3.LUT P1, RZ, R40, 0x2, RZ, 0xc0, !PT ;  /* 0x0000000228ff7812 */ /* 0x000fe4000782c0ff */
[----:B------:R-:W-:Y:S01]  /*1ef0*/  ISETP.NE.U32.AND P2, PT, R4, 0x1, PT ;  /* 0x000000010400780c */ /* 0x000fe20003f45070 */
[----:B------:R-:W3:Y:S01]  /*1f00*/  LDSM.16.M88.4 R40, [R201+0x2000] ;  /* 0x00200000c928783b */ /* 0x000ee20000000200 */
[----:B------:R-:W-:-:S02]  /*1f10*/  IADD3.X R7, R10, R3, RZ, P4, !PT ;  /* 0x000000030a077210 */ /* 0x000fc400027fe4ff */
[----:B------:R-:W-:Y:S02]  /*1f20*/  IADD3 R4, P4, R6, R11, RZ ;  /* 0x0000000b06047210 */ /* 0x000fe40007f9e0ff */
[C---:B------:R-:W-:Y:S02]  /*1f30*/  ISETP.LT.OR P0, PT, R0.reuse, 0x1, P2 ;  /* 0x000000010000780c */ /* 0x040fe40001701670 */
[----:B------:R-:W-:Y:S02]  /*1f40*/  IADD3.X R5, R7, R10, RZ, P4, !PT ;  /* 0x0000000a07057210 */ /* 0x000fe400027fe4ff */
[C---:B------:R-:W-:Y:S01]  /*1f50*/  ISETP.LT.OR P4, PT, R0.reuse, 0x1, !P1 ;  /* 0x000000010000780c */ /* 0x040fe20004f81670 */
[----:B-----5:R-:W-:Y:S08]  /*1f60*/  HMMA.16816.F32.BF16 R12, R140, R32, RZ ;  /* 0x000000208c0c723c */ /* 0x020ff000000418ff */
[----:B------:R-:W-:Y:S01]  /*1f70*/  HMMA.16816.F32.BF16 R116, R144, R36, R20 ;  /* 0x000000249074723c */ /* 0x000fe20000041814 */
[----:B------:R-:W-:Y:S01]  /*1f80*/  @!PT LDS RZ, [RZ] ;  /* 0x00000000fffff984 */ /* 0x000fe20000000800 */
[----:B------:R-:W-:Y:S01]  /*1f90*/  @!PT LDS RZ, [RZ] ;  /* 0x00000000fffff984 */ /* 0x000fe20000000800 */
[----:B------:R-:W-:Y:S01]  /*1fa0*/  @!PT LDS RZ, [RZ] ;  /* 0x00000000fffff984 */ /* 0x000fe20000000800 */
[----:B------:R4:W-:Y:S01]  /*1fb0*/  LDGSTS.E.BYPASS.LTC128B.128 [R228+0x100], [R2.64], !P0 ;  /* 0x0010000002e47fae */ /* 0x0009e2000c101d46 */
[----:B------:R-:W-:-:S03]  /*1fc0*/  ISETP.LT.OR P0, PT, R0, 0x21, P2 ;  /* 0x000000210000780c */ /* 0x000fc60001701670 */
[----:B------:R4:W-:Y:S03]  /*1fd0*/  LDGSTS.E.BYPASS.LTC128B.128 [R228+0x4100], [R2.64+0x80], !P4 ;  /* 0x0410008002e47fae */ /* 0x0009e6000e101d46 */
[----:B------:R-:W-:Y:S01]  /*1fe0*/  HMMA.16816.F32.BF16 R20, R140, R34, RZ ;  /* 0x000000228c14723c */ /* 0x000fe200000418ff */
[----:B------:R-:W-:-:S06]  /*1ff0*/  ISETP.LT.OR P4, PT, R0, 0x21, !P1 ;  /* 0x000000210000780c */ /* 0x000fcc0004f81670 */
[----:B------:R5:W-:Y:S01]  /*2000*/  LDGSTS.E.BYPASS.LTC128B.128 [R228+0x1100], [R6.64], !P0 ;  /* 0x0110000006e47fae */ /* 0x000be2000c101d46 */
[----:B--2---:R-:W-:Y:S06]  /*2010*/  HMMA.16816.F32.BF16 R108, R144, R28, R12 ;  /* 0x0000001c906c723c */ /* 0x004fec000004180c */
[----:B------:R2:W-:Y:S02]  /*2020*/  LDGSTS.E.BYPASS.LTC128B.128 [R228+0x5100], [R8.64], !P4 ;  /* 0x0510000008e47fae */ /* 0x0005e4000e101d46 */
[----:B-1----:R-:W-:Y:S01]  /*2030*/  HMMA.16816.F32.BF16 R44, R140, R24, RZ ;  /* 0x000000188c2c723c */ /* 0x002fe200000418ff */
[----:B------:R-:W-:-:S02]  /*2040*/  ISETP.LT.OR P4, PT, R0, 0x41, P2 ;  /* 0x000000410000780c */ /* 0x000fc40001781670 */
[----:B----4-:R-:W-:-:S05]  /*2050*/  IADD3 R2, P0, R4, R11, RZ ;  /* 0x0000000b04027210 */ /* 0x010fca0007f1e0ff */
[----:B------:R-:W-:Y:S01]  /*2060*/  HMMA.16816.F32.BF16 R12, R140, R54, RZ ;  /* 0x000000368c0c723c */ /* 0x000fe200000418ff */
[C---:B------:R-:W-:Y:S02]  /*2070*/  ISETP.LT.OR P2, PT, R0.reuse, 0x61, P2 ;  /* 0x000000610000780c */ /* 0x040fe40001741670 */
[----:B------:R-:W-:Y:S02]  /*2080*/  IADD3.X R3, R5, R10, RZ, P0, !PT ;  /* 0x0000000a05037210 */ /* 0x000fe400007fe4ff */
[C---:B------:R-:W-:Y:S01]  /*2090*/  ISETP.LT.OR P0, PT, R0.reuse, 0x41, !P1 ;  /* 0x000000410000780c */ /* 0x040fe20004f01670 */
[----:B------:R5:W-:Y:S01]  /*20a0*/  LDGSTS.E.BYPASS.LTC128B.128 [R228+0x2100], [R4.64], !P4 ;  /* 0x0210000004e47fae */ /* 0x000be2000e101d46 */
[----:B------:R-:W-:Y:S01]  /*20b0*/  ISETP.LT.OR P1, PT, R0, 0x61, !P1 ;  /* 0x000000610000780c */ /* 0x000fe20004f21670 */
[----:B------:R-:W-:Y:S08]  /*20c0*/  HMMA.16816.F32.BF16 R104, R144, R38, R16 ;  /* 0x000000269068723c */ /* 0x000ff00000041810 */
[----:B------:R-:W-:Y:S02]  /*20d0*/  HMMA.16816.F32.BF16 R36, R140, R26, RZ ;  /* 0x0000001a8c24723c */ /* 0x000fe400000418ff */
[----:B------:R5:W-:Y:S04]  /*20e0*/  LDGSTS.E.BYPASS.LTC128B.128 [R228+0x6100], [R4.64+0x80], !P0 ;  /* 0x0610008004e47fae */ /* 0x000be8000c101d46 */
[----:B------:R1:W-:Y:S02]  /*20f0*/  LDGSTS.E.BYPASS.LTC128B.128 [R228+0x3100], [R2.64], !P2 ;  /* 0x0310000002e47fae */ /* 0x0003e4000d101d46 */
[----:B------:R-:W-:Y:S02]  /*2100*/  HMMA.16816.F32.BF16 R112, R144, R30, R20 ;  /* 0x0000001e9070723c */ /* 0x000fe40000041814 */
[----:B------:R1:W-:Y:S04]  /*2110*/  LDGSTS.E.BYPASS.LTC128B.128 [R228+0x7100], [R2.64+0x80], !P1 ;  /* 0x0710008002e47fae */ /* 0x0003e8000c901d46 */
[----:B------:R-:W4:Y:S02]  /*2120*/  LDSM.16.M88.4 R72, [R205] ;  /* 0x00000000cd48783b */ /* 0x000f240000000200 */
[C---:B---3--:R-:W-:Y:S02]  /*2130*/  HMMA.16816.F32.BF16 R32, R140.reuse, R40, RZ ;  /* 0x000000288c20723c */ /* 0x048fe400000418ff */
[----:B------:R-:W-:Y:S04]  /*2140*/  LDSM.16.M88.4 R68, [R205+0x800] ;  /* 0x00080000cd44783b */ /* 0x000fe80000000200 */
[----:B------:R-:W-:Y:S02]  /*2150*/  LDSM.16.M88.4 R88, [R205+0x1000] ;  /* 0x00100000cd58783b */ /* 0x000fe40000000200 */
[C---:B------:R-:W-:Y:S02]  /*2160*/  HMMA.16816.F32.BF16 R28, R140.reuse, R42, RZ ;  /* 0x0000002a8c1c723c */ /* 0x040fe400000418ff */
[----:B------:R-:W0:Y:S06]  /*2170*/  LDGDEPBAR ;  /* 0x00000000000079af */ /* 0x000e2c0000000000 */
[C---:B------:R-:W-:Y:S08]  /*2180*/  HMMA.16816.F32.BF16 R24, R140.reuse, R48, RZ ;  /* 0x000000308c18723c */ /* 0x040ff000000418ff */
[C---:B------:R-:W-:Y:S08]  /*2190*/  HMMA.16816.F32.BF16 R16, R140.reuse, R52, RZ ;  /* 0x000000348c10723c */ /* 0x040ff000000418ff */
[C---:B--2---:R-:W-:Y:S08]  /*21a0*/  HMMA.16816.F32.BF16 R8, R140.reuse, R56, RZ ;  /* 0x000000388c08723c */ /* 0x044ff000000418ff */
[----:B-----5:R-:W-:Y:S08]  /*21b0*/  HMMA.16816.F32.BF16 R4, R140, R58, RZ ;  /* 0x0000003a8c04723c */ /* 0x020ff000000418ff */
[----:B------:R-:W-:Y:S08]  /*21c0*/  HMMA.16816.F32.BF16 R92, R144, R76, R44 ;  /* 0x0000004c905c723c */ /* 0x000ff0000004182c */
[----:B------:R-:W-:Y:S08]  /*21d0*/  HMMA.16816.F32.BF16 R20, R140, R50, RZ ;  /* 0x000000328c14723c */ /* 0x000ff000000418ff */
[C---:B------:R-:W-:Y:S01]  /*21e0*/  HMMA.16816.F32.BF16 R44, R144.reuse, R98, R12 ;  /* 0x00000062902c723c */ /* 0x040fe2000004180c */
[----:B------:R-:W2:Y:S07]  /*21f0*/  LDSM.16.M88.4 R12, [R205+0x3800] ;  /* 0x00380000cd0c783b */ /* 0x000eae0000000200 */
[C---:B------:R-:W-:Y:S08]  /*2200*/  HMMA.16816.F32.BF16 R84, R144.reuse, R78, R36 ;  /* 0x0000004e9054723c */ /* 0x040ff00000041824 */
[C---:B------:R-:W-:Y:S01]  /*2210*/  HMMA.16816.F32.BF16 R76, R144.reuse, R60, R32 ;  /* 0x0000003c904c723c */ /* 0x040fe20000041820 */
[----:B------:R-:W-:Y:S07]  /*2220*/  LDSM.16.M88.4 R32, [R202] ;  /* 0x00000000ca20783b */ /* 0x000fee0000000200 */
[C---:B------:R-:W-:Y:S01]  /*2230*/  HMMA.16816.F32.BF16 R60, R144.reuse, R62, R28 ;  /* 0x0000003e903c723c */ /* 0x040fe2000004181c */
[----:B------:R-:W3:Y:S07]  /*2240*/  LDSM.16.M88.4 R28, [R205+0x1800] ;  /* 0x00180000cd1c783b */ /* 0x000eee0000000200 */
[C---:B------:R-:W-:Y:S01]  /*2250*/  HMMA.16816.F32.BF16 R56, R144.reuse, R80, R24 ;  /* 0x000000509038723c */ /* 0x040fe20000041818 */
[----:B------:R-:W5:Y:S07]  /*2260*/  LDSM.16.M88.4 R24, [R205+0x2000] ;  /* 0x00200000cd18783b */ /* 0x000f6e0000000200 */
[C---:B------:R-:W-:Y:S01]  /*2270*/  HMMA.16816.F32.BF16 R48, R144.reuse, R96, R16 ;  /* 0x000000609030723c */ /* 0x040fe20000041810 */
[----:B------:R-:W1:Y:S07]  /*2280*/  LDSM.16.M88.4 R16, [R205+0x3000] ;  /* 0x00300000cd10783b */ /* 0x000e6e0000000200 */
[C---:B------:R-:W-:Y:S08]  /*2290*/  HMMA.16816.F32.BF16 R40, R144.reuse, R100, R8 ;  /* 0x000000649028723c */ /* 0x040ff00000041808 */
[C---:B------:R-:W-:Y:S08]  /*22a0*/  HMMA.16816.F32.BF16 R8, R144.reuse, R102, R4 ;  /* 0x000000669008723c */ /* 0x040ff00000041804 */
[----:B------:R-:W-:Y:S01]  /*22b0*/  HMMA.16816.F32.BF16 R52, R144, R82, R20 ;  /* 0x000000529034723c */ /* 0x000fe20000041814 */
[----:B------:R-:W1:Y:S04]  /*22c0*/  LDSM.16.M88.4 R20, [R205+0x2800] ;  /* 0x00280000cd14783b */ /* 0x000e680000000200 */
[----:B------:R-:W-:Y:S03]  /*22d0*/  LDSM.16.M88.4 R80, [R202+0x1000] ;  /* 0x00100000ca50783b */ /* 0x000fe60000000200 */
[C---:B----4-:R-:W-:Y:S08]  /*22e0*/  HMMA.16816.F32.BF16 R4, R168.reuse, R72, R124 ;  /* 0x00000048a804723c */ /* 0x050ff0000004187c */
[C---:B------:R-:W-:Y:S08]  /*22f0*/  HMMA.16816.F32.BF16 R36, R168.reuse, R74, R120 ;  /* 0x0000004aa824723c */ /* 0x040ff00000041878 */
[C---:B--2---:R-:W-:Y:S01]  /*2300*/  HMMA.16816.F32.BF16 R120, R168.reuse, R14, R8 ;  /* 0x0000000ea878723c */ /* 0x044fe20000041808 */
[----:B------:R-:W2:Y:S07]  /*2310*/  LDSM.16.M88.4 R8, [R201+0x4000] ;  /* 0x00400000c908783b */ /* 0x000eae0000000200 */
[C---:B------:R-:W-:Y:S08]  /*2320*/  HMMA.16816.F32.BF16 R100, R168.reuse, R70, R104 ;  /* 0x00000046a864723c */ /* 0x040ff00000041868 */
[C---:B---3--:R-:W-:Y:S01]  /*2330*/  HMMA.16816.F32.BF16 R104, R168.reuse, R28, R92 ;  /* 0x0000001ca868723c */ /* 0x048fe2000004185c */
[----:B------:R-:W3:Y:S07]  /*2340*/  LDSM.16.M88.4 R92, [R202+0x1800] ;  /* 0x00180000ca5c783b */ /* 0x000eee0000000200 */
[C---:B-----5:R-:W-:Y:S08]  /*2350*/  HMMA.16816.F32.BF16 R76, R168.reuse, R24, R76 ;  /* 0x00000018a84c723c */ /* 0x060ff0000004184c */
[C---:B------:R-:W-:Y:S08]  /*2360*/  HMMA.16816.F32.BF16 R60, R168.reuse, R26, R60 ;  /* 0x0000001aa83c723c */ /* 0x040ff0000004183c */
[C---:B-1----:R-:W-:Y:S08]  /*2370*/  HMMA.16816.F32.BF16 R48, R168.reuse, R16, R48 ;  /* 0x00000010a830723c */ /* 0x042ff00000041830 */
[----:B------:R-:W-:Y:S01]  /*2380*/  HMMA.16816.F32.BF16 R24, R168, R18, R44 ;  /* 0x00000012a818723c */ /* 0x000fe2000004182c */
[----:B------:R-:W1:Y:S07]  /*2390*/  LDSM.16.M88.4 R16, [R202+0x3000] ;  /* 0x00300000ca10783b */ /* 0x000e6e0000000200 */
[----:B------:R-:W-:Y:S08]  /*23a0*/  HMMA.16816.F32.BF16 R4, R172, R32, R4 ;  /* 0x00000020ac04723c */ /* 0x000ff00000041804 */
[C---:B------:R-:W-:Y:S08]  /*23b0*/  HMMA.16816.F32.BF16 R96, R168.reuse, R30, R84 ;  /* 0x0000001ea860723c */ /* 0x040ff00000041854 */
[C---:B------:R-:W-:Y:S08]  /*23c0*/  HMMA.16816.F32.BF16 R56, R168.reuse, R20, R56 ;  /* 0x00000014a838723c */ /* 0x040ff00000041838 */
[C---:B------:R-:W-:Y:S01]  /*23d0*/  HMMA.16816.F32.BF16 R28, R168.reuse, R22, R52 ;  /* 0x00000016a81c723c */ /* 0x040fe20000041834 */
[----:B------:R-:W4:Y:S07]  /*23e0*/  LDSM.16.M88.4 R20, [R215] ;  /* 0x00000000d714783b */ /* 0x000f2e0000000200 */
[C---:B------:R-:W-:Y:S01]  /*23f0*/  HMMA.16816.F32.BF16 R44, R168.reuse, R12, R40 ;  /* 0x0000000ca82c723c */ /* 0x040fe20000041828 */
[----:B------:R-:W-:Y:S07]  /*2400*/  LDSM.16.M88.4 R40, [R202+0x3800] ;  /* 0x00380000ca28783b */ /* 0x000fee0000000200 */
[----:B------:R-:W-:Y:S01]  /*2410*/  HMMA.16816.F32.BF16 R72, R168, R68, R116 ;  /* 0x00000044a848723c */ /* 0x000fe20000041874 */
[----:B------:R-:W5:Y:S04]  /*2420*/  LDSM.16.M88.4 R68, [R202+0x800] ;  /* 0x00080000ca44783b */ /* 0x000f680000000200 */
[----:B------:R-:W-:Y:S03]  /*2430*/  LDSM.16.M88.4 R116, [R202+0x2000] ;  /* 0x00200000ca74783b */ /* 0x000fe60000000200 */
[----:B------:R-:W-:Y:S01]  /*2440*/  HMMA.16816.F32.BF16 R12, R172, R34, R36 ;  /* 0x00000022ac0c723c */ /* 0x000fe20000041824 */
[----:B------:R-:W-:Y:S04]  /*2450*/  LDSM.16.M88.4 R36, [R214] ;  /* 0x00000000d624783b */ /* 0x000fe80000000200 */
[----:B------:R-:W-:Y:S03]  /*2460*/  LDSM.16.M88.4 R32, [R201+0x5800] ;  /* 0x00580000c920783b */ /* 0x000fe60000000200 */
[----:B--2---:R-:W-:Y:S08]  /*2470*/  HMMA.16816.F32.BF16 R4, R176, R8, R4 ;  /* 0x00000008b004723c */ /* 0x004ff00000041804 */
[C---:B------:R-:W-:Y:S08]  /*2480*/  HMMA.16816.F32.BF16 R108, R168.reuse, R88, R108 ;  /* 0x00000058a86c723c */ /* 0x040ff0000004186c */
[----:B------:R-:W-:Y:S01]  /*2490*/  HMMA.16816.F32.BF16 R112, R168, R90, R112 ;  /* 0x0000005aa870723c */ /* 0x000fe20000041870 */
[----:B------:R-:W2:Y:S07]  /*24a0*/  LDSM.16.M88.4 R88, [R202+0x2800] ;  /* 0x00280000ca58783b */ /* 0x000eae0000000200 */
[C---:B---3--:R-:W-:Y:S08]  /*24b0*/  HMMA.16816.F32.BF16 R84, R172.reuse, R92, R104 ;  /* 0x0000005cac54723c */ /* 0x048ff00000041868 */
[----:B-1----:R-:W-:Y:S01]  /*24c0*/  HMMA.16816.F32.BF16 R104, R172, R18, R24 ;  /* 0x00000012ac68723c */ /* 0x002fe20000041818 */
[----:B------:R-:W1:Y:S07]  /*24d0*/  LDSM.16.M88.4 R24, [R205+0x4000] ;  /* 0x00400000cd18783b */ /* 0x000e6e0000000200 */
[----:B------:R-:W-:Y:S01]  /*24e0*/  HMMA.16816.F32.BF16 R8, R176, R10, R12 ;  /* 0x0000000ab008723c */ /* 0x000fe2000004180c */
[----:B------:R-:W3:Y:S07]  /*24f0*/  LDSM.16.M88.4 R12, [R201+0x4800] ;  /* 0x00480000c90c783b */ /* 0x000eee0000000200 */
[----:B----4-:R-:W-:Y:S08]  /*2500*/  HMMA.16816.F32.BF16 R4, R184, R20, R4 ;  /* 0x00000014b804723c */ /* 0x010ff00000041804 */
[C---:B-----5:R-:W-:Y:S08]  /*2510*/  HMMA.16816.F32.BF16 R52, R172.reuse, R68, R72 ;  /* 0x00000044ac34723c */ /* 0x060ff00000041848 */
[C---:B------:R-:W-:Y:S08]  /*2520*/  HMMA.16816.F32.BF16 R72, R172.reuse, R80, R108 ;  /* 0x00000050ac48723c */ /* 0x040ff0000004186c */
[C---:B------:R-:W-:Y:S01]  /*2530*/  HMMA.16816.F32.BF16 R108, R172.reuse, R40, R44 ;  /* 0x00000028ac6c723c */ /* 0x040fe2000004182c */
[----:B------:R-:W4:Y:S07]  /*2540*/  LDSM.16.M88.4 R44, [R202+0x4000] ;  /* 0x00400000ca2c783b */ /* 0x000f2e0000000200 */
[----:B------:R-:W-:Y:S08]  /*2550*/  HMMA.16816.F32.BF16 R68, R172, R70, R100 ;  /* 0x00000046ac44723c */ /* 0x000ff00000041864 */
[----:B------:R-:W-:Y:S08]  /*2560*/  HMMA.16816.F32.BF16 R8, R184, R22, R8 ;  /* 0x00000016b808723c */ /* 0x000ff00000041808 */
[C---:B------:R-:W-:Y:S08]  /*2570*/  HMMA.16816.F32.BF16 R96, R172.reuse, R94, R96 ;  /* 0x0000005eac60723c */ /* 0x040ff00000041860 */
[C---:B--2---:R-:W-:Y:S01]  /*2580*/  HMMA.16816.F32.BF16 R92, R172.reuse, R88, R56 ;  /* 0x00000058ac5c723c */ /* 0x044fe20000041838 */
[----:B------:R-:W-:Y:S07]  /*2590*/  LDSM.16.M88.4 R56, [R201+0x6000] ;  /* 0x00600000c938783b */ /* 0x000fee0000000200 */
[C---:B------:R-:W-:Y:S01]  /*25a0*/  HMMA.16816.F32.BF16 R88, R172.reuse, R90, R28 ;  /* 0x0000005aac58723c */ /* 0x040fe2000004181c */
[----:B------:R-:W2:Y:S07]  /*25b0*/  LDSM.16.M88.4 R28, [R201+0x5000] ;  /* 0x00500000c91c783b */ /* 0x000eae0000000200 */
[----:B------:R-:W-:Y:S01]  /*25c0*/  HMMA.16816.F32.BF16 R100, R172, R16, R48 ;  /* 0x00000010ac64723c */ /* 0x000fe20000041830 */
[----:B------:R-:W-:Y:S07]  /*25d0*/  LDSM.16.M88.4 R48, [R205+0x5000] ;  /* 0x00500000cd30783b */ /* 0x000fee0000000200 */
[----:B-1----:R-:W-:Y:S08]  /*25e0*/  HMMA.16816.F32.BF16 R4, R192, R24, R4 ;  /* 0x00000018c004723c */ /* 0x002ff00000041804 */
[C---:B---3--:R-:W-:Y:S08]  /*25f0*/  HMMA.16816.F32.BF16 R16, R176.reuse, R12, R52 ;  /* 0x0000000cb010723c */ /* 0x048ff00000041834 */
[----:B------:R-:W-:Y:S08]  /*2600*/  HMMA.16816.F32.BF16 R20, R176, R14, R68 ;  /* 0x0000000eb014723c */ /* 0x000ff00000041844 */
[----:B------:R-:W-:Y:S01]  /*2610*/  HMMA.16816.F32.BF16 R8, R192, R26, R8 ;  /* 0x0000001ac008723c */ /* 0x000fe20000041808 */
[----:B------:R-:W1:Y:S07]  /*2620*/  LDSM.16.M88.4 R24, [R205+0x4800] ;  /* 0x00480000cd18783b */ /* 0x000e6e0000000200 */
[----:B------:R-:W-:Y:S01]  /*2630*/  HMMA.16816.F32.BF16 R120, R172, R42, R120 ;  /* 0x0000002aac78723c */ /* 0x000fe20000041878 */
[----:B------:R-:W3:Y:S07]  /*2640*/  LDSM.16.M88.4 R40, [R213] ;  /* 0x00000000d528783b */ /* 0x000eee0000000200 */
[----:B----4-:R-:W-:Y:S08]  /*2650*/  HMMA.16816.F32.BF16 R12, R196, R44, R4 ;  /* 0x0000002cc40c723c */ /* 0x010ff00000041804 */
[----:B------:R-:W-:Y:S08]  /*2660*/  HMMA.16816.F32.BF16 R4, R184, R36, R16 ;  /* 0x00000024b804723c */ /* 0x000ff00000041810 */
[----:B------:R-:W-:Y:S08]  /*2670*/  HMMA.16816.F32.BF16 R80, R172, R82, R112 ;  /* 0x00000052ac50723c */ /* 0x000ff00000041870 */
[----:B------:R-:W-:Y:S01]  /*2680*/  HMMA.16816.F32.BF16 R16, R184, R38, R20 ;  /* 0x00000026b810723c */ /* 0x000fe20000041814 */
[----:B------:R-:W4:Y:S07]  /*2690*/  LDSM.16.M88.4 R36, [R202+0x4800] ;  /* 0x00480000ca24783b */ /* 0x000f2e0000000200 */
[----:B--2---:R-:W-:Y:S01]  /*26a0*/  HMMA.16816.F32.BF16 R52, R176, R28, R72 ;  /* 0x0000001cb034723c */ /* 0x004fe20000041848 */
[----:B------:R-:W-:Y:S01]  /*26b0*/  FMUL.FTZ R0, R12, c[0x0][0x320] ;  /* 0x0000c8000c007a20 */ /* 0x000fe20000410000 */
[----:B------:R-:W2:Y:S06]  /*26c0*/  LDSM.16.M88.4 R20, [R212] ;  /* 0x00000000d414783b */ /* 0x000eac0000000200 */
[----:B-1----:R-:W-:Y:S08]  /*26d0*/  HMMA.16816.F32.BF16 R4, R192, R24, R4 ;  /* 0x00000018c004723c */ /* 0x002ff00000041804 */
[C---:B------:R-:W-:Y:S01]  /*26e0*/  HMMA.16816.F32.BF16 R76, R172.reuse, R116, R76 ;  /* 0x00000074ac4c723c */ /* 0x040fe2000004184c */
[----:B------:R1:W1:Y:S07]  /*26f0*/  MUFU.TANH R127, R0 ;  /* 0x00000000007f7308 */ /* 0x00026e0000002400 */
[----:B------:R-:W-:Y:S08]  /*2700*/  HMMA.16816.F32.BF16 R116, R172, R118, R60 ;  /* 0x00000076ac74723c */ /* 0x000ff0000004183c */
[----:B------:R-:W-:Y:S01]  /*2710*/  HMMA.16816.F32.BF16 R60, R176, R30, R80 ;  /* 0x0000001eb03c723c */ /* 0x000fe20000041850 */
[----:B-1----:R-:W-:-:S07]  /*2720*/  FMUL.FTZ R0, R13, c[0x0][0x320] ;  /* 0x0000c8000d007a20 */ /* 0x002fce0000410000 */
[----:B------:R-:W-:Y:S01]  /*2730*/  HMMA.16816.F32.BF16 R28, R196, R46, R8 ;  /* 0x0000002ec41c723c */ /* 0x000fe20000041808 */
[----:B------:R1:W1:Y:S01]  /*2740*/  MUFU.TANH R126, R0 ;  /* 0x00000000007e7308 */ /* 0x0002620000002400 */
[----:B------:R-:W-:Y:S06]  /*2750*/  LDSM.16.M88.4 R44, [R201+0x6800] ;  /* 0x00680000c92c783b */ /* 0x000fec0000000200 */
[----:B---3--:R-:W-:Y:S01]  /*2760*/  HMMA.16816.F32.BF16 R8, R184, R40, R52 ;  /* 0x00000028b808723c */ /* 0x008fe20000041834 */
[----:B------:R-:W-:Y:S01]  /*2770*/  LDSM.16.M88.4 R52, [R205+0x5800] ;  /* 0x00580000cd34783b */ /* 0x000fe20000000200 */
[----:B-1----:R-:W-:-:S04]  /*2780*/  FMUL.FTZ R0, R14, c[0x0][0x320] ;  /* 0x0000c8000e007a20 */ /* 0x002fc80000410000 */
[----:B------:R1:W3:Y:S02]  /*2790*/  MUFU.TANH R129, R0 ;  /* 0x0000000000817308 */ /* 0x0002e40000002400 */
[C---:B------:R-:W-:Y:S08]  /*27a0*/  HMMA.16816.F32.BF16 R84, R176.reuse, R32, R84 ;  /* 0x00000020b054723c */ /* 0x040ff00000041854 */
[----:B------:R-:W-:Y:S01]  /*27b0*/  HMMA.16816.F32.BF16 R68, R176, R34, R96 ;  /* 0x00000022b044723c */ /* 0x000fe20000041860 */
[----:B------:R-:W5:Y:S01]  /*27c0*/  LDSM.16.M88.4 R32, [R202+0x5000] ;  /* 0x00500000ca20783b */ /* 0x000f620000000200 */
[----:B-1----:R-:W-:-:S06]  /*27d0*/  FMUL.FTZ R0, R15, c[0x0][0x320] ;  /* 0x0000c8000f007a20 */ /* 0x002fcc0000410000 */
[----:B------:R-:W-:Y:S01]  /*27e0*/  HMMA.16816.F32.BF16 R12, R192, R26, R16 ;  /* 0x0000001ac00c723c */ /* 0x000fe20000041810 */
[----:B------:R1:W1:Y:S07]  /*27f0*/  MUFU.TANH R128, R0 ;  /* 0x0000000000807308 */ /* 0x00026e0000002400 */
[----:B----4-:R-:W-:Y:S01]  /*2800*/  HMMA.16816.F32.BF16 R16, R196, R36, R4 ;  /* 0x00000024c410723c */ /* 0x010fe20000041804 */
[----:B-1----:R-:W-:-:S04]  /*2810*/  FMUL.FTZ R0, R28, c[0x0][0x320] ;  /* 0x0000c8001c007a20 */ /* 0x002fc80000410000 */
[----:B------:R1:W4:Y:S03]  /*2820*/  MUFU.TANH R115, R0 ;  /* 0x0000000000737308 */ /* 0x0003260000002400 */
[----:B------:R-:W-:Y:S01]  /*2830*/  HMMA.16816.F32.BF16 R4, R192, R48, R8 ;  /* 0x00000030c004723c */ /* 0x000fe20000041808 */
[----:B-1----:R-:W-:-:S04]  /*2840*/  FMUL.FTZ R0, R29, c[0x0][0x320] ;  /* 0x0000c8001d007a20 */ /* 0x002fc80000410000 */
[----:B------:R1:W1:Y:S03]  /*2850*/  MUFU.TANH R114, R0 ;  /* 0x0000000000727308 */ /* 0x0002660000002400 */
[----:B------:R-:W-:Y:S01]  /*2860*/  HMMA.16816.F32.BF16 R24, R184, R42, R60 ;  /* 0x0000002ab818723c */ /* 0x000fe2000004183c */
[----:B------:R-:W-:Y:S07]  /*2870*/  LDSM.16.M88.4 R40, [R202+0x5800] ;  /* 0x00580000ca28783b */ /* 0x000fee0000000200 */
[----:B------:R-:W-:Y:S01]  /*2880*/  HMMA.16816.F32.BF16 R8, R196, R38, R12 ;  /* 0x00000026c408723c */ /* 0x000fe2000004180c */
[----:B------:R-:W-:Y:S01]  /*2890*/  LDSM.16.M88.4 R36, [R210] ;  /* 0x00000000d224783b */ /* 0x000fe20000000200 */
[----:B-1----:R-:W-:-:S04]  /*28a0*/  FMUL.FTZ R0, R30, c[0x0][0x320] ;  /* 0x0000c8001e007a20 */ /* 0x002fc80000410000 */
[----:B------:R1:W1:Y:S02]  /*28b0*/  MUFU.TANH R125, R0 ;  /* 0x00000000007d7308 */ /* 0x0002640000002400 */
[----:B-1----:R-:W-:Y:S01]  /*28c0*/  FMUL.FTZ R0, R31, c[0x0][0x320] ;  /* 0x0000c8001f007a20 */ /* 0x002fe20000410000 */
[----:B--2---:R-:W-:Y:S01]  /*28d0*/  HMMA.16816.F32.BF16 R12, R184, R20, R84 ;  /* 0x00000014b80c723c */ /* 0x004fe20000041854 */
[----:B------:R-:W1:Y:S04]  /*28e0*/  LDSM.16.M88.4 R28, [R211] ;  /* 0x00000000d31c783b */ /* 0x000e680000000200 */
[----:B------:R2:W1:Y:S02]  /*28f0*/  MUFU.TANH R124, R0 ;  /* 0x00000000007c7308 */ /* 0x0004640000002400 */
[----:B--2---:R-:W-:-:S06]  /*2900*/  FMUL.FTZ R0, R16, c[0x0][0x320] ;  /* 0x0000c80010007a20 */ /* 0x004fcc0000410000 */
[----:B------:R2:W1:Y:S02]  /*2910*/  MUFU.TANH R99, R0 ;  /* 0x0000000000637308 */ /* 0x0004640000002400 */
[----:B--2---:R-:W-:-:S06]  /*2920*/  FMUL.FTZ R0, R17, c[0x0][0x320] ;  /* 0x0000c80011007a20 */ /* 0x004fcc0000410000 */
[----:B------:R2:W1:Y:S02]  /*2930*/  MUFU.TANH R98, R0 ;  /* 0x0000000000627308 */ /* 0x0004640000002400 */
[----:B--2---:R-:W-:-:S06]  /*2940*/  FMUL.FTZ R0, R18, c[0x0][0x320] ;  /* 0x0000c80012007a20 */ /* 0x004fcc0000410000 */
[----:B------:R2:W1:Y:S02]  /*2950*/  MUFU.TANH R113, R0 ;  /* 0x0000000000717308 */ /* 0x0004640000002400 */
[----:B--2---:R-:W-:Y:S02]  /*2960*/  FMUL.FTZ R0, R19, c[0x0][0x320] ;  /* 0x0000c80013007a20 */ /* 0x004fe40000410000 */
[----:B-----5:R-:W-:Y:S04]  /*2970*/  HMMA.16816.F32.BF16 R16, R196, R32, R4 ;  /* 0x00000020c410723c */ /* 0x020fe80000041804 */
[----:B------:R2:W1:Y:S04]  /*2980*/  MUFU.TANH R112, R0 ;  /* 0x0000000000707308 */ /* 0x0004680000002400 */
[----:B------:R-:W-:Y:S01]  /*2990*/  HMMA.16816.F32.BF16 R4, R192, R50, R24 ;  /* 0x00000032c004723c */ /* 0x000fe20000041818 */
[----:B------:R-:W-:Y:S01]  /*29a0*/  LDSM.16.M88.4 R48, [R202+0x6000] ;  /* 0x00600000ca30783b */ /* 0x000fe20000000200 */
[----:B--2---:R-:W-:-:S04]  /*29b0*/  FMUL.FTZ R0, R8, c[0x0][0x320] ;  /* 0x0000c80008007a20 */ /* 0x004fc80000410000 */
[----:B------:R2:W1:Y:S02]  /*29c0*/  MUFU.TANH R97, R0 ;  /* 0x0000000000617308 */ /* 0x0004640000002400 */
[----:B------:R-:W-:Y:S01]  /*29d0*/  HMMA.16816.F32.BF16 R76, R176, R56, R76 ;  /* 0x00000038b04c723c */ /* 0x000fe2000004184c */
[----:B--2---:R-:W-:-:S05]  /*29e0*/  FMUL.FTZ R0, R9, c[0x0][0x320] ;  /* 0x0000c80009007a20 */ /* 0x004fca0000410000 */
[----:B------:R2:W1:Y:S02]  /*29f0*/  MUFU.TANH R96, R0 ;  /* 0x0000000000607308 */ /* 0x0004640000002400 */
[----:B------:R-:W-:Y:S08]  /*2a00*/  HMMA.16816.F32.BF16 R60, R176, R44, R92 ;  /* 0x0000002cb03c723c */ /* 0x000ff0000004185c */
[----:B------:R-:W-:Y:S01]  /*2a10*/  HMMA.16816.F32.BF16 R20, R184, R22, R68 ;  /* 0x00000016b814723c */ /* 0x000fe20000041844 */
[----:B--2---:R-:W-:-:S04]  /*2a20*/  FMUL.FTZ R0, R10, c[0x0][0x320] ;  /* 0x0000c8000a007a20 */ /* 0x004fc80000410000 */
[----:B------:R2:W1:Y:S03]  /*2a30*/  MUFU.TANH R93, R0 ;  /* 0x00000000005d7308 */ /* 0x0004660000002400 */
[----:B------:R-:W-:Y:S01]  /*2a40*/  HMMA.16816.F32.BF16 R4, R196, R34, R4 ;  /* 0x00000022c404723c */ /* 0x000fe20000041804 */
[----:B------:R-:W5:Y:S01]  /*2a50*/  LDSM.16.M88.4 R32, [R205+0x6000] ;  /* 0x00600000cd20783b */ /* 0x000f620000000200 */
[----:B--2---:R-:W-:-:S06]  /*2a60*/  FMUL.FTZ R0, R11, c[0x0][0x320] ;  /* 0x0000c8000b007a20 */ /* 0x004fcc0000410000 */
[----:B------:R-:W-:Y:S01]  /*2a70*/  HMMA.16816.F32.BF16 R8, R192, R52, R12 ;  /* 0x00000034c008723c */ /* 0x000fe2000004180c */
[----:B------:R2:W1:Y:S07]  /*2a80*/  MUFU.TANH R92, R0 ;  /* 0x00000000005c7308 */ /* 0x00046e0000002400 */
[----:B------:R-:W-:Y:S01]  /*2a90*/  HMMA.16816.F32.BF16 R72, R176, R58, R116 ;  /* 0x0000003ab048723c */ /* 0x000fe20000041874 */
[----:B------:R-:W3:Y:S01]  /*2aa0*/  LDSM.16.M88.4 R56, [R201+0x7000] ;  /* 0x00700000c938783b */ /* 0x000ee20000000200 */
[----:B--2---:R-:W-:-:S04]  /*2ab0*/  FMUL.FTZ R0, R16, c[0x0][0x320] ;  /* 0x0000c80010007a20 */ /* 0x004fc80000410000 */
[----:B------:R2:W2:Y:S02]  /*2ac0*/  MUFU.TANH R85, R0 ;  /* 0x0000000000557308 */ /* 0x0004a40000002400 */
[----:B-1----:R-:W-:Y:S08]  /*2ad0*/  HMMA.16816.F32.BF16 R12, R184, R28, R76 ;  /* 0x0000001cb80c723c */ /* 0x002ff0000004184c */
[----:B------:R-:W-:Y:S01]  /*2ae0*/  HMMA.16816.F32.BF16 R24, R196, R40, R8 ;  /* 0x00000028c418723c */ /* 0x000fe20000041808 */
[----:B--2---:R-:W-:-:S07]  /*2af0*/  FMUL.FTZ R0, R17, c[0x0][0x320] ;  /* 0x0000c80011007a20 */ /* 0x004fce0000410000 */
[----:B------:R-:W-:Y:S01]  /*2b00*/  HMMA.16816.F32.BF16 R8, R192, R54, R20 ;  /* 0x00000036c008723c */ /* 0x000fe20000041814 */
[----:B------:R1:W2:Y:S02]  /*2b10*/  MUFU.TANH R83, R0 ;  /* 0x0000000000537308 */ /* 0x0002a40000002400 */
[----:B-1----:R-:W-:-:S06]  /*2b20*/  FMUL.FTZ R0, R18, c[0x0][0x320] ;  /* 0x0000c80012007a20 */ /* 0x002fcc0000410000 */
[----:B------:R1:W1:Y:S01]  /*2b30*/  MUFU.TANH R87, R0 ;  /* 0x0000000000577308 */ /* 0x0002620000002400 */
[----:B------:R-:W-:Y:S01]  /*2b40*/  HMMA.16816.F32.BF16 R20, R184, R30, R72 ;  /* 0x0000001eb814723c */ /* 0x000fe20000041848 */
[----:B------:R-:W-:Y:S01]  /*2b50*/  LDSM.16.M88.4 R28, [R209] ;  /* 0x00000000d11c783b */ /* 0x000fe20000000200 */
[----:B-1----:R-:W-:-:S05]  /*2b60*/  FMUL.FTZ R0, R19, c[0x0][0x320] ;  /* 0x0000c80013007a20 */ /* 0x002fca0000410000 */
[----:B------:R1:W1:Y:S01]  /*2b70*/  MUFU.TANH R86, R0 ;  /* 0x0000000000567308 */ /* 0x0002620000002400 */
[----:B-----5:R-:W-:Y:S01]  /*2b80*/  HMMA.16816.F32.BF16 R16, R192, R32, R12 ;  /* 0x00000020c010723c */ /* 0x020fe2000004180c */
[----:B-1----:R-:W-:-:S06]  /*2b90*/  FMUL.FTZ R0, R4, c[0x0][0x320] ;  /* 0x0000c80004007a20 */ /* 0x002fcc0000410000 */
[----:B------:R1:W1:Y:S02]  /*2ba0*/  MUFU.TANH R81, R0 ;  /* 0x0000000000517308 */ /* 0x0002640000002400 */
[----:B-1----:R-:W-:-:S06]  /*2bb0*/  FMUL.FTZ R0, R5, c[0x0][0x320] ;  /* 0x0000c80005007a20 */ /* 0x002fcc0000410000 */
[----:B------:R1:W1:Y:S02]  /*2bc0*/  MUFU.TANH R80, R0 ;  /* 0x0000000000507308 */ /* 0x0002640000002400 */
[----:B-1----:R-:W-:-:S06]  /*2bd0*/  FMUL.FTZ R0, R6, c[0x0][0x320] ;  /* 0x0000c80006007a20 */ /* 0x002fcc0000410000 */
[----:B------:R1:W1:Y:S02]  /*2be0*/  MUFU.TANH R84, R0 ;  /* 0x0000000000547308 */ /* 0x0002640000002400 */
[----:B-1----:R-:W-:Y:S02]  /*2bf0*/  FMUL.FTZ R0, R7, c[0x0][0x320] ;  /* 0x0000c80007007a20 */ /* 0x002fe40000410000 */
[----:B------:R-:W-:Y:S04]  /*2c00*/  HMMA.16816.F32.BF16 R4, R196, R42, R8 ;  /* 0x0000002ac404723c */ /* 0x000fe80000041808 */
[----:B------:R1:W1:Y:S02]  /*2c10*/  MUFU.TANH R82, R0 ;  /* 0x0000000000527308 */ /* 0x0002640000002400 */
[----:B-1----:R-:W-:-:S06]  /*2c20*/  FMUL.FTZ R0, R24, c[0x0][0x320] ;  /* 0x0000c80018007a20 */ /* 0x002fcc0000410000 */
[----:B------:R1:W1:Y:S01]  /*2c30*/  MUFU.TANH R72, R0 ;  /* 0x0000000000487308 */ /* 0x0002620000002400 */
[----:B------:R-:W-:Y:S01]  /*2c40*/  HMMA.16816.F32.BF16 R68, R176, R46, R88 ;  /* 0x0000002eb044723c */ /* 0x000fe20000041858 */
[----:B------:R-:W-:Y:S07]  /*2c50*/  LDSM.16.M88.4 R44, [R205+0x6800] ;  /* 0x00680000cd2c783b */ /* 0x000fee0000000200 */
[----:B------:R-:W-:Y:S01]  /*2c60*/  HMMA.16816.F32.BF16 R12, R184, R36, R60 ;  /* 0x00000024b80c723c */ /* 0x000fe2000004183c */
[----:B------:R-:W5:Y:S01]  /*2c70*/  LDSM.16.M88.4 R60, [R201+0x7800] ;  /* 0x00780000c93c783b */ /* 0x000f620000000200 */
[----:B-1----:R-:W-:-:S06]  /*2c80*/  FMUL.FTZ R0, R25, c[0x0][0x320] ;  /* 0x0000c80019007a20 */ /* 0x002fcc0000410000 */
[----:B------:R-:W-:Y:S01]  /*2c90*/  HMMA.16816.F32.BF16 R8, R192, R34, R20 ;  /* 0x00000022c008723c */ /* 0x000fe20000041814 */
[----:B------:R-:W1:Y:S01]  /*2ca0*/  LDSM.16.M88.4 R32, [R202+0x6800] ;  /* 0x00680000ca20783b */ /* 0x000e620000000200 */
[----:B------:R2:W1:Y:S02]  /*2cb0*/  MUFU.TANH R67, R0 ;  /* 0x0000000000437308 */ /* 0x0004640000002400 */
[----:B--2---:R-:W-:-:S06]  /*2cc0*/  FMUL.FTZ R0, R26, c[0x0][0x320] ;  /* 0x0000c8001a007a20 */ /* 0x004fcc0000410000 */
[----:B------:R2:W1:Y:S02]  /*2cd0*/  MUFU.TANH R75, R0 ;  /* 0x00000000004b7308 */ /* 0x0004640000002400 */
[----:B--2---:R-:W-:Y:S02]  /*2ce0*/  FMUL.FTZ R0, R27, c[0x0][0x320] ;  /* 0x0000c8001b007a20 */ /* 0x004fe40000410000 */
[----:B------:R-:W-:Y:S04]  /*2cf0*/  HMMA.16816.F32.BF16 R24, R196, R48, R16 ;  /* 0x00000030c418723c */ /* 0x000fe80000041810 */
[----:B------:R2:W1:Y:S02]  /*2d00*/  MUFU.TANH R74, R0 ;  /* 0x00000000004a7308 */ /* 0x0004640000002400 */
[----:B--2---:R-:W-:-:S06]  /*2d10*/  FMUL.FTZ R0, R4, c[0x0][0x320] ;  /* 0x0000c80004007a20 */ /* 0x004fcc0000410000 */
[----:B------:R2:W1:Y:S01]  /*2d20*/  MUFU.TANH R66, R0 ;  /* 0x0000000000427308 */ /* 0x0004620000002400 */
[----:B------:R-:W-:Y:S01]  /*2d30*/  HMMA.16816.F32.BF16 R20, R184, R38, R68 ;  /* 0x00000026b814723c */ /* 0x000fe20000041844 */
[----:B------:R-:W-:Y:S01]  /*2d40*/  LDSM.16.M88.4 R36, [R202+0x7000] ;  /* 0x00700000ca24783b */ /* 0x000fe20000000200 */
[----:B--2---:R-:W-:-:S05]  /*2d50*/  FMUL.FTZ R0, R5, c[0x0][0x320] ;  /* 0x0000c80005007a20 */ /* 0x004fca0000410000 */
[----:B------:R2:W1:Y:S01]  /*2d60*/  MUFU.TANH R65, R0 ;  /* 0x0000000000417308 */ /* 0x0004620000002400 */
[----:B---3--:R-:W-:Y:S01]  /*2d70*/  HMMA.16816.F32.BF16 R40, R176, R58, R104 ;  /* 0x0000003ab028723c */ /* 0x008fe20000041868 */
[----:B--2---:R-:W-:-:S06]  /*2d80*/  FMUL.FTZ R0, R6, c[0x0][0x320] ;  /* 0x0000c80006007a20 */ /* 0x004fcc0000410000 */
[----:B------:R2:W3:Y:S01]  /*2d90*/  MUFU.TANH R73, R0 ;  /* 0x0000000000497308 */ /* 0x0004e20000002400 */
[----:B------:R-:W-:Y:S01]  /*2da0*/  HMMA.16816.F32.BF16 R76, R176, R56, R100 ;  /* 0x00000038b04c723c */ /* 0x000fe20000041864 */
[----:B--2---:R-:W-:-:S07]  /*2db0*/  FMUL.FTZ R0, R7, c[0x0][0x320] ;  /* 0x0000c80007007a20 */ /* 0x004fce0000410000 */
[----:B------:R-:W-:Y:S01]  /*2dc0*/  HMMA.16816.F32.BF16 R4, R196, R50, R8 ;  /* 0x00000032c404723c */ /* 0x000fe20000041808 */
[----:B------:R-:W2:Y:S01]  /*2dd0*/  LDSM.16.M88.4 R48, [R205+0x7000] ;  /* 0x00700000cd30783b */ /* 0x000ea20000000200 */
[----:B------:R1:W1:Y:S02]  /*2de0*/  MUFU.TANH R68, R0 ;  /* 0x0000000000447308 */ /* 0x0002640000002400 */
[----:B-1----:R-:W-:-:S06]  /*2df0*/  FMUL.FTZ R0, R24, c[0x0][0x320] ;  /* 0x0000c80018007a20 */ /* 0x002fcc0000410000 */
[----:B------:R1:W1:Y:S01]  /*2e00*/  MUFU.TANH R58, R0 ;  /* 0x00000000003a7308 */ /* 0x0002620000002400 */
[----:B-----5:R-:W-:Y:S01]  /*2e10*/  HMMA.16816.F32.BF16 R52, R176, R60, R108 ;  /* 0x0000003cb034723c */ /* 0x020fe2000004186c */
[----:B-1----:R-:W-:-:S06]  /*2e20*/  FMUL.FTZ R0, R25, c[0x0][0x320] ;  /* 0x0000c80019007a20 */ /* 0x002fcc0000410000 */
[----:B------:R1:W1:Y:S01]  /*2e30*/  MUFU.TANH R57, R0 ;  /* 0x0000000000397308 */ /* 0x0002620000002400 */
[----:B------:R-:W-:Y:S01]  /*2e40*/  HMMA.16816.F32.BF16 R16, R192, R44, R12 ;  /* 0x0000002cc010723c */ /* 0x000fe2000004180c */
[----:B-1----:R-:W-:-:S06]  /*2e50*/  FMUL.FTZ R0, R26, c[0x0][0x320] ;  /* 0x0000c8001a007a20 */ /* 0x002fcc0000410000 */
[----:B------:R1:W1:Y:S01]  /*2e60*/  MUFU.TANH R61, R0 ;  /* 0x00000000003d7308 */ /* 0x0002620000002400 */
[----:B------:R-:W-:Y:S01]  /*2e70*/  HMMA.16816.F32.BF16 R8, R192, R46, R20 ;  /* 0x0000002ec008723c */ /* 0x000fe20000041814 */
[----:B------:R-:W5:Y:S01]  /*2e80*/  LDSM.16.M88.4 R44, [R208] ;  /* 0x00000000d02c783b */ /* 0x000f620000000200 */
[----:B-1----:R-:W-:-:S05]  /*2e90*/  FMUL.FTZ R0, R27, c[0x0][0x320] ;  /* 0x0000c8001b007a20 */ /* 0x002fca0000410000 */
[----:B------:R1:W1:Y:S01]  /*2ea0*/  MUFU.TANH R60, R0 ;  /* 0x00000000003c7308 */ /* 0x0002620000002400 */
[----:B------:R-:W-:Y:S01]  /*2eb0*/  HMMA.16816.F32.BF16 R24, R184, R30, R40 ;  /* 0x0000001eb818723c */ /* 0x000fe20000041828 */
[----:B-1----:R-:W-:-:S06]  /*2ec0*/  FMUL.FTZ R0, R4, c[0x0][0x320] ;  /* 0x0000c80004007a20 */ /* 0x002fcc0000410000 */
[----:B------:R1:W1:Y:S01]  /*2ed0*/  MUFU.TANH R56, R0 ;  /* 0x0000000000387308 */ /* 0x0002620000002400 */
[----:B------:R-:W-:Y:S01]  /*2ee0*/  HMMA.16816.F32.BF16 R12, R184, R28, R76 ;  /* 0x0000001cb80c723c */ /* 0x000fe2000004184c */
[----:B------:R-:W-:Y:S01]  /*2ef0*/  LDSM.16.M88.4 R28, [R202+0x7800] ;  /* 0x00780000ca1c783b */ /* 0x000fe20000000200 */
[----:B-1----:R-:W-:-:S05]  /*2f00*/  FMUL.FTZ R0, R5, c[0x0][0x320] ;  /* 0x0000c80005007a20 */ /* 0x002fca0000410000 */
[----:B------:R1:W1:Y:S01]  /*2f10*/  MUFU.TANH R43, R0 ;  /* 0x00000000002b7308 */ /* 0x0002620000002400 */
[----:B------:R-:W-:Y:S01]  /*2f20*/  HMMA.16816.F32.BF16 R20, R196, R32, R16 ;  /* 0x00000020c414723c */ /* 0x000fe20000041810 */
[----:B-1----:R-:W-:-:S06]  /*2f30*/  FMUL.FTZ R0, R6, c[0x0][0x320] ;  /* 0x0000c80006007a20 */ /* 0x002fcc0000410000 */
[----:B------:R1:W1:Y:S01]  /*2f40*/  MUFU.TANH R59, R0 ;  /* 0x00000000003b7308 */ /* 0x0002620000002400 */
[----:B------:R-:W-:Y:S01]  /*2f50*/  HMMA.16816.F32.BF16 R8, R196, R34, R8 ;  /* 0x00000022c408723c */ /* 0x000fe20000041808 */
[----:B------:R-:W3:Y:S01]  /*2f60*/  LDSM.16.M88.4 R32, [R205+0x7800] ;  /* 0x00780000cd20783b */ /* 0x000ee20000000200 */
[----:B------:R-:W-:Y:S01]  /*2f70*/  ISETP.GT.AND P0, PT, R64, R161, PT ;  /* 0x000000a14000720c */ /* 0x000fe20003f04270 */
[----:B------:R-:W-:-:S04]  /*2f80*/  DEPBAR.LE SB0, 0x0 ;  /* 0x000080000000791a */ /* 0x000fc80000000000 */
[----:B-1----:R-:W-:Y:S02]  /*2f90*/  FMUL.FTZ R0, R7, c[0x0][0x320] ;  /* 0x0000c80007007a20 */ /* 0x002fe40000410000 */
[----:B------:R-:W-:Y:S08]  /*2fa0*/  HMMA.16816.F32.BF16 R4, R176, R62, R120 ;  /* 0x0000003eb004723c */ /* 0x000ff00000041878 */
[----:B--2---:R-:W-:Y:S08]  /*2fb0*/  HMMA.16816.F32.BF16 R16, R192, R48, R12 ;  /* 0x00000030c010723c */ /* 0x004ff0000004180c */
[C---:B-----5:R-:W-:Y:S08]  /*2fc0*/  HMMA.16816.F32.BF16 R12, R184.reuse, R44, R52 ;  /* 0x0000002cb80c723c */ /* 0x060ff00000041834 */
[----:B------:R-:W-:Y:S08]  /*2fd0*/  HMMA.16816.F32.BF16 R4, R184, R46, R4 ;  /* 0x0000002eb804723c */ /* 0x000ff00000041804 */
[C---:B------:R-:W-:Y:S08]  /*2fe0*/  HMMA.16816.F32.BF16 R24, R192.reuse, R50, R24 ;  /* 0x00000032c018723c */ /* 0x040ff00000041818 */
[C---:B---3--:R-:W-:Y:S08]  /*2ff0*/  HMMA.16816.F32.BF16 R12, R192.reuse, R32, R12 ;  /* 0x00000020c00c723c */ /* 0x048ff0000004180c */
[----:B------:R-:W-:Y:S01]  /*3000*/  HMMA.16816.F32.BF16 R4, R192, R34, R4 ;  /* 0x00000022c004723c */ /* 0x000fe20000041804 */
[----:B------:R-:W-:-:S02]  /*3010*/  FMUL.FTZ R21, R21, c[0x0][0x320] ;  /* 0x0000c80015157a20 */ /* 0x000fc40000410000 */
[----:B------:R-:W-:Y:S02]  /*3020*/  FMUL.FTZ R22, R22, c[0x0][0x320] ;  /* 0x0000c80016167a20 */ /* 0x000fe40000410000 */
[----:B------:R-:W-:Y:S01]  /*3030*/  FMUL.FTZ R23, R23, c[0x0][0x320] ;  /* 0x0000c80017177a20 */ /* 0x000fe20000410000 */
[----:B------:R1:W2:Y:S01]  /*3040*/  MUFU.TANH R49, R0 ;  /* 0x0000000000317308 */ /* 0x0002a20000002400 */
[----:B------:R-:W-:Y:S02]  /*3050*/  FMUL.FTZ R8, R8, c[0x0][0x320] ;  /* 0x0000c80008087a20 */ /* 0x000fe40000410000 */
[----:B------:R-:W-:Y:S02]  /*3060*/  FMUL.FTZ R9, R9, c[0x0][0x320] ;  /* 0x0000c80009097a20 */ /* 0x000fe40000410000 */
[----:B------:R-:W-:Y:S02]  /*3070*/  FMUL.FTZ R10, R10, c[0x0][0x320] ;  /* 0x0000c8000a0a7a20 */ /* 0x000fe40000410000 */
[----:B------:R-:W-:Y:S01]  /*3080*/  FMUL.FTZ R11, R11, c[0x0][0x320] ;  /* 0x0000c8000b0b7a20 */ /* 0x000fe20000410000 */
[----:B------:R-:W3:Y:S01]  /*3090*/  MUFU.TANH R40, R21 ;  /* 0x0000001500287308 */ /* 0x000ee20000002400 */
[----:B-1----:R-:W-:-:S07]  /*30a0*/  FMUL.FTZ R0, R20, c[0x0][0x320] ;  /* 0x0000c80014007a20 */ /* 0x002fce0000410000 */
[----:B------:R-:W1:Y:S02]  /*30b0*/  MUFU.TANH R48, R22 ;  /* 0x0000001600307308 */ /* 0x000e640000002400 */
[C---:B------:R-:W-:Y:S06]  /*30c0*/  HMMA.16816.F32.BF16 R4, R196.reuse, R30, R4 ;  /* 0x0000001ec404723c */ /* 0x040fec0000041804 */
[----:B------:R5:W1:Y:S08]  /*30d0*/  MUFU.TANH R45, R23 ;  /* 0x00000017002d7308 */ /* 0x000a700000002400 */
[----:B------:R-:W1:Y:S01]  /*30e0*/  MUFU.TANH R44, R10 ;  /* 0x0000000a002c7308 */ /* 0x000e620000002400 */
[C---:B-----5:R-:W-:Y:S07]  /*30f0*/  HMMA.16816.F32.BF16 R20, R196.reuse, R36, R16 ;  /* 0x00000024c414723c */ /* 0x060fee0000041810 */
[----:B------:R-:W1:Y:S01]  /*3100*/  MUFU.TANH R37, R8 ;  /* 0x0000000800257308 */ /* 0x000e620000002400 */
[C---:B------:R-:W-:Y:S07]  /*3110*/  HMMA.16816.F32.BF16 R16, R196.reuse, R38, R24 ;  /* 0x00000026c410723c */ /* 0x040fee0000041818 */
[----:B------:R-:W1:Y:S08]  /*3120*/  MUFU.TANH R36, R9 ;  /* 0x0000000900247308 */ /* 0x000e700000002400 */
[----:B------:R5:W1:Y:S02]  /*3130*/  MUFU.TANH R42, R11 ;  /* 0x0000000b002a7308 */ /* 0x000a640000002400 */
[----:B-----5:R-:W-:Y:S01]  /*3140*/  HMMA.16816.F32.BF16 R8, R196, R28, R12 ;  /* 0x0000001cc408723c */ /* 0x020fe2000004180c */
[----:B------:R-:W-:-:S02]  /*3150*/  FMUL.FTZ R20, R20, c[0x0][0x320] ;  /* 0x0000c80014147a20 */ /* 0x000fc40000410000 */
[----:B------:R-:W-:Y:S02]  /*3160*/  FMUL.FTZ R21, R21, c[0x0][0x320] ;  /* 0x0000c80015157a20 */ /* 0x000fe40000410000 */
[----:B------:R-:W-:Y:S02]  /*3170*/  FMUL.FTZ R22, R22, c[0x0][0x320] ;  /* 0x0000c80016167a20 */ /* 0x000fe40000410000 */
[----:B------:R-:W-:Y:S02]  /*3180*/  FMUL.FTZ R23, R23, c[0x0][0x320] ;  /* 0x0000c80017177a20 */ /* 0x000fe40000410000 */
[----:B------:R-:W-:Y:S02]  /*3190*/  FMUL.FTZ R16, R16, c[0x0][0x320] ;  /* 0x0000c80010107a20 */ /* 0x000fe40000410000 */
[----:B------:R-:W-:Y:S02]  /*31a0*/  FMUL.FTZ R15, R17, c[0x0][0x320] ;  /* 0x0000c800110f7a20 */ /* 0x000fe40000410000 */
        /* <DEDUP_REMOVED lines=9> */
[----:B------:R-:W-:Y:S01]  /*3240*/  FMUL.FTZ R11, R11, c[0x0][0x320] ;  /* 0x0000c8000b0b7a20 */ /* 0x000fe20000410000 */
[----:B------:R1:W1:Y:S08]  /*3250*/  MUFU.TANH R27, R22 ;  /* 0x00000016001b7308 */ /* 0x0002700000002400 */
[----:B------:R1:W1:Y:S08]  /*3260*/  MUFU.TANH R26, R23 ;  /* 0x00000017001a7308 */ /* 0x0002700000002400 */
[----:B------:R1:W1:Y:S08]  /*3270*/  MUFU.TANH R25, R18 ;  /* 0x0000001200197308 */ /* 0x0002700000002400 */
[----:B------:R1:W1:Y:S08]  /*3280*/  MUFU.TANH R24, R19 ;  /* 0x0000001300187308 */ /* 0x0002700000002400 */
[----:B------:R1:W1:Y:S08]  /*3290*/  MUFU.TANH R41, R0 ;  /* 0x0000000000297308 */ /* 0x0002700000002400 */
[----:B------:R-:W1:Y:S08]  /*32a0*/  MUFU.TANH R20, R20 ;  /* 0x0000001400147308 */ /* 0x000e700000002400 */
[----:B------:R-:W1:Y:S08]  /*32b0*/  MUFU.TANH R21, R21 ;  /* 0x0000001500157308 */ /* 0x000e700000002400 */
[----:B------:R-:W1:Y:S08]  /*32c0*/  MUFU.TANH R16, R16 ;  /* 0x0000001000107308 */ /* 0x000e700000002400 */
[----:B------:R-:W1:Y:S08]  /*32d0*/  MUFU.TANH R15, R15 ;  /* 0x0000000f000f7308 */ /* 0x000e700000002400 */
[----:B------:R1:W1:Y:S08]  /*32e0*/  MUFU.TANH R14, R8 ;  /* 0x00000008000e7308 */ /* 0x0002700000002400 */
[----:B------:R1:W1:Y:S08]  /*32f0*/  MUFU.TANH R13, R9 ;  /* 0x00000009000d7308 */ /* 0x0002700000002400 */
[----:B------:R1:W1:Y:S08]  /*3300*/  MUFU.TANH R23, R10 ;  /* 0x0000000a00177308 */ /* 0x0002700000002400 */
[----:B------:R1:W1:Y:S08]  /*3310*/  MUFU.TANH R22, R11 ;  /* 0x0000000b00167308 */ /* 0x0002700000002400 */
[----:B------:R1:W1:Y:S08]  /*3320*/  MUFU.TANH R12, R4 ;  /* 0x00000004000c7308 */ /* 0x0002700000002400 */
[----:B------:R1:W1:Y:S08]  /*3330*/  MUFU.TANH R17, R5 ;  /* 0x0000000500117308 */ /* 0x0002700000002400 */
[----:B------:R1:W1:Y:S08]  /*3340*/  MUFU.TANH R19, R6 ;  /* 0x0000000600137308 */ /* 0x0002700000002400 */
[----:B------:R1:W1:Y:S01]  /*3350*/  MUFU.TANH R18, R7 ;  /* 0x0000000700127308 */ /* 0x0002620000002400 */
[----:B------:R-:W-:Y:S01]  /*3360*/  BSSY B0, `(.L_x_68) ;  /* 0x0000022000007945 */ /* 0x000fe20003800000 */
[----:B------:R-:W-:Y:S06]  /*3370*/  BAR.SYNC.DEFER_BLOCKING 0x0 ;  /* 0x0000000000007b1d */ /* 0x000fec0000010000 */
[----:B------:R-:W-:Y:S05]  /*3380*/  @!P0 BRA `(.L_x_69) ;  /* 0x000001f000008947 */ /* 0x000fea0003800000 */
[----:B-1234-:R-:W-:Y:S01]  /*3390*/  IADD3 R0, R160, -0x2, RZ ;  /* 0xfffffffea0007810 */ /* 0x01efe20007ffe0ff */
[C---:B------:R-:W-:Y:S01]  /*33a0*/  IMAD.SHL.U32 R8, R131.reuse, 0x40, RZ ;  /* 0x0000004083087824 */ /* 0x040fe200078e00ff */
[----:B------:R-:W-:-:S02]  /*33b0*/  SHF.L.U64.HI R9, R131, 0x6, R132 ;  /* 0x0000000683097819 */ /* 0x000fc40000010284 */
[----:B------:R-:W-:Y:S01]  /*33c0*/  SHF.R.S32.HI R2, RZ, 0x1f, R0 ;  /* 0x0000001fff027819 */ /* 0x000fe20000011400 */
[----:B------:R-:W-:-:S04]  /*33d0*/  IMAD.WIDE.U32 R4, R0, c[0x0][0x1e0], RZ ;  /* 0x0000780000047a25 */ /* 0x000fc800078e00ff */
[----:B------:R-:W-:-:S04]  /*33e0*/  IMAD R2, R2, c[0x0][0x1e0], RZ ;  /* 0x0000780002027a24 */ /* 0x000fc800078e02ff */
[----:B------:R-:W-:Y:S01]  /*33f0*/  IMAD R2, R0, c[0x0][0x1e4], R2 ;  /* 0x0000790000027a24 */ /* 0x000fe200078e0202 */
[----:B------:R-:W-:-:S03]  /*3400*/  LEA R0, P1, R4, R136, 0x7 ;  /* 0x0000008804007211 */ /* 0x000fc600078238ff */
[----:B------:R-:W-:Y:S01]  /*3410*/  IMAD.IADD R3, R5, 0x1, R2 ;  /* 0x0000000105037824 */ /* 0x000fe200078e0202 */
[----:B------:R-:W-:-:S04]  /*3420*/  LEA R2, P0, R0, c[0x0][0x1c8], 0x1 ;  /* 0x0000720000027a11 */ /* 0x000fc800078008ff */
[----:B------:R-:W-:Y:S02]  /*3430*/  LEA.HI.X R3, R4, R134, R3, 0x7, P1 ;  /* 0x0000008604037211 */ /* 0x000fe400008f3c03 */
[----:B------:R-:W-:Y:S02]  /*3440*/  IADD3 R6, P4, R8, R2, RZ ;  /* 0x0000000208067210 */ /* 0x000fe40007f9e0ff */
[----:B------:R-:W-:Y:S02]  /*3450*/  LEA.HI.X R3, R0, c[0x0][0x1cc], R3, 0x1, P0 ;  /* 0x0000730000037a11 */ /* 0x000fe400000f0c03 */
[----:B------:R-:W-:Y:S02]  /*3460*/  IADD3 R10, P2, P1, R8, 0x80, R2 ;  /* 0x00000080080a7810 */ /* 0x000fe4000795e002 */
[-C--:B------:R-:W-:Y:S01]  /*3470*/  IADD3 R4, P0, R6, R8.reuse, RZ ;  /* 0x0000000806047210 */ /* 0x080fe20007f1e0ff */
[C-C-:B------:R-:W-:Y:S01]  /*3480*/  IMAD.X R7, R9.reuse, 0x1, R3.reuse, P4 ;  /* 0x0000000109077824 */ /* 0x140fe200020e0603 */
[----:B------:R-:W-:Y:S01]  /*3490*/  IADD3.X R11, R9, RZ, R3, P2, P1 ;  /* 0x000000ff090b7210 */ /* 0x000fe200017e2403 */
[----:B------:R-:W-:Y:S01]  /*34a0*/  @!PT LDS RZ, [RZ] ;  /* 0x00000000fffff984 */ /* 0x000fe20000000800 */
[----:B------:R-:W-:Y:S01]  /*34b0*/  @!PT LDS RZ, [RZ] ;  /* 0x00000000fffff984 */ /* 0x000fe20000000800 */
[----:B------:R-:W-:Y:S01]  /*34c0*/  @!PT LDS RZ, [RZ] ;  /* 0x00000000fffff984 */ /* 0x000fe20000000800 */
[----:B------:R1:W-:Y:S01]  /*34d0*/  LDGSTS.E.BYPASS.LTC128B.128 [R228+0x8100], [R2.64], !P6 ;  /* 0x0810000002e47fae */ /* 0x0003e2000f101d46 */
[----:B------:R-:W-:Y:S01]  /*34e0*/  IADD3 R8, P1, R4, R8, RZ ;  /* 0x0000000804087210 */ /* 0x000fe20007f3e0ff */
[----:B------:R-:W-:-:S02]  /*34f0*/  IMAD.X R5, R7, 0x1, R9, P0 ;  /* 0x0000000107057824 */ /* 0x000fc400000e0609 */
[----:B------:R1:W-:Y:S02]  /*3500*/  LDGSTS.E.BYPASS.LTC128B.128 [R228+0xc100], [R2.64+0x80], !P5 ;  /* 0x0c10008002e47fae */ /* 0x0003e4000e901d46 */
[----:B------:R-:W-:Y:S02]  /*3510*/  IMAD.X R9, R5, 0x1, R9, P1 ;  /* 0x0000000105097824 */ /* 0x000fe400008e0609 */
[----:B------:R1:W-:Y:S04]  /*3520*/  LDGSTS.E.BYPASS.LTC128B.128 [R228+0x9100], [R6.64], !P6 ;  /* 0x0910000006e47fae */ /* 0x0003e8000f101d46 */
[----:B------:R1:W-:Y:S04]  /*3530*/  LDGSTS.E.BYPASS.LTC128B.128 [R228+0xd100], [R10.64], !P5 ;  /* 0x0d1000000ae47fae */ /* 0x0003e8000e901d46 */
[----:B------:R1:W-:Y:S04]  /*3540*/  LDGSTS.E.BYPASS.LTC128B.128 [R228+0xa100], [R4.64], !P6 ;  /* 0x0a10000004e47fae */ /* 0x0003e8000f101d46 */
[----:B------:R1:W-:Y:S04]  /*3550*/  LDGSTS.E.BYPASS.LTC128B.128 [R228+0xe100], [R4.64+0x80], !P5 ;  /* 0x0e10008004e47fae */ /* 0x0003e8000e901d46 */
[----:B------:R1:W-:Y:S04]  /*3560*/  LDGSTS.E.BYPASS.LTC128B.128 [R228+0xb100], [R8.64], !P6 ;  /* 0x0b10000008e47fae */ /* 0x0003e8000f101d46 */
[----:B------:R1:W-:Y:S02]  /*3570*/  LDGSTS.E.BYPASS.LTC128B.128 [R228+0xf100], [R8.64+0x80], !P5 ;  /* 0x0f10008008e47fae */ /* 0x0003e4000e901d46 */
.L_x_69:
[----:B--234-:R-:W-:Y:S05]  /*3580*/  BSYNC B0 ;  /* 0x0000000000007941 */ /* 0x01cfea0003800000 */
.L_x_68:
[----:B-1----:R-:W2:Y:S04]  /*3590*/  LDL R0, [R1+0x54] ;  /* 0x0000540001007983 */ /* 0x002ea80000100800 */
[----:B------:R-:W3:Y:S04]  /*35a0*/  LDL R3, [R1+0x30] ;  /* 0x0000300001037983 */ /* 0x000ee80000100800 */
[----:B------:R-:W0:Y:S01]  /*35b0*/  LDGDEPBAR ;  /* 0x00000000000079af */ /* 0x000e220000000000 */
[----:B--2---:R-:W-:-:S04]  /*35c0*/  IMAD.IADD R0, R0, 0x1, R155 ;  /* 0x0000000100007824 */ /* 0x004fc800078e029b */
[----:B------:R-:W-:Y:S01]  /*35d0*/  @P3 IMAD.HI.U32 R2, R0, c[0x0][0x2c8], RZ ;  /* 0x0000b20000023a27 */ /* 0x000fe200078e00ff */
[----:B------:R1:W-:Y:S04]  /*35e0*/  STL [R1], R0 ;  /* 0x0000000001007387 */ /* 0x0003e80000100800 */
[----:B-1----:R-:W-:-:S05]  /*35f0*/  @P3 SHF.R.U32.HI R0, RZ, c[0x0][0x2cc], R2 ;  /* 0x0000b300ff003a19 */ /* 0x002fca0000011602 */
[----:B------:R-:W1:Y:S04]  /*3600*/  SHFL.IDX PT, R2, R0, RZ, 0x1c1f ;  /* 0x001c1fff00027589 */ /* 0x000e6800000e0000 */
[----:B------:R2:W4:Y:S02]  /*3610*/  SHFL.IDX PT, R4, R0, 0x1, 0x1c1f ;  /* 0x003c1f0000047f89 */ /* 0x00052400000e0000 */
[----:B--2---:R-:W-:-:S05]  /*3620*/  IMAD R0, R64, R133, 0x1 ;  /* 0x0000000140007424 */ /* 0x004fca00078e0285 */
[----:B---3--:R-:W-:Y:S01]  /*3630*/  IADD3 R0, -R3, c[0x0][0x1d0], R0 ;  /* 0x0000740003007a10 */ /* 0x008fe20007ffe100 */
[----:B------:R-:W-:-:S03]  /*3640*/  IMAD.IADD R3, R130, 0x1, -R3 ;  /* 0x0000000182037824 */ /* 0x000fc600078e0a03 */
[----:B------:R-:W-:-:S05]  /*3650*/  IADD3 R0, R0, -c[0x0][0x168], RZ ;  /* 0x80005a0000007a10 */ /* 0x000fca0007ffe0ff */
[C---:B-1----:R-:W-:Y:S02]  /*3660*/  IMAD.IADD R2, R0.reuse, 0x1, R2 ;  /* 0x0000000100027824 */ /* 0x042fe400078e0202 */
[----:B----4-:R-:W-:-:S03]  /*3670*/  IMAD.IADD R0, R0, 0x1, R4 ;  /* 0x0000000100007824 */ /* 0x010fc600078e0204 */
[C---:B------:R-:W-:Y:S02]  /*3680*/  IMNMX R2, R3.reuse, R2, PT ;  /* 0x0000000203027217 */ /* 0x040fe40003800200 */
[----:B------:R-:W-:Y:S02]  /*3690*/  IMNMX R0, R3, R0, PT ;  /* 0x0000000003007217 */ /* 0x000fe40003800200 */
[C---:B------:R-:W-:Y:S02]  /*36a0*/  ISETP.GT.AND P0, PT, R2.reuse, RZ, PT ;  /* 0x000000ff0200720c */ /* 0x040fe40003f04270 */
[C---:B------:R-:W-:Y:S02]  /*36b0*/  ISETP.GT.AND P2, PT, R2.reuse, 0x1, PT ;  /* 0x000000010200780c */ /* 0x040fe40003f44270 */
[----:B------:R-:W-:Y:S02]  /*36c0*/  ISETP.GT.AND P1, PT, R2, 0x8, PT ;  /* 0x000000080200780c */ /* 0x000fe40003f24270 */
[----:B------:R-:W-:-:S02]  /*36d0*/  FSEL R4, R127, -INF , P0 ;  /* 0xff8000007f047808 */ /* 0x000fc40000000000 */
[----:B------:R-:W-:Y:S02]  /*36e0*/  FSEL R5, R126, -INF , P2 ;  /* 0xff8000007e057808 */ /* 0x000fe40001000000 */
[C---:B------:R-:W-:Y:S02]  /*36f0*/  ISETP.GT.AND P0, PT, R2.reuse, 0x10, PT ;  /* 0x000000100200780c */ /* 0x040fe40003f04270 */
[C---:B------:R-:W-:Y:S02]  /*3700*/  ISETP.GT.AND P2, PT, R2.reuse, 0x11, PT ;  /* 0x000000110200780c */ /* 0x040fe40003f44270 */
[----:B------:R-:W-:Y:S02]  /*3710*/  FSEL R7, R115, -INF , P1 ;  /* 0xff80000073077808 */ /* 0x000fe40000800000 */
[----:B------:R-:W-:Y:S02]  /*3720*/  ISETP.GT.AND P1, PT, R2, 0x18, PT ;  /* 0x000000180200780c */ /* 0x000fe40003f24270 */
[----:B------:R-:W-:-:S02]  /*3730*/  FSEL R28, R99, -INF , P0 ;  /* 0xff800000631c7808 */ /* 0x000fc40000000000 */
[----:B------:R-:W-:Y:S02]  /*3740*/  FSEL R33, R98, -INF , P2 ;  /* 0xff80000062217808 */ /* 0x000fe40001000000 */
[C---:B------:R-:W-:Y:S02]  /*3750*/  ISETP.GT.AND P0, PT, R2.reuse, 0x20, PT ;  /* 0x000000200200780c */ /* 0x040fe40003f04270 */
[C---:B------:R-:W-:Y:S02]  /*3760*/  ISETP.GT.AND P2, PT, R2.reuse, 0x21, PT ;  /* 0x000000210200780c */ /* 0x040fe40003f44270 */
[C---:B------:R-:W-:Y:S02]  /*3770*/  ISETP.GT.AND P4, PT, R2.reuse, 0x9, PT ;  /* 0x000000090200780c */ /* 0x040fe40003f84270 */
[----:B------:R-:W-:Y:S02]  /*3780*/  FSEL R34, R97, -INF , P1 ;  /* 0xff80000061227808 */ /* 0x000fe40000800000 */
[----:B------:R-:W-:-:S02]  /*3790*/  ISETP.GT.AND P1, PT, R2, 0x28, PT ;  /* 0x000000280200780c */ /* 0x000fc40003f24270 */
[----:B------:R-:W-:Y:S02]  /*37a0*/  FSEL R71, R85, -INF , P0 ;  /* 0xff80000055477808 */ /* 0x000fe40000000000 */
[----:B------:R-:W-:Y:S02]  /*37b0*/  FSEL R99, R83, -INF , P2 ;  /* 0xff80000053637808 */ /* 0x000fe40001000000 */
[C---:B------:R-:W-:Y:S02]  /*37c0*/  ISETP.GT.AND P0, PT, R2.reuse, 0x30, PT ;  /* 0x000000300200780c */ /* 0x040fe40003f04270 */
[----:B------:R-:W-:Y:S02]  /*37d0*/  ISETP.GT.AND P2, PT, R2, 0x31, PT ;  /* 0x000000310200780c */ /* 0x000fe40003f44270 */
[----:B------:R-:W-:Y:S02]  /*37e0*/  FSEL R8, R114, -INF , P4 ;  /* 0xff80000072087808 */ /* 0x000fe40002000000 */
[----:B------:R-:W-:-:S02]  /*37f0*/  ISETP.GT.AND P4, PT, R2, 0x19, PT ;  /* 0x000000190200780c */ /* 0x000fc40003f84270 */
[----:B------:R-:W-:Y:S02]  /*3800*/  FSEL R104, R81, -INF , P1 ;  /* 0xff80000051687808 */ /* 0x000fe40000800000 */
[----:B------:R-:W-:Y:S02]  /*3810*/  ISETP.GT.AND P1, PT, R2, 0x38, PT ;  /* 0x000000380200780c */ /* 0x000fe40003f24270 */
[----:B------:R-:W-:Y:S02]  /*3820*/  FSEL R132, R72, -INF , P0 ;  /* 0xff80000048847808 */ /* 0x000fe40000000000 */
[----:B------:R-:W-:Y:S02]  /*3830*/  FSEL R134, R67, -INF , P2 ;  /* 0xff80000043867808 */ /* 0x000fe40001000000 */
[C---:B------:R-:W-:Y:S02]  /*3840*/  ISETP.GT.AND P0, PT, R2.reuse, 0x40, PT ;  /* 0x000000400200780c */ /* 0x040fe40003f04270 */
[----:B------:R-:W-:-:S02]  /*3850*/  ISETP.GT.AND P2, PT, R2, 0x41, PT ;  /* 0x000000410200780c */ /* 0x000fc40003f44270 */
[----:B------:R-:W-:Y:S02]  /*3860*/  FSEL R35, R96, -INF , P4 ;  /* 0xff80000060237808 */ /* 0x000fe40002000000 */
[----:B------:R-:W-:Y:S02]  /*3870*/  ISETP.GT.AND P4, PT, R2, 0x29, PT ;  /* 0x000000290200780c */ /* 0x000fe40003f84270 */
[----:B------:R-:W-:Y:S02]  /*3880*/  FSEL R133, R66, -INF , P1 ;  /* 0xff80000042857808 */ /* 0x000fe40000800000 */
[----:B------:R-:W-:Y:S02]  /*3890*/  ISETP.GT.AND P1, PT, R2, 0x48, PT ;  /* 0x000000480200780c */ /* 0x000fe40003f24270 */
[----:B------:R-:W-:Y:S02]  /*38a0*/  FSEL R148, R58, -INF , P0 ;  /* 0xff8000003a947808 */ /* 0x000fe40000000000 */
[----:B------:R-:W-:-:S02]  /*38b0*/  FSEL R150, R57, -INF , P2 ;  /* 0xff80000039967808 */ /* 0x000fc40001000000 */
[C---:B------:R-:W-:Y:S02]  /*38c0*/  ISETP.GT.AND P0, PT, R2.reuse, 0x50, PT ;  /* 0x000000500200780c */ /* 0x040fe40003f04270 */
[----:B------:R-:W-:Y:S02]  /*38d0*/  ISETP.GT.AND P2, PT, R2, 0x51, PT ;  /* 0x000000510200780c */ /* 0x000fe40003f44270 */
[----:B------:R-:W-:Y:S02]  /*38e0*/  FSEL R105, R80, -INF , P4 ;  /* 0xff80000050697808 */ /* 0x000fe40002000000 */
[----:B------:R-:W-:Y:S02]  /*38f0*/  ISETP.GT.AND P4, PT, R2, 0x39, PT ;  /* 0x000000390200780c */ /* 0x000fe40003f84270 */
[----:B------:R-:W-:Y:S02]  /*3900*/  FSEL R149, R56, -INF , P1 ;  /* 0xff80000038957808 */ /* 0x000fe40000800000 */
[----:B------:R-:W-:-:S02]  /*3910*/  ISETP.GT.AND P1, PT, R2, 0x58, PT ;  /* 0x000000580200780c */ /* 0x000fc40003f24270 */
[----:B------:R-:W-:Y:S02]  /*3920*/  FSEL R162, R41, -INF , P0 ;  /* 0xff80000029a27808 */ /* 0x000fe40000000000 */
[----:B------:R-:W-:Y:S02]  /*3930*/  FSEL R164, R40, -INF , P2 ;  /* 0xff80000028a47808 */ /* 0x000fe40001000000 */
[C---:B------:R-:W-:Y:S02]  /*3940*/  ISETP.GT.AND P0, PT, R2.reuse, 0x60, PT ;  /* 0x000000600200780c */ /* 0x040fe40003f04270 */
[C---:B------:R-:W-:Y:S02]  /*3950*/  ISETP.GT.AND P2, PT, R2.reuse, 0x61, PT ;  /* 0x000000610200780c */ /* 0x040fe40003f44270 */
[----:B------:R-:W-:Y:S02]  /*3960*/  FSEL R135, R65, -INF , P4 ;  /* 0xff80000041877808 */ /* 0x000fe40002000000 */
[----:B------:R-:W-:-:S02]  /*3970*/  ISETP.GT.AND P4, PT, R2, 0x49, PT ;  /* 0x000000490200780c */ /* 0x000fc40003f84270 */
[----:B------:R-:W-:Y:S02]  /*3980*/  FSEL R165, R37, -INF , P1 ;  /* 0xff80000025a57808 */ /* 0x000fe40000800000 */
[----:B------:R-:W-:Y:S02]  /*3990*/  ISETP.GT.AND P1, PT, R2, 0x68, PT ;  /* 0x000000680200780c */ /* 0x000fe40003f24270 */
[----:B------:R-:W-:Y:S02]  /*39a0*/  FSEL R234, R20, -INF , P0 ;  /* 0xff80000014ea7808 */ /* 0x000fe40000000000 */
[----:B------:R-:W-:Y:S02]  /*39b0*/  FSEL R236, R21, -INF , P2 ;  /* 0xff80000015ec7808 */ /* 0x000fe40001000000 */
[----:B------:R-:W-:Y:S02]  /*39c0*/  FMNMX.FTZ R69, R4, R5, !PT ;  /* 0x0000000504457209 */ /* 0x000fe40007810000 */
[----:B------:R-:W-:-:S02]  /*39d0*/  ISETP.GT.AND P0, PT, R2, 0x70, PT ;  /* 0x000000700200780c */ /* 0x000fc40003f04270 */
[C---:B------:R-:W-:Y:S02]  /*39e0*/  ISETP.GT.AND P2, PT, R2.reuse, 0x71, PT ;  /* 0x000000710200780c */ /* 0x040fe40003f44270 */
[----:B------:R-:W-:Y:S02]  /*39f0*/  FSEL R151, R43, -INF , P4 ;  /* 0xff8000002b977808 */ /* 0x000fe40002000000 */
[----:B------:R-:W-:Y:S02]  /*3a00*/  ISETP.GT.AND P4, PT, R2, 0x59, PT ;  /* 0x000000590200780c */ /* 0x000fe40003f84270 */
[----:B------:R-:W-:Y:S02]  /*3a10*/  FSEL R239, R16, -INF , P1 ;  /* 0xff80000010ef7808 */ /* 0x000fe40000800000 */
[----:B------:R-:W-:Y:S02]  /*3a20*/  FMNMX.FTZ R69, R7, R69, !PT ;  /* 0x0000004507457209 */ /* 0x000fe40007810000 */
[----:B------:R-:W-:-:S02]  /*3a30*/  ISETP.GT.AND P1, PT, R2, 0x78, PT ;  /* 0x000000780200780c */ /* 0x000fc40003f24270 */
[----:B------:R-:W-:Y:S02]  /*3a40*/  FSEL R152, R14, -INF , P0 ;  /* 0xff8000000e987808 */ /* 0x000fe40000000000 */
[----:B------:R-:W-:Y:S02]  /*3a50*/  FSEL R153, R13, -INF , P2 ;  /* 0xff8000000d997808 */ /* 0x000fe40001000000 */
[C---:B------:R-:W-:Y:S02]  /*3a60*/  ISETP.GT.AND P0, PT, R0.reuse, RZ, PT ;  /* 0x000000ff0000720c */ /* 0x040fe40003f04270 */
[----:B------:R-:W-:Y:S02]  /*3a70*/  ISETP.GT.AND P2, PT, R0, 0x1, PT ;  /* 0x000000010000780c */ /* 0x000fe40003f44270 */
[----:B------:R-:W-:Y:S02]  /*3a80*/  FSEL R167, R36, -INF , P4 ;  /* 0xff80000024a77808 */ /* 0x000fe40002000000 */
[----:B------:R-:W-:-:S02]  /*3a90*/  ISETP.GT.AND P4, PT, R2, 0x69, PT ;  /* 0x000000690200780c */ /* 0x000fc40003f84270 */
[----:B------:R-:W-:Y:S02]  /*3aa0*/  FMNMX.FTZ R69, R8, R69, !PT ;  /* 0x0000004508457209 */ /* 0x000fe40007810000 */
[----:B------:R-:W-:Y:S02]  /*3ab0*/  FSEL R154, R12, -INF , P1 ;  /* 0xff8000000c9a7808 */ /* 0x000fe40000800000 */
[----:B------:R-:W-:Y:S02]  /*3ac0*/  ISETP.GT.AND P1, PT, R0, 0x8, PT ;  /* 0x000000080000780c */ /* 0x000fe40003f24270 */
[----:B------:R-:W-:Y:S02]  /*3ad0*/  FSEL R6, R129, -INF , P0 ;  /* 0xff80000081067808 */ /* 0x000fe40000000000 */
[----:B------:R-:W-:Y:S02]  /*3ae0*/  FSEL R9, R128, -INF , P2 ;  /* 0xff80000080097808 */ /* 0x000fe40001000000 */
[----:B------:R-:W-:-:S02]  /*3af0*/  FSEL R240, R15, -INF , P4 ;  /* 0xff8000000ff07808 */ /* 0x000fc40002000000 */
[----:B------:R-:W-:Y:S01]  /*3b00*/  FMNMX.FTZ R69, R28, R69, !PT ;  /* 0x000000451c457209 */ /* 0x000fe20007810000 */
[----:B------:R-:W-:Y:S01]  /*3b10*/  LDSM.16.MT88.4 R12, [R204] ;  /* 0x00000000cc0c783b */ /* 0x000fe20000004200 */
[----:B------:R-:W-:Y:S02]  /*3b20*/  ISETP.GT.AND P4, PT, R2, 0x79, PT ;  /* 0x000000790200780c */ /* 0x000fe40003f84270 */
[----:B------:R-:W-:Y:S02]  /*3b30*/  ISETP.GT.AND P0, PT, R0, 0x9, PT ;  /* 0x000000090000780c */ /* 0x000fe40003f04270 */
[----:B------:R-:W-:Y:S02]  /*3b40*/  FSEL R21, R125, -INF , P1 ;  /* 0xff8000007d157808 */ /* 0x000fe40000800000 */
[----:B------:R-:W-:Y:S02]  /*3b50*/  FMNMX.FTZ R2, R6, R9, !PT ;  /* 0x0000000906027209 */ /* 0x000fe40007810000 */
[----:B------:R-:W-:-:S02]  /*3b60*/  FMNMX.FTZ R69, R33, R69, !PT ;  /* 0x0000004521457209 */ /* 0x000fc40007810000 */
[----:B------:R-:W-:Y:S02]  /*3b70*/  ISETP.GT.AND P2, PT, R0, 0x10, PT ;  /* 0x000000100000780c */ /* 0x000fe40003f44270 */
[----:B------:R-:W-:Y:S02]  /*3b80*/  FSEL R20, R124, -INF , P0 ;  /* 0xff8000007c147808 */ /* 0x000fe40000000000 */
[----:B------:R-:W-:Y:S02]  /*3b90*/  FMNMX.FTZ R2, R21, R2, !PT ;  /* 0x0000000215027209 */ /* 0x000fe40007810000 */
[----:B------:R-:W-:Y:S02]  /*3ba0*/  FMNMX.FTZ R69, R34, R69, !PT ;  /* 0x0000004522457209 */ /* 0x000fe40007810000 */
[----:B------:R-:W-:Y:S02]  /*3bb0*/  ISETP.GT.AND P1, PT, R0, 0x11, PT ;  /* 0x000000110000780c */ /* 0x000fe40003f24270 */
[----:B------:R-:W-:-:S02]  /*3bc0*/  FSEL R29, R113, -INF , P2 ;  /* 0xff800000711d7808 */ /* 0x000fc40001000000 */
[----:B------:R-:W-:Y:S02]  /*3bd0*/  FMNMX.FTZ R2, R20, R2, !PT ;  /* 0x0000000214027209 */ /* 0x000fe40007810000 */
[----:B------:R-:W-:Y:S02]  /*3be0*/  FMNMX.FTZ R69, R35, R69, !PT ;  /* 0x0000004523457209 */ /* 0x000fe40007810000 */
        /* <DEDUP_REMOVED lines=28> */
[C---:B------:R-:W-:Y:S02]  /*3db0*/  ISETP.GT.AND P2, PT, R0.reuse, 0x31, PT ;  /* 0x000000310000780c */ /* 0x040fe40003f44270 */
        /* <DEDUP_REMOVED lines=61> */
[----:B------:R-:W-:Y:S01]  /*4190*/  FMNMX.FTZ R2, R191, R2, !PT ;  /* 0x00000002bf027209 */ /* 0x000fe20007810000 */
[----:B------:R-:W-:Y:S01]  /*41a0*/  LDSM.16.MT88.4 R24, [R200+0x4000] ;  /* 0x00400000c818783b */ /* 0x000fe20000004200 */
[----:B------:R-:W-:Y:S02]  /*41b0*/  FSEL R242, R17, -INF , P4 ;  /* 0xff80000011f27808 */ /* 0x000fe40002000000 */
[----:B------:R-:W-:Y:S02]  /*41c0*/  FMNMX.FTZ R69, R154, R69, !PT ;  /* 0x000000459a457209 */ /* 0x000fe40007810000 */
[----:B------:R-:W-:-:S02]  /*41d0*/  ISETP.GT.AND P0, PT, R0, 0x71, PT ;  /* 0x000000710000780c */ /* 0x000fc40003f04270 */
[----:B------:R-:W-:Y:S02]  /*41e0*/  FSEL R241, R23, -INF , P1 ;  /* 0xff80000017f17808 */ /* 0x000fe40000800000 */
[----:B------:R-:W-:Y:S02]  /*41f0*/  FMNMX.FTZ R2, R190, R2, !PT ;  /* 0x00000002be027209 */ /* 0x000fe40007810000 */
[----:B------:R-:W-:Y:S02]  /*4200*/  FMNMX.FTZ R69, R242, R69, !PT ;  /* 0x00000045f2457209 */ /* 0x000fe40007810000 */
[----:B------:R-:W-:Y:S02]  /*4210*/  ISETP.GT.AND P1, PT, R0, 0x78, PT ;  /* 0x000000780000780c */ /* 0x000fe40003f24270 */
[----:B------:R-:W-:Y:S01]  /*4220*/  FSEL R244, R22, -INF , P0 ;  /* 0xff80000016f47808 */ /* 0x000fe20000000000 */
[----:B------:R-:W1:Y:S01]  /*4230*/  SHFL.BFLY PT, R3, R69, 0x2, 0x1f ;  /* 0x0c401f0045037f89 */ /* 0x000e6200000e0000 */
[----:B------:R-:W-:-:S02]  /*4240*/  FMNMX.FTZ R2, R241, R2, !PT ;  /* 0x00000002f1027209 */ /* 0x000fc40007810000 */
[----:B------:R-:W-:Y:S02]  /*4250*/  ISETP.GT.AND P0, PT, R0, 0x79, PT ;  /* 0x000000790000780c */ /* 0x000fe40003f04270 */
[----:B------:R-:W-:Y:S02]  /*4260*/  FSEL R243, R19, -INF , P1 ;  /* 0xff80000013f37808 */ /* 0x000fe40000800000 */
[----:B------:R-:W-:Y:S02]  /*4270*/  FMNMX.FTZ R0, R244, R2, !PT ;  /* 0x00000002f4007209 */ /* 0x000fe40007810000 */
[----:B------:R-:W-:Y:S02]  /*4280*/  FSEL R248, R18, -INF , P0 ;  /* 0xff80000012f87808 */ /* 0x000fe40000000000 */
[----:B------:R-:W-:Y:S01]  /*4290*/  FMNMX.FTZ R0, R243, R0, !PT ;  /* 0x00000000f3007209 */ /* 0x000fe20007810000 */
[----:B------:R-:W-:Y:S03]  /*42a0*/  LDSM.16.MT88.4 R16, [R200] ;  /* 0x00000000c810783b */ /* 0x000fe60000004200 */
[----:B------:R-:W-:-:S05]  /*42b0*/  FMNMX.FTZ R0, R248, R0, !PT ;  /* 0x00000000f8007209 */ /* 0x000fca0007810000 */
[----:B------:R-:W2:Y:S01]  /*42c0*/  SHFL.BFLY PT, R2, R0, 0x2, 0x1f ;  /* 0x0c401f0000027f89 */ /* 0x000ea200000e0000 */
[----:B-1----:R-:W-:-:S05]  /*42d0*/  FMNMX.FTZ R69, R69, R3, !PT ;  /* 0x0000000345457209 */ /* 0x002fca0007810000 */
[----:B------:R-:W1:Y:S01]  /*42e0*/  SHFL.BFLY PT, R3, R69, 0x1, 0x1f ;  /* 0x0c201f0045037f89 */ /* 0x000e6200000e0000 */
[----:B--2---:R-:W-:-:S05]  /*42f0*/  FMNMX.FTZ R0, R0, R2, !PT ;  /* 0x0000000200007209 */ /* 0x004fca0007810000 */
[----:B------:R-:W2:Y:S01]  /*4300*/  SHFL.BFLY PT, R68, R0, 0x1, 0x1f ;  /* 0x0c201f0000447f89 */ /* 0x000ea200000e0000 */
[----:B-1----:R-:W-:-:S04]  /*4310*/  FMNMX.FTZ R69, R69, R3, !PT ;  /* 0x0000000345457209 */ /* 0x002fc80007810000 */
[C---:B------:R-:W-:Y:S01]  /*4320*/  FSETP.NEU.FTZ.AND P0, PT, R69.reuse, -INF , PT ;  /* 0xff8000004500780b */ /* 0x040fe20003f1d000 */
[----:B------:R-:W-:-:S05]  /*4330*/  FMUL.FTZ R2, R69, c[0x0][0x2d0] ;  /* 0x0000b40045027a20 */ /* 0x000fca0000410000 */
[----:B------:R-:W-:-:S05]  /*4340*/  FSEL R2, R2, RZ, P0 ;  /* 0x000000ff02027208 */ /* 0x000fca0000000000 */
[----:B------:R-:W-:-:S04]  /*4350*/  FFMA.FTZ R3, R4, c[0x0][0x2d0], -R2 ;  /* 0x0000b40004037a23 */ /* 0x000fc80000010802 */
[----:B------:R1:W-:Y:S01]  /*4360*/  MUFU.EX2 R183, R3 ;  /* 0x0000000300b77308 */ /* 0x0003e20000000800 */
[----:B--2---:R-:W-:Y:S01]  /*4370*/  FMNMX.FTZ R68, R0, R68, !PT ;  /* 0x0000004400447209 */ /* 0x004fe20007810000 */
[----:B------:R-:W-:-:S03]  /*4380*/  FFMA.FTZ R0, R5, c[0x0][0x2d0], -R2 ;  /* 0x0000b40005007a23 */ /* 0x000fc60000010802 */
[----:B------:R-:W-:-:S03]  /*4390*/  FSETP.NEU.FTZ.AND P0, PT, R68, -INF , PT ;  /* 0xff8000004400780b */ /* 0x000fc60003f1d000 */
[----:B------:R2:W3:Y:S01]  /*43a0*/  MUFU.EX2 R229, R0 ;  /* 0x0000000000e57308 */ /* 0x0004e20000000800 */
[----:B-1----:R-:W-:-:S07]  /*43b0*/  FFMA.FTZ R3, R7, c[0x0][0x2d0], -R2 ;  /* 0x0000b40007037a23 */ /* 0x002fce0000010802 */
[----:B------:R1:W-:Y:S01]  /*43c0*/  MUFU.EX2 R180, R3 ;  /* 0x0000000300b47308 */ /* 0x0003e20000000800 */
[----:B--2---:R-:W-:Y:S01]  /*43d0*/  FMUL.FTZ R0, R68, c[0x0][0x2d0] ;  /* 0x0000b40044007a20 */ /* 0x004fe20000410000 */
[----:B---3--:R-:W-:-:S04]  /*43e0*/  F2FP.BF16.PACK_AB R4, R229, R183 ;  /* 0x000000b7e504723e */ /* 0x008fc800000010ff */
[----:B------:R-:W-:Y:S01]  /*43f0*/  FSEL R0, R0, RZ, P0 ;  /* 0x000000ff00007208 */ /* 0x000fe20000000000 */
[----:B-1----:R-:W-:-:S04]  /*4400*/  FFMA.FTZ R3, R8, c[0x0][0x2d0], -R2 ;  /* 0x0000b40008037a23 */ /* 0x002fc80000010802 */
[----:B------:R1:W2:Y:S02]  /*4410*/  MUFU.EX2 R107, R3 ;  /* 0x00000003006b7308 */ /* 0x0002a40000000800 */
[----:B-1----:R-:W-:Y:S01]  /*4420*/  FFMA.FTZ R3, R6, c[0x0][0x2d0], -R0 ;  /* 0x0000b40006037a23 */ /* 0x002fe20000010800 */
[----:B--2---:R-:W-:-:S05]  /*4430*/  F2FP.BF16.PACK_AB R6, R107, R180 ;  /* 0x000000b46b06723e */ /* 0x004fca00000010ff */
[----:B------:R1:W-:Y:S02]  /*4440*/  MUFU.EX2 R181, R3 ;  /* 0x0000000300b57308 */ /* 0x0003e40000000800 */
[--C-:B-1----:R-:W-:Y:S02]  /*4450*/  FFMA.FTZ R3, R9, c[0x0][0x2d0], -R0.reuse ;  /* 0x0000b40009037a23 */ /* 0x102fe40000010800 */
[----:B------:R-:W1:Y:S04]  /*4460*/  LDSM.16.MT88.4 R8, [R203] ;  /* 0x00000000cb08783b */ /* 0x000e680000004200 */
[----:B------:R2:W3:Y:S02]  /*4470*/  MUFU.EX2 R182, R3 ;  /* 0x0000000300b67308 */ /* 0x0004e40000000800 */
[----:B--2---:R-:W-:Y:S01]  /*4480*/  FFMA.FTZ R3, R21, c[0x0][0x2d0], -R0 ;  /* 0x0000b40015037a23 */ /* 0x004fe20000010800 */
[----:B---3--:R-:W-:-:S05]  /*4490*/  F2FP.BF16.PACK_AB R5, R182, R181 ;  /* 0x000000b5b605723e */ /* 0x008fca00000010ff */
[----:B------:R2:W-:Y:S02]  /*44a0*/  MUFU.EX2 R166, R3 ;  /* 0x0000000300a67308 */ /* 0x0005e40000000800 */
[----:B--2---:R-:W-:Y:S02]  /*44b0*/  FFMA.FTZ R3, R20, c[0x0][0x2d0], -R0 ;  /* 0x0000b40014037a23 */ /* 0x004fe40000010800 */
[----:B------:R-:W2:Y:S04]  /*44c0*/  LDSM.16.MT88.4 R20, [R223] ;  /* 0x00000000df14783b */ /* 0x000ea80000004200 */
[----:B------:R-:W3:Y:S02]  /*44d0*/  MUFU.EX2 R106, R3 ;  /* 0x00000003006a7308 */ /* 0x000ee40000000800 */
[----:B---3--:R-:W-:Y:S01]  /*44e0*/  F2FP.BF16.PACK_AB R7, R106, R166 ;  /* 0x000000a66a07723e */ /* 0x008fe200000010ff */
[----:B------:R-:W-:-:S05]  /*44f0*/  FFMA.FTZ R3, R28, c[0x0][0x2d0], -R2 ;  /* 0x0000b4001c037a23 */ /* 0x000fca0000010802 */
[----:B------:R3:W-:Y:S01]  /*4500*/  MUFU.EX2 R251, R3 ;  /* 0x0000000300fb7308 */ /* 0x0007e20000000800 */
[C---:B-1----:R-:W-:Y:S08]  /*4510*/  HMMA.16816.F32.BF16 R36, R4.reuse, R8, RZ ;  /* 0x000000080424723c */ /* 0x042ff000000418ff */
[----:B------:R-:W-:Y:S01]  /*4520*/  HMMA.16816.F32.BF16 R64, R4, R10, RZ ;  /* 0x0000000a0440723c */ /* 0x000fe200000418ff */
[----:B------:R-:W1:Y:S01]  /*4530*/  LDSM.16.MT88.4 R8, [R206+0x4000] ;  /* 0x00400000ce08783b */ /* 0x000e620000004200 */
[----:B---3--:R-:W-:-:S06]  /*4540*/  FFMA.FTZ R3, R33, c[0x0][0x2d0], -R2 ;  /* 0x0000b40021037a23 */ /* 0x008fcc0000010802 */
[C---:B------:R-:W-:Y:S01]  /*4550*/  HMMA.16816.F32.BF16 R40, R4.reuse, R16, RZ ;  /* 0x000000100428723c */ /* 0x040fe200000418ff */
[----:B------:R3:W4:Y:S07]  /*4560*/  MUFU.EX2 R252, R3 ;  /* 0x0000000300fc7308 */ /* 0x00072e0000000800 */
[C---:B------:R-:W-:Y:S01]  /*4570*/  HMMA.16816.F32.BF16 R48, R4.reuse, R18, RZ ;  /* 0x000000120430723c */ /* 0x040fe200000418ff */
[----:B------:R-:W5:Y:S07]  /*4580*/  LDSM.16.MT88.4 R16, [R204+0x4000] ;  /* 0x00400000cc10783b */ /* 0x000f6e0000004200 */
[----:B------:R-:W-:Y:S01]  /*4590*/  HMMA.16816.F32.BF16 R52, R4, R12, RZ ;  /* 0x0000000c0434723c */ /* 0x000fe200000418ff */
[----:B---3--:R-:W-:-:S04]  /*45a0*/  FFMA.FTZ R3, R34, c[0x0][0x2d0], -R2 ;  /* 0x0000b40022037a23 */ /* 0x008fc80000010802 */
[----:B------:R3:W-:Y:S03]  /*45b0*/  MUFU.EX2 R250, R3 ;  /* 0x0000000300fa7308 */ /* 0x0007e60000000800 */
[C---:B------:R-:W-:Y:S01]  /*45c0*/  HMMA.16816.F32.BF16 R44, R4.reuse, R14, RZ ;  /* 0x0000000e042c723c */ /* 0x040fe200000418ff */
[----:B------:R-:W4:Y:S07]  /*45d0*/  LDSM.16.MT88.4 R12, [R203+0x4000] ;  /* 0x00400000cb0c783b */ /* 0x000f2e0000004200 */
[----:B--2---:R-:W-:Y:S01]  /*45e0*/  HMMA.16816.F32.BF16 R60, R4, R20, RZ ;  /* 0x00000014043c723c */ /* 0x004fe200000418ff */
[----:B---3--:R-:W-:-:S07]  /*45f0*/  FFMA.FTZ R3, R35, c[0x0][0x2d0], -R2 ;  /* 0x0000b40023037a23 */ /* 0x008fce0000010802 */
[C---:B------:R-:W-:Y:S01]  /*4600*/  HMMA.16816.F32.BF16 R56, R4.reuse, R22, RZ ;  /* 0x000000160438723c */ /* 0x040fe200000418ff */
[----:B------:R-:W2:Y:S01]  /*4610*/  LDSM.16.MT88.4 R20, [R204+0x800] ;  /* 0x00080000cc14783b */ /* 0x000ea20000004200 */
[----:B------:R3:W-:Y:S06]  /*4620*/  MUFU.EX2 R163, R3 ;  /* 0x0000000300a37308 */ /* 0x0007ec0000000800 */
[C---:B-1----:R-:W-:Y:S08]  /*4630*/  HMMA.16816.F32.BF16 R100, R4.reuse, R8, RZ ;  /* 0x000000080464723c */ /* 0x042ff000000418ff */
[----:B------:R-:W-:Y:S01]  /*4640*/  HMMA.16816.F32.BF16 R108, R4, R10, RZ ;  /* 0x0000000a046c723c */ /* 0x000fe200000418ff */
[----:B------:R-:W1:Y:S01]  /*4650*/  LDSM.16.MT88.4 R8, [R206+0x800] ;  /* 0x00080000ce08783b */ /* 0x000e620000004200 */
[----:B---3--:R-:W-:-:S04]  /*4660*/  FFMA.FTZ R3, R29, c[0x0][0x2d0], -R0 ;  /* 0x0000b4001d037a23 */ /* 0x008fc80000010800 */
[----:B------:R3:W-:Y:S02]  /*4670*/  MUFU.EX2 R247, R3 ;  /* 0x0000000300f77308 */ /* 0x0007e40000000800 */
[C---:B------:R-:W-:Y:S08]  /*4680*/  HMMA.16816.F32.BF16 R72, R4.reuse, R24, RZ ;  /* 0x000000180448723c */ /* 0x040ff000000418ff */
[----:B------:R-:W-:Y:S01]  /*4690*/  HMMA.16816.F32.BF16 R76, R4, R26, RZ ;  /* 0x0000001a044c723c */ /* 0x000fe200000418ff */
[----:B------:R-:W1:Y:S01]  /*46a0*/  LDSM.16.MT88.4 R24, [R200+0x800] ;  /* 0x00080000c818783b */ /* 0x000e620000004200 */
[----:B---3--:R-:W-:-:S06]  /*46b0*/  FFMA.FTZ R3, R32, c[0x0][0x2d0], -R0 ;  /* 0x0000b40020037a23 */ /* 0x008fcc0000010800 */
[C---:B-----5:R-:W-:Y:S01]  /*46c0*/  HMMA.16816.F32.BF16 R80, R4.reuse, R16, RZ ;  /* 0x000000100450723c */ /* 0x060fe200000418ff */
[----:B------:R3:W5:Y:S07]  /*46d0*/  MUFU.EX2 R245, R3 ;  /* 0x0000000300f57308 */ /* 0x00076e0000000800 */
[C---:B------:R-:W-:Y:S01]  /*46e0*/  HMMA.16816.F32.BF16 R84, R4.reuse, R18, RZ ;  /* 0x000000120454723c */ /* 0x040fe200000418ff */
[----:B------:R-:W1:Y:S07]  /*46f0*/  LDSM.16.MT88.4 R16, [R203+0x800] ;  /* 0x00080000cb10783b */ /* 0x000e6e0000004200 */
[----:B----4-:R-:W-:Y:S01]  /*4700*/  HMMA.16816.F32.BF16 R88, R4, R12, RZ ;  /* 0x0000000c0458723c */ /* 0x010fe200000418ff */
[----:B---3--:R-:W-:-:S04]  /*4710*/  FFMA.FTZ R3, R31, c[0x0][0x2d0], -R0 ;  /* 0x0000b4001f037a23 */ /* 0x008fc80000010800 */
[----:B------:R3:W-:Y:S03]  /*4720*/  MUFU.EX2 R246, R3 ;  /* 0x0000000300f67308 */ /* 0x0007e60000000800 */
[----:B------:R-:W-:Y:S01]  /*4730*/  HMMA.16816.F32.BF16 R92, R4, R14, RZ ;  /* 0x0000000e045c723c */ /* 0x000fe200000418ff */
[----:B------:R-:W-:Y:S06]  /*4740*/  LDSM.16.MT88.4 R12, [R200+0x4800] ;  /* 0x00480000c80c783b */ /* 0x000fec0000004200 */
[----:B------:R-:W-:-:S02]  /*4750*/  F2FP.BF16.PACK_AB R4, R252, R251 ;  /* 0x000000fbfc04723e */ /* 0x000fc400000010ff */
[----:B-----5:R-:W-:Y:S02]  /*4760*/  F2FP.BF16.PACK_AB R5, R245, R247 ;  /* 0x000000f7f505723e */ /* 0x020fe400000010ff */
[----:B------:R-:W-:Y:S01]  /*4770*/  F2FP.BF16.PACK_AB R6, R163, R250 ;  /* 0x000000faa306723e */ /* 0x000fe200000010ff */
[----:B---3--:R-:W-:-:S04]  /*4780*/  FFMA.FTZ R3, R30, c[0x0][0x2d0], -R0 ;  /* 0x0000b4001e037a23 */ /* 0x008fc80000010800 */
[----:B------:R-:W3:Y:S02]  /*4790*/  MUFU.EX2 R249, R3 ;  /* 0x0000000300f97308 */ /* 0x000ee40000000800 */
[----:B---3--:R-:W-:Y:S01]  /*47a0*/  F2FP.BF16.PACK_AB R7, R249, R246 ;  /* 0x000000f6f907723e */ /* 0x008fe200000010ff */
[----:B------:R-:W-:Y:S02]  /*47b0*/  FFMA.FTZ R3, R71, c[0x0][0x2d0], -R2 ;  /* 0x0000b40047037a23 */ /* 0x000fe40000010802 */
[----:B------:R-:W-:-:S03]  /*47c0*/  IMAD.MOV.U32 R71, RZ, RZ, R229 ;  /* 0x000000ffff477224 */ /* 0x000fc600078e00e5 */
[----:B------:R3:W-:Y:S01]  /*47d0*/  MUFU.EX2 R238, R3 ;  /* 0x0000000300ee7308 */ /* 0x0007e20000000800 */
[C---:B--2---:R-:W-:Y:S08]  /*47e0*/  HMMA.16816.F32.BF16 R124, R4.reuse, R20, R52 ;  /* 0x00000014047c723c */ /* 0x044ff00000041834 */
[----:B------:R-:W-:Y:S01]  /*47f0*/  HMMA.16816.F32.BF16 R112, R4, R22, R44 ;  /* 0x000000160470723c */ /* 0x000fe2000004182c */
[----:B------:R-:W2:Y:S01]  /*4800*/  LDSM.16.MT88.4 R20, [R204+0x4800] ;  /* 0x00480000cc14783b */ /* 0x000ea20000004200 */
[----:B---3--:R-:W-:-:S06]  /*4810*/  FFMA.FTZ R3, R99, c[0x0][0x2d0], -R2 ;  /* 0x0000b40063037a23 */ /* 0x008fcc0000010802 */
[C---:B-1----:R-:W-:Y:S01]  /*4820*/  HMMA.16816.F32.BF16 R32, R4.reuse, R8, R60 ;  /* 0x000000080420723c */ /* 0x042fe2000004183c */
[----:B------:R1:W3:Y:S07]  /*4830*/  MUFU.EX2 R235, R3 ;  /* 0x0000000300eb7308 */ /* 0x0002ee0000000800 */
[C---:B------:R-:W-:Y:S01]  /*4840*/  HMMA.16816.F32.BF16 R28, R4.reuse, R10, R56 ;  /* 0x0000000a041c723c */ /* 0x040fe20000041838 */
[----:B------:R-:W4:Y:S07]  /*4850*/  LDSM.16.MT88.4 R8, [R206+0x4800] ;  /* 0x00480000ce08783b */ /* 0x000f2e0000004200 */
[----:B------:R-:W-:Y:S01]  /*4860*/  HMMA.16816.F32.BF16 R116, R4, R24, R40 ;  /* 0x000000180474723c */ /* 0x000fe20000041828 */
[----:B-1----:R-:W-:-:S04]  /*4870*/  FFMA.FTZ R3, R104, c[0x0][0x2d0], -R2 ;  /* 0x0000b40068037a23 */ /* 0x002fc80000010802 */
[----:B------:R1:W-:Y:S03]  /*4880*/  MUFU.EX2 R233, R3 ;  /* 0x0000000300e97308 */ /* 0x0003e60000000800 */
[C---:B------:R-:W-:Y:S08]  /*4890*/  HMMA.16816.F32.BF16 R36, R4.reuse, R16, R36 ;  /* 0x000000100424723c */ /* 0x040ff00000041824 */
[----:B------:R-:W-:Y:S01]  /*48a0*/  HMMA.16816.F32.BF16 R40, R4, R18, R64 ;  /* 0x000000120428723c */ /* 0x000fe20000041840 */
[----:B------:R-:W5:Y:S01]  /*48b0*/  LDSM.16.MT88.4 R16, [R203+0x4800] ;  /* 0x00480000cb10783b */ /* 0x000f620000004200 */
[----:B-1----:R-:W-:-:S06]  /*48c0*/  FFMA.FTZ R3, R105, c[0x0][0x2d0], -R2 ;  /* 0x0000b40069037a23 */ /* 0x002fcc0000010802 */
[C---:B------:R-:W-:Y:S01]  /*48d0*/  HMMA.16816.F32.BF16 R120, R4.reuse, R26, R48 ;  /* 0x0000001a0478723c */ /* 0x040fe20000041830 */
[----:B------:R-:W1:Y:S01]  /*48e0*/  LDSM.16.MT88.4 R24, [R200+0x1000] ;  /* 0x00100000c818783b */ /* 0x000e620000004200 */
[----:B------:R3:W-:Y:S06]  /*48f0*/  MUFU.EX2 R237, R3 ;  /* 0x0000000300ed7308 */ /* 0x0007ec0000000800 */
[C---:B--2---:R-:W-:Y:S08]  /*4900*/  HMMA.16816.F32.BF16 R52, R4.reuse, R20, R80 ;  /* 0x000000140434723c */ /* 0x044ff00000041850 */
[----:B------:R-:W-:Y:S01]  /*4910*/  HMMA.16816.F32.BF16 R56, R4, R22, R84 ;  /* 0x000000160438723c */ /* 0x000fe20000041854 */
[----:B------:R-:W2:Y:S01]  /*4920*/  LDSM.16.MT88.4 R20, [R204+0x1000] ;  /* 0x00100000cc14783b */ /* 0x000ea20000004200 */
[----:B---3--:R-:W-:-:S04]  /*4930*/  FFMA.FTZ R3, R70, c[0x0][0x2d0], -R0 ;  /* 0x0000b40046037a23 */ /* 0x008fc80000010800 */
[----:B------:R3:W-:Y:S02]  /*4940*/  MUFU.EX2 R232, R3 ;  /* 0x0000000300e87308 */ /* 0x0007e40000000800 */
[C---:B------:R-:W-:Y:S08]  /*4950*/  HMMA.16816.F32.BF16 R44, R4.reuse, R12, R72 ;  /* 0x0000000c042c723c */ /* 0x040ff00000041848 */
[----:B------:R-:W-:Y:S01]  /*4960*/  HMMA.16816.F32.BF16 R48, R4, R14, R76 ;  /* 0x0000000e0430723c */ /* 0x000fe2000004184c */
[----:B------:R-:W1:Y:S01]  /*4970*/  LDSM.16.MT88.4 R12, [R203+0x1000] ;  /* 0x00100000cb0c783b */ /* 0x000e620000004200 */
[----:B---3--:R-:W-:-:S06]  /*4980*/  FFMA.FTZ R3, R96, c[0x0][0x2d0], -R0 ;  /* 0x0000b40060037a23 */ /* 0x008fcc0000010800 */
[C---:B----4-:R-:W-:Y:S01]  /*4990*/  HMMA.16816.F32.BF16 R76, R4.reuse, R8, R100 ;  /* 0x00000008044c723c */ /* 0x050fe20000041864 */
[----:B------:R3:W4:Y:S07]  /*49a0*/  MUFU.EX2 R231, R3 ;  /* 0x0000000300e77308 */ /* 0x00072e0000000800 */
[C---:B------:R-:W-:Y:S01]  /*49b0*/  HMMA.16816.F32.BF16 R80, R4.reuse, R10, R108 ;  /* 0x0000000a0450723c */ /* 0x040fe2000004186c */
[----:B------:R-:W1:Y:S06]  /*49c0*/  LDSM.16.MT88.4 R8, [R206+0x1000] ;  /* 0x00100000ce08783b */ /* 0x000e6c0000004200 */
[----:B------:R-:W-:Y:S01]  /*49d0*/  IMAD.MOV.U32 R108, RZ, RZ, R182 ;  /* 0x000000ffff6c7224 */ /* 0x000fe200078e00b6 */
[----:B-----5:R-:W-:Y:S01]  /*49e0*/  HMMA.16816.F32.BF16 R60, R4, R16, R88 ;  /* 0x00000010043c723c */ /* 0x020fe20000041858 */
[----:B------:R-:W-:-:S02]  /*49f0*/  IMAD.MOV.U32 R110, RZ, RZ, R180 ;  /* 0x000000ffff6e7224 */ /* 0x000fc400078e00b4 */
[----:B---3--:R-:W-:Y:S02]  /*4a00*/  FFMA.FTZ R3, R98, c[0x0][0x2d0], -R0 ;  /* 0x0000b40062037a23 */ /* 0x008fe40000010800 */
[----:B------:R-:W-:Y:S02]  /*4a10*/  IMAD.MOV.U32 R109, RZ, RZ, R181 ;  /* 0x000000ffff6d7224 */ /* 0x000fe400078e00b5 */
[----:B------:R3:W-:Y:S01]  /*4a20*/  MUFU.EX2 R230, R3 ;  /* 0x0000000300e67308 */ /* 0x0007e20000000800 */
[----:B------:R-:W-:Y:S01]  /*4a30*/  HMMA.16816.F32.BF16 R64, R4, R18, R92 ;  /* 0x000000120440723c */ /* 0x000fe2000004185c */
[----:B------:R-:W5:Y:S01]  /*4a40*/  LDSM.16.MT88.4 R16, [R200+0x5000] ;  /* 0x00500000c810783b */ /* 0x000f620000004200 */
[----:B------:R-:W-:-:S05]  /*4a50*/  IMAD.MOV.U32 R111, RZ, RZ, R166 ;  /* 0x000000ffff6f7224 */ /* 0x000fca00078e00a6 */
[----:B------:R-:W-:Y:S02]  /*4a60*/  F2FP.BF16.PACK_AB R4, R235, R238 ;  /* 0x000000eeeb04723e */ /* 0x000fe400000010ff */
[----:B----4-:R-:W-:Y:S02]  /*4a70*/  F2FP.BF16.PACK_AB R5, R231, R232 ;  /* 0x000000e8e705723e */ /* 0x010fe400000010ff */
[----:B------:R-:W-:Y:S01]  /*4a80*/  F2FP.BF16.PACK_AB R6, R237, R233 ;  /* 0x000000e9ed06723e */ /* 0x000fe200000010ff */
[----:B---3--:R-:W-:-:S04]  /*4a90*/  FFMA.FTZ R3, R97, c[0x0][0x2d0], -R0 ;  /* 0x0000b40061037a23 */ /* 0x008fc80000010800 */
[----:B------:R-:W3:Y:S02]  /*4aa0*/  MUFU.EX2 R229, R3 ;  /* 0x0000000300e57308 */ /* 0x000ee40000000800 */
[----:B---3--:R-:W-:Y:S01]  /*4ab0*/  F2FP.BF16.PACK_AB R7, R229, R230 ;  /* 0x000000e6e507723e */ /* 0x008fe200000010ff */
[----:B------:R-:W-:Y:S02]  /*4ac0*/  FFMA.FTZ R3, R132, c[0x0][0x2d0], -R2 ;  /* 0x0000b40084037a23 */ /* 0x000fe40000010802 */
[----:B------:R-:W-:-:S04]  /*4ad0*/  IMAD.MOV.U32 R132, RZ, RZ, R154 ;  /* 0x000000ffff847224 */ /* 0x000fc800078e009a */
[C---:B-1----:R-:W-:Y:S07]  /*4ae0*/  HMMA.16816.F32.BF16 R84, R4.reuse, R24, R116 ;  /* 0x000000180454723c */ /* 0x042fee0000041874 */
[----:B------:R-:W-:Y:S01]  /*4af0*/  IMAD.MOV.U32 R118, RZ, RZ, R107 ;  /* 0x000000ffff767224 */ /* 0x000fe200078e006b */
[----:B--2---:R-:W-:Y:S01]  /*4b00*/  HMMA.16816.F32.BF16 R100, R4, R22, R112 ;  /* 0x000000160464723c */ /* 0x004fe20000041870 */
[----:B------:R-:W-:Y:S02]  /*4b10*/  IMAD.MOV.U32 R119, RZ, RZ, R106 ;  /* 0x000000ffff777224 */ /* 0x000fe400078e006a */
[----:B------:R-:W-:-:S02]  /*4b20*/  IMAD.MOV.U32 R117, RZ, RZ, R183 ;  /* 0x000000ffff757224 */ /* 0x000fc400078e00b7 */
[----:B------:R1:W-:Y:S01]  /*4b30*/  MUFU.EX2 R183, R3 ;  /* 0x0000000300b77308 */ /* 0x0003e20000000800 */
[----:B------:R-:W-:Y:S02]  /*4b40*/  IMAD.MOV.U32 R116, RZ, RZ, R71 ;  /* 0x000000ffff747224 */ /* 0x000fe400078e0047 */
[----:B------:R-:W-:Y:S01]  /*4b50*/  HMMA.16816.F32.BF16 R104, R4, R20, R124 ;  /* 0x000000140468723c */ /* 0x000fe2000004187c */
[----:B------:R-:W2:Y:S01]  /*4b60*/  LDSM.16.MT88.4 R20, [R204+0x5000] ;  /* 0x00500000cc14783b */ /* 0x000ea20000004200 */
[----:B------:R-:W-:-:S05]  /*4b70*/  IMAD.MOV.U32 R115, RZ, RZ, R152 ;  /* 0x000000ffff737224 */ /* 0x000fca00078e0098 */
[----:B------:R-:W-:Y:S01]  /*4b80*/  IMAD.MOV.U32 R124, RZ, RZ, R163 ;  /* 0x000000ffff7c7224 */ /* 0x000fe200078e00a3 */
[C---:B------:R-:W-:Y:S01]  /*4b90*/  HMMA.16816.F32.BF16 R88, R4.reuse, R12, R36 ;  /* 0x0000000c0458723c */ /* 0x040fe20000041824 */
[----:B------:R-:W-:Y:S02]  /*4ba0*/  IMAD.MOV.U32 R125, RZ, RZ, R161 ;  /* 0x000000ffff7d7224 */ /* 0x000fe400078e00a1 */
[----:B------:R-:W-:Y:S02]  /*4bb0*/  IMAD.MOV.U32 R126, RZ, RZ, R160 ;  /* 0x000000ffff7e7224 */ /* 0x000fe400078e00a0 */
[----:B-1----:R-:W-:Y:S02]  /*4bc0*/  FFMA.FTZ R3, R134, c[0x0][0x2d0], -R2 ;  /* 0x0000b40086037a23 */ /* 0x002fe40000010802 */
[----:B------:R-:W-:Y:S01]  /*4bd0*/  IMAD.MOV.U32 R127, RZ, RZ, R155 ;  /* 0x000000ffff7f7224 */ /* 0x000fe200078e009b */
[----:B------:R-:W-:Y:S01]  /*4be0*/  HMMA.16816.F32.BF16 R92, R4, R14, R40 ;  /* 0x0000000e045c723c */ /* 0x000fe20000041828 */
[----:B------:R-:W1:Y:S01]  /*4bf0*/  LDSM.16.MT88.4 R12, [R203+0x5000] ;  /* 0x00500000cb0c783b */ /* 0x000e620000004200 */
[----:B------:R3:W4:Y:S01]  /*4c00*/  MUFU.EX2 R182, R3 ;  /* 0x0000000300b67308 */ /* 0x0007220000000800 */
[----:B------:R-:W-:-:S05]  /*4c10*/  IMAD.MOV.U32 R134, RZ, RZ, R153 ;  /* 0x000000ffff867224 */ /* 0x000fca00078e0099 */
[C---:B------:R-:W-:Y:S08]  /*4c20*/  HMMA.16816.F32.BF16 R72, R4.reuse, R8, R32 ;  /* 0x000000080448723c */ /* 0x040ff00000041820 */
[----:B------:R-:W-:Y:S01]  /*4c30*/  HMMA.16816.F32.BF16 R28, R4, R10, R28 ;  /* 0x0000000a041c723c */ /* 0x000fe2000004181c */
[----:B------:R-:W1:Y:S01]  /*4c40*/  LDSM.16.MT88.4 R8, [R206+0x5000] ;  /* 0x00500000ce08783b */ /* 0x000e620000004200 */
[----:B---3--:R-:W-:-:S04]  /*4c50*/  FFMA.FTZ R3, R133, c[0x0][0x2d0], -R2 ;  /* 0x0000b40085037a23 */ /* 0x008fc80000010802 */
[----:B------:R3:W-:Y:S02]  /*4c60*/  MUFU.EX2 R180, R3 ;  /* 0x0000000300b47308 */ /* 0x0007e40000000800 */
[C---:B-----5:R-:W-:Y:S08]  /*4c70*/  HMMA.16816.F32.BF16 R40, R4.reuse, R16, R44 ;  /* 0x000000100428723c */ /* 0x060ff0000004182c */
[----:B------:R-:W-:Y:S01]  /*4c80*/  HMMA.16816.F32.BF16 R32, R4, R18, R48 ;  /* 0x000000120420723c */ /* 0x000fe20000041830 */
[----:B------:R-:W5:Y:S01]  /*4c90*/  LDSM.16.MT88.4 R16, [R200+0x1800] ;  /* 0x00180000c810783b */ /* 0x000f620000004200 */
[----:B---3--:R-:W-:-:S06]  /*4ca0*/  FFMA.FTZ R3, R135, c[0x0][0x2d0], -R2 ;  /* 0x0000b40087037a23 */ /* 0x008fcc0000010802 */
[C---:B------:R-:W-:Y:S01]  /*4cb0*/  HMMA.16816.F32.BF16 R96, R4.reuse, R26, R120 ;  /* 0x0000001a0460723c */ /* 0x040fe20000041878 */
[----:B------:R3:W1:Y:S07]  /*4cc0*/  MUFU.EX2 R181, R3 ;  /* 0x0000000300b57308 */ /* 0x00066e0000000800 */
[C---:B--2---:R-:W-:Y:S08]  /*4cd0*/  HMMA.16816.F32.BF16 R36, R4.reuse, R20, R52 ;  /* 0x000000140424723c */ /* 0x044ff00000041834 */
[----:B------:R-:W-:Y:S01]  /*4ce0*/  HMMA.16816.F32.BF16 R24, R4, R22, R56 ;  /* 0x000000160418723c */ /* 0x000fe20000041838 */
[----:B------:R-:W2:Y:S01]  /*4cf0*/  LDSM.16.MT88.4 R20, [R204+0x1800] ;  /* 0x00180000cc14783b */ /* 0x000ea20000004200 */
[----:B---3--:R-:W-:-:S04]  /*4d00*/  FFMA.FTZ R3, R128, c[0x0][0x2d0], -R0 ;  /* 0x0000b40080037a23 */ /* 0x008fc80000010800 */
[----:B------:R3:W-:Y:S02]  /*4d10*/  MUFU.EX2 R166, R3 ;  /* 0x0000000300a67308 */ /* 0x0007e40000000800 */
[C---:B-1----:R-:W-:Y:S08]  /*4d20*/  HMMA.16816.F32.BF16 R48, R4.reuse, R12, R60 ;  /* 0x0000000c0430723c */ /* 0x042ff0000004183c */
[----:B------:R-:W-:Y:S01]  /*4d30*/  HMMA.16816.F32.BF16 R56, R4, R14, R64 ;  /* 0x0000000e0438723c */ /* 0x000fe20000041840 */
[----:B------:R-:W1:Y:S01]  /*4d40*/  LDSM.16.MT88.4 R12, [R203+0x1800] ;  /* 0x00180000cb0c783b */ /* 0x000e620000004200 */
[----:B---3--:R-:W-:-:S06]  /*4d50*/  FFMA.FTZ R3, R129, c[0x0][0x2d0], -R0 ;  /* 0x0000b40081037a23 */ /* 0x008fcc0000010800 */
[C---:B------:R-:W-:Y:S01]  /*4d60*/  HMMA.16816.F32.BF16 R60, R4.reuse, R8, R76 ;  /* 0x00000008043c723c */ /* 0x040fe2000004184c */
[----:B------:R3:W2:Y:S07]  /*4d70*/  MUFU.EX2 R163, R3 ;  /* 0x0000000300a37308 */ /* 0x0006ae0000000800 */
[----:B------:R-:W-:Y:S01]  /*4d80*/  HMMA.16816.F32.BF16 R64, R4, R10, R80 ;  /* 0x0000000a0440723c */ /* 0x000fe20000041850 */
[----:B------:R-:W1:Y:S06]  /*4d90*/  LDSM.16.MT88.4 R8, [R206+0x1800] ;  /* 0x00180000ce08783b */ /* 0x000e6c0000004200 */
[----:B----4-:R-:W-:-:S02]  /*4da0*/  F2FP.BF16.PACK_AB R4, R182, R183 ;  /* 0x000000b7b604723e */ /* 0x010fc400000010ff */
[----:B------:R-:W-:Y:S01]  /*4db0*/  F2FP.BF16.PACK_AB R6, R181, R180 ;  /* 0x000000b4b506723e */ /* 0x000fe200000010ff */
[----:B---3--:R-:W-:Y:S01]  /*4dc0*/  FFMA.FTZ R3, R131, c[0x0][0x2d0], -R0 ;  /* 0x0000b40083037a23 */ /* 0x008fe20000010800 */
[----:B--2---:R-:W-:-:S03]  /*4dd0*/  F2FP.BF16.PACK_AB R5, R163, R166 ;  /* 0x000000a6a305723e */ /* 0x004fc600000010ff */
[----:B------:R2:W-:Y:S02]  /*4de0*/  MUFU.EX2 R161, R3 ;  /* 0x0000000300a17308 */ /* 0x0005e40000000800 */
[----:B--2---:R-:W-:-:S06]  /*4df0*/  FFMA.FTZ R3, R130, c[0x0][0x2d0], -R0 ;  /* 0x0000b40082037a23 */ /* 0x004fcc0000010800 */
[----:B------:R-:W2:Y:S02]  /*4e00*/  MUFU.EX2 R160, R3 ;  /* 0x0000000300a07308 */ /* 0x000ea40000000800 */
[----:B--2---:R-:W-:Y:S01]  /*4e10*/  F2FP.BF16.PACK_AB R7, R160, R161 ;  /* 0x000000a1a007723e */ /* 0x004fe200000010ff */
[----:B------:R-:W-:-:S05]  /*4e20*/  FFMA.FTZ R3, R148, c[0x0][0x2d0], -R2 ;  /* 0x0000b40094037a23 */ /* 0x000fca0000010802 */
[----:B------:R2:W-:Y:S01]  /*4e30*/  MUFU.EX2 R155, R3 ;  /* 0x00000003009b7308 */ /* 0x0005e20000000800 */
[C---:B-----5:R-:W-:Y:S08]  /*4e40*/  HMMA.16816.F32.BF16 R84, R4.reuse, R16, R84 ;  /* 0x000000100454723c */ /* 0x060ff00000041854 */
[----:B------:R-:W-:Y:S01]  /*4e50*/  HMMA.16816.F32.BF16 R96, R4, R18, R96 ;  /* 0x000000120460723c */ /* 0x000fe20000041860 */
[----:B------:R-:W3:Y:S01]  /*4e60*/  LDSM.16.MT88.4 R16, [R200+0x5800] ;  /* 0x00580000c810783b */ /* 0x000ee20000004200 */
[----:B--2---:R-:W-:-:S06]  /*4e70*/  FFMA.FTZ R3, R150, c[0x0][0x2d0], -R2 ;  /* 0x0000b40096037a23 */ /* 0x004fcc0000010802 */
[C---:B------:R-:W-:Y:S01]  /*4e80*/  HMMA.16816.F32.BF16 R104, R4.reuse, R20, R104 ;  /* 0x000000140468723c */ /* 0x040fe20000041868 */
[----:B------:R2:W4:Y:S07]  /*4e90*/  MUFU.EX2 R154, R3 ;  /* 0x00000003009a7308 */ /* 0x00052e0000000800 */
[C---:B------:R-:W-:Y:S01]  /*4ea0*/  HMMA.16816.F32.BF16 R100, R4.reuse, R22, R100 ;  /* 0x000000160464723c */ /* 0x040fe20000041864 */
[----:B------:R-:W5:Y:S07]  /*4eb0*/  LDSM.16.MT88.4 R20, [R204+0x5800] ;  /* 0x00580000cc14783b */ /* 0x000f6e0000004200 */
[----:B-1----:R-:W-:Y:S01]  /*4ec0*/  HMMA.16816.F32.BF16 R88, R4, R12, R88 ;  /* 0x0000000c0458723c */ /* 0x002fe20000041858 */
[----:B--2---:R-:W-:-:S04]  /*4ed0*/  FFMA.FTZ R3, R149, c[0x0][0x2d0], -R2 ;  /* 0x0000b40095037a23 */ /* 0x004fc80000010802 */
[----:B------:R1:W-:Y:S03]  /*4ee0*/  MUFU.EX2 R152, R3 ;  /* 0x0000000300987308 */ /* 0x0003e60000000800 */
[C---:B------:R-:W-:Y:S01]  /*4ef0*/  HMMA.16816.F32.BF16 R92, R4.reuse, R14, R92 ;  /* 0x0000000e045c723c */ /* 0x040fe2000004185c */
[----:B------:R-:W2:Y:S07]  /*4f00*/  LDSM.16.MT88.4 R12, [R203+0x5800] ;  /* 0x00580000cb0c783b */ /* 0x000eae0000004200 */
[----:B------:R-:W-:Y:S01]  /*4f10*/  HMMA.16816.F32.BF16 R80, R4, R8, R72 ;  /* 0x000000080450723c */ /* 0x000fe20000041848 */
[----:B-1----:R-:W-:-:S07]  /*4f20*/  FFMA.FTZ R3, R151, c[0x0][0x2d0], -R2 ;  /* 0x0000b40097037a23 */ /* 0x002fce0000010802 */
[C---:B------:R-:W-:Y:S01]  /*4f30*/  HMMA.16816.F32.BF16 R76, R4.reuse, R10, R28 ;  /* 0x0000000a044c723c */ /* 0x040fe2000004181c */
[----:B------:R-:W1:Y:S01]  /*4f40*/  LDSM.16.MT88.4 R8, [R206+0x5800] ;  /* 0x00580000ce08783b */ /* 0x000e620000004200 */
[----:B------:R4:W-:Y:S06]  /*4f50*/  MUFU.EX2 R153, R3 ;  /* 0x0000000300997308 */ /* 0x0009ec0000000800 */
[C---:B---3--:R-:W-:Y:S08]  /*4f60*/  HMMA.16816.F32.BF16 R72, R4.reuse, R16, R40 ;  /* 0x000000100448723c */ /* 0x048ff00000041828 */
[----:B------:R-:W-:Y:S01]  /*4f70*/  HMMA.16816.F32.BF16 R52, R4, R18, R32 ;  /* 0x000000120434723c */ /* 0x000fe20000041820 */
[----:B------:R-:W3:Y:S01]  /*4f80*/  LDSM.16.MT88.4 R16, [R200+0x2000] ;  /* 0x00200000c810783b */ /* 0x000ee20000004200 */
[----:B----4-:R-:W-:-:S04]  /*4f90*/  FFMA.FTZ R3, R136, c[0x0][0x2d0], -R0 ;  /* 0x0000b40088037a23 */ /* 0x010fc80000010800 */
[----:B------:R4:W-:Y:S02]  /*4fa0*/  MUFU.EX2 R151, R3 ;  /* 0x0000000300977308 */ /* 0x0009e40000000800 */
[C---:B-----5:R-:W-:Y:S08]  /*4fb0*/  HMMA.16816.F32.BF16 R44, R4.reuse, R20, R36 ;  /* 0x00000014042c723c */ /* 0x060ff00000041824 */
[----:B------:R-:W-:Y:S01]  /*4fc0*/  HMMA.16816.F32.BF16 R32, R4, R22, R24 ;  /* 0x000000160420723c */ /* 0x000fe20000041818 */
[----:B------:R-:W5:Y:S01]  /*4fd0*/  LDSM.16.MT88.4 R20, [R204+0x2000] ;  /* 0x00200000cc14783b */ /* 0x000f620000004200 */
[----:B----4-:R-:W-:-:S06]  /*4fe0*/  FFMA.FTZ R3, R138, c[0x0][0x2d0], -R0 ;  /* 0x0000b4008a037a23 */ /* 0x010fcc0000010800 */
[C---:B--2---:R-:W-:Y:S01]  /*4ff0*/  HMMA.16816.F32.BF16 R40, R4.reuse, R12, R48 ;  /* 0x0000000c0428723c */ /* 0x044fe20000041830 */
[----:B------:R2:W4:Y:S07]  /*5000*/  MUFU.EX2 R123, R3 ;  /* 0x00000003007b7308 */ /* 0x00052e0000000800 */
[C---:B------:R-:W-:Y:S01]  /*5010*/  HMMA.16816.F32.BF16 R36, R4.reuse, R14, R56 ;  /* 0x0000000e0424723c */ /* 0x040fe20000041838 */
[----:B------:R-:W3:Y:S07]  /*5020*/  LDSM.16.MT88.4 R12, [R203+0x2000] ;  /* 0x00200000cb0c783b */ /* 0x000eee0000004200 */
[----:B-1----:R-:W-:Y:S01]  /*5030*/  HMMA.16816.F32.BF16 R28, R4, R8, R60 ;  /* 0x00000008041c723c */ /* 0x002fe2000004183c */
[----:B--2---:R-:W-:-:S04]  /*5040*/  FFMA.FTZ R3, R139, c[0x0][0x2d0], -R0 ;  /* 0x0000b4008b037a23 */ /* 0x004fc80000010800 */
[----:B------:R1:W-:Y:S03]  /*5050*/  MUFU.EX2 R122, R3 ;  /* 0x00000003007a7308 */ /* 0x0003e60000000800 */
[----:B------:R-:W-:Y:S01]  /*5060*/  HMMA.16816.F32.BF16 R24, R4, R10, R64 ;  /* 0x0000000a0418723c */ /* 0x000fe20000041840 */
[----:B------:R-:W2:Y:S06]  /*5070*/  LDSM.16.MT88.4 R8, [R206+0x2000] ;  /* 0x00200000ce08783b */ /* 0x000eac0000004200 */
[----:B------:R-:W-:-:S02]  /*5080*/  F2FP.BF16.PACK_AB R4, R154, R155 ;  /* 0x0000009b9a04723e */ /* 0x000fc400000010ff */
[----:B----4-:R-:W-:Y:S02]  /*5090*/  F2FP.BF16.PACK_AB R5, R123, R151 ;  /* 0x000000977b05723e */ /* 0x010fe400000010ff */
[----:B------:R-:W-:Y:S01]  /*50a0*/  F2FP.BF16.PACK_AB R6, R153, R152 ;  /* 0x000000989906723e */ /* 0x000fe200000010ff */
[----:B-1----:R-:W-:-:S04]  /*50b0*/  FFMA.FTZ R3, R137, c[0x0][0x2d0], -R0 ;  /* 0x0000b40089037a23 */ /* 0x002fc80000010800 */
[----:B------:R-:W1:Y:S02]  /*50c0*/  MUFU.EX2 R121, R3 ;  /* 0x0000000300797308 */ /* 0x000e640000000800 */
[----:B-1----:R-:W-:Y:S01]  /*50d0*/  F2FP.BF16.PACK_AB R7, R121, R122 ;  /* 0x0000007a7907723e */ /* 0x002fe200000010ff */
[----:B------:R-:W-:Y:S02]  /*50e0*/  FFMA.FTZ R3, R162, c[0x0][0x2d0], -R2 ;  /* 0x0000b400a2037a23 */ /* 0x000fe40000010802 */
[----:B------:R-:W-:-:S03]  /*50f0*/  IMAD.MOV.U32 R162, RZ, RZ, R125 ;  /* 0x000000ffffa27224 */ /* 0x000fc600078e007d */
[----:B------:R1:W-:Y:S01]  /*5100*/  MUFU.EX2 R120, R3 ;  /* 0x0000000300787308 */ /* 0x0003e20000000800 */
[C---:B---3--:R-:W-:Y:S08]  /*5110*/  HMMA.16816.F32.BF16 R56, R4.reuse, R16, R84 ;  /* 0x000000100438723c */ /* 0x048ff00000041854 */
[----:B------:R-:W-:Y:S01]  /*5120*/  HMMA.16816.F32.BF16 R64, R4, R18, R96 ;  /* 0x000000120440723c */ /* 0x000fe20000041860 */
[----:B------:R-:W3:Y:S01]  /*5130*/  LDSM.16.MT88.4 R16, [R200+0x6000] ;  /* 0x00600000c810783b */ /* 0x000ee20000004200 */
[----:B-1----:R-:W-:-:S06]  /*5140*/  FFMA.FTZ R3, R164, c[0x0][0x2d0], -R2 ;  /* 0x0000b400a4037a23 */ /* 0x002fcc0000010802 */
[C---:B-----5:R-:W-:Y:S01]  /*5150*/  HMMA.16816.F32.BF16 R104, R4.reuse, R20, R104 ;  /* 0x000000140468723c */ /* 0x060fe20000041868 */
[----:B------:R-:W-:Y:S01]  /*5160*/  IMAD.MOV.U32 R164, RZ, RZ, R126 ;  /* 0x000000ffffa47224 */ /* 0x000fe200078e007e */
[----:B------:R1:W4:Y:S06]  /*5170*/  MUFU.EX2 R149, R3 ;  /* 0x0000000300957308 */ /* 0x00032c0000000800 */
[C---:B------:R-:W-:Y:S01]  /*5180*/  HMMA.16816.F32.BF16 R84, R4.reuse, R22, R100 ;  /* 0x000000160454723c */ /* 0x040fe20000041864 */
[----:B------:R-:W5:Y:S07]  /*5190*/  LDSM.16.MT88.4 R20, [R204+0x6000] ;  /* 0x00600000cc14783b */ /* 0x000f6e0000004200 */
[----:B------:R-:W-:Y:S01]  /*51a0*/  HMMA.16816.F32.BF16 R88, R4, R12, R88 ;  /* 0x0000000c0458723c */ /* 0x000fe20000041858 */
[----:B-1----:R-:W-:-:S02]  /*51b0*/  FFMA.FTZ R3, R165, c[0x0][0x2d0], -R2 ;  /* 0x0000b400a5037a23 */ /* 0x002fc40000010802 */
[----:B------:R-:W-:Y:S02]  /*51c0*/  IMAD.MOV.U32 R165, RZ, RZ, R127 ;  /* 0x000000ffffa57224 */ /* 0x000fe400078e007f */
[----:B------:R1:W-:Y:S03]  /*51d0*/  MUFU.EX2 R148, R3 ;  /* 0x0000000300947308 */ /* 0x0003e60000000800 */
[C---:B------:R-:W-:Y:S01]  /*51e0*/  HMMA.16816.F32.BF16 R60, R4.reuse, R14, R92 ;  /* 0x0000000e043c723c */ /* 0x040fe2000004185c */
[----:B------:R-:W4:Y:S07]  /*51f0*/  LDSM.16.MT88.4 R12, [R203+0x6000] ;  /* 0x00600000cb0c783b */ /* 0x000f2e0000004200 */
[----:B--2---:R-:W-:Y:S01]  /*5200*/  HMMA.16816.F32.BF16 R80, R4, R8, R80 ;  /* 0x000000080450723c */ /* 0x004fe20000041850 */
[----:B-1----:R-:W-:-:S07]  /*5210*/  FFMA.FTZ R3, R167, c[0x0][0x2d0], -R2 ;  /* 0x0000b400a7037a23 */ /* 0x002fce0000010802 */
[C---:B------:R-:W-:Y:S01]  /*5220*/  HMMA.16816.F32.BF16 R76, R4.reuse, R10, R76 ;  /* 0x0000000a044c723c */ /* 0x040fe2000004184c */
[----:B------:R-:W1:Y:S01]  /*5230*/  LDSM.16.MT88.4 R8, [R206+0x6000] ;  /* 0x00600000ce08783b */ /* 0x000e620000004200 */
[----:B------:R2:W-:Y:S06]  /*5240*/  MUFU.EX2 R150, R3 ;  /* 0x0000000300967308 */ /* 0x0005ec0000000800 */
[C---:B---3--:R-:W-:Y:S08]  /*5250*/  HMMA.16816.F32.BF16 R48, R4.reuse, R16, R72 ;  /* 0x000000100430723c */ /* 0x048ff00000041848 */
[----:B------:R-:W-:Y:S01]  /*5260*/  HMMA.16816.F32.BF16 R52, R4, R18, R52 ;  /* 0x000000120434723c */ /* 0x000fe20000041834 */
[----:B------:R-:W3:Y:S01]  /*5270*/  LDSM.16.MT88.4 R16, [R200+0x2800] ;  /* 0x00280000c810783b */ /* 0x000ee20000004200 */
[----:B--2---:R-:W-:-:S04]  /*5280*/  FFMA.FTZ R3, R156, c[0x0][0x2d0], -R0 ;  /* 0x0000b4009c037a23 */ /* 0x004fc80000010800 */
[----:B------:R2:W-:Y:S02]  /*5290*/  MUFU.EX2 R139, R3 ;  /* 0x00000003008b7308 */ /* 0x0005e40000000800 */
[C---:B-----5:R-:W-:Y:S08]  /*52a0*/  HMMA.16816.F32.BF16 R44, R4.reuse, R20, R44 ;  /* 0x00000014042c723c */ /* 0x060ff0000004182c */
[----:B------:R-:W-:Y:S01]  /*52b0*/  HMMA.16816.F32.BF16 R32, R4, R22, R32 ;  /* 0x000000160420723c */ /* 0x000fe20000041820 */
[----:B------:R-:W5:Y:S01]  /*52c0*/  LDSM.16.MT88.4 R20, [R204+0x2800] ;  /* 0x00280000cc14783b */ /* 0x000f620000004200 */
[----:B--2---:R-:W-:-:S06]  /*52d0*/  FFMA.FTZ R3, R157, c[0x0][0x2d0], -R0 ;  /* 0x0000b4009d037a23 */ /* 0x004fcc0000010800 */
[C---:B----4-:R-:W-:Y:S01]  /*52e0*/  HMMA.16816.F32.BF16 R40, R4.reuse, R12, R40 ;  /* 0x0000000c0428723c */ /* 0x050fe20000041828 */
        /* <DEDUP_REMOVED lines=14> */
[----:B------:R-:W-:-:S05]  /*53d0*/  FFMA.FTZ R3, R234, c[0x0][0x2d0], -R2 ;  /* 0x0000b400ea037a23 */ /* 0x000fca0000010802 */
[----:B------:R1:W-:Y:S01]  /*53e0*/  MUFU.EX2 R128, R3 ;  /* 0x0000000300807308 */ /* 0x0003e20000000800 */
[C---:B---3--:R-:W-:Y:S08]  /*53f0*/  HMMA.16816.F32.BF16 R72, R4.reuse, R16, R56 ;  /* 0x000000100448723c */ /* 0x048ff00000041838 */
[----:B------:R-:W-:Y:S01]  /*5400*/  HMMA.16816.F32.BF16 R56, R4, R18, R64 ;  /* 0x000000120438723c */ /* 0x000fe20000041840 */
[----:B------:R-:W3:Y:S01]  /*5410*/  LDSM.16.MT88.4 R16, [R200+0x6800] ;  /* 0x00680000c810783b */ /* 0x000ee20000004200 */
[----:B-1----:R-:W-:-:S06]  /*5420*/  FFMA.FTZ R3, R236, c[0x0][0x2d0], -R2 ;  /* 0x0000b400ec037a23 */ /* 0x002fcc0000010802 */
[C---:B-----5:R-:W-:Y:S01]  /*5430*/  HMMA.16816.F32.BF16 R104, R4.reuse, R20, R104 ;  /* 0x000000140468723c */ /* 0x060fe20000041868 */
[----:B------:R1:W4:Y:S07]  /*5440*/  MUFU.EX2 R137, R3 ;  /* 0x0000000300897308 */ /* 0x00032e0000000800 */
[C---:B------:R-:W-:Y:S01]  /*5450*/  HMMA.16816.F32.BF16 R100, R4.reuse, R22, R84 ;  /* 0x000000160464723c */ /* 0x040fe20000041854 */
[----:B------:R-:W5:Y:S07]  /*5460*/  LDSM.16.MT88.4 R20, [R204+0x6800] ;  /* 0x00680000cc14783b */ /* 0x000f6e0000004200 */
[----:B------:R-:W-:Y:S01]  /*5470*/  HMMA.16816.F32.BF16 R88, R4, R12, R88 ;  /* 0x0000000c0458723c */ /* 0x000fe20000041858 */
[----:B-1----:R-:W-:-:S04]  /*5480*/  FFMA.FTZ R3, R239, c[0x0][0x2d0], -R2 ;  /* 0x0000b400ef037a23 */ /* 0x002fc80000010802 */
        /* <DEDUP_REMOVED lines=14> */
[----:B----4-:R-:W-:Y:S01]  /*5570*/  HMMA.16816.F32.BF16 R44, R4, R12, R40 ;  /* 0x0000000c042c723c */ /* 0x010fe20000041828 */
[----:B--2---:R-:W-:-:S07]  /*5580*/  FFMA.FTZ R3, R189, c[0x0][0x2d0], -R0 ;  /* 0x0000b400bd037a23 */ /* 0x004fce0000010800 */
[C---:B------:R-:W-:Y:S01]  /*5590*/  HMMA.16816.F32.BF16 R40, R4.reuse, R14, R36 ;  /* 0x0000000e0428723c */ /* 0x040fe20000041824 */
[----:B------:R-:W2:Y:S01]  /*55a0*/  LDSM.16.MT88.4 R12, [R203+0x3000] ;  /* 0x00300000cb0c783b */ /* 0x000ea20000004200 */
[----:B------:R4:W5:Y:S06]  /*55b0*/  MUFU.EX2 R70, R3 ;  /* 0x0000000300467308 */ /* 0x00096c0000000800 */
[C---:B------:R-:W-:Y:S01]  /*55c0*/  HMMA.16816.F32.BF16 R48, R4.reuse, R22, R32 ;  /* 0x000000160430723c */ /* 0x040fe20000041820 */
[----:B------:R-:W2:Y:S07]  /*55d0*/  LDSM.16.MT88.4 R20, [R204+0x3000] ;  /* 0x00300000cc14783b */ /* 0x000eae0000004200 */
[----:B-1----:R-:W-:Y:S01]  /*55e0*/  HMMA.16816.F32.BF16 R32, R4, R8, R28 ;  /* 0x000000080420723c */ /* 0x002fe2000004181c */
[----:B----4-:R-:W-:-:S04]  /*55f0*/  FFMA.FTZ R3, R191, c[0x0][0x2d0], -R0 ;  /* 0x0000b400bf037a23 */ /* 0x010fc80000010800 */
[----:B------:R1:W-:Y:S03]  /*5600*/  MUFU.EX2 R55, R3 ;  /* 0x0000000300377308 */ /* 0x0003e60000000800 */
[----:B------:R-:W-:Y:S01]  /*5610*/  HMMA.16816.F32.BF16 R24, R4, R10, R24 ;  /* 0x0000000a0418723c */ /* 0x000fe20000041818 */
[----:B------:R-:W4:Y:S06]  /*5620*/  LDSM.16.MT88.4 R8, [R206+0x3000] ;  /* 0x00300000ce08783b */ /* 0x000f2c0000004200 */
[----:B------:R-:W-:-:S02]  /*5630*/  F2FP.BF16.PACK_AB R4, R137, R128 ;  /* 0x000000808904723e */ /* 0x000fc400000010ff */
[----:B-----5:R-:W-:Y:S02]  /*5640*/  F2FP.BF16.PACK_AB R5, R70, R71 ;  /* 0x000000474605723e */ /* 0x020fe400000010ff */
        /* <DEDUP_REMOVED lines=10> */
[C---:B--2---:R-:W-:Y:S01]  /*56f0*/  HMMA.16816.F32.BF16 R88, R4.reuse, R12, R88 ;  /* 0x0000000c0458723c */ /* 0x044fe20000041858 */
[----:B------:R1:W2:Y:S07]  /*5700*/  MUFU.EX2 R52, R3 ;  /* 0x0000000300347308 */ /* 0x0002ae0000000800 */
[C---:B------:R-:W-:Y:S01]  /*5710*/  HMMA.16816.F32.BF16 R56, R4.reuse, R14, R96 ;  /* 0x0000000e0438723c */ /* 0x040fe20000041860 */
[----:B------:R-:W5:Y:S07]  /*5720*/  LDSM.16.MT88.4 R12, [R203+0x7000] ;  /* 0x00700000cb0c783b */ /* 0x000f6e0000004200 */
[----:B------:R-:W-:Y:S01]  /*5730*/  HMMA.16816.F32.BF16 R80, R4, R20, R104 ;  /* 0x000000140450723c */ /* 0x000fe20000041868 */
[--C-:B-1----:R-:W-:Y:S01]  /*5740*/  FFMA.FTZ R3, R132, c[0x0][0x2d0], -R2.reuse ;  /* 0x0000b40084037a23 */ /* 0x102fe20000010802 */
[----:B--2---:R-:W-:Y:S01]  /*5750*/  F2FP.BF16.PACK_AB R132, R52, R53 ;  /* 0x000000353484723e */ /* 0x004fe200000010ff */
[----:B------:R-:W-:-:S05]  /*5760*/  FFMA.FTZ R2, R242, c[0x0][0x2d0], -R2 ;  /* 0x0000b400f2027a23 */ /* 0x000fca0000010802 */
[C---:B------:R-:W-:Y:S01]  /*5770*/  HMMA.16816.F32.BF16 R36, R4.reuse, R22, R100 ;  /* 0x000000160424723c */ /* 0x040fe20000041864 */
[----:B------:R-:W1:Y:S04]  /*5780*/  LDSM.16.MT88.4 R20, [R204+0x7000] ;  /* 0x00700000cc14783b */ /* 0x000e680000004200 */
[----:B------:R-:W-:Y:S03]  /*5790*/  LDSM.16.MT88.4 R100, [R206+0x3800] ;  /* 0x00380000ce64783b */ /* 0x000fe60000004200 */
[C---:B----4-:R-:W-:Y:S01]  /*57a0*/  HMMA.16816.F32.BF16 R96, R4.reuse, R8, R92 ;  /* 0x000000080460723c */ /* 0x050fe2000004185c */
[----:B------:R-:W-:Y:S07]  /*57b0*/  LDSM.16.MT88.4 R92, [R203+0x3800] ;  /* 0x00380000cb5c783b */ /* 0x000fee0000004200 */
[C---:B---3--:R-:W-:Y:S01]  /*57c0*/  HMMA.16816.F32.BF16 R64, R4.reuse, R18, R64 ;  /* 0x000000120440723c */ /* 0x048fe20000041840 */
[----:B------:R2:W-:Y:S07]  /*57d0*/  MUFU.EX2 R18, R2 ;  /* 0x0000000200127308 */ /* 0x0005ee0000000800 */
[C---:B------:R-:W-:Y:S01]  /*57e0*/  HMMA.16816.F32.BF16 R112, R4.reuse, R16, R76 ;  /* 0x000000100470723c */ /* 0x040fe2000004184c */
[----:B------:R-:W3:Y:S01]  /*57f0*/  MUFU.EX2 R19, R3 ;  /* 0x0000000300137308 */ /* 0x000ee20000000800 */
[----:B------:R-:W-:Y:S06]  /*5800*/  LDSM.16.MT88.4 R76, [R200+0x3800] ;  /* 0x00380000c84c783b */ /* 0x000fec0000004200 */
[----:B-----5:R-:W-:Y:S01]  /*5810*/  HMMA.16816.F32.BF16 R44, R4, R12, R44 ;  /* 0x0000000c042c723c */ /* 0x020fe2000004182c */
[----:B--2---:R-:W-:-:S04]  /*5820*/  FFMA.FTZ R2, R241, c[0x0][0x2d0], -R0 ;  /* 0x0000b400f1027a23 */ /* 0x004fc80000010800 */
[----:B------:R2:W-:Y:S03]  /*5830*/  MUFU.EX2 R17, R2 ;  /* 0x0000000200117308 */ /* 0x0005e60000000800 */
[----:B------:R-:W-:Y:S01]  /*5840*/  HMMA.16816.F32.BF16 R104, R4, R10, R84 ;  /* 0x0000000a0468723c */ /* 0x000fe20000041854 */
[----:B------:R-:W4:Y:S01]  /*5850*/  LDSM.16.MT88.4 R8, [R206+0x7000] ;  /* 0x00700000ce08783b */ /* 0x000f220000004200 */
[----:B---3--:R-:W-:-:S03]  /*5860*/  F2FP.BF16.PACK_AB R134, R18, R19 ;  /* 0x000000131286723e */ /* 0x008fc600000010ff */
[----:B------:R-:W3:Y:S03]  /*5870*/  LDSM.16.MT88.4 R84, [R204+0x3800] ;  /* 0x00380000cc54783b */ /* 0x000ee60000004200 */
[----:B-1----:R-:W-:Y:S01]  /*5880*/  HMMA.16816.F32.BF16 R60, R4, R20, R60 ;  /* 0x00000014043c723c */ /* 0x002fe2000004183c */
[----:B--2---:R-:W-:-:S07]  /*5890*/  FFMA.FTZ R2, R244, c[0x0][0x2d0], -R0 ;  /* 0x0000b400f4027a23 */ /* 0x004fce0000010800 */
[C---:B------:R-:W-:Y:S01]  /*58a0*/  HMMA.16816.F32.BF16 R48, R4.reuse, R22, R48 ;  /* 0x000000160430723c */ /* 0x040fe20000041830 */
[----:B------:R1:W2:Y:S07]  /*58b0*/  MUFU.EX2 R16, R2 ;  /* 0x0000000200107308 */ /* 0x0002ae0000000800 */
[----:B------:R-:W-:Y:S01]  /*58c0*/  HMMA.16816.F32.BF16 R40, R4, R14, R40 ;  /* 0x0000000e0428723c */ /* 0x000fe20000041828 */
[--C-:B-1----:R-:W-:Y:S01]  /*58d0*/  FFMA.FTZ R2, R243, c[0x0][0x2d0], -R0.reuse ;  /* 0x0000b400f3027a23 */ /* 0x102fe20000010800 */
[----:B--2---:R-:W-:Y:S01]  /*58e0*/  F2FP.BF16.PACK_AB R133, R16, R17 ;  /* 0x000000111085723e */ /* 0x004fe200000010ff */
[----:B------:R-:W-:-:S02]  /*58f0*/  FFMA.FTZ R0, R248, c[0x0][0x2d0], -R0 ;  /* 0x0000b400f8007a23 */ /* 0x000fc40000010800 */
[----:B------:R1:W-:Y:S03]  /*5900*/  MUFU.EX2 R13, R2 ;  /* 0x00000002000d7308 */ /* 0x0003e60000000800 */
[C---:B----4-:R-:W-:Y:S05]  /*5910*/  HMMA.16816.F32.BF16 R32, R4.reuse, R8, R32 ;  /* 0x000000080420723c */ /* 0x050fea0000041820 */
[----:B------:R2:W4:Y:S03]  /*5920*/  MUFU.EX2 R12, R0 ;  /* 0x00000000000c7308 */ /* 0x0005260000000800 */
[----:B------:R-:W-:Y:S01]  /*5930*/  HMMA.16816.F32.BF16 R24, R4, R10, R24 ;  /* 0x0000000a0418723c */ /* 0x000fe20000041818 */
[----:B------:R-:W-:Y:S01]  /*5940*/  LDSM.16.MT88.4 R8, [R206+0x7800] ;  /* 0x00780000ce08783b */ /* 0x000fe20000004200 */
[----:B-1----:R-:W-:-:S05]  /*5950*/  FADD.FTZ R2, R117, R116 ;  /* 0x0000007475027221 */ /* 0x002fca0000010000 */
[----:B------:R-:W-:Y:S02]  /*5960*/  IMAD.MOV.U32 R5, RZ, RZ, c[0x0][0x168] ;  /* 0x00005a00ff057624 */ /* 0x000fe400078e00ff */
[----:B------:R-:W-:Y:S02]  /*5970*/  FADD.FTZ R3, R110, R2 ;  /* 0x000000026e037221 */ /* 0x000fe40000010000 */
[----:B--2---:R-:W-:Y:S01]  /*5980*/  FADD.FTZ R0, R109, R108 ;  /* 0x0000006c6d007221 */ /* 0x004fe20000010000 */
[----:B----4-:R-:W-:-:S03]  /*5990*/  F2FP.BF16.PACK_AB R135, R12, R13 ;  /* 0x0000000d0c87723e */ /* 0x010fc600000010ff */
[----:B------:R-:W-:Y:S02]  /*59a0*/  FADD.FTZ R2, R111, R0 ;  /* 0x000000006f027221 */ /* 0x000fe40000010000 */
[----:B------:R-:W-:Y:S01]  /*59b0*/  FADD.FTZ R0, R118, R3 ;  /* 0x0000000376007221 */ /* 0x000fe20000010000 */
[----:B------:R-:W1:Y:S01]  /*59c0*/  LDSM.16.MT88.4 R108, [R200+0x7800] ;  /* 0x00780000c86c783b */ /* 0x000e620000004200 */
[----:B------:R-:W-:Y:S01]  /*59d0*/  FADD.FTZ R2, R119, R2 ;  /* 0x0000000277027221 */ /* 0x000fe20000010000 */
[----:B------:R-:W-:Y:S01]  /*59e0*/  HMMA.16816.F32.BF16 R96, R132, R100, R96 ;  /* 0x000000648460723c */ /* 0x000fe20000041860 */
[----:B------:R-:W-:Y:S01]  /*59f0*/  FADD.FTZ R0, R251, R0 ;  /* 0x00000000fb007221 */ /* 0x000fe20000010000 */
[----:B------:R-:W2:Y:S01]  /*5a00*/  LDSM.16.MT88.4 R116, [R204+0x7800] ;  /* 0x00780000cc74783b */ /* 0x000ea20000004200 */
[----:B------:R-:W-:Y:S02]  /*5a10*/  FADD.FTZ R2, R247, R2 ;  /* 0x00000002f7027221 */ /* 0x000fe40000010000 */
[----:B------:R-:W-:-:S02]  /*5a20*/  FADD.FTZ R0, R252, R0 ;  /* 0x00000000fc007221 */ /* 0x000fc40000010000 */
[----:B------:R-:W-:Y:S01]  /*5a30*/  FADD.FTZ R2, R245, R2 ;  /* 0x00000002f5027221 */ /* 0x000fe20000010000 */
[C---:B------:R-:W-:Y:S01]  /*5a40*/  HMMA.16816.F32.BF16 R100, R132.reuse, R102, R104 ;  /* 0x000000668464723c */ /* 0x040fe20000041868 */
[----:B------:R-:W-:Y:S02]  /*5a50*/  FADD.FTZ R0, R250, R0 ;  /* 0x00000000fa007221 */ /* 0x000fe40000010000 */
[----:B------:R-:W-:Y:S02]  /*5a60*/  FADD.FTZ R2, R246, R2 ;  /* 0x00000002f6027221 */ /* 0x000fe40000010000 */
[----:B------:R-:W-:Y:S02]  /*5a70*/  FADD.FTZ R0, R124, R0 ;  /* 0x000000007c007221 */ /* 0x000fe40000010000 */
[----:B------:R-:W-:Y:S01]  /*5a80*/  FADD.FTZ R2, R249, R2 ;  /* 0x00000002f9027221 */ /* 0x000fe20000010000 */
[----:B------:R-:W4:Y:S01]  /*5a90*/  LDSM.16.MT88.4 R124, [R203+0x7800] ;  /* 0x00780000cb7c783b */ /* 0x000f220000004200 */
[----:B------:R-:W-:Y:S01]  /*5aa0*/  FADD.FTZ R0, R238, R0 ;  /* 0x00000000ee007221 */ /* 0x000fe20000010000 */
[----:B------:R-:W-:Y:S01]  /*5ab0*/  HMMA.16816.F32.BF16 R72, R132, R76, R72 ;  /* 0x0000004c8448723c */ /* 0x000fe20000041848 */
[----:B------:R-:W-:-:S02]  /*5ac0*/  FADD.FTZ R2, R232, R2 ;  /* 0x00000002e8027221 */ /* 0x000fc40000010000 */
[----:B------:R-:W-:Y:S02]  /*5ad0*/  FADD.FTZ R0, R235, R0 ;  /* 0x00000000eb007221 */ /* 0x000fe40000010000 */
[----:B------:R-:W-:Y:S02]  /*5ae0*/  FADD.FTZ R2, R231, R2 ;  /* 0x00000002e7027221 */ /* 0x000fe40000010000 */
[----:B------:R-:W-:Y:S01]  /*5af0*/  FADD.FTZ R0, R233, R0 ;  /* 0x00000000e9007221 */ /* 0x000fe20000010000 */
[----:B---3--:R-:W-:Y:S01]  /*5b00*/  HMMA.16816.F32.BF16 R80, R132, R84, R80 ;  /* 0x000000548450723c */ /* 0x008fe20000041850 */
[----:B------:R-:W-:Y:S01]  /*5b10*/  FADD.FTZ R2, R230, R2 ;  /* 0x00000002e6027221 */ /* 0x000fe20000010000 */
[----:B------:R-:W-:Y:S01]  /*5b20*/  IADD3 R230, R164, -0x2, RZ ;  /* 0xfffffffea4e67810 */ /* 0x000fe20007ffe0ff */
        /* <DEDUP_REMOVED lines=8> */
[----:B-1----:R-:W-:Y:S01]  /*5bb0*/  HMMA.16816.F32.BF16 R104, R132, R108, R112 ;  /* 0x0000006c8468723c */ /* 0x002fe20000041870 */
[----:B------:R-:W-:-:S02]  /*5bc0*/  FADD.FTZ R2, R161, R2 ;  /* 0x00000002a1027221 */ /* 0x000fc40000010000 */
[----:B------:R-:W-:Y:S02]  /*5bd0*/  FADD.FTZ R0, R181, R0 ;  /* 0x00000000b5007221 */ /* 0x000fe40000010000 */
[----:B------:R-:W-:Y:S02]  /*5be0*/  FADD.FTZ R2, R160, R2 ;  /* 0x00000002a0027221 */ /* 0x000fe40000010000 */
[----:B------:R-:W-:Y:S01]  /*5bf0*/  FADD.FTZ R0, R155, R0 ;  /* 0x000000009b007221 */ /* 0x000fe20000010000 */
[----:B--2---:R-:W-:Y:S01]  /*5c00*/  HMMA.16816.F32.BF16 R112, R132, R116, R60 ;  /* 0x000000748470723c */ /* 0x004fe2000004183c */
[----:B------:R-:W-:Y:S02]  /*5c10*/  FADD.FTZ R2, R151, R2 ;  /* 0x0000000297027221 */ /* 0x000fe40000010000 */
        /* <DEDUP_REMOVED lines=8> */
[----:B------:R-:W-:Y:S01]  /*5ca0*/  HMMA.16816.F32.BF16 R84, R132, R86, R36 ;  /* 0x000000568454723c */ /* 0x000fe20000041824 */
[----:B------:R-:W-:-:S02]  /*5cb0*/  FADD.FTZ R3, R139, R2 ;  /* 0x000000028b037221 */ /* 0x000fc40000010000 */
[----:B------:R-:W-:Y:S02]  /*5cc0*/  FADD.FTZ R4, R149, R0 ;  /* 0x0000000095047221 */ /* 0x000fe40000010000 */
[----:B------:R-:W-:-:S03]  /*5cd0*/  @P3 IMAD.HI.U32 R2, R165, c[0x0][0x2c8], RZ ;  /* 0x0000b200a5023a27 */ /* 0x000fc600078e00ff */
[C---:B----4-:R-:W-:Y:S01]  /*5ce0*/  HMMA.16816.F32.BF16 R120, R132.reuse, R124, R44 ;  /* 0x0000007c8478723c */ /* 0x050fe2000004182c */
[----:B------:R-:W-:Y:S02]  /*5cf0*/  FADD.FTZ R3, R131, R3 ;  /* 0x0000000383037221 */ /* 0x000fe40000010000 */
[----:B------:R-:W-:Y:S02]  /*5d00*/  FADD.FTZ R4, R148, R4 ;  /* 0x0000000494047221 */ /* 0x000fe40000010000 */
[----:B------:R-:W-:Y:S01]  /*5d10*/  IMAD.MOV.U32 R0, RZ, RZ, R165 ;  /* 0x000000ffff007224 */ /* 0x000fe200078e00a5 */
[----:B------:R-:W-:Y:S01]  /*5d20*/  @P3 SHF.R.U32.HI R0, RZ, c[0x0][0x2cc], R2 ;  /* 0x0000b300ff003a19 */ /* 0x000fe20000011602 */
[----:B------:R-:W-:Y:S01]  /*5d30*/  FADD.FTZ R3, R130, R3 ;  /* 0x0000000382037221 */ /* 0x000fe20000010000 */
[----:B------:R-:W-:Y:S01]  /*5d40*/  HMMA.16816.F32.BF16 R92, R132, R94, R56 ;  /* 0x0000005e845c723c */ /* 0x000fe20000041838 */
[----:B------:R-:W-:Y:S01]  /*5d50*/  FADD.FTZ R2, R150, R4 ;  /* 0x0000000496027221 */ /* 0x000fe20000010000 */
[----:B------:R-:W-:Y:S01]  /*5d60*/  IADD3 R0, R0, c[0x0][0x1d0], -R5 ;  /* 0x0000740000007a10 */ /* 0x000fe20007ffe805 */
[----:B------:R-:W-:-:S02]  /*5d70*/  FADD.FTZ R3, R129, R3 ;  /* 0x0000000381037221 */ /* 0x000fc40000010000 */
[----:B------:R-:W-:Y:S02]  /*5d80*/  FADD.FTZ R4, R128, R2 ;  /* 0x0000000280047221 */ /* 0x000fe40000010000 */
[----:B------:R-:W-:Y:S01]  /*5d90*/  FADD.FTZ R2, R71, R3 ;  /* 0x0000000347027221 */ /* 0x000fe20000010000 */
[C---:B------:R-:W-:Y:S01]  /*5da0*/  HMMA.16816.F32.BF16 R108, R132.reuse, R110, R64 ;  /* 0x0000006e846c723c */ /* 0x040fe20000041840 */
[----:B------:R-:W-:Y:S01]  /*5db0*/  FADD.FTZ R3, R137, R4 ;  /* 0x0000000489037221 */ /* 0x000fe20000010000 */
[----:B------:R-:W-:Y:S01]  /*5dc0*/  SHF.R.S32.HI R4, RZ, 0x1f, R0 ;  /* 0x0000001fff047819 */ /* 0x000fe20000011400 */
[----:B------:R-:W-:Y:S02]  /*5dd0*/  FADD.FTZ R2, R70, R2 ;  /* 0x0000000246027221 */ /* 0x000fe40000010000 */
[----:B------:R-:W-:Y:S01]  /*5de0*/  FADD.FTZ R3, R136, R3 ;  /* 0x0000000388037221 */ /* 0x000fe20000010000 */
[----:B------:R-:W-:Y:S01]  /*5df0*/  LEA.HI R4, R4, R0, RZ, 0x7 ;  /* 0x0000000004047211 */ /* 0x000fe200078f38ff */
[----:B------:R-:W-:Y:S01]  /*5e00*/  FADD.FTZ R0, R55, R2 ;  /* 0x0000000237007221 */ /* 0x000fe20000010000 */
[----:B------:R-:W-:Y:S01]  /*5e10*/  HMMA.16816.F32.BF16 R116, R132, R118, R48 ;  /* 0x000000768474723c */ /* 0x000fe20000041830 */
[----:B------:R-:W-:Y:S01]  /*5e20*/  FADD.FTZ R2, R138, R3 ;  /* 0x000000038a027221 */ /* 0x000fe20000010000 */
[----:B------:R-:W-:Y:S01]  /*5e30*/  SHF.R.S32.HI R3, RZ, 0x7, R4 ;  /* 0x00000007ff037819 */ /* 0x000fe20000011404 */
[----:B------:R-:W-:-:S02]  /*5e40*/  FADD.FTZ R0, R54, R0 ;  /* 0x0000000036007221 */ /* 0x000fc40000010000 */
[----:B------:R-:W-:Y:S01]  /*5e50*/  FADD.FTZ R2, R53, R2 ;  /* 0x0000000235027221 */ /* 0x000fe20000010000 */
[----:B------:R-:W-:Y:S01]  /*5e60*/  IMNMX R3, R162, R3, !PT ;  /* 0x00000003a2037217 */ /* 0x000fe20007800200 */
[----:B------:R-:W-:Y:S01]  /*5e70*/  FADD.FTZ R0, R17, R0 ;  /* 0x0000000011007221 */ /* 0x000fe20000010000 */
[C---:B------:R-:W-:Y:S01]  /*5e80*/  HMMA.16816.F32.BF16 R124, R132.reuse, R126, R40 ;  /* 0x0000007e847c723c */ /* 0x040fe20000041828 */
[----:B------:R-:W-:Y:S01]  /*5e90*/  FADD.FTZ R2, R52, R2 ;  /* 0x0000000234027221 */ /* 0x000fe20000010000 */
[----:B------:R-:W-:Y:S01]  /*5ea0*/  ISETP.GE.AND P0, PT, R230, R3, PT ;  /* 0x00000003e600720c */ /* 0x000fe20003f06270 */
[----:B------:R-:W-:Y:S01]  /*5eb0*/  FADD.FTZ R0, R16, R0 ;  /* 0x0000000010007221 */ /* 0x000fe20000010000 */
[----:B------:R1:W-:Y:S01]  /*5ec0*/  STL [R1+0x4], R3 ;  /* 0x0000040301007387 */ /* 0x0003e20000100800 */
[----:B------:R-:W-:Y:S02]  /*5ed0*/  FADD.FTZ R2, R19, R2 ;  /* 0x0000000213027221 */ /* 0x000fe40000010000 */
[----:B------:R-:W-:Y:S01]  /*5ee0*/  FADD.FTZ R0, R13, R0 ;  /* 0x000000000d007221 */ /* 0x000fe20000010000 */
[----:B------:R-:W-:Y:S01]  /*5ef0*/  HMMA.16816.F32.BF16 R128, R132, R8, R32 ;  /* 0x000000088480723c */ /* 0x000fe20000041820 */
[----:B------:R-:W-:-:S02]  /*5f00*/  FADD.FTZ R2, R18, R2 ;  /* 0x0000000212027221 */ /* 0x000fc40000010000 */
[----:B------:R-:W-:-:S05]  /*5f10*/  FADD.FTZ R0, R12, R0 ;  /* 0x000000000c007221 */ /* 0x000fca0000010000 */
[----:B------:R1:W-:Y:S01]  /*5f20*/  STL [R1+0x10], R0 ;  /* 0x0000100001007387 */ /* 0x0003e20000100800 */
[----:B------:R-:W-:Y:S03]  /*5f30*/  HMMA.16816.F32.BF16 R132, R132, R10, R24 ;  /* 0x0000000a8484723c */ /* 0x000fe60000041818 */
[----:B------:R1:W-:Y:S01]  /*5f40*/  STL [R1+0xc], R2 ;  /* 0x00000c0201007387 */ /* 0x0003e20000100800 */
[----:B------:R-:W-:Y:S09]  /*5f50*/  @!P0 BRA `(.L_x_70) ;  /* 0x000048c000008947 */ /* 0x000ff20003800000 */
[----:B------:R-:W-:Y:S02]  /*5f60*/  MOV R70, R68 ;  /* 0x0000004400467202 */ /* 0x000fe40000000f00 */
[----:B-1----:R-:W-:Y:S02]  /*5f70*/  MOV R3, R69 ;  /* 0x0000004500037202 */ /* 0x002fe40000000f00 */
[----:B------:R-:W-:-:S07]  /*5f80*/  MOV R229, R230 ;  /* 0x000000e600e57202 */ /* 0x000fce0000000f00 */
.L_x_71:
[----:B------:R-:W2:Y:S01]  /*5f90*/  LDL R230, [R1+0x8] ;  /* 0x0000080001e67983 */ /* 0x000ea20000100800 */
[----:B------:R-:W-:Y:S04]  /*5fa0*/  DEPBAR.LE SB0, 0x0 ;  /* 0x000080000000791a */ /* 0x000fe80000000000 */
[----:B------:R-:W3:Y:S01]  /*5fb0*/  LDL.64 R182, [R1+0x20] ;  /* 0x0000200001b67983 */ /* 0x000ee20000100a00 */
[----:B------:R-:W-:Y:S05]  /*5fc0*/  WARPSYNC 0xffffffff ;  /* 0xffffffff00007948 */ /* 0x000fea0003800000 */
[----:B------:R-:W4:Y:S04]  /*5fd0*/  LDL R180, [R1+0x2c] ;  /* 0x00002c0001b47983 */ /* 0x000f280000100800 */
[----:B------:R-:W-:Y:S08]  /*5fe0*/  BAR.SYNC.DEFER_BLOCKING 0x0 ;  /* 0x0000000000007b1d */ /* 0x000ff00000010000 */
[----:B------:R-:W1:Y:S08]  /*5ff0*/  LDSM.16.M88.4 R8, [R201] ;  /* 0x00000000c908783b */ /* 0x000e700000000200 */
[----:B------:R-:W5:Y:S08]  /*6000*/  LDSM.16.M88.4 R16, [R201+0x800] ;  /* 0x00080000c910783b */ /* 0x000f700000000200 */
[----:B------:R-:W5:Y:S08]  /*6010*/  LDSM.16.M88.4 R24, [R201+0x1000] ;  /* 0x00100000c918783b */ /* 0x000f700000000200 */
[----:B------:R-:W5:Y:S08]  /*6020*/  LDSM.16.M88.4 R32, [R201+0x1800] ;  /* 0x00180000c920783b */ /* 0x000f700000000200 */
[----:B------:R-:W5:Y:S01]  /*6030*/  LDSM.16.M88.4 R40, [R201+0x2000] ;  /* 0x00200000c928783b */ /* 0x000f620000000200 */
[C---:B-1----:R-:W-:Y:S07]  /*6040*/  HMMA.16816.F32.BF16 R4, R140.reuse, R8, RZ ;  /* 0x000000088c04723c */ /* 0x042fee00000418ff */
[----:B------:R-:W1:Y:S01]  /*6050*/  LDSM.16.M88.4 R48, [R201+0x2800] ;  /* 0x00280000c930783b */ /* 0x000e620000000200 */
[C---:B------:R-:W-:Y:S07]  /*6060*/  HMMA.16816.F32.BF16 R8, R140.reuse, R10, RZ ;  /* 0x0000000a8c08723c */ /* 0x040fee00000418ff */
[----:B------:R-:W1:Y:S01]  /*6070*/  LDSM.16.M88.4 R56, [R201+0x3000] ;  /* 0x00300000c938783b */ /* 0x000e620000000200 */
[C---:B-----5:R-:W-:Y:S07]  /*6080*/  HMMA.16816.F32.BF16 R12, R140.reuse, R16, RZ ;  /* 0x000000108c0c723c */ /* 0x060fee00000418ff */
[----:B------:R-:W5:Y:S01]  /*6090*/  LDSM.16.M88.4 R64, [R201+0x3800] ;  /* 0x00380000c940783b */ /* 0x000f620000000200 */
[C---:B------:R-:W-:Y:S07]  /*60a0*/  HMMA.16816.F32.BF16 R16, R140.reuse, R18, RZ ;  /* 0x000000128c10723c */ /* 0x040fee00000418ff */
[----:B------:R-:W1:Y:S01]  /*60b0*/  LDSM.16.M88.4 R136, [R207] ;  /* 0x00000000cf88783b */ /* 0x000e620000000200 */
[C---:B------:R-:W-:Y:S07]  /*60c0*/  HMMA.16816.F32.BF16 R20, R140.reuse, R24, RZ ;  /* 0x000000188c14723c */ /* 0x040fee00000418ff */
[----:B------:R-:W1:Y:S01]  /*60d0*/  LDSM.16.M88.4 R148, [R222] ;  /* 0x00000000de94783b */ /* 0x000e620000000200 */
[C---:B------:R-:W-:Y:S07]  /*60e0*/  HMMA.16816.F32.BF16 R24, R140.reuse, R26, RZ ;  /* 0x0000001a8c18723c */ /* 0x040fee00000418ff */
[----:B------:R-:W-:Y:S01]  /*60f0*/  LDSM.16.M88.4 R152, [R219] ;  /* 0x00000000db98783b */ /* 0x000fe20000000200 */
[C---:B------:R-:W-:Y:S07]  /*6100*/  HMMA.16816.F32.BF16 R28, R140.reuse, R32, RZ ;  /* 0x000000208c1c723c */ /* 0x040fee00000418ff */
[----:B------:R-:W-:Y:S01]  /*6110*/  LDSM.16.M88.4 R156, [R218] ;  /* 0x00000000da9c783b */ /* 0x000fe20000000200 */
[C---:B------:R-:W-:Y:S07]  /*6120*/  HMMA.16816.F32.BF16 R32, R140.reuse, R34, RZ ;  /* 0x000000228c20723c */ /* 0x040fee00000418ff */
[----:B------:R-:W-:Y:S01]  /*6130*/  LDSM.16.M88.4 R160, [R217] ;  /* 0x00000000d9a0783b */ /* 0x000fe20000000200 */
[C---:B------:R-:W-:Y:S07]  /*6140*/  HMMA.16816.F32.BF16 R36, R140.reuse, R40, RZ ;  /* 0x000000288c24723c */ /* 0x040fee00000418ff */
[----:B------:R-:W-:Y:S01]  /*6150*/  LDSM.16.M88.4 R164, [R216] ;  /* 0x00000000d8a4783b */ /* 0x000fe20000000200 */
[C---:B------:R-:W-:Y:S07]  /*6160*/  HMMA.16816.F32.BF16 R40, R140.reuse, R42, RZ ;  /* 0x0000002a8c28723c */ /* 0x040fee00000418ff */
[----:B------:R-:W4:Y:S04]  /*6170*/  LDL R232, [R1] ;  /* 0x0000000001e87983 */ /* 0x000f280000100800 */
[----:B------:R-:W4:Y:S01]  /*6180*/  LDL R231, [R1+0x30] ;  /* 0x0000300001e77983 */ /* 0x000f220000100800 */
[C---:B-1----:R-:W-:Y:S08]  /*6190*/  HMMA.16816.F32.BF16 R44, R140.reuse, R48, RZ ;  /* 0x000000308c2c723c */ /* 0x042ff000000418ff */
[C---:B------:R-:W-:Y:S08]  /*61a0*/  HMMA.16816.F32.BF16 R48, R140.reuse, R50, RZ ;  /* 0x000000328c30723c */ /* 0x040ff000000418ff */
[C---:B------:R-:W-:Y:S08]  /*61b0*/  HMMA.16816.F32.BF16 R52, R140.reuse, R56, RZ ;  /* 0x000000388c34723c */ /* 0x040ff000000418ff */
[C---:B------:R-:W-:Y:S08]  /*61c0*/  HMMA.16816.F32.BF16 R56, R140.reuse, R58, RZ ;  /* 0x0000003a8c38723c */ /* 0x040ff000000418ff */
[C---:B-----5:R-:W-:Y:S08]  /*61d0*/  HMMA.16816.F32.BF16 R60, R140.reuse, R64, RZ ;  /* 0x000000408c3c723c */ /* 0x060ff000000418ff */
[----:B------:R-:W-:Y:S08]  /*61e0*/  HMMA.16816.F32.BF16 R64, R140, R66, RZ ;  /* 0x000000428c40723c */ /* 0x000ff000000418ff */
[C---:B------:R-:W-:Y:S08]  /*61f0*/  HMMA.16816.F32.BF16 R4, R144.reuse, R136, R4 ;  /* 0x000000889004723c */ /* 0x040ff00000041804 */
[C---:B------:R-:W-:Y:S01]  /*6200*/  HMMA.16816.F32.BF16 R8, R144.reuse, R138, R8 ;  /* 0x0000008a9008723c */ /* 0x040fe20000041808 */
[----:B------:R-:W1:Y:S07]  /*6210*/  LDSM.16.M88.4 R136, [R221] ;  /* 0x00000000dd88783b */ /* 0x000e6e0000000200 */
[C---:B------:R-:W-:Y:S08]  /*6220*/  HMMA.16816.F32.BF16 R12, R144.reuse, R148, R12 ;  /* 0x00000094900c723c */ /* 0x040ff0000004180c */
[C---:B------:R-:W-:Y:S01]  /*6230*/  HMMA.16816.F32.BF16 R16, R144.reuse, R150, R16 ;  /* 0x000000969010723c */ /* 0x040fe20000041810 */
[----:B------:R-:W5:Y:S07]  /*6240*/  LDSM.16.M88.4 R148, [R220] ;  /* 0x00000000dc94783b */ /* 0x000f6e0000000200 */
[C---:B-1----:R-:W-:Y:S08]  /*6250*/  HMMA.16816.F32.BF16 R20, R144.reuse, R136, R20 ;  /* 0x000000889014723c */ /* 0x042ff00000041814 */
[C---:B------:R-:W-:Y:S08]  /*6260*/  HMMA.16816.F32.BF16 R24, R144.reuse, R138, R24 ;  /* 0x0000008a9018723c */ /* 0x040ff00000041818 */
[C---:B-----5:R-:W-:Y:S08]  /*6270*/  HMMA.16816.F32.BF16 R28, R144.reuse, R148, R28 ;  /* 0x00000094901c723c */ /* 0x060ff0000004181c */
[C---:B------:R-:W-:Y:S08]  /*6280*/  HMMA.16816.F32.BF16 R32, R144.reuse, R150, R32 ;  /* 0x000000969020723c */ /* 0x040ff00000041820 */
[C---:B------:R-:W-:Y:S08]  /*6290*/  HMMA.16816.F32.BF16 R36, R144.reuse, R152, R36 ;  /* 0x000000989024723c */ /* 0x040ff00000041824 */
[C---:B------:R-:W-:Y:S03]  /*62a0*/  HMMA.16816.F32.BF16 R40, R144.reuse, R154, R40 ;  /* 0x0000009a9028723c */ /* 0x040fe60000041828 */
[----:B--2---:R-:W-:Y:S05]  /*62b0*/  ISETP.GT.AND P4, PT, R230, R229, PT ;  /* 0x000000e5e600720c */ /* 0x004fea0003f84270 */
[C---:B------:R-:W-:Y:S08]  /*62c0*/  HMMA.16816.F32.BF16 R44, R144.reuse, R156, R44 ;  /* 0x0000009c902c723c */ /* 0x040ff0000004182c */
[C---:B------:R-:W-:Y:S01]  /*62d0*/  HMMA.16816.F32.BF16 R48, R144.reuse, R158, R48 ;  /* 0x0000009e9030723c */ /* 0x040fe20000041830 */
[----:B------:R-:W-:Y:S03]  /*62e0*/  @!P4 IMAD.MOV.U32 R188, RZ, RZ, c[0x0][0x208] ;  /* 0x00008200ffbcc624 */ /* 0x000fe600078e00ff */
[----:B------:R-:W-:Y:S01]  /*62f0*/  @!P4 SHF.R.S32.HI R0, RZ, 0x1f, R229 ;  /* 0x0000001fff00c819 */ /* 0x000fe200000114e5 */
[C---:B------:R-:W-:Y:S03]  /*6300*/  @!P4 IMAD.WIDE.U32 R68, R229.reuse, c[0x0][0x208], RZ ;  /* 0x00008200e544ca25 */ /* 0x040fe600078e00ff */
[C---:B------:R-:W-:Y:S04]  /*6310*/  HMMA.16816.F32.BF16 R52, R144.reuse, R160, R52 ;  /* 0x000000a09034723c */ /* 0x040fe80000041834 */
[----:B------:R-:W-:Y:S01]  /*6320*/  @!P4 IMAD R0, R0, c[0x0][0x208], RZ ;  /* 0x000082000000ca24 */ /* 0x000fe200078e02ff */
[----:B------:R-:W-:Y:S03]  /*6330*/  @!P4 SHF.L.U32 R2, R68, 0x7, RZ ;  /* 0x000000074402c819 */ /* 0x000fe600000006ff */
[C---:B------:R-:W-:Y:S04]  /*6340*/  HMMA.16816.F32.BF16 R56, R144.reuse, R162, R56 ;  /* 0x000000a29038723c */ /* 0x040fe80000041838 */
[----:B------:R-:W-:Y:S04]  /*6350*/  @!P4 IMAD R0, R229, c[0x0][0x20c], R0 ;  /* 0x00008300e500ca24 */ /* 0x000fe800078e0200 */
[C---:B------:R-:W-:Y:S04]  /*6360*/  HMMA.16816.F32.BF16 R60, R144.reuse, R164, R60 ;  /* 0x000000a4903c723c */ /* 0x040fe8000004183c */
[----:B------:R-:W-:Y:S01]  /*6370*/  @!P4 IMAD.IADD R71, R69, 0x1, R0 ;  /* 0x000000014547c824 */ /* 0x000fe200078e0200 */
[----:B---3--:R-:W-:Y:S03]  /*6380*/  @!P4 IADD3 R0, P1, R2, R182, RZ ;  /* 0x000000b60200c210 */ /* 0x008fe60007f3e0ff */
[----:B------:R-:W-:Y:S04]  /*6390*/  HMMA.16816.F32.BF16 R64, R144, R166, R64 ;  /* 0x000000a69040723c */ /* 0x000fe80000041840 */
[----:B------:R-:W-:Y:S02]  /*63a0*/  @!P4 SHF.L.U64.HI R71, R68, 0x7, R71 ;  /* 0x000000074447c819 */ /* 0x000fe40000010247 */
[C---:B------:R-:W-:Y:S02]  /*63b0*/  @!P4 LEA R68, P0, R0.reuse, c[0x0][0x1f8], 0x1 ;  /* 0x00007e000044ca11 */ /* 0x040fe400078008ff */
[C---:B----4-:R-:W-:Y:S04]  /*63c0*/  @!P4 IADD3.X R69, R71.reuse, R180, RZ, P1, !PT ;  /* 0x000000b44745c210 */ /* 0x050fe80000ffe4ff */
[----:B------:R-:W-:Y:S02]  /*63d0*/  @!P4 LEA.HI.X R69, R0, c[0x0][0x1fc], R69, 0x1, P0 ;  /* 0x00007f000045ca11 */ /* 0x000fe400000f0c45 */
[----:B------:R-:W-:Y:S02]  /*63e0*/  @!P4 IADD3 R2, P2, P1, R2, 0x40, R182 ;  /* 0x000000400202c810 */ /* 0x000fe4000795e0b6 */
[----:B------:R-:W-:Y:S01]  /*63f0*/  @!P4 MOV R0, 0x6 ;  /* 0x000000060000c802 */ /* 0x000fe20000000f00 */
[----:B------:R-:W-:Y:S01]  /*6400*/  @!PT LDS RZ, [RZ] ;  /* 0x00000000fffff984 */ /* 0x000fe20000000800 */
[----:B------:R-:W-:Y:S01]  /*6410*/  @!PT LDS RZ, [RZ] ;  /* 0x00000000fffff984 */ /* 0x000fe20000000800 */
[----:B------:R-:W-:Y:S01]  /*6420*/  @!PT LDS RZ, [RZ] ;  /* 0x00000000fffff984 */ /* 0x000fe20000000800 */
[----:B------:R1:W-:Y:S01]  /*6430*/  @!P4 LDGSTS.E.BYPASS.LTC128B.128 [R228+0x100], [R68.64], !P6 ;  /* 0x0010000044e4cfae */ /* 0x0003e2000f101d46 */
[----:B------:R-:W-:Y:S02]  /*6440*/  @!P4 LEA R182, P0, R2, c[0x0][0x1f8], 0x1 ;  /* 0x00007e0002b6ca11 */ /* 0x000fe400078008ff */
[----:B------:R-:W-:Y:S02]  /*6450*/  @!P4 IADD3.X R71, R71, RZ, R180, P2, P1 ;  /* 0x000000ff4747c210 */ /* 0x000fe400017e24b4 */
[C---:B------:R-:W-:Y:S01]  /*6460*/  @!P4 SHF.L.U64.HI R0, R188.reuse, R0, c[0x0][0x20c] ;  /* 0x00008300bc00c619 */ /* 0x040fe20000010200 */
[----:B------:R-:W-:Y:S01]  /*6470*/  @!P4 IMAD.SHL.U32 R188, R188, 0x40, RZ ;  /* 0x00000040bcbcc824 */ /* 0x000fe200078e00ff */
[----:B------:R-:W-:Y:S04]  /*6480*/  @!P4 LEA.HI.X R183, R2, c[0x0][0x1fc], R71, 0x1, P0 ;  /* 0x00007f0002b7ca11 */ /* 0x000fe800000f0c47 */
[----:B------:R-:W-:Y:S01]  /*6490*/  @!P4 IADD3 R180, P1, R68, R188, RZ ;  /* 0x000000bc44b4c210 */ /* 0x000fe20007f3e0ff */
[----:B------:R2:W-:Y:S03]  /*64a0*/  @!P4 LDGSTS.E.BYPASS.LTC128B.128 [R228+0x4100], [R182.64], !P5 ;  /* 0x04100000b6e4cfae */ /* 0x0005e6000e901d46 */
[----:B------:R-:W-:Y:S05]  /*64b0*/  @!P4 IADD3.X R181, R69, R0, RZ, P1, !PT ;  /* 0x0000000045b5c210 */ /* 0x000fea0000ffe4ff */
[----:B------:R3:W-:Y:S01]  /*64c0*/  @!P4 LDGSTS.E.BYPASS.LTC128B.128 [R228+0x1100], [R180.64], !P6 ;  /* 0x01100000b4e4cfae */ /* 0x0007e2000f101d46 */
[-C--:B-1----:R-:W-:Y:S07]  /*64d0*/  @!P4 IADD3 R68, P0, R180, R188.reuse, RZ ;  /* 0x000000bcb444c210 */ /* 0x082fee0007f1e0ff */
[----:B------:R3:W-:Y:S01]  /*64e0*/  @!P4 LDGSTS.E.BYPASS.LTC128B.128 [R228+0x5100], [R180.64+0x80], !P5 ;  /* 0x05100080b4e4cfae */ /* 0x0007e2000e901d46 */
[----:B------:R-:W-:Y:S07]  /*64f0*/  @!P4 IMAD.X R69, R181, 0x1, R0, P0 ;  /* 0x00000001b545c824 */ /* 0x000fee00000e0600 */
[----:B------:R1:W-:Y:S01]  /*6500*/  @!P4 LDGSTS.E.BYPASS.LTC128B.128 [R228+0x2100], [R68.64], !P6 ;  /* 0x0210000044e4cfae */ /* 0x0003e2000f101d46 */
[----:B--2---:R-:W-:Y:S04]  /*6510*/  @!P4 IADD3 R182, P1, R68, R188, RZ ;  /* 0x000000bc44b6c210 */ /* 0x004fe80007f3e0ff */
[----:B------:R-:W-:Y:S03]  /*6520*/  @!P4 IADD3.X R183, R69, R0, RZ, P1, !PT ;  /* 0x0000000045b7c210 */ /* 0x000fe60000ffe4ff */
[----:B------:R1:W-:Y:S08]  /*6530*/  @!P4 LDGSTS.E.BYPASS.LTC128B.128 [R228+0x6100], [R68.64+0x80], !P5 ;  /* 0x0610008044e4cfae */ /* 0x0003f0000e901d46 */
[----:B------:R3:W-:Y:S08]  /*6540*/  @!P4 LDGSTS.E.BYPASS.LTC128B.128 [R228+0x3100], [R182.64], !P6 ;  /* 0x03100000b6e4cfae */ /* 0x0007f0000f101d46 */
[----:B------:R3:W-:Y:S08]  /*6550*/  @!P4 LDGSTS.E.BYPASS.LTC128B.128 [R228+0x7100], [R182.64+0x80], !P5 ;  /* 0x07100080b6e4cfae */ /* 0x0007f0000e901d46 */
[----:B------:R-:W2:Y:S08]  /*6560*/  LDSM.16.M88.4 R136, [R205] ;  /* 0x00000000cd88783b */ /* 0x000eb00000000200 */
[----:B------:R-:W4:Y:S08]  /*6570*/  LDSM.16.M88.4 R148, [R205+0x800] ;  /* 0x00080000cd94783b */ /* 0x000f300000000200 */
[----:B------:R-:W5:Y:S01]  /*6580*/  LDSM.16.M88.4 R152, [R205+0x1000] ;  /* 0x00100000cd98783b */ /* 0x000f620000000200 */
[----:B------:R-:W-:Y:S07]  /*6590*/  @P3 IMAD.HI.U32 R2, R232, c[0x0][0x2c8], RZ ;  /* 0x0000b200e8023a27 */ /* 0x000fee00078e00ff */
[----:B------:R-:W0:Y:S01]  /*65a0*/  LDGDEPBAR ;  /* 0x00000000000079af */ /* 0x000e220000000000 */
[----:B------:R-:W-:Y:S01]  /*65b0*/  IMAD.MOV.U32 R0, RZ, RZ, R232 ;  /* 0x000000ffff007224 */ /* 0x000fe200078e00e8 */
[----:B------:R-:W-:Y:S06]  /*65c0*/  @P3 SHF.R.U32.HI R0, RZ, c[0x0][0x2cc], R2 ;  /* 0x0000b300ff003a19 */ /* 0x000fec0000011602 */
[----:B------:R-:W1:Y:S01]  /*65d0*/  LDSM.16.M88.4 R156, [R205+0x1800] ;  /* 0x00180000cd9c783b */ /* 0x000e620000000200 */
[C---:B--2---:R-:W-:Y:S07]  /*65e0*/  HMMA.16816.F32.BF16 R4, R168.reuse, R136, R4 ;  /* 0x00000088a804723c */ /* 0x044fee0000041804 */
[----:B------:R-:W2:Y:S01]  /*65f0*/  LDSM.16.M88.4 R160, [R205+0x2000] ;  /* 0x00200000cda0783b */ /* 0x000ea20000000200 */
[C---:B------:R-:W-:Y:S07]  /*6600*/  HMMA.16816.F32.BF16 R8, R168.reuse, R138, R8 ;  /* 0x0000008aa808723c */ /* 0x040fee0000041808 */
[----:B------:R-:W2:Y:S01]  /*6610*/  LDSM.16.M88.4 R136, [R205+0x2800] ;  /* 0x00280000cd88783b */ /* 0x000ea20000000200 */
[C---:B----4-:R-:W-:Y:S07]  /*6620*/  HMMA.16816.F32.BF16 R12, R168.reuse, R148, R12 ;  /* 0x00000094a80c723c */ /* 0x050fee000004180c */
[----:B------:R-:W-:Y:S01]  /*6630*/  LDSM.16.M88.4 R164, [R201+0x4800] ;  /* 0x00480000c9a4783b */ /* 0x000fe20000000200 */
[C---:B------:R-:W-:Y:S07]  /*6640*/  HMMA.16816.F32.BF16 R16, R168.reuse, R150, R16 ;  /* 0x00000096a810723c */ /* 0x040fee0000041810 */
[----:B------:R-:W4:Y:S01]  /*6650*/  LDSM.16.M88.4 R148, [R205+0x3000] ;  /* 0x00300000cd94783b */ /* 0x000f220000000200 */
[C---:B-----5:R-:W-:Y:S07]  /*6660*/  HMMA.16816.F32.BF16 R20, R168.reuse, R152, R20 ;  /* 0x00000098a814723c */ /* 0x060fee0000041814 */
[----:B---3--:R-:W-:Y:S01]  /*6670*/  LDSM.16.M88.4 R180, [R201+0x7800] ;  /* 0x00780000c9b4783b */ /* 0x008fe20000000200 */
[C---:B------:R-:W-:Y:S07]  /*6680*/  HMMA.16816.F32.BF16 R24, R168.reuse, R154, R24 ;  /* 0x0000009aa818723c */ /* 0x040fee0000041818 */
[----:B------:R-:W3:Y:S01]  /*6690*/  LDSM.16.M88.4 R152, [R205+0x3800] ;  /* 0x00380000cd98783b */ /* 0x000ee20000000200 */
[C---:B-1----:R-:W-:Y:S07]  /*66a0*/  HMMA.16816.F32.BF16 R28, R168.reuse, R156, R28 ;  /* 0x0000009ca81c723c */ /* 0x042fee000004181c */
[----:B------:R-:W-:Y:S01]  /*66b0*/  LDSM.16.M88.4 R188, [R215] ;  /* 0x00000000d7bc783b */ /* 0x000fe20000000200 */
[C---:B------:R-:W-:Y:S07]  /*66c0*/  HMMA.16816.F32.BF16 R32, R168.reuse, R158, R32 ;  /* 0x0000009ea820723c */ /* 0x040fee0000041820 */
[----:B------:R-:W1:Y:S01]  /*66d0*/  LDSM.16.M88.4 R156, [R202] ;  /* 0x00000000ca9c783b */ /* 0x000e620000000200 */
[C---:B--2---:R-:W-:Y:S07]  /*66e0*/  HMMA.16816.F32.BF16 R36, R168.reuse, R160, R36 ;  /* 0x000000a0a824723c */ /* 0x044fee0000041824 */
[----:B------:R-:W-:Y:S01]  /*66f0*/  SHFL.IDX PT, R2, R0, RZ, 0x1c1f ;  /* 0x001c1fff00027589 */ /* 0x000fe200000e0000 */
[C---:B------:R-:W-:Y:S07]  /*6700*/  HMMA.16816.F32.BF16 R40, R168.reuse, R162, R40 ;  /* 0x000000a2a828723c */ /* 0x040fee0000041828 */
[----:B------:R-:W2:Y:S01]  /*6710*/  LDSM.16.M88.4 R160, [R202+0x800] ;  /* 0x00080000caa0783b */ /* 0x000ea20000000200 */
[C---:B------:R-:W-:Y:S08]  /*6720*/  HMMA.16816.F32.BF16 R44, R168.reuse, R136, R44 ;  /* 0x00000088a82c723c */ /* 0x040ff0000004182c */
[C---:B------:R-:W-:Y:S01]  /*6730*/  HMMA.16816.F32.BF16 R48, R168.reuse, R138, R48 ;  /* 0x0000008aa830723c */ /* 0x040fe20000041830 */
[----:B------:R-:W5:Y:S07]  /*6740*/  LDSM.16.M88.4 R136, [R202+0x1000] ;  /* 0x00100000ca88783b */ /* 0x000f6e0000000200 */
[C---:B----4-:R-:W-:Y:S08]  /*6750*/  HMMA.16816.F32.BF16 R52, R168.reuse, R148, R52 ;  /* 0x00000094a834723c */ /* 0x050ff00000041834 */
[C---:B------:R-:W-:Y:S01]  /*6760*/  HMMA.16816.F32.BF16 R56, R168.reuse, R150, R56 ;  /* 0x00000096a838723c */ /* 0x040fe20000041838 */
[----:B------:R-:W4:Y:S07]  /*6770*/  LDSM.16.M88.4 R148, [R202+0x1800] ;  /* 0x00180000ca94783b */ /* 0x000f2e0000000200 */
[C---:B---3--:R-:W-:Y:S08]  /*6780*/  HMMA.16816.F32.BF16 R60, R168.reuse, R152, R60 ;  /* 0x00000098a83c723c */ /* 0x048ff0000004183c */
[----:B------:R-:W-:Y:S01]  /*6790*/  HMMA.16816.F32.BF16 R64, R168, R154, R64 ;  /* 0x0000009aa840723c */ /* 0x000fe20000041840 */
        /* <DEDUP_REMOVED lines=10> */
[C---:B----4-:R-:W-:Y:S08]  /*6840*/  HMMA.16816.F32.BF16 R28, R172.reuse, R148, R28 ;  /* 0x00000094ac1c723c */ /* 0x050ff0000004181c */
[C---:B------:R-:W-:Y:S01]  /*6850*/  HMMA.16816.F32.BF16 R32, R172.reuse, R150, R32 ;  /* 0x00000096ac20723c */ /* 0x040fe20000041820 */
[----:B------:R-:W4:Y:S07]  /*6860*/  LDSM.16.M88.4 R148, [R201+0x4000] ;  /* 0x00400000c994783b */ /* 0x000f2e0000000200 */
[C---:B---3--:R-:W-:Y:S08]  /*6870*/  HMMA.16816.F32.BF16 R36, R172.reuse, R152, R36 ;  /* 0x00000098ac24723c */ /* 0x048ff00000041824 */
[C---:B------:R-:W-:Y:S01]  /*6880*/  HMMA.16816.F32.BF16 R40, R172.reuse, R154, R40 ;  /* 0x0000009aac28723c */ /* 0x040fe20000041828 */
[----:B------:R-:W3:Y:S07]  /*6890*/  LDSM.16.M88.4 R152, [R201+0x5000] ;  /* 0x00500000c998783b */ /* 0x000eee0000000200 */
[C---:B-1----:R-:W-:Y:S08]  /*68a0*/  HMMA.16816.F32.BF16 R44, R172.reuse, R156, R44 ;  /* 0x0000009cac2c723c */ /* 0x042ff0000004182c */
[C---:B------:R-:W-:Y:S01]  /*68b0*/  HMMA.16816.F32.BF16 R48, R172.reuse, R158, R48 ;  /* 0x0000009eac30723c */ /* 0x040fe20000041830 */
[----:B------:R-:W1:Y:S07]  /*68c0*/  LDSM.16.M88.4 R156, [R201+0x5800] ;  /* 0x00580000c99c783b */ /* 0x000e6e0000000200 */
[C---:B--2---:R-:W-:Y:S08]  /*68d0*/  HMMA.16816.F32.BF16 R52, R172.reuse, R160, R52 ;  /* 0x000000a0ac34723c */ /* 0x044ff00000041834 */
[C---:B------:R-:W-:Y:S01]  /*68e0*/  HMMA.16816.F32.BF16 R56, R172.reuse, R162, R56 ;  /* 0x000000a2ac38723c */ /* 0x040fe20000041838 */
[----:B------:R-:W-:Y:S07]  /*68f0*/  LDSM.16.M88.4 R160, [R201+0x7000] ;  /* 0x00700000c9a0783b */ /* 0x000fee0000000200 */
[C---:B-----5:R-:W-:Y:S08]  /*6900*/  HMMA.16816.F32.BF16 R60, R172.reuse, R136, R60 ;  /* 0x00000088ac3c723c */ /* 0x060ff0000004183c */
[----:B------:R-:W-:Y:S01]  /*6910*/  HMMA.16816.F32.BF16 R64, R172, R138, R64 ;  /* 0x0000008aac40723c */ /* 0x000fe20000041840 */
[----:B------:R-:W2:Y:S07]  /*6920*/  LDSM.16.M88.4 R136, [R201+0x6000] ;  /* 0x00600000c988783b */ /* 0x000eae0000000200 */
[C---:B----4-:R-:W-:Y:S08]  /*6930*/  HMMA.16816.F32.BF16 R4, R176.reuse, R148, R4 ;  /* 0x00000094b004723c */ /* 0x050ff00000041804 */
[C---:B------:R-:W-:Y:S01]  /*6940*/  HMMA.16816.F32.BF16 R8, R176.reuse, R150, R8 ;  /* 0x00000096b008723c */ /* 0x040fe20000041808 */
[----:B------:R-:W4:Y:S07]  /*6950*/  LDSM.16.M88.4 R148, [R201+0x6800] ;  /* 0x00680000c994783b */ /* 0x000f2e0000000200 */
[C---:B------:R-:W-:Y:S08]  /*6960*/  HMMA.16816.F32.BF16 R12, R176.reuse, R164, R12 ;  /* 0x000000a4b00c723c */ /* 0x040ff0000004180c */
[C---:B------:R-:W-:Y:S01]  /*6970*/  HMMA.16816.F32.BF16 R16, R176.reuse, R166, R16 ;  /* 0x000000a6b010723c */ /* 0x040fe20000041810 */
[----:B------:R-:W5:Y:S07]  /*6980*/  LDSM.16.M88.4 R164, [R214] ;  /* 0x00000000d6a4783b */ /* 0x000f6e0000000200 */
[C---:B---3--:R-:W-:Y:S08]  /*6990*/  HMMA.16816.F32.BF16 R20, R176.reuse, R152, R20 ;  /* 0x00000098b014723c */ /* 0x048ff00000041814 */
[C---:B------:R-:W-:Y:S01]  /*69a0*/  HMMA.16816.F32.BF16 R24, R176.reuse, R154, R24 ;  /* 0x0000009ab018723c */ /* 0x040fe20000041818 */
[----:B------:R-:W3:Y:S07]  /*69b0*/  LDSM.16.M88.4 R152, [R213] ;  /* 0x00000000d598783b */ /* 0x000eee0000000200 */
[C---:B-1----:R-:W-:Y:S08]  /*69c0*/  HMMA.16816.F32.BF16 R28, R176.reuse, R156, R28 ;  /* 0x0000009cb01c723c */ /* 0x042ff0000004181c */
[C---:B------:R-:W-:Y:S01]  /*69d0*/  HMMA.16816.F32.BF16 R32, R176.reuse, R158, R32 ;  /* 0x0000009eb020723c */ /* 0x040fe20000041820 */
[----:B------:R-:W-:Y:S07]  /*69e0*/  LDSM.16.M88.4 R156, [R210] ;  /* 0x00000000d29c783b */ /* 0x000fee0000000200 */
[C---:B--2---:R-:W-:Y:S08]  /*69f0*/  HMMA.16816.F32.BF16 R36, R176.reuse, R136, R36 ;  /* 0x00000088b024723c */ /* 0x044ff00000041824 */
[C---:B------:R-:W-:Y:S01]  /*6a00*/  HMMA.16816.F32.BF16 R40, R176.reuse, R138, R40 ;  /* 0x0000008ab028723c */ /* 0x040fe20000041828 */
[----:B------:R-:W1:Y:S07]  /*6a10*/  LDSM.16.M88.4 R136, [R212] ;  /* 0x00000000d488783b */ /* 0x000e6e0000000200 */
[C---:B----4-:R-:W-:Y:S08]  /*6a20*/  HMMA.16816.F32.BF16 R44, R176.reuse, R148, R44 ;  /* 0x00000094b02c723c */ /* 0x050ff0000004182c */
[C---:B------:R-:W-:Y:S01]  /*6a30*/  HMMA.16816.F32.BF16 R48, R176.reuse, R150, R48 ;  /* 0x00000096b030723c */ /* 0x040fe20000041830 */
[----:B------:R-:W2:Y:S07]  /*6a40*/  LDSM.16.M88.4 R148, [R211] ;  /* 0x00000000d394783b */ /* 0x000eae0000000200 */
[C---:B------:R-:W-:Y:S08]  /*6a50*/  HMMA.16816.F32.BF16 R52, R176.reuse, R160, R52 ;  /* 0x000000a0b034723c */ /* 0x040ff00000041834 */
[C---:B------:R-:W-:Y:S01]  /*6a60*/  HMMA.16816.F32.BF16 R56, R176.reuse, R162, R56 ;  /* 0x000000a2b038723c */ /* 0x040fe20000041838 */
[----:B------:R-:W4:Y:S07]  /*6a70*/  LDSM.16.M88.4 R160, [R209] ;  /* 0x00000000d1a0783b */ /* 0x000f2e0000000200 */
[C---:B------:R-:W-:Y:S08]  /*6a80*/  HMMA.16816.F32.BF16 R60, R176.reuse, R180, R60 ;  /* 0x000000b4b03c723c */ /* 0x040ff0000004183c */
[----:B------:R-:W-:Y:S01]  /*6a90*/  HMMA.16816.F32.BF16 R64, R176, R182, R64 ;  /* 0x000000b6b040723c */ /* 0x000fe20000041840 */
[----:B------:R-:W1:Y:S07]  /*6aa0*/  LDSM.16.M88.4 R180, [R208] ;  /* 0x00000000d0b4783b */ /* 0x000e6e0000000200 */
[C---:B------:R-:W-:Y:S08]  /*6ab0*/  HMMA.16816.F32.BF16 R4, R184.reuse, R188, R4 ;  /* 0x000000bcb804723c */ /* 0x040ff00000041804 */
[C---:B------:R-:W-:Y:S01]  /*6ac0*/  HMMA.16816.F32.BF16 R8, R184.reuse, R190, R8 ;  /* 0x000000beb808723c */ /* 0x040fe20000041808 */
[----:B------:R-:W2:Y:S07]  /*6ad0*/  LDSM.16.M88.4 R188, [R205+0x4000] ;  /* 0x00400000cdbc783b */ /* 0x000eae0000000200 */
[C---:B-----5:R-:W-:Y:S08]  /*6ae0*/  HMMA.16816.F32.BF16 R12, R184.reuse, R164, R12 ;  /* 0x000000a4b80c723c */ /* 0x060ff0000004180c */
[C---:B------:R-:W-:Y:S01]  /*6af0*/  HMMA.16816.F32.BF16 R16, R184.reuse, R166, R16 ;  /* 0x000000a6b810723c */ /* 0x040fe20000041810 */
[----:B------:R-:W5:Y:S07]  /*6b00*/  LDSM.16.M88.4 R164, [R205+0x4800] ;  /* 0x00480000cda4783b */ /* 0x000f6e0000000200 */
[C---:B---3--:R-:W-:Y:S08]  /*6b10*/  HMMA.16816.F32.BF16 R20, R184.reuse, R152, R20 ;  /* 0x00000098b814723c */ /* 0x048ff00000041814 */
[C---:B------:R-:W-:Y:S01]  /*6b20*/  HMMA.16816.F32.BF16 R24, R184.reuse, R154, R24 ;  /* 0x0000009ab818723c */ /* 0x040fe20000041818 */
[----:B------:R-:W-:Y:S07]  /*6b30*/  LDSM.16.M88.4 R152, [R205+0x6000] ;  /* 0x00600000cd98783b */ /* 0x000fee0000000200 */
[C---:B-1----:R-:W-:Y:S08]  /*6b40*/  HMMA.16816.F32.BF16 R28, R184.reuse, R136, R28 ;  /* 0x00000088b81c723c */ /* 0x042ff0000004181c */
[C---:B------:R-:W-:Y:S01]  /*6b50*/  HMMA.16816.F32.BF16 R32, R184.reuse, R138, R32 ;  /* 0x0000008ab820723c */ /* 0x040fe20000041820 */
[----:B------:R-:W1:Y:S07]  /*6b60*/  LDSM.16.M88.4 R136, [R205+0x5000] ;  /* 0x00500000cd88783b */ /* 0x000e6e0000000200 */
[C---:B--2---:R-:W-:Y:S08]  /*6b70*/  HMMA.16816.F32.BF16 R36, R184.reuse, R148, R36 ;  /* 0x00000094b824723c */ /* 0x044ff00000041824 */
[C---:B------:R-:W-:Y:S01]  /*6b80*/  HMMA.16816.F32.BF16 R40, R184.reuse, R150, R40 ;  /* 0x00000096b828723c */ /* 0x040fe20000041828 */
[----:B------:R-:W2:Y:S07]  /*6b90*/  LDSM.16.M88.4 R148, [R205+0x5800] ;  /* 0x00580000cd94783b */ /* 0x000eae0000000200 */
[C---:B------:R-:W-:Y:S08]  /*6ba0*/  HMMA.16816.F32.BF16 R44, R184.reuse, R156, R44 ;  /* 0x0000009cb82c723c */ /* 0x040ff0000004182c */
[C---:B------:R-:W-:Y:S01]  /*6bb0*/  HMMA.16816.F32.BF16 R48, R184.reuse, R158, R48 ;  /* 0x0000009eb830723c */ /* 0x040fe20000041830 */
[----:B------:R-:W3:Y:S07]  /*6bc0*/  LDSM.16.M88.4 R156, [R205+0x6800] ;  /* 0x00680000cd9c783b */ /* 0x000eee0000000200 */
[C---:B----4-:R-:W-:Y:S08]  /*6bd0*/  HMMA.16816.F32.BF16 R52, R184.reuse, R160, R52 ;  /* 0x000000a0b834723c */ /* 0x050ff00000041834 */
[C---:B------:R-:W-:Y:S01]  /*6be0*/  HMMA.16816.F32.BF16 R56, R184.reuse, R162, R56 ;  /* 0x000000a2b838723c */ /* 0x040fe20000041838 */
[----:B------:R-:W4:Y:S07]  /*6bf0*/  LDSM.16.M88.4 R160, [R205+0x7000] ;  /* 0x00700000cda0783b */ /* 0x000f2e0000000200 */
[C---:B------:R-:W-:Y:S08]  /*6c00*/  HMMA.16816.F32.BF16 R60, R184.reuse, R180, R60 ;  /* 0x000000b4b83c723c */ /* 0x040ff0000004183c */
[----:B------:R-:W-:Y:S01]  /*6c10*/  HMMA.16816.F32.BF16 R64, R184, R182, R64 ;  /* 0x000000b6b840723c */ /* 0x000fe20000041840 */
[----:B------:R-:W2:Y:S07]  /*6c20*/  LDSM.16.M88.4 R180, [R205+0x7800] ;  /* 0x00780000cdb4783b */ /* 0x000eae0000000200 */
[C---:B------:R-:W-:Y:S08]  /*6c30*/  HMMA.16816.F32.BF16 R4, R192.reuse, R188, R4 ;  /* 0x000000bcc004723c */ /* 0x040ff00000041804 */
[C---:B------:R-:W-:Y:S01]  /*6c40*/  HMMA.16816.F32.BF16 R8, R192.reuse, R190, R8 ;  /* 0x000000bec008723c */ /* 0x040fe20000041808 */
[----:B------:R-:W3:Y:S07]  /*6c50*/  LDSM.16.M88.4 R188, [R202+0x4000] ;  /* 0x00400000cabc783b */ /* 0x000eee0000000200 */
[C---:B-----5:R-:W-:Y:S08]  /*6c60*/  HMMA.16816.F32.BF16 R12, R192.reuse, R164, R12 ;  /* 0x000000a4c00c723c */ /* 0x060ff0000004180c */
[C---:B------:R-:W-:Y:S08]  /*6c70*/  HMMA.16816.F32.BF16 R16, R192.reuse, R166, R16 ;  /* 0x000000a6c010723c */ /* 0x040ff00000041810 */
[C---:B-1----:R-:W-:Y:S08]  /*6c80*/  HMMA.16816.F32.BF16 R20, R192.reuse, R136, R20 ;  /* 0x00000088c014723c */ /* 0x042ff00000041814 */
[C---:B------:R-:W-:Y:S01]  /*6c90*/  HMMA.16816.F32.BF16 R24, R192.reuse, R138, R24 ;  /* 0x0000008ac018723c */ /* 0x040fe20000041818 */
[----:B------:R-:W1:Y:S07]  /*6ca0*/  LDSM.16.M88.4 R136, [R202+0x4800] ;  /* 0x00480000ca88783b */ /* 0x000e6e0000000200 */
[C---:B--2---:R-:W-:Y:S08]  /*6cb0*/  HMMA.16816.F32.BF16 R28, R192.reuse, R148, R28 ;  /* 0x00000094c01c723c */ /* 0x044ff0000004181c */
[C---:B------:R-:W-:Y:S08]  /*6cc0*/  HMMA.16816.F32.BF16 R32, R192.reuse, R150, R32 ;  /* 0x00000096c020723c */ /* 0x040ff00000041820 */
[C---:B------:R-:W-:Y:S08]  /*6cd0*/  HMMA.16816.F32.BF16 R36, R192.reuse, R152, R36 ;  /* 0x00000098c024723c */ /* 0x040ff00000041824 */
[C---:B------:R-:W-:Y:S08]  /*6ce0*/  HMMA.16816.F32.BF16 R40, R192.reuse, R154, R40 ;  /* 0x0000009ac028723c */ /* 0x040ff00000041828 */
[C---:B---3--:R-:W-:Y:S08]  /*6cf0*/  HMMA.16816.F32.BF16 R44, R192.reuse, R156, R44 ;  /* 0x0000009cc02c723c */ /* 0x048ff0000004182c */
[C---:B------:R-:W-:Y:S08]  /*6d00*/  HMMA.16816.F32.BF16 R48, R192.reuse, R158, R48 ;  /* 0x0000009ec030723c */ /* 0x040ff00000041830 */
[C---:B----4-:R-:W-:Y:S08]  /*6d10*/  HMMA.16816.F32.BF16 R52, R192.reuse, R160, R52 ;  /* 0x000000a0c034723c */ /* 0x050ff00000041834 */
[C---:B------:R-:W-:Y:S08]  /*6d20*/  HMMA.16816.F32.BF16 R56, R192.reuse, R162, R56 ;  /* 0x000000a2c038723c */ /* 0x040ff00000041838 */
[C---:B------:R-:W-:Y:S08]  /*6d30*/  HMMA.16816.F32.BF16 R60, R192.reuse, R180, R60 ;  /* 0x000000b4c03c723c */ /* 0x040ff0000004183c */
[----:B------:R-:W-:Y:S08]  /*6d40*/  HMMA.16816.F32.BF16 R64, R192, R182, R64 ;  /* 0x000000b6c040723c */ /* 0x000ff00000041840 */
[C---:B------:R-:W-:Y:S08]  /*6d50*/  HMMA.16816.F32.BF16 R4, R196.reuse, R188, R4 ;  /* 0x000000bcc404723c */ /* 0x040ff00000041804 */
[C---:B------:R-:W-:Y:S08]  /*6d60*/  HMMA.16816.F32.BF16 R8, R196.reuse, R190, R8 ;  /* 0x000000bec408723c */ /* 0x040ff00000041808 */
[C---:B-1----:R-:W-:Y:S08]  /*6d70*/  HMMA.16816.F32.BF16 R12, R196.reuse, R136, R12 ;  /* 0x00000088c40c723c */ /* 0x042ff0000004180c */
[----:B------:R-:W-:Y:S01]  /*6d80*/  FMUL.FTZ R4, R4, c[0x0][0x320] ;  /* 0x0000c80004047a20 */ /* 0x000fe20000410000 */
[C---:B------:R-:W-:Y:S01]  /*6d90*/  HMMA.16816.F32.BF16 R16, R196.reuse, R138, R16 ;  /* 0x0000008ac410723c */ /* 0x040fe20000041810 */
[----:B------:R-:W2:Y:S02]  /*6da0*/  LDL R139, [R1+0x28] ;  /* 0x00002800018b7983 */ /* 0x000ea40000100800 */
[----:B------:R-:W-:Y:S01]  /*6db0*/  MUFU.TANH R156, R4 ;  /* 0x00000004009c7308 */ /* 0x000fe20000002400 */
[----:B------:R-:W-:Y:S02]  /*6dc0*/  FMUL.FTZ R5, R5, c[0x0][0x320] ;  /* 0x0000c80005057a20 */ /* 0x000fe40000410000 */
[----:B------:R-:W-:Y:S02]  /*6dd0*/  FMUL.FTZ R6, R6, c[0x0][0x320] ;  /* 0x0000c80006067a20 */ /* 0x000fe40000410000 */
[----:B------:R-:W-:Y:S04]  /*6de0*/  FMUL.FTZ R7, R7, c[0x0][0x320] ;  /* 0x0000c80007077a20 */ /* 0x000fe80000410000 */
[----:B------:R-:W-:Y:S01]  /*6df0*/  FMUL.FTZ R8, R8, c[0x0][0x320] ;  /* 0x0000c80008087a20 */ /* 0x000fe20000410000 */
[----:B------:R-:W-:Y:S01]  /*6e00*/  MUFU.TANH R155, R5 ;  /* 0x00000005009b7308 */ /* 0x000fe20000002400 */
[----:B------:R-:W-:Y:S02]  /*6e10*/  FMUL.FTZ R9, R9, c[0x0][0x320] ;  /* 0x0000c80009097a20 */ /* 0x000fe40000410000 */
[----:B------:R-:W-:Y:S02]  /*6e20*/  FMUL.FTZ R10, R10, c[0x0][0x320] ;  /* 0x0000c8000a0a7a20 */ /* 0x000fe40000410000 */
[----:B------:R-:W-:Y:S02]  /*6e30*/  FMUL.FTZ R11, R11, c[0x0][0x320] ;  /* 0x0000c8000b0b7a20 */ /* 0x000fe40000410000 */
[----:B------:R-:W-:Y:S02]  /*6e40*/  FMUL.FTZ R12, R12, c[0x0][0x320] ;  /* 0x0000c8000c0c7a20 */ /* 0x000fe40000410000 */
[----:B------:R-:W-:Y:S01]  /*6e50*/  FMUL.FTZ R13, R13, c[0x0][0x320] ;  /* 0x0000c8000d0d7a20 */ /* 0x000fe20000410000 */
[----:B------:R-:W1:Y:S01]  /*6e60*/  MUFU.TANH R154, R6 ;  /* 0x00000006009a7308 */ /* 0x000e620000002400 */
[----:B------:R-:W-:Y:S02]  /*6e70*/  FMUL.FTZ R14, R14, c[0x0][0x320] ;  /* 0x0000c8000e0e7a20 */ /* 0x000fe40000410000 */
[----:B------:R-:W-:Y:S02]  /*6e80*/  FMUL.FTZ R15, R15, c[0x0][0x320] ;  /* 0x0000c8000f0f7a20 */ /* 0x000fe40000410000 */
[----:B------:R-:W-:Y:S02]  /*6e90*/  FMUL.FTZ R18, R18, c[0x0][0x320] ;  /* 0x0000c80012127a20 */ /* 0x000fe40000410000 */
[----:B------:R-:W-:Y:S02]  /*6ea0*/  FMUL.FTZ R19, R19, c[0x0][0x320] ;  /* 0x0000c80013137a20 */ /* 0x000fe40000410000 */
[----:B------:R-:W-:Y:S01]  /*6eb0*/  FMUL.FTZ R17, R17, c[0x0][0x320] ;  /* 0x0000c80011117a20 */ /* 0x000fe20000410000 */
[----:B------:R3:W-:Y:S01]  /*6ec0*/  MUFU.TANH R153, R7 ;  /* 0x0000000700997308 */ /* 0x0007e20000002400 */
[----:B------:R-:W-:Y:S09]  /*6ed0*/  FMUL.FTZ R16, R16, c[0x0][0x320] ;  /* 0x0000c80010107a20 */ /* 0x000ff20000410000 */
[----:B------:R-:W-:Y:S10]  /*6ee0*/  MUFU.TANH R152, R8 ;  /* 0x0000000800987308 */ /* 0x000ff40000002400 */
[----:B------:R-:W-:Y:S01]  /*6ef0*/  MUFU.TANH R151, R9 ;  /* 0x0000000900977308 */ /* 0x000fe20000002400 */
[----:B---3--:R-:W3:Y:S09]  /*6f00*/  LDSM.16.M88.4 R4, [R202+0x5000] ;  /* 0x00500000ca04783b */ /* 0x008ef20000000200 */
[----:B------:R-:W4:Y:S10]  /*6f10*/  MUFU.TANH R149, R10 ;  /* 0x0000000a00957308 */ /* 0x000f340000002400 */
[----:B------:R5:W-:Y:S10]  /*6f20*/  MUFU.TANH R148, R11 ;  /* 0x0000000b00947308 */ /* 0x000bf40000002400 */
[----:B------:R-:W-:Y:S10]  /*6f30*/  MUFU.TANH R138, R12 ;  /* 0x0000000c008a7308 */ /* 0x000ff40000002400 */
[----:B------:R-:W1:Y:S01]  /*6f40*/  MUFU.TANH R137, R13 ;  /* 0x0000000d00897308 */ /* 0x000e620000002400 */
[----:B-----5:R-:W5:Y:S01]  /*6f50*/  LDSM.16.M88.4 R8, [R202+0x5800] ;  /* 0x00580000ca08783b */ /* 0x020f620000000200 */
[C---:B---3--:R-:W-:Y:S08]  /*6f60*/  HMMA.16816.F32.BF16 R20, R196.reuse, R4, R20 ;  /* 0x00000004c414723c */ /* 0x048ff00000041814 */
[----:B------:R-:W3:Y:S01]  /*6f70*/  MUFU.TANH R136, R14 ;  /* 0x0000000e00887308 */ /* 0x000ee20000002400 */
[C---:B------:R-:W-:Y:S01]  /*6f80*/  HMMA.16816.F32.BF16 R24, R196.reuse, R6, R24 ;  /* 0x00000006c418723c */ /* 0x040fe20000041818 */
[----:B------:R-:W1:Y:S08]  /*6f90*/  LDSM.16.M88.4 R4, [R202+0x6000] ;  /* 0x00600000ca04783b */ /* 0x000e700000000200 */
[----:B------:R3:W-:Y:S06]  /*6fa0*/  MUFU.TANH R71, R15 ;  /* 0x0000000f00477308 */ /* 0x0007ec0000002400 */
[----:B------:R-:W-:Y:S04]  /*6fb0*/  FMUL.FTZ R20, R20, c[0x0][0x320] ;  /* 0x0000c80014147a20 */ /* 0x000fe80000410000 */
[----:B------:R-:W-:Y:S01]  /*6fc0*/  MUFU.TANH R68, R17 ;  /* 0x0000001100447308 */ /* 0x000fe20000002400 */
[----:B------:R-:W-:Y:S02]  /*6fd0*/  FMUL.FTZ R21, R21, c[0x0][0x320] ;  /* 0x0000c80015157a20 */ /* 0x000fe40000410000 */
[----:B------:R-:W-:Y:S02]  /*6fe0*/  FMUL.FTZ R22, R22, c[0x0][0x320] ;  /* 0x0000c80016167a20 */ /* 0x000fe40000410000 */
[----:B------:R-:W-:Y:S02]  /*6ff0*/  FMUL.FTZ R23, R23, c[0x0][0x320] ;  /* 0x0000c80017177a20 */ /* 0x000fe40000410000 */
[----:B------:R-:W-:Y:S02]  /*7000*/  FMUL.FTZ R24, R24, c[0x0][0x320] ;  /* 0x0000c80018187a20 */ /* 0x000fe40000410000 */
[----:B------:R-:W-:Y:S01]  /*7010*/  FMUL.FTZ R25, R25, c[0x0][0x320] ;  /* 0x0000c80019197a20 */ /* 0x000fe20000410000 */
[----:B------:R-:W4:Y:S01]  /*7020*/  MUFU.TANH R17, R18 ;  /* 0x0000001200117308 */ /* 0x000f220000002400 */
[----:B------:R-:W-:Y:S02]  /*7030*/  FMUL.FTZ R26, R26, c[0x0][0x320] ;  /* 0x0000c8001a1a7a20 */ /* 0x000fe40000410000 */
[----:B------:R-:W-:Y:S01]  /*7040*/  FMUL.FTZ R27, R27, c[0x0][0x320] ;  /* 0x0000c8001b1b7a20 */ /* 0x000fe20000410000 */
[C---:B-----5:R-:W-:Y:S01]  /*7050*/  HMMA.16816.F32.BF16 R28, R196.reuse, R8, R28 ;  /* 0x00000008c41c723c */ /* 0x060fe2000004181c */
[----:B---3--:R-:W-:Y:S05]  /*7060*/  LDSM.16.M88.4 R12, [R202+0x7800] ;  /* 0x00780000ca0c783b */ /* 0x008fea0000000200 */
[----:B------:R-:W-:Y:S02]  /*7070*/  MUFU.TANH R150, R19 ;  /* 0x0000001300967308 */ /* 0x000fe40000002400 */
[C---:B------:R-:W-:Y:S01]  /*7080*/  HMMA.16816.F32.BF16 R32, R196.reuse, R10, R32 ;  /* 0x0000000ac420723c */ /* 0x040fe20000041820 */
[----:B------:R-:W3:Y:S07]  /*7090*/  LDSM.16.M88.4 R8, [R202+0x6800] ;  /* 0x00680000ca08783b */ /* 0x000eee0000000200 */
[----:B------:R5:W3:Y:S01]  /*70a0*/  MUFU.TANH R69, R16 ;  /* 0x0000001000457308 */ /* 0x000ae20000002400 */
[C---:B-1----:R-:W-:Y:S07]  /*70b0*/  HMMA.16816.F32.BF16 R36, R196.reuse, R4, R36 ;  /* 0x00000004c424723c */ /* 0x042fee0000041824 */
[----:B------:R-:W-:Y:S01]  /*70c0*/  FMUL.FTZ R28, R28, c[0x0][0x320] ;  /* 0x0000c8001c1c7a20 */ /* 0x000fe20000410000 */
[C---:B------:R-:W-:Y:S01]  /*70d0*/  HMMA.16816.F32.BF16 R40, R196.reuse, R6, R40 ;  /* 0x00000006c428723c */ /* 0x040fe20000041828 */
[----:B------:R-:W1:Y:S01]  /*70e0*/  MUFU.TANH R20, R20 ;  /* 0x0000001400147308 */ /* 0x000e620000002400 */
[----:B------:R-:W1:Y:S01]  /*70f0*/  LDSM.16.M88.4 R4, [R202+0x7000] ;  /* 0x00700000ca04783b */ /* 0x000e620000000200 */
[----:B------:R-:W-:Y:S04]  /*7100*/  DEPBAR.LE SB0, 0x0 ;  /* 0x000080000000791a */ /* 0x000fe80000000000 */
[----:B------:R-:W-:Y:S02]  /*7110*/  FMUL.FTZ R32, R32, c[0x0][0x320] ;  /* 0x0000c80020207a20 */ /* 0x000fe40000410000 */
[----:B------:R-:W-:Y:S02]  /*7120*/  FMUL.FTZ R29, R29, c[0x0][0x320] ;  /* 0x0000c8001d1d7a20 */ /* 0x000fe40000410000 */
[----:B------:R-:W-:Y:S01]  /*7130*/  MUFU.TANH R163, R32 ;  /* 0x0000002000a37308 */ /* 0x000fe20000002400 */
[----:B------:R-:W-:Y:S01]  /*7140*/  BAR.SYNC.DEFER_BLOCKING 0x0 ;  /* 0x0000000000007b1d */ /* 0x000fe20000010000 */
[----:B------:R-:W-:Y:S02]  /*7150*/  FMUL.FTZ R30, R30, c[0x0][0x320] ;  /* 0x0000c8001e1e7a20 */ /* 0x000fe40000410000 */
[----:B------:R-:W-:Y:S02]  /*7160*/  FMUL.FTZ R31, R31, c[0x0][0x320] ;  /* 0x0000c8001f1f7a20 */ /* 0x000fe40000410000 */
[----:B------:R-:W-:Y:S02]  /*7170*/  FMUL.FTZ R36, R36, c[0x0][0x320] ;  /* 0x0000c80024247a20 */ /* 0x000fe40000410000 */
[----:B------:R-:W-:Y:S02]  /*7180*/  FMUL.FTZ R37, R37, c[0x0][0x320] ;  /* 0x0000c80025257a20 */ /* 0x000fe40000410000 */
[----:B------:R-:W2:Y:S01]  /*7190*/  MUFU.TANH R21, R21 ;  /* 0x0000001500157308 */ /* 0x000ea20000002400 */
[----:B------:R-:W-:Y:S01]  /*71a0*/  FMUL.FTZ R38, R38, c[0x0][0x320] ;  /* 0x0000c80026267a20 */ /* 0x000fe20000410000 */
[C---:B---3--:R-:W-:Y:S01]  /*71b0*/  HMMA.16816.F32.BF16 R44, R196.reuse, R8, R44 ;  /* 0x00000008c42c723c */ /* 0x048fe2000004182c */
[----:B------:R3:W4:Y:S04]  /*71c0*/  SHFL.IDX PT, R8, R0, 0x1, 0x1c1f ;  /* 0x003c1f0000087f89 */ /* 0x00072800000e0000 */
[----:B------:R-:W-:Y:S03]  /*71d0*/  FMUL.FTZ R40, R40, c[0x0][0x320] ;  /* 0x0000c80028287a20 */ /* 0x000fe60000410000 */
[----:B------:R-:W2:Y:S01]  /*71e0*/  MUFU.TANH R24, R24 ;  /* 0x0000001800187308 */ /* 0x000ea20000002400 */
[C---:B------:R-:W-:Y:S03]  /*71f0*/  HMMA.16816.F32.BF16 R48, R196.reuse, R10, R48 ;  /* 0x0000000ac430723c */ /* 0x040fe60000041830 */
[----:B------:R-:W-:Y:S02]  /*7200*/  FMUL.FTZ R41, R41, c[0x0][0x320] ;  /* 0x0000c80029297a20 */ /* 0x000fe40000410000 */
[----:B------:R-:W-:Y:S02]  /*7210*/  FMUL.FTZ R39, R39, c[0x0][0x320] ;  /* 0x0000c80027277a20 */ /* 0x000fe40000410000 */
[----:B------:R-:W-:Y:S02]  /*7220*/  FMUL.FTZ R42, R42, c[0x0][0x320] ;  /* 0x0000c8002a2a7a20 */ /* 0x000fe40000410000 */
[----:B------:R4:W-:Y:S01]  /*7230*/  MUFU.TANH R18, R40 ;  /* 0x0000002800127308 */ /* 0x0009e20000002400 */
[C---:B-1----:R-:W-:Y:S03]  /*7240*/  HMMA.16816.F32.BF16 R52, R196.reuse, R4, R52 ;  /* 0x00000004c434723c */ /* 0x042fe60000041834 */
[----:B------:R-:W-:Y:S02]  /*7250*/  FMUL.FTZ R33, R33, c[0x0][0x320] ;  /* 0x0000c80021217a20 */ /* 0x000fe40000410000 */
[----:B------:R-:W-:Y:S01]  /*7260*/  FMUL.FTZ R35, R35, c[0x0][0x320] ;  /* 0x0000c80023237a20 */ /* 0x000fe20000410000 */
[----:B---3--:R-:W-:Y:S01]  /*7270*/  MOV R0, 0xffffff80 ;  /* 0xffffff8000007802 */ /* 0x008fe20000000f00 */
[----:B------:R-:W-:Y:S01]  /*7280*/  FMUL.FTZ R44, R44, c[0x0][0x320] ;  /* 0x0000c8002c2c7a20 */ /* 0x000fe20000410000 */
[C---:B------:R-:W-:Y:S01]  /*7290*/  HMMA.16816.F32.BF16 R56, R196.reuse, R6, R56 ;  /* 0x00000006c438723c */ /* 0x040fe20000041838 */
[----:B------:R-:W-:Y:S03]  /*72a0*/  MUFU.TANH R42, R42 ;  /* 0x0000002a002a7308 */ /* 0x000fe60000002400 */
[----:B------:R-:W-:Y:S02]  /*72b0*/  IMAD R0, R229, R0, 0x1 ;  /* 0x00000001e5007424 */ /* 0x000fe400078e0200 */
[----:B------:R-:W-:Y:S02]  /*72c0*/  FMUL.FTZ R49, R49, c[0x0][0x320] ;  /* 0x0000c80031317a20 */ /* 0x000fe40000410000 */
[C---:B------:R-:W-:Y:S03]  /*72d0*/  HMMA.16816.F32.BF16 R60, R196.reuse, R12, R60 ;  /* 0x0000000cc43c723c */ /* 0x040fe6000004183c */
[----:B------:R1:W-:Y:S01]  /*72e0*/  MUFU.TANH R19, R41 ;  /* 0x0000002900137308 */ /* 0x0003e20000002400 */
[----:B------:R-:W-:Y:S01]  /*72f0*/  IADD3 R0, R0, c[0x0][0x1d0], -R231 ;  /* 0x0000740000007a10 */ /* 0x000fe20007ffe8e7 */
[----:B------:R-:W-:Y:S02]  /*7300*/  FMUL.FTZ R45, R45, c[0x0][0x320] ;  /* 0x0000c8002d2d7a20 */ /* 0x000fe40000410000 */
[----:B------:R-:W-:Y:S01]  /*7310*/  FMUL.FTZ R46, R46, c[0x0][0x320] ;  /* 0x0000c8002e2e7a20 */ /* 0x000fe20000410000 */
[----:B------:R-:W-:Y:S01]  /*7320*/  IADD3 R0, R0, -c[0x0][0x168], RZ ;  /* 0x80005a0000007a10 */ /* 0x000fe20007ffe0ff */
[----:B------:R-:W-:Y:S03]  /*7330*/  HMMA.16816.F32.BF16 R64, R196, R14, R64 ;  /* 0x0000000ec440723c */ /* 0x000fe60000041840 */
[----:B------:R-:W-:Y:S01]  /*7340*/  FMUL.FTZ R47, R47, c[0x0][0x320] ;  /* 0x0000c8002f2f7a20 */ /* 0x000fe20000410000 */
[----:B------:R3:W-:Y:S01]  /*7350*/  MUFU.TANH R15, R49 ;  /* 0x00000031000f7308 */ /* 0x0007e20000002400 */
[C---:B------:R-:W-:Y:S01]  /*7360*/  IMAD.IADD R2, R0.reuse, 0x1, R2 ;  /* 0x0000000100027824 */ /* 0x040fe200078e0202 */
[----:B----4-:R-:W-:Y:S01]  /*7370*/  IADD3 R0, R0, R8, RZ ;  /* 0x0000000800007210 */ /* 0x010fe20007ffe0ff */
[----:B------:R-:W-:Y:S02]  /*7380*/  FMUL.FTZ R5, R56, c[0x0][0x320] ;  /* 0x0000c80038057a20 */ /* 0x000fe40000410000 */
[----:B-----5:R-:W-:Y:S01]  /*7390*/  FMUL.FTZ R16, R57, c[0x0][0x320] ;  /* 0x0000c80039107a20 */ /* 0x020fe20000410000 */
[----:B------:R-:W-:Y:S02]  /*73a0*/  ISETP.GT.AND P4, PT, R0, RZ, PT ;  /* 0x000000ff0000720c */ /* 0x000fe40003f84270 */
[----:B------:R-:W-:Y:S01]  /*73b0*/  ISETP.GT.AND P0, PT, R2, 0x1, PT ;  /* 0x000000010200780c */ /* 0x000fe20003f04270 */
[----:B------:R-:W-:Y:S01]  /*73c0*/  FMUL.FTZ R52, R52, c[0x0][0x320] ;  /* 0x0000c80034347a20 */ /* 0x000fe20000410000 */
[----:B------:R-:W4:Y:S01]  /*73d0*/  MUFU.TANH R25, R25 ;  /* 0x0000001900197308 */ /* 0x000f220000002400 */
[----:B------:R-:W-:Y:S01]  /*73e0*/  FSEL R11, R154, -INF , P4 ;  /* 0xff8000009a0b7808 */ /* 0x000fe20002000000 */
[----:B------:R-:W-:Y:S01]  /*73f0*/  FMUL.FTZ R48, R48, c[0x0][0x320] ;  /* 0x0000c80030307a20 */ /* 0x000fe20000410000 */
[----:B------:R-:W-:Y:S01]  /*7400*/  FSEL R8, R155, -INF , P0 ;  /* 0xff8000009b087808 */ /* 0x000fe20000000000 */
[----:B------:R-:W-:Y:S01]  /*7410*/  FMUL.FTZ R53, R53, c[0x0][0x320] ;  /* 0x0000c80035357a20 */ /* 0x000fe20000410000 */
[----:B------:R-:W-:Y:S01]  /*7420*/  ISETP.GT.AND P4, PT, R0, 0x8, PT ;  /* 0x000000080000780c */ /* 0x000fe20003f84270 */
[----:B------:R-:W-:Y:S01]  /*7430*/  FMUL.FTZ R54, R54, c[0x0][0x320] ;  /* 0x0000c80036367a20 */ /* 0x000fe20000410000 */
[----:B------:R-:W-:Y:S01]  /*7440*/  ISETP.GT.AND P0, PT, R2, 0x9, PT ;  /* 0x000000090200780c */ /* 0x000fe20003f04270 */
[----:B------:R-:W-:Y:S01]  /*7450*/  FMUL.FTZ R55, R55, c[0x0][0x320] ;  /* 0x0000c80037377a20 */ /* 0x000fe20000410000 */
[----:B------:R-:W-:Y:S01]  /*7460*/  FSEL R13, R149, -INF , P4 ;  /* 0xff800000950d7808 */ /* 0x000fe20002000000 */
[----:B------:R-:W2:Y:S01]  /*7470*/  MUFU.TANH R28, R28 ;  /* 0x0000001c001c7308 */ /* 0x000ea20000002400 */
[----:B------:R-:W-:Y:S01]  /*7480*/  FSEL R10, R151, -INF , P0 ;  /* 0xff800000970a7808 */ /* 0x000fe20000000000 */
[----:B------:R-:W-:Y:S01]  /*7490*/  FMUL.FTZ R60, R60, c[0x0][0x320] ;  /* 0x0000c8003c3c7a20 */ /* 0x000fe20000410000 */
[----:B------:R-:W-:Y:S01]  /*74a0*/  ISETP.GT.AND P0, PT, R2, 0x11, PT ;  /* 0x000000110200780c */ /* 0x000fe20003f04270 */
[----:B------:R-:W-:Y:S01]  /*74b0*/  FMUL.FTZ R61, R61, c[0x0][0x320] ;  /* 0x0000c8003d3d7a20 */ /* 0x000fe20000410000 */
[----:B------:R-:W-:Y:S01]  /*74c0*/  ISETP.GT.AND P4, PT, R0, 0x10, PT ;  /* 0x000000100000780c */ /* 0x000fe20003f84270 */
[----:B------:R-:W-:Y:S01]  /*74d0*/  FMUL.FTZ R62, R62, c[0x0][0x320] ;  /* 0x0000c8003e3e7a20 */ /* 0x000fe20000410000 */
[----:B------:R-:W-:Y:S01]  /*74e0*/  FSEL R40, R137, -INF , P0 ;  /* 0xff80000089287808 */ /* 0x000fe20000000000 */
[----:B------:R-:W-:Y:S01]  /*74f0*/  FMUL.FTZ R63, R63, c[0x0][0x320] ;  /* 0x0000c8003f3f7a20 */ /* 0x000fe20000410000 */
[----:B-1----:R-:W-:Y:S01]  /*7500*/  FSEL R41, R136, -INF , P4 ;  /* 0xff80000088297808 */ /* 0x002fe20002000000 */
[----:B------:R-:W-:Y:S01]  /*7510*/  MUFU.TANH R6, R48 ;  /* 0x0000003000067308 */ /* 0x000fe20000002400 */
[----:B------:R-:W5:Y:S01]  /*7520*/  LDL.64 R136, [R1+0x18] ;  /* 0x0000180001887983 */ /* 0x000f620000100a00 */
[----:B------:R-:W-:Y:S01]  /*7530*/  ISETP.GT.AND P1, PT, R2, RZ, PT ;  /* 0x000000ff0200720c */ /* 0x000fe20003f24270 */
[----:B------:R-:W-:Y:S01]  /*7540*/  FMUL.FTZ R65, R65, c[0x0][0x320] ;  /* 0x0000c80041417a20 */ /* 0x000fe20000410000 */
[----:B------:R-:W-:Y:S01]  /*7550*/  ISETP.GT.AND P4, PT, R0, 0x18, PT ;  /* 0x000000180000780c */ /* 0x000fe20003f84270 */
[----:B------:R-:W-:Y:S01]  /*7560*/  FMUL.FTZ R43, R43, c[0x0][0x320] ;  /* 0x0000c8002b2b7a20 */ /* 0x000fe20000410000 */
[----:B------:R-:W-:Y:S01]  /*7570*/  FSEL R7, R156, -INF , P1 ;  /* 0xff8000009c077808 */ /* 0x000fe20000800000 */
[----:B------:R-:W-:Y:S01]  /*7580*/  FMUL.FTZ R59, R59, c[0x0][0x320] ;  /* 0x0000c8003b3b7a20 */ /* 0x000fe20000410000 */
[----:B------:R-:W-:Y:S01]  /*7590*/  ISETP.GT.AND P1, PT, R2, 0x8, PT ;  /* 0x000000080200780c */ /* 0x000fe20003f24270 */
[----:B------:R-:W-:Y:S01]  /*75a0*/  FMUL.FTZ R50, R50, c[0x0][0x320] ;  /* 0x0000c80032327a20 */ /* 0x000fe20000410000 */
[----:B------:R-:W-:Y:S01]  /*75b0*/  MUFU.TANH R65, R65 ;  /* 0x0000004100417308 */ /* 0x000fe20000002400 */
[----:B------:R-:W-:Y:S01]  /*75c0*/  FMNMX.FTZ R4, R7, R3, !PT ;  /* 0x0000000307047209 */ /* 0x000fe20007810000 */
[----:B------:R-:W-:Y:S01]  /*75d0*/  FMUL.FTZ R34, R34, c[0x0][0x320] ;  /* 0x0000c80022227a20 */ /* 0x000fe20000410000 */
[----:B------:R-:W-:Y:S01]  /*75e0*/  FSEL R57, R17, -INF , P4 ;  /* 0xff80000011397808 */ /* 0x000fe20002000000 */
[----:B------:R-:W-:Y:S01]  /*75f0*/  FMUL.FTZ R51, R51, c[0x0][0x320] ;  /* 0x0000c80033337a20 */ /* 0x000fe20000410000 */
[----:B------:R-:W-:Y:S01]  /*7600*/  FMNMX.FTZ R4, R8, R4, !PT ;  /* 0x0000000408047209 */ /* 0x000fe20007810000 */
[----:B------:R-:W-:Y:S01]  /*7610*/  FMUL.FTZ R64, R64, c[0x0][0x320] ;  /* 0x0000c80040407a20 */ /* 0x000fe20000410000 */
[----:B------:R-:W-:Y:S01]  /*7620*/  FSEL R9, R152, -INF , P1 ;  /* 0xff80000098097808 */ /* 0x000fe20000800000 */
[----:B------:R-:W-:Y:S01]  /*7630*/  FMUL.FTZ R58, R58, c[0x0][0x320] ;  /* 0x0000c8003a3a7a20 */ /* 0x000fe20000410000 */
[----:B------:R-:W-:Y:S01]  /*7640*/  ISETP.GT.AND P1, PT, R2, 0x10, PT ;  /* 0x000000100200780c */ /* 0x000fe20003f24270 */
[----:B------:R1:W-:Y:S01]  /*7650*/  MUFU.TANH R17, R5 ;  /* 0x0000000500117308 */ /* 0x0003e20000002400 */
[----:B------:R-:W-:Y:S01]  /*7660*/  FMNMX.FTZ R4, R9, R4, !PT ;  /* 0x0000000409047209 */ /* 0x000fe20007810000 */
[----:B------:R-:W-:Y:S01]  /*7670*/  FMUL.FTZ R67, R67, c[0x0][0x320] ;  /* 0x0000c80043437a20 */ /* 0x000fe20000410000 */
[----:B------:R-:W-:Y:S02]  /*7680*/  FSEL R32, R138, -INF , P1 ;  /* 0xff8000008a207808 */ /* 0x000fe40000800000 */
[----:B------:R-:W-:Y:S02]  /*7690*/  FMNMX.FTZ R4, R10, R4, !PT ;  /* 0x000000040a047209 */ /* 0x000fe40007810000 */
[----:B------:R-:W-:Y:S02]  /*76a0*/  ISETP.GT.AND P1, PT, R2, 0x18, PT ;  /* 0x000000180200780c */ /* 0x000fe40003f24270 */
[----:B------:R-:W-:Y:S01]  /*76b0*/  FMNMX.FTZ R4, R32, R4, !PT ;  /* 0x0000000420047209 */ /* 0x000fe20007810000 */
[----:B------:R-:W2:Y:S01]  /*76c0*/  MUFU.TANH R29, R29 ;  /* 0x0000001d001d7308 */ /* 0x000ea20000002400 */
[----:B------:R-:W-:Y:S02]  /*76d0*/  ISETP.GT.AND P0, PT, R2, 0x19, PT ;  /* 0x000000190200780c */ /* 0x000fe40003f04270 */
[----:B---3--:R-:W-:Y:S02]  /*76e0*/  FSEL R49, R69, -INF , P1 ;  /* 0xff80000045317808 */ /* 0x008fe40000800000 */
[----:B------:R-:W-:Y:S02]  /*76f0*/  FMNMX.FTZ R4, R40, R4, !PT ;  /* 0x0000000428047209 */ /* 0x000fe40007810000 */
[----:B------:R-:W-:Y:S02]  /*7700*/  ISETP.GT.AND P2, PT, R0, 0x1, PT ;  /* 0x000000010000780c */ /* 0x000fe40003f44270 */
[----:B------:R-:W-:Y:S01]  /*7710*/  ISETP.GT.AND P1, PT, R2, 0x20, PT ;  /* 0x000000200200780c */ /* 0x000fe20003f24270 */
[----:B------:R-:W3:Y:S01]  /*7720*/  MUFU.TANH R22, R22 ;  /* 0x0000001600167308 */ /* 0x000ee20000002400 */
[----:B------:R-:W-:Y:S02]  /*7730*/  FSEL R56, R68, -INF , P0 ;  /* 0xff80000044387808 */ /* 0x000fe40000000000 */
[----:B------:R-:W-:Y:S02]  /*7740*/  FMNMX.FTZ R4, R49, R4, !PT ;  /* 0x0000000431047209 */ /* 0x000fe40007810000 */
[----:B------:R-:W-:Y:S02]  /*7750*/  FSEL R12, R153, -INF , P2 ;  /* 0xff800000990c7808 */ /* 0x000fe40001000000 */
[----:B------:R-:W-:Y:S02]  /*7760*/  FSEL R151, R20, -INF , P1 ;  /* 0xff80000014977808 */ /* 0x000fe40000800000 */
[----:B------:R-:W-:Y:S01]  /*7770*/  ISETP.GT.AND P0, PT, R2, 0x21, PT ;  /* 0x000000210200780c */ /* 0x000fe20003f04270 */
[----:B------:R-:W3:Y:S01]  /*7780*/  MUFU.TANH R36, R36 ;  /* 0x0000002400247308 */ /* 0x000ee20000002400 */
[----:B-1----:R-:W-:Y:S02]  /*7790*/  FMNMX.FTZ R5, R11, R70, !PT ;  /* 0x000000460b057209 */ /* 0x002fe40007810000 */
[----:B------:R-:W-:Y:S02]  /*77a0*/  FMNMX.FTZ R4, R56, R4, !PT ;  /* 0x0000000438047209 */ /* 0x000fe40007810000 */
[----:B--2---:R-:W-:Y:S02]  /*77b0*/  FSEL R152, R21, -INF , P0 ;  /* 0xff80000015987808 */ /* 0x004fe40000000000 */
[----:B------:R-:W-:Y:S02]  /*77c0*/  FMNMX.FTZ R5, R12, R5, !PT ;  /* 0x000000050c057209 */ /* 0x000fe40007810000 */
[----:B------:R-:W-:Y:S01]  /*77d0*/  ISETP.GT.AND P2, PT, R0, 0x9, PT ;  /* 0x000000090000780c */ /* 0x000fe20003f44270 */
[----:B------:R-:W1:Y:S01]  /*77e0*/  MUFU.TANH R33, R33 ;  /* 0x0000002100217308 */ /* 0x000e620000002400 */
[----:B------:R-:W-:Y:S02]  /*77f0*/  ISETP.GT.AND P1, PT, R2, 0x28, PT ;  /* 0x000000280200780c */ /* 0x000fe40003f24270 */
[----:B------:R-:W-:Y:S02]  /*7800*/  FMNMX.FTZ R4, R151, R4, !PT ;  /* 0x0000000497047209 */ /* 0x000fe40007810000 */
[----:B------:R-:W-:Y:S02]  /*7810*/  FSEL R14, R148, -INF , P2 ;  /* 0xff800000940e7808 */ /* 0x000fe40001000000 */
[----:B------:R-:W-:Y:S02]  /*7820*/  FMNMX.FTZ R5, R13, R5, !PT ;  /* 0x000000050d057209 */ /* 0x000fe40007810000 */
[----:B------:R-:W-:Y:S01]  /*7830*/  ISETP.GT.AND P0, PT, R2, 0x29, PT ;  /* 0x000000290200780c */ /* 0x000fe20003f04270 */
[----:B------:R-:W2:Y:S01]  /*7840*/  MUFU.TANH R23, R23 ;  /* 0x0000001700177308 */ /* 0x000ea20000002400 */
[----:B------:R-:W-:Y:S02]  /*7850*/  FSEL R155, R24, -INF , P1 ;  /* 0xff800000189b7808 */ /* 0x000fe40000800000 */
[----:B------:R-:W-:Y:S02]  /*7860*/  FMNMX.FTZ R4, R152, R4, !PT ;  /* 0x0000000498047209 */ /* 0x000fe40007810000 */
[----:B------:R-:W-:Y:S02]  /*7870*/  FMNMX.FTZ R5, R14, R5, !PT ;  /* 0x000000050e057209 */ /* 0x000fe40007810000 */
[----:B------:R-:W-:Y:S02]  /*7880*/  ISETP.GT.AND P1, PT, R2, 0x30, PT ;  /* 0x000000300200780c */ /* 0x000fe40003f24270 */
[----:B----4-:R-:W-:Y:S01]  /*7890*/  FSEL R156, R25, -INF , P0 ;  /* 0xff800000199c7808 */ /* 0x010fe20000000000 */
[----:B------:R-:W4:Y:S01]  /*78a0*/  MUFU.TANH R37, R37 ;  /* 0x0000002500257308 */ /* 0x000f220000002400 */
[----:B------:R-:W-:Y:S02]  /*78b0*/  ISETP.GT.AND P2, PT, R0, 0x11, PT ;  /* 0x000000110000780c */ /* 0x000fe40003f44270 */
[----:B------:R-:W-:Y:S02]  /*78c0*/  FMNMX.FTZ R4, R155, R4, !PT ;  /* 0x000000049b047209 */ /* 0x000fe40007810000 */
[----:B------:R-:W-:Y:S02]  /*78d0*/  FSEL R159, R28, -INF , P1 ;  /* 0xff8000001c9f7808 */ /* 0x000fe40000800000 */
[----:B------:R-:W-:Y:S02]  /*78e0*/  ISETP.GT.AND P0, PT, R2, 0x31, PT ;  /* 0x000000310200780c */ /* 0x000fe40003f04270 */
[----:B------:R-:W-:Y:S01]  /*78f0*/  FSEL R48, R71, -INF , P2 ;  /* 0xff80000047307808 */ /* 0x000fe20001000000 */
[----:B------:R-:W1:Y:S01]  /*7900*/  MUFU.TANH R44, R44 ;  /* 0x0000002c002c7308 */ /* 0x000e620000002400 */
[----:B------:R-:W-:Y:S02]  /*7910*/  FMNMX.FTZ R5, R41, R5, !PT ;  /* 0x0000000529057209 */ /* 0x000fe40007810000 */
[----:B------:R-:W-:Y:S02]  /*7920*/  FMNMX.FTZ R4, R156, R4, !PT ;  /* 0x000000049c047209 */ /* 0x000fe40007810000 */
[----:B------:R-:W-:Y:S02]  /*7930*/  FSEL R160, R29, -INF , P0 ;  /* 0xff8000001da07808 */ /* 0x000fe40000000000 */
[----:B------:R-:W-:Y:S02]  /*7940*/  ISETP.GT.AND P2, PT, R0, 0x19, PT ;  /* 0x000000190000780c */ /* 0x000fe40003f44270 */
[----:B------:R-:W-:Y:S01]  /*7950*/  ISETP.GT.AND P1, PT, R2, 0x38, PT ;  /* 0x000000380200780c */ /* 0x000fe20003f24270 */
[----:B------:R-:W1:Y:S01]  /*7960*/  MUFU.TANH R26, R26 ;  /* 0x0000001a001a7308 */ /* 0x000e620000002400 */
[----:B------:R-:W-:Y:S02]  /*7970*/  FMNMX.FTZ R5, R48, R5, !PT ;  /* 0x0000000530057209 */ /* 0x000fe40007810000 */
[----:B------:R-:W-:Y:S02]  /*7980*/  FMNMX.FTZ R4, R159, R4, !PT ;  /* 0x000000049f047209 */ /* 0x000fe40007810000 */
[----:B------:R-:W-:Y:S02]  /*7990*/  ISETP.GT.AND P4, PT, R0, 0x20, PT ;  /* 0x000000200000780c */ /* 0x000fe40003f84270 */
[----:B------:R-:W-:Y:S02]  /*79a0*/  FSEL R150, R150, -INF , P2 ;  /* 0xff80000096967808 */ /* 0x000fe40001000000 */
[C---:B------:R-:W-:Y:S01]  /*79b0*/  ISETP.GT.AND P0, PT, R2.reuse, 0x39, PT ;  /* 0x000000390200780c */ /* 0x040fe20003f04270 */
[----:B------:R-:W4:Y:S01]  /*79c0*/  MUFU.TANH R27, R27 ;  /* 0x0000001b001b7308 */ /* 0x000f220000002400 */
[----:B------:R-:W-:Y:S02]  /*79d0*/  FSEL R163, R163, -INF , P1 ;  /* 0xff800000a3a37808 */ /* 0x000fe40000800000 */
[----:B------:R-:W-:Y:S02]  /*79e0*/  ISETP.GT.AND P1, PT, R2, 0x40, PT ;  /* 0x000000400200780c */ /* 0x000fe40003f24270 */
[----:B------:R-:W-:Y:S02]  /*79f0*/  FMNMX.FTZ R5, R57, R5, !PT ;  /* 0x0000000539057209 */ /* 0x000fe40007810000 */
[----:B------:R-:W-:Y:S02]  /*7a00*/  FMNMX.FTZ R4, R160, R4, !PT ;  /* 0x00000004a0047209 */ /* 0x000fe40007810000 */
[----:B---3--:R-:W-:Y:S01]  /*7a10*/  FSEL R153, R22, -INF , P4 ;  /* 0xff80000016997808 */ /* 0x008fe20002000000 */
[----:B------:R-:W3:Y:S01]  /*7a20*/  MUFU.TANH R30, R30 ;  /* 0x0000001e001e7308 */ /* 0x000ee20000002400 */
[----:B------:R-:W-:Y:S02]  /*7a30*/  FSEL R167, R36, -INF , P1 ;  /* 0xff80000024a77808 */ /* 0x000fe40000800000 */
[----:B------:R-:W-:Y:S02]  /*7a40*/  ISETP.GT.AND P2, PT, R0, 0x21, PT ;  /* 0x000000210000780c */ /* 0x000fe40003f44270 */
[----:B-1----:R-:W-:Y:S02]  /*7a50*/  FSEL R164, R33, -INF , P0 ;  /* 0xff80000021a47808 */ /* 0x002fe40000000000 */
[----:B------:R-:W-:Y:S02]  /*7a60*/  FMNMX.FTZ R5, R150, R5, !PT ;  /* 0x0000000596057209 */ /* 0x000fe40007810000 */
[C---:B------:R-:W-:Y:S01]  /*7a70*/  ISETP.GT.AND P1, PT, R2.reuse, 0x48, PT ;  /* 0x000000480200780c */ /* 0x040fe20003f24270 */
[----:B------:R-:W1:Y:S01]  /*7a80*/  MUFU.TANH R31, R31 ;  /* 0x0000001f001f7308 */ /* 0x000e620000002400 */
[----:B------:R-:W-:Y:S02]  /*7a90*/  FMNMX.FTZ R4, R163, R4, !PT ;  /* 0x00000004a3047209 */ /* 0x000fe40007810000 */
[----:B--2---:R-:W-:Y:S02]  /*7aa0*/  FSEL R154, R23, -INF , P2 ;  /* 0xff800000179a7808 */ /* 0x004fe40001000000 */
[----:B------:R-:W-:Y:S02]  /*7ab0*/  ISETP.GT.AND P0, PT, R2, 0x41, PT ;  /* 0x000000410200780c */ /* 0x000fe40003f04270 */
[----:B------:R-:W-:Y:S02]  /*7ac0*/  FSEL R189, R18, -INF , P1 ;  /* 0xff80000012bd7808 */ /* 0x000fe40000800000 */
[----:B------:R-:W-:Y:S01]  /*7ad0*/  ISETP.GT.AND P1, PT, R2, 0x50, PT ;  /* 0x000000500200780c */ /* 0x000fe20003f24270 */
[----:B------:R-:W-:Y:S01]  /*7ae0*/  MUFU.TANH R35, R35 ;  /* 0x0000002300237308 */ /* 0x000fe20000002400 */
[----:B------:R-:W-:Y:S02]  /*7af0*/  FMNMX.FTZ R4, R164, R4, !PT ;  /* 0x00000004a4047209 */ /* 0x000fe40007810000 */
[----:B------:R-:W-:Y:S02]  /*7b00*/  ISETP.GT.AND P4, PT, R0, 0x28, PT ;  /* 0x000000280000780c */ /* 0x000fe40003f84270 */
[----:B------:R-:W-:Y:S02]  /*7b10*/  FMNMX.FTZ R5, R153, R5, !PT ;  /* 0x0000000599057209 */ /* 0x000fe40007810000 */
[----:B----4-:R-:W-:Y:S02]  /*7b20*/  FSEL R180, R37, -INF , P0 ;  /* 0xff80000025b47808 */ /* 0x010fe40000000000 */
[----:B------:R-:W-:Y:S01]  /*7b30*/  FSEL R233, R44, -INF , P1 ;  /* 0xff8000002ce97808 */ /* 0x000fe20000800000 */
[----:B------:R-:W2:Y:S01]  /*7b40*/  MUFU.TANH R34, R34 ;  /* 0x0000002200227308 */ /* 0x000ea20000002400 */
[----:B------:R-:W-:Y:S02]  /*7b50*/  ISETP.GT.AND P2, PT, R0, 0x29, PT ;  /* 0x000000290000780c */ /* 0x000fe40003f44270 */
[----:B------:R-:W-:Y:S02]  /*7b60*/  FSEL R157, R26, -INF , P4 ;  /* 0xff8000001a9d7808 */ /* 0x000fe40002000000 */
[----:B------:R-:W-:Y:S02]  /*7b70*/  ISETP.GT.AND P1, PT, R2, 0x58, PT ;  /* 0x000000580200780c */ /* 0x000fe40003f24270 */
[----:B------:R-:W-:Y:S02]  /*7b80*/  FMNMX.FTZ R5, R154, R5, !PT ;  /* 0x000000059a057209 */ /* 0x000fe40007810000 */
[----:B------:R-:W-:Y:S01]  /*7b90*/  FMNMX.FTZ R4, R167, R4, !PT ;  /* 0x00000004a7047209 */ /* 0x000fe20007810000 */
[----:B------:R-:W4:Y:S01]  /*7ba0*/  MUFU.TANH R45, R45 ;  /* 0x0000002d002d7308 */ /* 0x000f220000002400 */
[----:B------:R-:W-:Y:S02]  /*7bb0*/  ISETP.GT.AND P4, PT, R0, 0x30, PT ;  /* 0x000000300000780c */ /* 0x000fe40003f84270 */
[----:B------:R-:W-:Y:S02]  /*7bc0*/  FSEL R158, R27, -INF , P2 ;  /* 0xff8000001b9e7808 */ /* 0x000fe40001000000 */
[----:B------:R-:W-:Y:S02]  /*7bd0*/  ISETP.GT.AND P0, PT, R2, 0x49, PT ;  /* 0x000000490200780c */ /* 0x000fe40003f04270 */
[----:B------:R-:W-:Y:S02]  /*7be0*/  FSEL R240, R6, -INF , P1 ;  /* 0xff80000006f07808 */ /* 0x000fe40000800000 */
[----:B------:R-:W-:Y:S01]  /*7bf0*/  FMNMX.FTZ R6, R157, R5, !PT ;  /* 0x000000059d067209 */ /* 0x000fe20007810000 */
[----:B------:R-:W2:Y:S01]  /*7c00*/  MUFU.TANH R38, R38 ;  /* 0x0000002600267308 */ /* 0x000ea20000002400 */
[----:B------:R-:W-:Y:S02]  /*7c10*/  FMNMX.FTZ R4, R180, R4, !PT ;  /* 0x00000004b4047209 */ /* 0x000fe40007810000 */
[----:B------:R-:W-:Y:S02]  /*7c20*/  ISETP.GT.AND P2, PT, R0, 0x31, PT ;  /* 0x000000310000780c */ /* 0x000fe40003f44270 */
[----:B---3--:R-:W-:Y:S02]  /*7c30*/  FSEL R161, R30, -INF , P4 ;  /* 0xff8000001ea17808 */ /* 0x008fe40002000000 */
[----:B------:R-:W-:Y:S02]  /*7c40*/  FSEL R190, R19, -INF , P0 ;  /* 0xff80000013be7808 */ /* 0x000fe40000000000 */
[----:B------:R-:W-:Y:S01]  /*7c50*/  FMNMX.FTZ R6, R158, R6, !PT ;  /* 0x000000069e067209 */ /* 0x000fe20007810000 */
[----:B------:R-:W3:Y:S01]  /*7c60*/  MUFU.TANH R39, R39 ;  /* 0x0000002700277308 */ /* 0x000ee20000002400 */
[----:B------:R-:W-:Y:S02]  /*7c70*/  FMNMX.FTZ R4, R189, R4, !PT ;  /* 0x00000004bd047209 */ /* 0x000fe40007810000 */
[----:B-1----:R-:W-:Y:S02]  /*7c80*/  FSEL R162, R31, -INF , P2 ;  /* 0xff8000001fa27808 */ /* 0x002fe40001000000 */
[C---:B------:R-:W-:Y:S02]  /*7c90*/  ISETP.GT.AND P4, PT, R0.reuse, 0x38, PT ;  /* 0x000000380000780c */ /* 0x040fe40003f84270 */
[----:B------:R-:W-:Y:S02]  /*7ca0*/  ISETP.GT.AND P2, PT, R0, 0x39, PT ;  /* 0x000000390000780c */ /* 0x000fe40003f44270 */
[----:B------:R-:W-:Y:S01]  /*7cb0*/  ISETP.GT.AND P0, PT, R2, 0x51, PT ;  /* 0x000000510200780c */ /* 0x000fe20003f04270 */
[----:B------:R-:W1:Y:S01]  /*7cc0*/  MUFU.TANH R43, R43 ;  /* 0x0000002b002b7308 */ /* 0x000e620000002400 */
[----:B------:R-:W-:Y:S02]  /*7cd0*/  FMNMX.FTZ R6, R161, R6, !PT ;  /* 0x00000006a1067209 */ /* 0x000fe40007810000 */
[----:B------:R-:W-:Y:S02]  /*7ce0*/  FMNMX.FTZ R4, R190, R4, !PT ;  /* 0x00000004be047209 */ /* 0x000fe40007810000 */
[----:B--2---:R-:W-:Y:S02]  /*7cf0*/  FSEL R165, R34, -INF , P4 ;  /* 0xff80000022a57808 */ /* 0x004fe40002000000 */
[C---:B------:R-:W-:Y:S02]  /*7d00*/  ISETP.GT.AND P4, PT, R0.reuse, 0x40, PT ;  /* 0x000000400000780c */ /* 0x040fe40003f84270 */
[----:B------:R-:W-:Y:S01]  /*7d10*/  FSEL R166, R35, -INF , P2 ;  /* 0xff80000023a67808 */ /* 0x000fe20001000000 */
[----:B------:R-:W2:Y:S01]  /*7d20*/  MUFU.TANH R46, R46 ;  /* 0x0000002e002e7308 */ /* 0x000ea20000002400 */
[----:B------:R-:W-:Y:S02]  /*7d30*/  ISETP.GT.AND P2, PT, R0, 0x41, PT ;  /* 0x000000410000780c */ /* 0x000fe40003f44270 */
[----:B----4-:R-:W-:Y:S02]  /*7d40*/  FSEL R235, R45, -INF , P0 ;  /* 0xff8000002deb7808 */ /* 0x010fe40000000000 */
[----:B------:R-:W-:Y:S02]  /*7d50*/  FMNMX.FTZ R6, R162, R6, !PT ;  /* 0x00000006a2067209 */ /* 0x000fe40007810000 */
[----:B------:R-:W-:Y:S02]  /*7d60*/  FMNMX.FTZ R4, R233, R4, !PT ;  /* 0x00000004e9047209 */ /* 0x000fe40007810000 */
[----:B------:R-:W-:Y:S01]  /*7d70*/  FSEL R182, R38, -INF , P4 ;  /* 0xff80000026b67808 */ /* 0x000fe20002000000 */
[----:B------:R-:W4:Y:S01]  /*7d80*/  MUFU.TANH R47, R47 ;  /* 0x0000002f002f7308 */ /* 0x000f220000002400 */
[----:B---3--:R-:W-:Y:S02]  /*7d90*/  FSEL R183, R39, -INF , P2 ;  /* 0xff80000027b77808 */ /* 0x008fe40001000000 */
[C---:B------:R-:W-:Y:S02]  /*7da0*/  ISETP.GT.AND P4, PT, R0.reuse, 0x48, PT ;  /* 0x000000480000780c */ /* 0x040fe40003f84270 */
[----:B------:R-:W-:Y:S02]  /*7db0*/  ISETP.GT.AND P2, PT, R0, 0x49, PT ;  /* 0x000000490000780c */ /* 0x000fe40003f44270 */
[----:B------:R-:W-:Y:S02]  /*7dc0*/  ISETP.GT.AND P0, PT, R2, 0x59, PT ;  /* 0x000000590200780c */ /* 0x000fe40003f04270 */
[----:B------:R-:W-:Y:S01]  /*7dd0*/  FMNMX.FTZ R6, R165, R6, !PT ;  /* 0x00000006a5067209 */ /* 0x000fe20007810000 */
[----:B------:R-:W3:Y:S01]  /*7de0*/  MUFU.TANH R52, R52 ;  /* 0x0000003400347308 */ /* 0x000ee20000002400 */
[----:B------:R-:W-:Y:S02]  /*7df0*/  FMNMX.FTZ R4, R235, R4, !PT ;  /* 0x00000004eb047209 */ /* 0x000fe40007810000 */
[----:B------:R-:W-:Y:S02]  /*7e00*/  FSEL R191, R42, -INF , P4 ;  /* 0xff8000002abf7808 */ /* 0x000fe40002000000 */
[C---:B------:R-:W-:Y:S02]  /*7e10*/  ISETP.GT.AND P4, PT, R0.reuse, 0x50, PT ;  /* 0x000000500000780c */ /* 0x040fe40003f84270 */
[----:B-1----:R-:W-:Y:S02]  /*7e20*/  FSEL R231, R43, -INF , P2 ;  /* 0xff8000002be77808 */ /* 0x002fe40001000000 */
[----:B------:R-:W-:Y:S01]  /*7e30*/  ISETP.GT.AND P2, PT, R0, 0x51, PT ;  /* 0x000000510000780c */ /* 0x000fe20003f44270 */
[----:B------:R-:W1:Y:S01]  /*7e40*/  MUFU.TANH R50, R50 ;  /* 0x0000003200327308 */ /* 0x000e620000002400 */
[----:B------:R-:W-:Y:S02]  /*7e50*/  FSEL R239, R15, -INF , P0 ;  /* 0xff8000000fef7808 */ /* 0x000fe40000000000 */
[----:B------:R-:W-:Y:S02]  /*7e60*/  FMNMX.FTZ R6, R166, R6, !PT ;  /* 0x00000006a6067209 */ /* 0x000fe40007810000 */
[----:B------:R-:W-:Y:S02]  /*7e70*/  FMNMX.FTZ R4, R240, R4, !PT ;  /* 0x00000004f0047209 */ /* 0x000fe40007810000 */
[----:B--2---:R-:W-:Y:S02]  /*7e80*/  FSEL R238, R46, -INF , P4 ;  /* 0xff8000002eee7808 */ /* 0x004fe40002000000 */
[----:B----4-:R-:W-:Y:S01]  /*7e90*/  FSEL R237, R47, -INF , P2 ;  /* 0xff8000002fed7808 */ /* 0x010fe20001000000 */
[----:B------:R-:W2:Y:S01]  /*7ea0*/  MUFU.TANH R53, R53 ;  /* 0x0000003500357308 */ /* 0x000ea20000002400 */
[----:B------:R-:W-:Y:S02]  /*7eb0*/  ISETP.GT.AND P2, PT, R2, 0x60, PT ;  /* 0x000000600200780c */ /* 0x000fe40003f44270 */
[----:B------:R-:W-:Y:S02]  /*7ec0*/  ISETP.GT.AND P4, PT, R0, 0x58, PT ;  /* 0x000000580000780c */ /* 0x000fe40003f84270 */
[----:B------:R-:W-:Y:S02]  /*7ed0*/  FMNMX.FTZ R5, R239, R4, !PT ;  /* 0x00000004ef057209 */ /* 0x000fe40007810000 */
[----:B------:R-:W-:Y:S02]  /*7ee0*/  FMNMX.FTZ R4, R182, R6, !PT ;  /* 0x00000006b6047209 */ /* 0x000fe40007810000 */
[----:B---3--:R-:W-:Y:S01]  /*7ef0*/  FSEL R251, R52, -INF , P2 ;  /* 0xff80000034fb7808 */ /* 0x008fe20001000000 */
[----:B------:R-:W3:Y:S01]  /*7f00*/  MUFU.TANH R16, R16 ;  /* 0x0000001000107308 */ /* 0x000ee20000002400 */
[C---:B------:R-:W-:Y:S02]  /*7f10*/  ISETP.GT.AND P1, PT, R2.reuse, 0x61, PT ;  /* 0x000000610200780c */ /* 0x040fe40003f24270 */
[----:B------:R-:W-:Y:S02]  /*7f20*/  ISETP.GT.AND P0, PT, R2, 0x68, PT ;  /* 0x000000680200780c */ /* 0x000fe40003f04270 */
[----:B-1----:R-:W-:Y:S02]  /*7f30*/  FSEL R241, R50, -INF , P4 ;  /* 0xff80000032f17808 */ /* 0x002fe40002000000 */
[C---:B------:R-:W-:Y:S02]  /*7f40*/  ISETP.GT.AND P4, PT, R2.reuse, 0x69, PT ;  /* 0x000000690200780c */ /* 0x040fe40003f84270 */
[----:B------:R-:W-:Y:S01]  /*7f50*/  FMNMX.FTZ R4, R183, R4, !PT ;  /* 0x00000004b7047209 */ /* 0x000fe20007810000 */
[----:B------:R-:W1:Y:S01]  /*7f60*/  MUFU.TANH R60, R60 ;  /* 0x0000003c003c7308 */ /* 0x000e620000002400 */
[----:B------:R-:W-:Y:S02]  /*7f70*/  FSEL R181, R17, -INF , P0 ;  /* 0xff80000011b57808 */ /* 0x000fe40000000000 */
[C---:B------:R-:W-:Y:S02]  /*7f80*/  ISETP.GT.AND P2, PT, R2.reuse, 0x70, PT ;  /* 0x000000700200780c */ /* 0x040fe40003f44270 */
[----:B--2---:R-:W-:Y:S02]  /*7f90*/  FSEL R252, R53, -INF , P1 ;  /* 0xff80000035fc7808 */ /* 0x004fe40000800000 */
[C---:B------:R-:W-:Y:S02]  /*7fa0*/  ISETP.GT.AND P1, PT, R2.reuse, 0x71, PT ;  /* 0x000000710200780c */ /* 0x040fe40003f24270 */
[----:B------:R-:W-:Y:S01]  /*7fb0*/  ISETP.GT.AND P0, PT, R2, 0x78, PT ;  /* 0x000000780200780c */ /* 0x000fe20003f04270 */
[----:B------:R-:W2:Y:S01]  /*7fc0*/  MUFU.TANH R61, R61 ;  /* 0x0000003d003d7308 */ /* 0x000ea20000002400 */
[----:B------:R-:W-:Y:S02]  /*7fd0*/  FMNMX.FTZ R4, R191, R4, !PT ;  /* 0x00000004bf047209 */ /* 0x000fe40007810000 */
[----:B---3--:R-:W-:Y:S02]  /*7fe0*/  FSEL R245, R16, -INF , P4 ;  /* 0xff80000010f57808 */ /* 0x008fe40002000000 */
[----:B------:R-:W-:Y:S02]  /*7ff0*/  ISETP.GT.AND P4, PT, R2, 0x79, PT ;  /* 0x000000790200780c */ /* 0x000fe40003f84270 */
[----:B------:R-:W-:Y:S01]  /*8000*/  FMNMX.FTZ R2, R251, R5, !PT ;  /* 0x00000005fb027209 */ /* 0x000fe20007810000 */
[----:B------:R-:W-:Y:S02]  /*8010*/  FMUL.FTZ R5, R66, c[0x0][0x320] ;  /* 0x0000c80042057a20 */ /* 0x000fe40000410000 */
[----:B------:R-:W3:Y:S01]  /*8020*/  MUFU.TANH R51, R51 ;  /* 0x0000003300337308 */ /* 0x000ee20000002400 */
[----:B------:R-:W-:Y:S02]  /*8030*/  FMNMX.FTZ R4, R231, R4, !PT ;  /* 0x00000004e7047209 */ /* 0x000fe40007810000 */
[----:B------:R-:W-:Y:S02]  /*8040*/  FMNMX.FTZ R2, R252, R2, !PT ;  /* 0x00000002fc027209 */ /* 0x000fe40007810000 */
[----:B------:R-:W-:Y:S02]  /*8050*/  FMNMX.FTZ R4, R238, R4, !PT ;  /* 0x00000004ee047209 */ /* 0x000fe40007810000 */
[----:B------:R-:W-:Y:S02]  /*8060*/  FMNMX.FTZ R2, R181, R2, !PT ;  /* 0x00000002b5027209 */ /* 0x000fe40007810000 */
[----:B-1----:R-:W-:Y:S01]  /*8070*/  FSEL R188, R60, -INF , P2 ;  /* 0xff8000003cbc7808 */ /* 0x002fe20001000000 */
[----:B------:R-:W1:Y:S01]  /*8080*/  MUFU.TANH R64, R64 ;  /* 0x0000004000407308 */ /* 0x000e620000002400 */
[----:B------:R-:W-:Y:S02]  /*8090*/  FMNMX.FTZ R2, R245, R2, !PT ;  /* 0x00000002f5027209 */ /* 0x000fe40007810000 */
[----:B------:R-:W-:Y:S02]  /*80a0*/  ISETP.GT.AND P2, PT, R0, 0x59, PT ;  /* 0x000000590000780c */ /* 0x000fe40003f44270 */
[----:B------:R-:W-:Y:S02]  /*80b0*/  FMNMX.FTZ R4, R237, R4, !PT ;  /* 0x00000004ed047209 */ /* 0x000fe40007810000 */
[----:B--2---:R-:W-:Y:S02]  /*80c0*/  FSEL R234, R61, -INF , P1 ;  /* 0xff8000003dea7808 */ /* 0x004fe40000800000 */
[----:B------:R-:W-:Y:S01]  /*80d0*/  FMNMX.FTZ R2, R188, R2, !PT ;  /* 0x00000002bc027209 */ /* 0x000fe20007810000 */
[----:B------:R-:W2:Y:S01]  /*80e0*/  MUFU.TANH R54, R54 ;  /* 0x0000003600367308 */ /* 0x000ea20000002400 */
[----:B------:R-:W-:Y:S02]  /*80f0*/  ISETP.GT.AND P1, PT, R0, 0x60, PT ;  /* 0x000000600000780c */ /* 0x000fe40003f24270 */
[----:B------:R-:W-:Y:S02]  /*8100*/  FMNMX.FTZ R4, R241, R4, !PT ;  /* 0x00000004f1047209 */ /* 0x000fe40007810000 */
[----:B---3--:R-:W-:Y:S02]  /*8110*/  FSEL R232, R51, -INF , P2 ;  /* 0xff80000033e87808 */ /* 0x008fe40001000000 */
[----:B------:R-:W-:Y:S02]  /*8120*/  FMNMX.FTZ R2, R234, R2, !PT ;  /* 0x00000002ea027209 */ /* 0x000fe40007810000 */
[----:B------:R-:W-:Y:S01]  /*8130*/  FMNMX.FTZ R4, R232, R4, !PT ;  /* 0x00000004e8047209 */ /* 0x000fe20007810000 */
[----:B------:R-:W3:Y:S01]  /*8140*/  MUFU.TANH R55, R55 ;  /* 0x0000003700377308 */ /* 0x000ee20000002400 */
[----:B------:R-:W-:Y:S02]  /*8150*/  FSEL R242, R65, -INF , P4 ;  /* 0xff80000041f27808 */ /* 0x000fe40002000000 */
[----:B------:R-:W-:Y:S02]  /*8160*/  ISETP.GT.AND P2, PT, R0, 0x68, PT ;  /* 0x000000680000780c */ /* 0x000fe40003f44270 */
[----:B-1----:R-:W-:Y:S02]  /*8170*/  FSEL R236, R64, -INF , P0 ;  /* 0xff80000040ec7808 */ /* 0x002fe40000000000 */
[----:B------:R-:W-:Y:S02]  /*8180*/  ISETP.GT.AND P0, PT, R0, 0x61, PT ;  /* 0x000000610000780c */ /* 0x000fe40003f04270 */
[----:B------:R-:W-:Y:S01]  /*8190*/  FMNMX.FTZ R2, R236, R2, !PT ;  /* 0x00000002ec027209 */ /* 0x000fe20007810000 */
[----:B------:R-:W1:Y:S01]  /*81a0*/  MUFU.TANH R58, R58 ;  /* 0x0000003a003a7308 */ /* 0x000e620000002400 */
[----:B------:R-:W-:Y:S02]  /*81b0*/  ISETP.GT.AND P4, PT, R229, R230, PT ;  /* 0x000000e6e500720c */ /* 0x000fe40003f84270 */
[----:B------:R-:W-:Y:S02]  /*81c0*/  FMNMX.FTZ R2, R242, R2, !PT ;  /* 0x00000002f2027209 */ /* 0x000fe40007810000 */
[----:B--2---:R-:W-:Y:S02]  /*81d0*/  FSEL R243, R54, -INF , P1 ;  /* 0xff80000036f37808 */ /* 0x004fe40000800000 */
[C---:B------:R-:W-:Y:S01]  /*81e0*/  ISETP.GT.AND P1, PT, R0.reuse, 0x70, PT ;  /* 0x000000700000780c */ /* 0x040fe20003f24270 */
[----:B------:R-:W2:Y:S01]  /*81f0*/  SHFL.BFLY PT, R69, R2, 0x2, 0x1f ;  /* 0x0c401f0002457f89 */ /* 0x000ea200000e0000 */
[----:B------:R-:W-:Y:S01]  /*8200*/  FMNMX.FTZ R4, R243, R4, !PT ;  /* 0x00000004f3047209 */ /* 0x000fe20007810000 */
[----:B------:R-:W4:Y:S01]  /*8210*/  MUFU.TANH R59, R59 ;  /* 0x0000003b003b7308 */ /* 0x000f220000002400 */
[----:B------:R-:W-:Y:S02]  /*8220*/  IADD3 R230, R229, -0x1, RZ ;  /* 0xffffffffe5e67810 */ /* 0x000fe40007ffe0ff */
[----:B---3--:R-:W-:Y:S02]  /*8230*/  FSEL R244, R55, -INF , P0 ;  /* 0xff80000037f47808 */ /* 0x008fe40000000000 */
[----:B------:R-:W-:Y:S02]  /*8240*/  ISETP.GT.AND P0, PT, R0, 0x69, PT ;  /* 0x000000690000780c */ /* 0x000fe40003f04270 */
[----:B------:R-:W-:Y:S03]  /*8250*/  FMNMX.FTZ R4, R244, R4, !PT ;  /* 0x00000004f4047209 */ /* 0x000fe60007810000 */
[----:B------:R-:W3:Y:S01]  /*8260*/  MUFU.TANH R62, R62 ;  /* 0x0000003e003e7308 */ /* 0x000ee20000002400 */
[----:B------:R-:W-:Y:S02]  /*8270*/  @P4 SHF.R.S32.HI R6, RZ, 0x1f, R230 ;  /* 0x0000001fff064819 */ /* 0x000fe400000114e6 */
[----:B-1----:R-:W-:Y:S03]  /*8280*/  FSEL R247, R58, -INF , P2 ;  /* 0xff8000003af77808 */ /* 0x002fe60001000000 */
[----:B------:R-:W-:Y:S01]  /*8290*/  @P4 IMAD R6, R6, c[0x0][0x1e0], RZ ;  /* 0x0000780006064a24 */ /* 0x000fe200078e02ff */
[----:B------:R-:W-:Y:S03]  /*82a0*/  FMNMX.FTZ R4, R247, R4, !PT ;  /* 0x00000004f7047209 */ /* 0x000fe60007810000 */
[----:B------:R-:W1:Y:S01]  /*82b0*/  MUFU.TANH R63, R63 ;  /* 0x0000003f003f7308 */ /* 0x000e620000002400 */
[----:B------:R-:W-:Y:S01]  /*82c0*/  @P4 IMAD R6, R230, c[0x0][0x1e4], R6 ;  /* 0x00007900e6064a24 */ /* 0x000fe200078e0206 */
[----:B--2---:R-:W-:Y:S02]  /*82d0*/  FMNMX.FTZ R69, R2, R69, !PT ;  /* 0x0000004502457209 */ /* 0x004fe40007810000 */
[----:B----4-:R-:W-:Y:S02]  /*82e0*/  FSEL R250, R59, -INF , P0 ;  /* 0xff8000003bfa7808 */ /* 0x010fe40000000000 */
[----:B------:R-:W-:Y:S02]  /*82f0*/  ISETP.GT.AND P0, PT, R0, 0x71, PT ;  /* 0x000000710000780c */ /* 0x000fe40003f04270 */
[----:B------:R-:W-:Y:S02]  /*8300*/  FMNMX.FTZ R4, R250, R4, !PT ;  /* 0x00000004fa047209 */ /* 0x000fe40007810000 */
[----:B------:R-:W2:Y:S01]  /*8310*/  MUFU.TANH R5, R5 ;  /* 0x0000000500057308 */ /* 0x000ea20000002400 */
[----:B---3--:R-:W-:Y:S02]  /*8320*/  FSEL R62, R62, -INF , P1 ;  /* 0xff8000003e3e7808 */ /* 0x008fe40000800000 */
[----:B------:R-:W-:Y:S02]  /*8330*/  ISETP.GT.AND P1, PT, R0, 0x78, PT ;  /* 0x000000780000780c */ /* 0x000fe40003f24270 */
[----:B------:R-:W-:Y:S05]  /*8340*/  FMNMX.FTZ R4, R62, R4, !PT ;  /* 0x000000043e047209 */ /* 0x000fea0007810000 */
[----:B------:R-:W3:Y:S01]  /*8350*/  MUFU.TANH R71, R67 ;  /* 0x0000004300477308 */ /* 0x000ee20000002400 */
[----:B-1----:R-:W-:Y:S02]  /*8360*/  FSEL R248, R63, -INF , P0 ;  /* 0xff8000003ff87808 */ /* 0x002fe40000000000 */
[----:B------:R-:W-:Y:S02]  /*8370*/  ISETP.GT.AND P0, PT, R0, 0x79, PT ;  /* 0x000000790000780c */ /* 0x000fe40003f04270 */
[----:B------:R-:W-:Y:S02]  /*8380*/  FMNMX.FTZ R0, R248, R4, !PT ;  /* 0x00000004f8007209 */ /* 0x000fe40007810000 */
[----:B------:R-:W1:Y:S01]  /*8390*/  SHFL.BFLY PT, R4, R69, 0x1, 0x1f ;  /* 0x0c201f0045047f89 */ /* 0x000e6200000e0000 */
[----:B--2---:R-:W-:Y:S04]  /*83a0*/  FSEL R246, R5, -INF , P1 ;  /* 0xff80000005f67808 */ /* 0x004fe80000800000 */
[----:B------:R-:W-:Y:S02]  /*83b0*/  FMNMX.FTZ R0, R246, R0, !PT ;  /* 0x00000000f6007209 */ /* 0x000fe40007810000 */
[----:B---3--:R-:W-:Y:S04]  /*83c0*/  FSEL R71, R71, -INF , P0 ;  /* 0xff80000047477808 */ /* 0x008fe80000000000 */
[----:B------:R-:W-:Y:S05]  /*83d0*/  FMNMX.FTZ R0, R71, R0, !PT ;  /* 0x0000000047007209 */ /* 0x000fea0007810000 */
[----:B------:R-:W2:Y:S01]  /*83e0*/  SHFL.BFLY PT, R2, R0, 0x2, 0x1f ;  /* 0x0c401f0000027f89 */ /* 0x000ea200000e0000 */
[----:B-1----:R-:W-:Y:S04]  /*83f0*/  FMNMX.FTZ R69, R69, R4, !PT ;  /* 0x0000000445457209 */ /* 0x002fe80007810000 */
[C---:B------:R-:W-:Y:S01]  /*8400*/  FSETP.NEU.FTZ.AND P1, PT, R69.reuse, -INF , PT ;  /* 0xff8000004500780b */ /* 0x040fe20003f3d000 */
[----:B------:R-:W-:Y:S05]  /*8410*/  FMUL.FTZ R149, R69, c[0x0][0x2d0] ;  /* 0x0000b40045957a20 */ /* 0x000fea0000410000 */
[----:B------:R-:W-:Y:S05]  /*8420*/  FSEL R149, R149, RZ, P1 ;  /* 0x000000ff95957208 */ /* 0x000fea0000800000 */
[--C-:B------:R-:W-:Y:S02]  /*8430*/  FFMA.FTZ R4, R7, c[0x0][0x2d0], -R149.reuse ;  /* 0x0000b40007047a23 */ /* 0x100fe40000010895 */
[--C-:B------:R-:W-:Y:S02]  /*8440*/  FFMA.FTZ R7, R8, c[0x0][0x2d0], -R149.reuse ;  /* 0x0000b40008077a23 */ /* 0x100fe40000010895 */
[----:B------:R1:W-:Y:S01]  /*8450*/  MUFU.EX2 R61, R4 ;  /* 0x00000004003d7308 */ /* 0x0003e20000000800 */
[----:B--2---:R-:W-:Y:S05]  /*8460*/  FMNMX.FTZ R0, R0, R2, !PT ;  /* 0x0000000200007209 */ /* 0x004fea0007810000 */
[----:B------:R-:W2:Y:S04]  /*8470*/  SHFL.BFLY PT, R2, R0, 0x1, 0x1f ;  /* 0x0c201f0000027f89 */ /* 0x000ea800000e0000 */
[----:B------:R-:W3:Y:S01]  /*8480*/  MUFU.EX2 R42, R7 ;  /* 0x00000007002a7308 */ /* 0x000ee20000000800 */
[----:B-1----:R-:W-:Y:S04]  /*8490*/  @P4 IMAD.WIDE.U32 R4, R230, c[0x0][0x1e0], RZ ;  /* 0x00007800e6044a25 */ /* 0x002fe800078e00ff */
[----:B------:R-:W-:Y:S01]  /*84a0*/  @P4 IMAD.IADD R5, R5, 0x1, R6 ;  /* 0x0000000105054824 */ /* 0x000fe200078e0206 */
[----:B------:R-:W-:Y:S02]  /*84b0*/  @P4 SHF.L.U32 R6, R4, 0x7, RZ ;  /* 0x0000000704064819 */ /* 0x000fe400000006ff */
[----:B--2---:R-:W-:Y:S01]  /*84c0*/  FMNMX.FTZ R68, R0, R2, !PT ;  /* 0x0000000200447209 */ /* 0x004fe20007810000 */
[----:B------:R-:W-:Y:S01]  /*84d0*/  FFMA.FTZ R0, R9, c[0x0][0x2d0], -R149 ;  /* 0x0000b40009007a23 */ /* 0x000fe20000010895 */
[----:B------:R-:W-:Y:S02]  /*84e0*/  @P4 SHF.L.U64.HI R4, R4, 0x7, R5 ;  /* 0x0000000704044819 */ /* 0x000fe40000010205 */
[----:B-----5:R-:W-:Y:S01]  /*84f0*/  @P4 IADD3 R5, P2, P0, R6, 0x40, R136 ;  /* 0x0000004006054810 */ /* 0x020fe2000785e088 */
[----:B------:R1:W-:Y:S01]  /*8500*/  MUFU.EX2 R50, R0 ;  /* 0x0000000000327308 */ /* 0x0003e20000000800 */
[----:B------:R-:W-:Y:S02]  /*8510*/  FMUL.FTZ R148, R68, c[0x0][0x2d0] ;  /* 0x0000b40044947a20 */ /* 0x000fe40000410000 */
[----:B------:R-:W-:Y:S02]  /*8520*/  @P4 IADD3.X R9, R4, RZ, R139, P2, P0 ;  /* 0x000000ff04094210 */ /* 0x000fe400017e048b */
[----:B------:R-:W-:Y:S04]  /*8530*/  FSETP.NEU.FTZ.AND P0, PT, R68, -INF , PT ;  /* 0xff8000004400780b */ /* 0x000fe80003f1d000 */
[----:B------:R-:W-:Y:S05]  /*8540*/  FSEL R148, R148, RZ, P0 ;  /* 0x000000ff94947208 */ /* 0x000fea0000000000 */
[----:B------:R-:W-:Y:S01]  /*8550*/  FFMA.FTZ R2, R11, c[0x0][0x2d0], -R148 ;  /* 0x0000b4000b027a23 */ /* 0x000fe20000010894 */
[----:B------:R-:W-:Y:S03]  /*8560*/  @P4 MOV R11, c[0x0][0x1e0] ;  /* 0x00007800000b4a02 */ /* 0x000fe60000000f00 */
[----:B------:R2:W-:Y:S01]  /*8570*/  MUFU.EX2 R60, R2 ;  /* 0x00000002003c7308 */ /* 0x0005e20000000800 */
[----:B-1----:R-:W-:Y:S01]  /*8580*/  FFMA.FTZ R0, R10, c[0x0][0x2d0], -R149 ;  /* 0x0000b4000a007a23 */ /* 0x002fe20000010895 */
[C---:B------:R-:W-:Y:S08]  /*8590*/  @P4 SHF.L.U32 R10, R11.reuse, 0x6, RZ ;  /* 0x000000060b0a4819 */ /* 0x040ff000000006ff */
[----:B------:R1:W4:Y:S01]  /*85a0*/  MUFU.EX2 R58, R0 ;  /* 0x00000000003a7308 */ /* 0x0003220000000800 */
[----:B--2---:R-:W-:Y:S05]  /*85b0*/  @P4 IMAD.MOV.U32 R2, RZ, RZ, 0x6 ;  /* 0x00000006ff024424 */ /* 0x004fea00078e00ff */
[----:B------:R-:W-:Y:S02]  /*85c0*/  @P4 SHF.L.U64.HI R2, R11, R2, c[0x0][0x1e4] ;  /* 0x000079000b024619 */ /* 0x000fe40000010202 */
[----:B-1----:R-:W-:Y:S02]  /*85d0*/  @P4 IADD3 R0, P2, R6, R136, RZ ;  /* 0x0000008806004210 */ /* 0x002fe40007f5e0ff */
[----:B---3--:R-:W-:Y:S02]  /*85e0*/  F2FP.BF16.PACK_AB R136, R42, R61 ;  /* 0x0000003d2a88723e */ /* 0x008fe400000010ff */
[----:B----4-:R-:W-:Y:S01]  /*85f0*/  F2FP.BF16.PACK_AB R138, R58, R50 ;  /* 0x000000323a8a723e */ /* 0x010fe200000010ff */
[----:B------:R-:W-:Y:S01]  /*8600*/  @P4 IMAD.X R4, R4, 0x1, R139, P2 ;  /* 0x0000000104044824 */ /* 0x000fe200010e068b */
[C---:B------:R-:W-:Y:S04]  /*8610*/  @P4 LEA R6, P2, R0.reuse, c[0x0][0x1c8], 0x1 ;  /* 0x0000720000064a11 */ /* 0x040fe800078408ff */
[----:B------:R-:W-:Y:S01]  /*8620*/  @P4 LEA.HI.X R7, R0, c[0x0][0x1cc], R4, 0x1, P2 ;  /* 0x0000730000074a11 */ /* 0x000fe200010f0c04 */
[--C-:B------:R-:W-:Y:S01]  /*8630*/  FFMA.FTZ R0, R12, c[0x0][0x2d0], -R148.reuse ;  /* 0x0000b4000c007a23 */ /* 0x100fe20000010894 */
[C---:B------:R-:W-:Y:S03]  /*8640*/  @P4 LEA R8, P2, R5.reuse, c[0x0][0x1c8], 0x1 ;  /* 0x0000720005084a11 */ /* 0x040fe600078408ff */
[----:B------:R1:W2:Y:S01]  /*8650*/  MUFU.EX2 R43, R0 ;  /* 0x00000000002b7308 */ /* 0x0002a20000000800 */
[----:B------:R3:W-:Y:S01]  /*8660*/  @P4 LDGSTS.E.BYPASS.LTC128B.128 [R228+0x8100], [R6.64], !P6 ;  /* 0x0810000006e44fae */ /* 0x0007e2000f101d46 */
[----:B------:R-:W-:Y:S02]  /*8670*/  @P4 LEA.HI.X R9, R5, c[0x0][0x1cc], R9, 0x1, P2 ;  /* 0x0000730005094a11 */ /* 0x000fe400010f0c09 */
[----:B------:R-:W-:Y:S05]  /*8680*/  @P4 IADD3 R4, P2, R6, R10, RZ ;  /* 0x0000000a06044210 */ /* 0x000fea0007f5e0ff */
[----:B------:R4:W-:Y:S01]  /*8690*/  @P4 LDGSTS.E.BYPASS.LTC128B.128 [R228+0xc100], [R8.64], !P5 ;  /* 0x0c10000008e44fae */ /* 0x0009e2000e901d46 */
[----:B------:R-:W-:Y:S07]  /*86a0*/  @P4 IMAD.X R5, R2, 0x1, R7, P2 ;  /* 0x0000000102054824 */ /* 0x000fee00010e0607 */
[----:B------:R5:W-:Y:S01]  /*86b0*/  @P4 LDGSTS.E.BYPASS.LTC128B.128 [R228+0x9100], [R4.64], !P6 ;  /* 0x0910000004e44fae */ /* 0x000be2000f101d46 */
[--C-:B-1----:R-:W-:Y:S07]  /*86c0*/  FFMA.FTZ R0, R13, c[0x0][0x2d0], -R148.reuse ;  /* 0x0000b4000d007a23 */ /* 0x102fee0000010894 */
[----:B------:R5:W-:Y:S01]  /*86d0*/  @P4 LDGSTS.E.BYPASS.LTC128B.128 [R228+0xd100], [R4.64+0x80], !P5 ;  /* 0x0d10008004e44fae */ /* 0x000be2000e901d46 */
[----:B--2---:R-:W-:Y:S01]  /*86e0*/  F2FP.BF16.PACK_AB R137, R43, R60 ;  /* 0x0000003c2b89723e */ /* 0x004fe200000010ff */
[----:B------:R1:W-:Y:S01]  /*86f0*/  MUFU.EX2 R51, R0 ;  /* 0x0000000000337308 */ /* 0x0003e20000000800 */
[----:B---3--:R-:W-:Y:S04]  /*8700*/  @P4 IADD3 R6, P2, R4, R10, RZ ;  /* 0x0000000a04064210 */ /* 0x008fe80007f5e0ff */
[----:B------:R-:W-:Y:S01]  /*8710*/  @P4 IADD3.X R7, R5, R2, RZ, P2, !PT ;  /* 0x0000000205074210 */ /* 0x000fe200017fe4ff */
[----:B----4-:R-:W-:Y:S04]  /*8720*/  FFMA.FTZ R9, R14, c[0x0][0x2d0], -R148 ;  /* 0x0000b4000e097a23 */ /* 0x010fe80000010894 */
[----:B------:R2:W-:Y:S01]  /*8730*/  @P4 LDGSTS.E.BYPASS.LTC128B.128 [R228+0xa100], [R6.64], !P6 ;  /* 0x0a10000006e44fae */ /* 0x0005e2000f101d46 */
[----:B------:R3:W4:Y:S07]  /*8740*/  MUFU.EX2 R59, R9 ;  /* 0x00000009003b7308 */ /* 0x00072e0000000800 */
[----:B------:R2:W-:Y:S01]  /*8750*/  @P4 LDGSTS.E.BYPASS.LTC128B.128 [R228+0xe100], [R6.64+0x80], !P5 ;  /* 0x0e10008006e44fae */ /* 0x0005e2000e901d46 */
[----:B-1----:R-:W-:Y:S02]  /*8760*/  FSEL R0, R69, RZ, P1 ;  /* 0x000000ff45007208 */ /* 0x002fe40000800000 */
[----:B------:R-:W-:Y:S03]  /*8770*/  @P4 IADD3 R8, P1, R6, R10, RZ ;  /* 0x0000000a06084210 */ /* 0x000fe60007f3e0ff */
[----:B------:R-:W-:Y:S04]  /*8780*/  FADD.FTZ R0, -R0, R3 ;  /* 0x0000000300007221 */ /* 0x000fe80000010100 */
[----:B------:R-:W-:Y:S02]  /*8790*/  FMUL.FTZ R0, R0, c[0x0][0x2d0] ;  /* 0x0000b40000007a20 */ /* 0x000fe40000410000 */
[----:B---3--:R-:W-:Y:S02]  /*87a0*/  @P4 IMAD.X R9, R7, 0x1, R2, P1 ;  /* 0x0000000107094824 */ /* 0x008fe400008e0602 */
[----:B------:R1:W5:Y:S01]  /*87b0*/  MUFU.EX2 R3, R0 ;  /* 0x0000000000037308 */ /* 0x0003620000000800 */
[----:B------:R-:W-:Y:S02]  /*87c0*/  FSEL R2, R68, RZ, P0 ;  /* 0x000000ff44027208 */ /* 0x000fe40000000000 */
[----:B----4-:R-:W-:Y:S01]  /*87d0*/  F2FP.BF16.PACK_AB R139, R59, R51 ;  /* 0x000000333b8b723e */ /* 0x010fe200000010ff */
[----:B------:R3:W-:Y:S08]  /*87e0*/  @P4 LDGSTS.E.BYPASS.LTC128B.128 [R228+0xb100], [R8.64], !P6 ;  /* 0x0b10000008e44fae */ /* 0x0007f0000f101d46 */
[----:B------:R3:W-:Y:S08]  /*87f0*/  @P4 LDGSTS.E.BYPASS.LTC128B.128 [R228+0xf100], [R8.64+0x80], !P5 ;  /* 0x0f10008008e44fae */ /* 0x0007f0000e901d46 */
[----:B------:R-:W4:Y:S01]  /*8800*/  LDSM.16.MT88.4 R12, [R200] ;  /* 0x00000000c80c783b */ /* 0x000f220000004200 */
[----:B-1----:R-:W-:Y:S02]  /*8810*/  FADD.FTZ R0, -R2, R70 ;  /* 0x0000004602007221 */ /* 0x002fe40000010100 */
[C---:B-----5:R-:W-:Y:S02]  /*8820*/  FMUL.FTZ R4, R3.reuse, R72 ;  /* 0x0000004803047220 */ /* 0x060fe40000410000 */
[----:B------:R-:W-:Y:S03]  /*8830*/  FMUL.FTZ R0, R0, c[0x0][0x2d0] ;  /* 0x0000b40000007a20 */ /* 0x000fe60000410000 */
[----:B------:R-:W1:Y:S01]  /*8840*/  LDSM.16.MT88.4 R20, [R204] ;  /* 0x00000000cc14783b */ /* 0x000e620000004200 */
[C---:B------:R-:W-:Y:S02]  /*8850*/  FMUL.FTZ R5, R3.reuse, R73 ;  /* 0x0000004903057220 */ /* 0x040fe40000410000 */
[C---:B------:R-:W-:Y:S01]  /*8860*/  FMUL.FTZ R16, R3.reuse, R84 ;  /* 0x0000005403107220 */ /* 0x040fe20000410000 */
[----:B------:R-:W2:Y:S01]  /*8870*/  MUFU.EX2 R0, R0 ;  /* 0x0000000000007308 */ /* 0x000ea20000000800 */
[C---:B------:R-:W-:Y:S03]  /*8880*/  FMUL.FTZ R17, R3.reuse, R85 ;  /* 0x0000005503117220 */ /* 0x040fe60000410000 */
[----:B------:R-:W5:Y:S01]  /*8890*/  LDSM.16.MT88.4 R28, [R203] ;  /* 0x00000000cb1c783b */ /* 0x000f620000004200 */
[----:B------:R-:W-:Y:S02]  /*88a0*/  FFMA.FTZ R2, R32, c[0x0][0x2d0], -R149 ;  /* 0x0000b40020027a23 */ /* 0x000fe40000010895 */
[C---:B---3--:R-:W-:Y:S02]  /*88b0*/  FMUL.FTZ R8, R3.reuse, R76 ;  /* 0x0000004c03087220 */ /* 0x048fe40000410000 */
[C---:B------:R-:W-:Y:S01]  /*88c0*/  FMUL.FTZ R9, R3.reuse, R77 ;  /* 0x0000004d03097220 */ /* 0x040fe20000410000 */
[----:B------:R3:W1:Y:S01]  /*88d0*/  MUFU.EX2 R63, R2 ;  /* 0x00000002003f7308 */ /* 0x0006620000000800 */
[C---:B------:R-:W-:Y:S01]  /*88e0*/  FMUL.FTZ R24, R3.reuse, R92 ;  /* 0x0000005c03187220 */ /* 0x040fe20000410000 */
[----:B------:R-:W1:Y:S01]  /*88f0*/  LDSM.16.MT88.4 R36, [R223] ;  /* 0x00000000df24783b */ /* 0x000e620000004200 */
[C---:B------:R-:W-:Y:S01]  /*8900*/  FMUL.FTZ R25, R3.reuse, R93 ;  /* 0x0000005d03197220 */ /* 0x040fe20000410000 */
[----:B------:R-:W-:Y:S01]  /*8910*/  MOV R92, R59 ;  /* 0x0000003b005c7202 */ /* 0x000fe20000000f00 */
[C---:B------:R-:W-:Y:S02]  /*8920*/  FMUL.FTZ R32, R3.reuse, R100 ;  /* 0x0000006403207220 */ /* 0x040fe40000410000 */
[C---:B------:R-:W-:Y:S02]  /*8930*/  FMUL.FTZ R33, R3.reuse, R101 ;  /* 0x0000006503217220 */ /* 0x040fe40000410000 */
[----:B------:R-:W-:Y:S01]  /*8940*/  IMAD.MOV.U32 R93, RZ, RZ, R58 ;  /* 0x000000ffff5d7224 */ /* 0x000fe200078e003a */
[----:B------:R-:W1:Y:S01]  /*8950*/  LDSM.16.MT88.4 R44, [R200+0x4000] ;  /* 0x00400000c82c783b */ /* 0x000e620000004200 */
[----:B------:R-:W-:Y:S02]  /*8960*/  IMAD.MOV.U32 R70, RZ, RZ, R62 ;  /* 0x000000ffff467224 */ /* 0x000fe400078e003e */
[C---:B------:R-:W-:Y:S02]  /*8970*/  FMUL.FTZ R64, R3.reuse, R132 ;  /* 0x0000008403407220 */ /* 0x040fe40000410000 */
[C---:B--2---:R-:W-:Y:S02]  /*8980*/  FMUL.FTZ R6, R0.reuse, R74 ;  /* 0x0000004a00067220 */ /* 0x044fe40000410000 */
[C---:B------:R-:W-:Y:S01]  /*8990*/  FMUL.FTZ R7, R0.reuse, R75 ;  /* 0x0000004b00077220 */ /* 0x040fe20000410000 */
[----:B------:R-:W2:Y:S01]  /*89a0*/  LDSM.16.MT88.4 R52, [R204+0x4000] ;  /* 0x00400000cc34783b */ /* 0x000ea20000004200 */
[C---:B------:R-:W-:Y:S02]  /*89b0*/  FMUL.FTZ R10, R0.reuse, R78 ;  /* 0x0000004e000a7220 */ /* 0x040fe40000410000 */
[C---:B------:R-:W-:Y:S02]  /*89c0*/  FMUL.FTZ R11, R0.reuse, R79 ;  /* 0x0000004f000b7220 */ /* 0x040fe40000410000 */
[C---:B------:R-:W-:Y:S01]  /*89d0*/  FMUL.FTZ R18, R0.reuse, R86 ;  /* 0x0000005600127220 */ /* 0x040fe20000410000 */
[C---:B----4-:R-:W-:Y:S02]  /*89e0*/  HMMA.16816.F32.BF16 R4, R136.reuse, R12, R4 ;  /* 0x0000000c8804723c */ /* 0x050fe40000041804 */
[----:B------:R-:W-:Y:S03]  /*89f0*/  LDSM.16.MT88.4 R72, [R206+0x4000] ;  /* 0x00400000ce48783b */ /* 0x000fe60000004200 */
[C---:B------:R-:W-:Y:S02]  /*8a00*/  FMUL.FTZ R19, R0.reuse, R87 ;  /* 0x0000005700137220 */ /* 0x040fe40000410000 */
[C---:B------:R-:W-:Y:S01]  /*8a10*/  FMUL.FTZ R12, R3.reuse, R80 ;  /* 0x00000050030c7220 */ /* 0x040fe20000410000 */
[C---:B------:R-:W-:Y:S02]  /*8a20*/  HMMA.16816.F32.BF16 R8, R136.reuse, R14, R8 ;  /* 0x0000000e8808723c */ /* 0x040fe40000041808 */
[----:B------:R-:W-:Y:S02]  /*8a30*/  LDSM.16.MT88.4 R76, [R200+0x800] ;  /* 0x00080000c84c783b */ /* 0x000fe40000004200 */
[C---:B------:R-:W-:Y:S02]  /*8a40*/  FMUL.FTZ R13, R3.reuse, R81 ;  /* 0x00000051030d7220 */ /* 0x040fe40000410000 */
[C---:B------:R-:W-:Y:S01]  /*8a50*/  FMUL.FTZ R26, R0.reuse, R94 ;  /* 0x0000005e001a7220 */ /* 0x040fe20000410000 */
[----:B------:R-:W-:Y:S01]  /*8a60*/  MOV R94, R51 ;  /* 0x00000033005e7202 */ /* 0x000fe20000000f00 */
[C---:B------:R-:W-:Y:S02]  /*8a70*/  FMUL.FTZ R14, R0.reuse, R82 ;  /* 0x00000052000e7220 */ /* 0x040fe40000410000 */
[----:B------:R-:W-:Y:S02]  /*8a80*/  LDSM.16.MT88.4 R84, [R203+0x800] ;  /* 0x00080000cb54783b */ /* 0x000fe40000004200 */
[C---:B------:R-:W-:Y:S02]  /*8a90*/  FMUL.FTZ R15, R0.reuse, R83 ;  /* 0x00000053000f7220 */ /* 0x040fe40000410000 */
[----:B------:R-:W-:Y:S02]  /*8aa0*/  FMUL.FTZ R27, R0, R95 ;  /* 0x0000005f001b7220 */ /* 0x000fe40000410000 */
[----:B------:R-:W-:Y:S02]  /*8ab0*/  IMAD.MOV.U32 R95, RZ, RZ, R50 ;  /* 0x000000ffff5f7224 */ /* 0x000fe400078e0032 */
[----:B------:R-:W-:Y:S01]  /*8ac0*/  LDSM.16.MT88.4 R80, [R204+0x800] ;  /* 0x00080000cc50783b */ /* 0x000fe20000004200 */
[C---:B-1----:R-:W-:Y:S03]  /*8ad0*/  HMMA.16816.F32.BF16 R12, R136.reuse, R20, R12 ;  /* 0x00000014880c723c */ /* 0x042fe6000004180c */
[----:B------:R-:W-:Y:S02]  /*8ae0*/  IMAD.MOV.U32 R132, RZ, RZ, R95 ;  /* 0x000000ffff847224 */ /* 0x000fe400078e005f */
[--C-:B---3--:R-:W-:Y:S02]  /*8af0*/  FFMA.FTZ R2, R40, c[0x0][0x2d0], -R149.reuse ;  /* 0x0000b40028027a23 */ /* 0x108fe40000010895 */
[----:B------:R-:W0:Y:S01]  /*8b00*/  LDGDEPBAR ;  /* 0x00000000000079af */ /* 0x000e220000000000 */
[C---:B------:R-:W-:Y:S04]  /*8b10*/  HMMA.16816.F32.BF16 R16, R136.reuse, R22, R16 ;  /* 0x000000168810723c */ /* 0x040fe80000041810 */
[C---:B------:R-:W-:Y:S01]  /*8b20*/  FMUL.FTZ R20, R3.reuse, R88 ;  /* 0x0000005803147220 */ /* 0x040fe20000410000 */
[----:B------:R-:W-:Y:S01]  /*8b30*/  MOV R88, R248 ;  /* 0x000000f800587202 */ /* 0x000fe20000000f00 */
[----:B------:R-:W-:Y:S02]  /*8b40*/  FMUL.FTZ R21, R3, R89 ;  /* 0x0000005903157220 */ /* 0x000fe40000410000 */
[C---:B------:R-:W-:Y:S01]  /*8b50*/  FMUL.FTZ R22, R0.reuse, R90 ;  /* 0x0000005a00167220 */ /* 0x040fe20000410000 */
[----:B------:R-:W-:Y:S03]  /*8b60*/  MOV R90, R61 ;  /* 0x0000003d005a7202 */ /* 0x000fe60000000f00 */
[C---:B------:R-:W-:Y:S01]  /*8b70*/  FMUL.FTZ R23, R0.reuse, R91 ;  /* 0x0000005b00177220 */ /* 0x040fe20000410000 */
[----:B------:R-:W-:Y:S01]  /*8b80*/  MOV R101, R88 ;  /* 0x0000005800657202 */ /* 0x000fe20000000f00 */
[----:B------:R-:W-:Y:S02]  /*8b90*/  IMAD.MOV.U32 R89, RZ, RZ, R246 ;  /* 0x000000ffff597224 */ /* 0x000fe400078e00f6 */
[----:B------:R-:W-:Y:S02]  /*8ba0*/  IMAD.MOV.U32 R91, RZ, RZ, R60 ;  /* 0x000000ffff5b7224 */ /* 0x000fe400078e003c */
[----:B------:R-:W-:Y:S01]  /*8bb0*/  FFMA.FTZ R101, R101, c[0x0][0x2d0], -R148 ;  /* 0x0000b40065657a23 */ /* 0x000fe20000010894 */
[C---:B-----5:R-:W-:Y:S03]  /*8bc0*/  HMMA.16816.F32.BF16 R20, R136.reuse, R28, R20 ;  /* 0x0000001c8814723c */ /* 0x060fe60000041814 */
[C---:B------:R-:W-:Y:S02]  /*8bd0*/  FMUL.FTZ R51, R0.reuse, R119 ;  /* 0x0000007700337220 */ /* 0x040fe40000410000 */
[C---:B------:R-:W-:Y:S02]  /*8be0*/  FMUL.FTZ R50, R0.reuse, R118 ;  /* 0x0000007600327220 */ /* 0x040fe40000410000 */
[C---:B------:R-:W-:Y:S01]  /*8bf0*/  FMUL.FTZ R59, R0.reuse, R127 ;  /* 0x0000007f003b7220 */ /* 0x040fe20000410000 */
[C---:B------:R-:W-:Y:S04]  /*8c00*/  HMMA.16816.F32.BF16 R24, R136.reuse, R30, R24 ;  /* 0x0000001e8818723c */ /* 0x040fe80000041818 */
[C---:B------:R-:W-:Y:S01]  /*8c10*/  FMUL.FTZ R66, R0.reuse, R134 ;  /* 0x0000008600427220 */ /* 0x040fe20000410000 */
[----:B------:R-:W-:Y:S01]  /*8c20*/  MOV R134, R242 ;  /* 0x000000f200867202 */ /* 0x000fe20000000f00 */
[C---:B------:R-:W-:Y:S02]  /*8c30*/  FMUL.FTZ R34, R0.reuse, R102 ;  /* 0x0000006600227220 */ /* 0x040fe40000410000 */
[C---:B------:R-:W-:Y:S02]  /*8c40*/  FMUL.FTZ R31, R0.reuse, R99 ;  /* 0x00000063001f7220 */ /* 0x040fe40000410000 */
[----:B------:R1:W-:Y:S02]  /*8c50*/  MUFU.EX2 R99, R2 ;  /* 0x0000000200637308 */ /* 0x0003e40000000800 */
[C---:B------:R-:W-:Y:S01]  /*8c60*/  FMUL.FTZ R30, R0.reuse, R98 ;  /* 0x00000062001e7220 */ /* 0x040fe20000410000 */
[----:B------:R-:W-:Y:S01]  /*8c70*/  MOV R98, R245 ;  /* 0x000000f500627202 */ /* 0x000fe20000000f00 */
[----:B------:R-:W-:Y:S02]  /*8c80*/  IMAD.MOV.U32 R102, RZ, RZ, R236 ;  /* 0x000000ffff667224 */ /* 0x000fe400078e00ec */
[----:B------:R-:W-:Y:S01]  /*8c90*/  FMUL.FTZ R67, R0, R135 ;  /* 0x0000008700437220 */ /* 0x000fe20000410000 */
[----:B------:R-:W-:Y:S01]  /*8ca0*/  MOV R135, R234 ;  /* 0x000000ea00877202 */ /* 0x000fe20000000f00 */
[C---:B------:R-:W-:Y:S01]  /*8cb0*/  FMUL.FTZ R28, R3.reuse, R96 ;  /* 0x00000060031c7220 */ /* 0x040fe20000410000 */
[----:B------:R-:W-:Y:S01]  /*8cc0*/  MOV R96, R43 ;  /* 0x0000002b00607202 */ /* 0x000fe20000000f00 */
[----:B------:R-:W-:Y:S02]  /*8cd0*/  FMUL.FTZ R29, R3, R97 ;  /* 0x00000061031d7220 */ /* 0x000fe40000410000 */
[----:B------:R-:W-:Y:S02]  /*8ce0*/  IMAD.MOV.U32 R97, RZ, RZ, R42 ;  /* 0x000000ffff617224 */ /* 0x000fe400078e002a */
[----:B------:R-:W-:Y:S02]  /*8cf0*/  FFMA.FTZ R102, R102, c[0x0][0x2d0], -R149 ;  /* 0x0000b40066667a23 */ /* 0x000fe40000010895 */
[C---:B------:R-:W-:Y:S01]  /*8d00*/  FMUL.FTZ R35, R0.reuse, R103 ;  /* 0x0000006700237220 */ /* 0x040fe20000410000 */
[C---:B------:R-:W-:Y:S03]  /*8d10*/  HMMA.16816.F32.BF16 R28, R136.reuse, R36, R28 ;  /* 0x00000024881c723c */ /* 0x040fe6000004181c */
[----:B------:R-:W-:Y:S02]  /*8d20*/  IMAD.MOV.U32 R103, RZ, RZ, R89 ;  /* 0x000000ffff677224 */ /* 0x000fe400078e0059 */
[C---:B------:R-:W-:Y:S02]  /*8d30*/  FMUL.FTZ R58, R0.reuse, R126 ;  /* 0x0000007e003a7220 */ /* 0x040fe40000410000 */
[--C-:B-1----:R-:W-:Y:S01]  /*8d40*/  FFMA.FTZ R2, R41, c[0x0][0x2d0], -R148.reuse ;  /* 0x0000b40029027a23 */ /* 0x102fe20000010894 */
[C---:B------:R-:W-:Y:S03]  /*8d50*/  HMMA.16816.F32.BF16 R32, R136.reuse, R38, R32 ;  /* 0x000000268820723c */ /* 0x040fe60000041820 */
[----:B------:R1:W-:Y:S01]  /*8d60*/  MUFU.EX2 R249, R2 ;  /* 0x0000000200f97308 */ /* 0x0003e20000000800 */
[C---:B------:R-:W-:Y:S01]  /*8d70*/  FMUL.FTZ R36, R3.reuse, R104 ;  /* 0x0000006803247220 */ /* 0x040fe20000410000 */
[----:B------:R-:W-:Y:S01]  /*8d80*/  MOV R104, R90 ;  /* 0x0000005a00687202 */ /* 0x000fe20000000f00 */
[----:B------:R-:W-:Y:S02]  /*8d90*/  FMUL.FTZ R37, R3, R105 ;  /* 0x0000006903257220 */ /* 0x000fe40000410000 */
[C---:B------:R-:W-:Y:S04]  /*8da0*/  FMUL.FTZ R38, R0.reuse, R106 ;  /* 0x0000006a00267220 */ /* 0x040fe80000410000 */
[C---:B------:R-:W-:Y:S02]  /*8db0*/  FMUL.FTZ R39, R0.reuse, R107 ;  /* 0x0000006b00277220 */ /* 0x040fe40000410000 */
[--C-:B------:R-:W-:Y:S02]  /*8dc0*/  FFMA.FTZ R103, R103, c[0x0][0x2d0], -R148.reuse ;  /* 0x0000b40067677a23 */ /* 0x100fe40000010894 */
[C---:B------:R-:W-:Y:S01]  /*8dd0*/  FMUL.FTZ R40, R3.reuse, R108 ;  /* 0x0000006c03287220 */ /* 0x040fe20000410000 */
[----:B------:R-:W-:Y:S01]  /*8de0*/  MOV R108, R63 ;  /* 0x0000003f006c7202 */ /* 0x000fe20000000f00 */
[C---:B------:R-:W-:Y:S01]  /*8df0*/  FMUL.FTZ R41, R3.reuse, R109 ;  /* 0x0000006d03297220 */ /* 0x040fe20000410000 */
[C---:B------:R-:W-:Y:S01]  /*8e00*/  HMMA.16816.F32.BF16 R36, R136.reuse, R44, R36 ;  /* 0x0000002c8824723c */ /* 0x040fe20000041824 */
[----:B------:R-:W3:Y:S02]  /*8e10*/  LDSM.16.MT88.4 R60, [R203+0x4000] ;  /* 0x00400000cb3c783b */ /* 0x000ee40000004200 */
[C---:B------:R-:W-:Y:S01]  /*8e20*/  FMUL.FTZ R42, R0.reuse, R110 ;  /* 0x0000006e002a7220 */ /* 0x040fe20000410000 */
[----:B------:R-:W-:Y:S01]  /*8e30*/  MOV R109, R92 ;  /* 0x0000005c006d7202 */ /* 0x000fe20000000f00 */
[----:B------:R-:W-:Y:S01]  /*8e40*/  FMUL.FTZ R43, R0, R111 ;  /* 0x0000006f002b7220 */ /* 0x000fe20000410000 */
[----:B------:R-:W-:Y:S01]  /*8e50*/  MOV R111, R94 ;  /* 0x0000005e006f7202 */ /* 0x000fe20000000f00 */
[----:B------:R-:W-:Y:S02]  /*8e60*/  IMAD.MOV.U32 R110, RZ, RZ, R93 ;  /* 0x000000ffff6e7224 */ /* 0x000fe400078e005d */
[----:B-1----:R-:W-:Y:S01]  /*8e70*/  FFMA.FTZ R2, R48, c[0x0][0x2d0], -R148 ;  /* 0x0000b40030027a23 */ /* 0x002fe20000010894 */
[----:B------:R-:W-:Y:S02]  /*8e80*/  LDSM.16.MT88.4 R92, [R206+0x4800] ;  /* 0x00480000ce5c783b */ /* 0x000fe40000004200 */
[C---:B------:R-:W-:Y:S01]  /*8e90*/  HMMA.16816.F32.BF16 R40, R136.reuse, R46, R40 ;  /* 0x0000002e8828723c */ /* 0x040fe20000041828 */
[----:B------:R1:W4:Y:S02]  /*8ea0*/  MUFU.EX2 R248, R2 ;  /* 0x0000000200f87308 */ /* 0x0003240000000800 */
[C---:B------:R-:W-:Y:S02]  /*8eb0*/  FMUL.FTZ R48, R3.reuse, R116 ;  /* 0x0000007403307220 */ /* 0x040fe40000410000 */
[C---:B------:R-:W-:Y:S02]  /*8ec0*/  FMUL.FTZ R44, R3.reuse, R112 ;  /* 0x00000070032c7220 */ /* 0x040fe40000410000 */
[C---:B------:R-:W-:Y:S02]  /*8ed0*/  FMUL.FTZ R45, R3.reuse, R113 ;  /* 0x00000071032d7220 */ /* 0x040fe40000410000 */
[C---:B------:R-:W-:Y:S03]  /*8ee0*/  FMUL.FTZ R46, R0.reuse, R114 ;  /* 0x00000072002e7220 */ /* 0x040fe60000410000 */
[----:B------:R-:W-:Y:S02]  /*8ef0*/  FMUL.FTZ R47, R0, R115 ;  /* 0x00000073002f7220 */ /* 0x000fe40000410000 */
[----:B------:R-:W-:Y:S02]  /*8f00*/  FMUL.FTZ R65, R3, R133 ;  /* 0x0000008503417220 */ /* 0x000fe40000410000 */
[----:B------:R-:W-:Y:S02]  /*8f10*/  IMAD.MOV.U32 R133, RZ, RZ, R91 ;  /* 0x000000ffff857224 */ /* 0x000fe400078e005b */
[----:B------:R-:W5:Y:S01]  /*8f20*/  LDSM.16.MT88.4 R88, [R206+0x800] ;  /* 0x00080000ce58783b */ /* 0x000f620000004200 */
[C---:B--2---:R-:W-:Y:S03]  /*8f30*/  HMMA.16816.F32.BF16 R44, R136.reuse, R52, R44 ;  /* 0x00000034882c723c */ /* 0x044fe6000004182c */
[----:B------:R-:W-:Y:S02]  /*8f40*/  IMAD.MOV.U32 R100, RZ, RZ, R70 ;  /* 0x000000ffff647224 */ /* 0x000fe400078e0046 */
[--C-:B------:R-:W-:Y:S02]  /*8f50*/  FFMA.FTZ R70, R163, c[0x0][0x2d0], -R149.reuse ;  /* 0x0000b400a3467a23 */ /* 0x100fe40000010895 */
[--C-:B-1----:R-:W-:Y:S02]  /*8f60*/  FFMA.FTZ R2, R49, c[0x0][0x2d0], -R149.reuse ;  /* 0x0000b40031027a23 */ /* 0x102fe40000010895 */
[C---:B------:R-:W-:Y:S01]  /*8f70*/  FMUL.FTZ R49, R3.reuse, R117 ;  /* 0x0000007503317220 */ /* 0x040fe20000410000 */
[----:B------:R-:W-:Y:S02]  /*8f80*/  MUFU.EX2 R106, R70 ;  /* 0x00000046006a7308 */ /* 0x000fe40000000800 */
[--C-:B------:R-:W-:Y:S02]  /*8f90*/  FFMA.FTZ R100, R100, c[0x0][0x2d0], -R148.reuse ;  /* 0x0000b40064647a23 */ /* 0x100fe40000010894 */
[C---:B------:R-:W-:Y:S02]  /*8fa0*/  FMUL.FTZ R52, R3.reuse, R120 ;  /* 0x0000007803347220 */ /* 0x040fe40000410000 */
[C---:B------:R-:W-:Y:S03]  /*8fb0*/  HMMA.16816.F32.BF16 R48, R136.reuse, R54, R48 ;  /* 0x000000368830723c */ /* 0x040fe60000041830 */
[C---:B------:R-:W-:Y:S01]  /*8fc0*/  FMUL.FTZ R53, R3.reuse, R121 ;  /* 0x0000007903357220 */ /* 0x040fe20000410000 */
[----:B------:R1:W-:Y:S03]  /*8fd0*/  MUFU.EX2 R246, R2 ;  /* 0x0000000200f67308 */ /* 0x0003e60000000800 */
[C---:B------:R-:W-:Y:S02]  /*8fe0*/  FMUL.FTZ R54, R0.reuse, R122 ;  /* 0x0000007a00367220 */ /* 0x040fe40000410000 */
[----:B------:R-:W-:Y:S07]  /*8ff0*/  FMUL.FTZ R55, R0, R123 ;  /* 0x0000007b00377220 */ /* 0x000fee0000410000 */
[C---:B---3--:R-:W-:Y:S07]  /*9000*/  HMMA.16816.F32.BF16 R52, R136.reuse, R60, R52 ;  /* 0x0000003c8834723c */ /* 0x048fee0000041834 */
[C---:B------:R-:W-:Y:S02]  /*9010*/  FMUL.FTZ R60, R3.reuse, R128 ;  /* 0x00000080033c7220 */ /* 0x040fe40000410000 */
[C---:B------:R-:W-:Y:S03]  /*9020*/  FMUL.FTZ R61, R3.reuse, R129 ;  /* 0x00000081033d7220 */ /* 0x040fe60000410000 */
[----:B-1----:R-:W-:Y:S01]  /*9030*/  FFMA.FTZ R2, R56, c[0x0][0x2d0], -R149 ;  /* 0x0000b40038027a23 */ /* 0x002fe20000010895 */
[----:B------:R-:W-:Y:S01]  /*9040*/  MOV R129, R96 ;  /* 0x0000006000817202 */ /* 0x000fe20000000f00 */
[----:B------:R-:W-:Y:S02]  /*9050*/  FMUL.FTZ R56, R3, R124 ;  /* 0x0000007c03387220 */ /* 0x000fe40000410000 */
[----:B------:R1:W2:Y:S01]  /*9060*/  MUFU.EX2 R245, R2 ;  /* 0x0000000200f57308 */ /* 0x0002a20000000800 */
[----:B------:R-:W-:Y:S02]  /*9070*/  IMAD.MOV.U32 R128, RZ, RZ, R97 ;  /* 0x000000ffff807224 */ /* 0x000fe400078e0061 */
[--C-:B-1----:R-:W-:Y:S02]  /*9080*/  FFMA.FTZ R2, R57, c[0x0][0x2d0], -R148.reuse ;  /* 0x0000b40039027a23 */ /* 0x102fe40000010894 */
[----:B------:R-:W-:Y:S05]  /*9090*/  FMUL.FTZ R57, R3, R125 ;  /* 0x0000007d03397220 */ /* 0x000fea0000410000 */
[----:B------:R1:W-:Y:S02]  /*90a0*/  MUFU.EX2 R119, R2 ;  /* 0x0000000200777308 */ /* 0x0003e40000000800 */
[C---:B------:R-:W-:Y:S07]  /*90b0*/  HMMA.16816.F32.BF16 R56, R136.reuse, R62, R56 ;  /* 0x0000003e8838723c */ /* 0x040fee0000041838 */
[C---:B------:R-:W-:Y:S02]  /*90c0*/  FMUL.FTZ R62, R0.reuse, R130 ;  /* 0x00000082003e7220 */ /* 0x040fe40000410000 */
[----:B------:R-:W-:Y:S07]  /*90d0*/  FMUL.FTZ R63, R0, R131 ;  /* 0x00000083003f7220 */ /* 0x000fee0000410000 */
[C---:B------:R-:W-:Y:S03]  /*90e0*/  HMMA.16816.F32.BF16 R60, R136.reuse, R72, R60 ;  /* 0x00000048883c723c */ /* 0x040fe6000004183c */
[----:B-1----:R-:W-:Y:S01]  /*90f0*/  FFMA.FTZ R2, R150, c[0x0][0x2d0], -R148 ;  /* 0x0000b40096027a23 */ /* 0x002fe20000010894 */
[----:B------:R-:W-:Y:S03]  /*9100*/  MOV R150, R98 ;  /* 0x0000006200967202 */ /* 0x000fe60000000f00 */
[----:B------:R1:W3:Y:S01]  /*9110*/  MUFU.EX2 R118, R2 ;  /* 0x0000000200767308 */ /* 0x0002e20000000800 */
[----:B------:R-:W-:Y:S04]  /*9120*/  HMMA.16816.F32.BF16 R64, R136, R74, R64 ;  /* 0x0000004a8840723c */ /* 0x000fe80000041840 */
[----:B----4-:R-:W-:Y:S03]  /*9130*/  F2FP.BF16.PACK_AB R73, R248, R249 ;  /* 0x000000f9f849723e */ /* 0x010fe600000010ff */
[----:B------:R-:W-:Y:S01]  /*9140*/  IMAD.MOV.U32 R139, RZ, RZ, R188 ;  /* 0x000000ffff8b7224 */ /* 0x000fe200078e00bc */
[----:B--2---:R-:W-:Y:S01]  /*9150*/  F2FP.BF16.PACK_AB R74, R245, R246 ;  /* 0x000000f6f54a723e */ /* 0x004fe200000010ff */
[----:B------:R-:W-:Y:S02]  /*9160*/  IMAD.MOV.U32 R138, RZ, RZ, R99 ;  /* 0x000000ffff8a7224 */ /* 0x000fe400078e0063 */
[----:B------:R-:W-:Y:S01]  /*9170*/  LDSM.16.MT88.4 R96, [R204+0x1000] ;  /* 0x00100000cc60783b */ /* 0x000fe20000004200 */
[----:B------:R-:W-:Y:S01]  /*9180*/  MOV R137, R181 ;  /* 0x000000b500897202 */ /* 0x000fe20000000f00 */
[----:B------:R-:W-:Y:S01]  /*9190*/  IMAD.MOV.U32 R163, RZ, RZ, R139 ;  /* 0x000000ffffa37224 */ /* 0x000fe200078e008b */
[----:B------:R-:W-:Y:S02]  /*91a0*/  F2FP.BF16.PACK_AB R72, R138, R108 ;  /* 0x0000006c8a48723e */ /* 0x000fe400000010ff */
[----:B------:R-:W-:Y:S02]  /*91b0*/  MOV R136, R135 ;  /* 0x0000008700887202 */ /* 0x000fe40000000f00 */
[----:B------:R-:W-:Y:S02]  /*91c0*/  MOV R135, R133 ;  /* 0x0000008500877202 */ /* 0x000fe40000000f00 */
[----:B------:R-:W-:Y:S01]  /*91d0*/  MOV R133, R129 ;  /* 0x0000008100857202 */ /* 0x000fe20000000f00 */
[--C-:B------:R-:W-:Y:S02]  /*91e0*/  FFMA.FTZ R70, R136, c[0x0][0x2d0], -R149.reuse ;  /* 0x0000b40088467a23 */ /* 0x100fe40000010895 */
[--C-:B-1----:R-:W-:Y:S01]  /*91f0*/  FFMA.FTZ R2, R151, c[0x0][0x2d0], -R149.reuse ;  /* 0x0000b40097027a23 */ /* 0x102fe20000010895 */
[----:B---3--:R-:W-:Y:S01]  /*9200*/  F2FP.BF16.PACK_AB R75, R118, R119 ;  /* 0x00000077764b723e */ /* 0x008fe200000010ff */
[----:B------:R-:W-:Y:S06]  /*9210*/  MUFU.EX2 R136, R101 ;  /* 0x0000006500887308 */ /* 0x000fec0000000800 */
[C---:B------:R-:W-:Y:S04]  /*9220*/  HMMA.16816.F32.BF16 R4, R72.reuse, R76, R4 ;  /* 0x0000004c4804723c */ /* 0x040fe80000041804 */
[----:B------:R1:W-:Y:S04]  /*9230*/  MUFU.EX2 R117, R2 ;  /* 0x0000000200757308 */ /* 0x0003e80000000800 */
[C---:B------:R-:W-:Y:S01]  /*9240*/  HMMA.16816.F32.BF16 R8, R72.reuse, R78, R8 ;  /* 0x0000004e4808723c */ /* 0x040fe20000041808 */
[----:B------:R-:W2:Y:S07]  /*9250*/  LDSM.16.MT88.4 R76, [R200+0x4800] ;  /* 0x00480000c84c783b */ /* 0x000eae0000004200 */
[C---:B------:R-:W-:Y:S08]  /*9260*/  HMMA.16816.F32.BF16 R12, R72.reuse, R80, R12 ;  /* 0x00000050480c723c */ /* 0x040ff0000004180c */
[C---:B------:R-:W-:Y:S01]  /*9270*/  HMMA.16816.F32.BF16 R16, R72.reuse, R82, R16 ;  /* 0x000000524810723c */ /* 0x040fe20000041810 */
[----:B------:R-:W3:Y:S03]  /*9280*/  LDSM.16.MT88.4 R80, [R204+0x4800] ;  /* 0x00480000cc50783b */ /* 0x000ee60000004200 */
[--C-:B-1----:R-:W-:Y:S04]  /*9290*/  FFMA.FTZ R2, R152, c[0x0][0x2d0], -R149.reuse ;  /* 0x0000b40098027a23 */ /* 0x102fe80000010895 */
[C---:B------:R-:W-:Y:S01]  /*92a0*/  HMMA.16816.F32.BF16 R20, R72.reuse, R84, R20 ;  /* 0x000000544814723c */ /* 0x040fe20000041814 */
[----:B------:R1:W4:Y:S07]  /*92b0*/  MUFU.EX2 R242, R2 ;  /* 0x0000000200f27308 */ /* 0x00032e0000000800 */
[C---:B------:R-:W-:Y:S01]  /*92c0*/  HMMA.16816.F32.BF16 R24, R72.reuse, R86, R24 ;  /* 0x000000564818723c */ /* 0x040fe20000041818 */
[----:B------:R-:W4:Y:S07]  /*92d0*/  LDSM.16.MT88.4 R84, [R203+0x4800] ;  /* 0x00480000cb54783b */ /* 0x000f2e0000004200 */
[C---:B-----5:R-:W-:Y:S08]  /*92e0*/  HMMA.16816.F32.BF16 R28, R72.reuse, R88, R28 ;  /* 0x00000058481c723c */ /* 0x060ff0000004181c */
[C---:B------:R-:W-:Y:S01]  /*92f0*/  HMMA.16816.F32.BF16 R32, R72.reuse, R90, R32 ;  /* 0x0000005a4820723c */ /* 0x040fe20000041820 */
[----:B------:R-:W5:Y:S03]  /*9300*/  LDSM.16.MT88.4 R88, [R200+0x1000] ;  /* 0x00100000c858783b */ /* 0x000f660000004200 */
[--C-:B-1----:R-:W-:Y:S04]  /*9310*/  FFMA.FTZ R2, R153, c[0x0][0x2d0], -R148.reuse ;  /* 0x0000b40099027a23 */ /* 0x102fe80000010894 */
[C---:B--2---:R-:W-:Y:S01]  /*9320*/  HMMA.16816.F32.BF16 R36, R72.reuse, R76, R36 ;  /* 0x0000004c4824723c */ /* 0x044fe20000041824 */
[----:B------:R1:W-:Y:S07]  /*9330*/  MUFU.EX2 R116, R2 ;  /* 0x0000000200747308 */ /* 0x0003ee0000000800 */
[C---:B------:R-:W-:Y:S01]  /*9340*/  HMMA.16816.F32.BF16 R40, R72.reuse, R78, R40 ;  /* 0x0000004e4828723c */ /* 0x040fe20000041828 */
[----:B------:R-:W2:Y:S07]  /*9350*/  LDSM.16.MT88.4 R76, [R203+0x1000] ;  /* 0x00100000cb4c783b */ /* 0x000eae0000004200 */
[C---:B---3--:R-:W-:Y:S08]  /*9360*/  HMMA.16816.F32.BF16 R44, R72.reuse, R80, R44 ;  /* 0x00000050482c723c */ /* 0x048ff0000004182c */
[C---:B------:R-:W-:Y:S01]  /*9370*/  HMMA.16816.F32.BF16 R48, R72.reuse, R82, R48 ;  /* 0x000000524830723c */ /* 0x040fe20000041830 */
[----:B------:R-:W3:Y:S03]  /*9380*/  LDSM.16.MT88.4 R80, [R206+0x1000] ;  /* 0x00100000ce50783b */ /* 0x000ee60000004200 */
[--C-:B-1----:R-:W-:Y:S04]  /*9390*/  FFMA.FTZ R2, R154, c[0x0][0x2d0], -R148.reuse ;  /* 0x0000b4009a027a23 */ /* 0x102fe80000010894 */
[C---:B----4-:R-:W-:Y:S01]  /*93a0*/  HMMA.16816.F32.BF16 R52, R72.reuse, R84, R52 ;  /* 0x000000544834723c */ /* 0x050fe20000041834 */
[----:B------:R1:W4:Y:S07]  /*93b0*/  MUFU.EX2 R236, R2 ;  /* 0x0000000200ec7308 */ /* 0x00032e0000000800 */
[C---:B------:R-:W-:Y:S01]  /*93c0*/  HMMA.16816.F32.BF16 R56, R72.reuse, R86, R56 ;  /* 0x000000564838723c */ /* 0x040fe20000041838 */
[----:B------:R-:W2:Y:S07]  /*93d0*/  LDSM.16.MT88.4 R84, [R200+0x5000] ;  /* 0x00500000c854783b */ /* 0x000eae0000004200 */
[C---:B------:R-:W-:Y:S08]  /*93e0*/  HMMA.16816.F32.BF16 R60, R72.reuse, R92, R60 ;  /* 0x0000005c483c723c */ /* 0x040ff0000004183c */
[----:B------:R-:W-:Y:S01]  /*93f0*/  HMMA.16816.F32.BF16 R64, R72, R94, R64 ;  /* 0x0000005e4840723c */ /* 0x000fe20000041840 */
[----:B------:R-:W-:Y:S03]  /*9400*/  LDSM.16.MT88.4 R92, [R206+0x5800] ;  /* 0x00580000ce5c783b */ /* 0x000fe60000004200 */
[--C-:B-1----:R-:W-:Y:S03]  /*9410*/  FFMA.FTZ R2, R155, c[0x0][0x2d0], -R149.reuse ;  /* 0x0000b4009b027a23 */ /* 0x102fe60000010895 */
[----:B------:R-:W-:Y:S01]  /*9420*/  F2FP.BF16.PACK_AB R72, R242, R117 ;  /* 0x00000075f248723e */ /* 0x000fe200000010ff */
[----:B------:R1:W-:Y:S01]  /*9430*/  MUFU.EX2 R234, R2 ;  /* 0x0000000200ea7308 */ /* 0x0003e20000000800 */
[----:B----4-:R-:W-:Y:S03]  /*9440*/  F2FP.BF16.PACK_AB R73, R236, R116 ;  /* 0x00000074ec49723e */ /* 0x010fe600000010ff */
[--C-:B-1----:R-:W-:Y:S06]  /*9450*/  FFMA.FTZ R2, R156, c[0x0][0x2d0], -R149.reuse ;  /* 0x0000b4009c027a23 */ /* 0x102fec0000010895 */
[----:B------:R1:W4:Y:S02]  /*9460*/  MUFU.EX2 R127, R2 ;  /* 0x00000002007f7308 */ /* 0x0003240000000800 */
[--C-:B-1----:R-:W-:Y:S01]  /*9470*/  FFMA.FTZ R2, R157, c[0x0][0x2d0], -R148.reuse ;  /* 0x0000b4009d027a23 */ /* 0x102fe20000010894 */
[----:B----4-:R-:W-:Y:S07]  /*9480*/  F2FP.BF16.PACK_AB R74, R127, R234 ;  /* 0x000000ea7f4a723e */ /* 0x010fee00000010ff */
[----:B------:R1:W-:Y:S02]  /*9490*/  MUFU.EX2 R126, R2 ;  /* 0x00000002007e7308 */ /* 0x0003e40000000800 */
[--C-:B-1----:R-:W-:Y:S08]  /*94a0*/  FFMA.FTZ R2, R158, c[0x0][0x2d0], -R148.reuse ;  /* 0x0000b4009e027a23 */ /* 0x102ff00000010894 */
[----:B------:R1:W4:Y:S02]  /*94b0*/  MUFU.EX2 R125, R2 ;  /* 0x00000002007d7308 */ /* 0x0003240000000800 */
[--C-:B-1----:R-:W-:Y:S01]  /*94c0*/  FFMA.FTZ R2, R159, c[0x0][0x2d0], -R149.reuse ;  /* 0x0000b4009f027a23 */ /* 0x102fe20000010895 */
[----:B----4-:R-:W-:Y:S07]  /*94d0*/  F2FP.BF16.PACK_AB R75, R125, R126 ;  /* 0x0000007e7d4b723e */ /* 0x010fee00000010ff */
[----:B------:R1:W-:Y:S01]  /*94e0*/  MUFU.EX2 R124, R2 ;  /* 0x00000002007c7308 */ /* 0x0003e20000000800 */
[C---:B-----5:R-:W-:Y:S08]  /*94f0*/  HMMA.16816.F32.BF16 R4, R72.reuse, R88, R4 ;  /* 0x000000584804723c */ /* 0x060ff00000041804 */
[C---:B------:R-:W-:Y:S01]  /*9500*/  HMMA.16816.F32.BF16 R8, R72.reuse, R90, R8 ;  /* 0x0000005a4808723c */ /* 0x040fe20000041808 */
[----:B------:R-:W4:Y:S07]  /*9510*/  LDSM.16.MT88.4 R88, [R204+0x5000] ;  /* 0x00500000cc58783b */ /* 0x000f2e0000004200 */
[C---:B------:R-:W-:Y:S04]  /*9520*/  HMMA.16816.F32.BF16 R12, R72.reuse, R96, R12 ;  /* 0x00000060480c723c */ /* 0x040fe8000004180c */
[--C-:B-1----:R-:W-:Y:S04]  /*9530*/  FFMA.FTZ R2, R160, c[0x0][0x2d0], -R149.reuse ;  /* 0x0000b400a0027a23 */ /* 0x102fe80000010895 */
[C---:B------:R-:W-:Y:S01]  /*9540*/  HMMA.16816.F32.BF16 R16, R72.reuse, R98, R16 ;  /* 0x000000624810723c */ /* 0x040fe20000041810 */
[----:B------:R1:W5:Y:S01]  /*9550*/  MUFU.EX2 R188, R2 ;  /* 0x0000000200bc7308 */ /* 0x0003620000000800 */
[----:B------:R-:W-:Y:S06]  /*9560*/  LDSM.16.MT88.4 R96, [R204+0x2000] ;  /* 0x00200000cc60783b */ /* 0x000fec0000004200 */
[C---:B--2---:R-:W-:Y:S08]  /*9570*/  HMMA.16816.F32.BF16 R20, R72.reuse, R76, R20 ;  /* 0x0000004c4814723c */ /* 0x044ff00000041814 */
[C---:B------:R-:W-:Y:S01]  /*9580*/  HMMA.16816.F32.BF16 R24, R72.reuse, R78, R24 ;  /* 0x0000004e4818723c */ /* 0x040fe20000041818 */
[----:B------:R-:W2:Y:S07]  /*9590*/  LDSM.16.MT88.4 R76, [R203+0x5000] ;  /* 0x00500000cb4c783b */ /* 0x000eae0000004200 */
[C---:B---3--:R-:W-:Y:S04]  /*95a0*/  HMMA.16816.F32.BF16 R28, R72.reuse, R80, R28 ;  /* 0x00000050481c723c */ /* 0x048fe8000004181c */
[--C-:B-1----:R-:W-:Y:S04]  /*95b0*/  FFMA.FTZ R2, R161, c[0x0][0x2d0], -R148.reuse ;  /* 0x0000b400a1027a23 */ /* 0x102fe80000010894 */
[C---:B------:R-:W-:Y:S01]  /*95c0*/  HMMA.16816.F32.BF16 R32, R72.reuse, R82, R32 ;  /* 0x000000524820723c */ /* 0x040fe20000041820 */
[----:B------:R1:W-:Y:S01]  /*95d0*/  MUFU.EX2 R107, R2 ;  /* 0x00000002006b7308 */ /* 0x0003e20000000800 */
[----:B------:R-:W3:Y:S06]  /*95e0*/  LDSM.16.MT88.4 R80, [R206+0x5000] ;  /* 0x00500000ce50783b */ /* 0x000eec0000004200 */
[C---:B------:R-:W-:Y:S08]  /*95f0*/  HMMA.16816.F32.BF16 R36, R72.reuse, R84, R36 ;  /* 0x000000544824723c */ /* 0x040ff00000041824 */
[C---:B------:R-:W-:Y:S01]  /*9600*/  HMMA.16816.F32.BF16 R40, R72.reuse, R86, R40 ;  /* 0x000000564828723c */ /* 0x040fe20000041828 */
[----:B------:R-:W5:Y:S07]  /*9610*/  LDSM.16.MT88.4 R84, [R200+0x1800] ;  /* 0x00180000c854783b */ /* 0x000f6e0000004200 */
[C---:B----4-:R-:W-:Y:S04]  /*9620*/  HMMA.16816.F32.BF16 R44, R72.reuse, R88, R44 ;  /* 0x00000058482c723c */ /* 0x050fe8000004182c */
[--C-:B-1----:R-:W-:Y:S04]  /*9630*/  FFMA.FTZ R2, R162, c[0x0][0x2d0], -R148.reuse ;  /* 0x0000b400a2027a23 */ /* 0x102fe80000010894 */
[C---:B------:R-:W-:Y:S01]  /*9640*/  HMMA.16816.F32.BF16 R48, R72.reuse, R90, R48 ;  /* 0x0000005a4830723c */ /* 0x040fe20000041830 */
[----:B------:R1:W4:Y:S01]  /*9650*/  MUFU.EX2 R181, R2 ;  /* 0x0000000200b57308 */ /* 0x0003220000000800 */
[----:B------:R-:W4:Y:S06]  /*9660*/  LDSM.16.MT88.4 R88, [R204+0x1800] ;  /* 0x00180000cc58783b */ /* 0x000f2c0000004200 */
[C---:B--2---:R-:W-:Y:S08]  /*9670*/  HMMA.16816.F32.BF16 R52, R72.reuse, R76, R52 ;  /* 0x0000004c4834723c */ /* 0x044ff00000041834 */
[C---:B------:R-:W-:Y:S01]  /*9680*/  HMMA.16816.F32.BF16 R56, R72.reuse, R78, R56 ;  /* 0x0000004e4838723c */ /* 0x040fe20000041838 */
[----:B------:R-:W2:Y:S07]  /*9690*/  LDSM.16.MT88.4 R76, [R203+0x1800] ;  /* 0x00180000cb4c783b */ /* 0x000eae0000004200 */
[C---:B---3--:R-:W-:Y:S04]  /*96a0*/  HMMA.16816.F32.BF16 R60, R72.reuse, R80, R60 ;  /* 0x00000050483c723c */ /* 0x048fe8000004183c */
[--C-:B-1----:R-:W-:Y:S01]  /*96b0*/  FFMA.FTZ R2, R164, c[0x0][0x2d0], -R149.reuse ;  /* 0x0000b400a4027a23 */ /* 0x102fe20000010895 */
[----:B------:R-:W-:Y:S03]  /*96c0*/  MOV R164, R135 ;  /* 0x0000008700a47202 */ /* 0x000fe60000000f00 */
[----:B------:R-:W-:Y:S01]  /*96d0*/  HMMA.16816.F32.BF16 R64, R72, R82, R64 ;  /* 0x000000524840723c */ /* 0x000fe20000041840 */
[----:B------:R1:W3:Y:S01]  /*96e0*/  MUFU.EX2 R162, R2 ;  /* 0x0000000200a27308 */ /* 0x0002e20000000800 */
[----:B------:R-:W2:Y:S05]  /*96f0*/  LDSM.16.MT88.4 R80, [R206+0x1800] ;  /* 0x00180000ce50783b */ /* 0x000eaa0000004200 */
[----:B-----5:R-:W-:Y:S02]  /*9700*/  F2FP.BF16.PACK_AB R72, R188, R124 ;  /* 0x0000007cbc48723e */ /* 0x020fe400000010ff */
[----:B----4-:R-:W-:Y:S03]  /*9710*/  F2FP.BF16.PACK_AB R73, R181, R107 ;  /* 0x0000006bb549723e */ /* 0x010fe600000010ff */
[--C-:B-1----:R-:W-:Y:S01]  /*9720*/  FFMA.FTZ R2, R165, c[0x0][0x2d0], -R148.reuse ;  /* 0x0000b400a5027a23 */ /* 0x102fe20000010894 */
[----:B---3--:R-:W-:Y:S03]  /*9730*/  F2FP.BF16.PACK_AB R74, R162, R106 ;  /* 0x0000006aa24a723e */ /* 0x008fe600000010ff */
[----:B------:R1:W-:Y:S02]  /*9740*/  MUFU.EX2 R105, R2 ;  /* 0x0000000200697308 */ /* 0x0003e40000000800 */
[--C-:B-1----:R-:W-:Y:S08]  /*9750*/  FFMA.FTZ R2, R166, c[0x0][0x2d0], -R148.reuse ;  /* 0x0000b400a6027a23 */ /* 0x102ff00000010894 */
[----:B------:R1:W3:Y:S02]  /*9760*/  MUFU.EX2 R161, R2 ;  /* 0x0000000200a17308 */ /* 0x0002e40000000800 */
[--C-:B-1----:R-:W-:Y:S01]  /*9770*/  FFMA.FTZ R2, R167, c[0x0][0x2d0], -R149.reuse ;  /* 0x0000b400a7027a23 */ /* 0x102fe20000010895 */
[----:B---3--:R-:W-:Y:S07]  /*9780*/  F2FP.BF16.PACK_AB R75, R161, R105 ;  /* 0x00000069a14b723e */ /* 0x008fee00000010ff */
[----:B------:R1:W-:Y:S01]  /*9790*/  MUFU.EX2 R159, R2 ;  /* 0x00000002009f7308 */ /* 0x0003e20000000800 */
[C---:B------:R-:W-:Y:S08]  /*97a0*/  HMMA.16816.F32.BF16 R4, R72.reuse, R84, R4 ;  /* 0x000000544804723c */ /* 0x040ff00000041804 */
[C---:B------:R-:W-:Y:S01]  /*97b0*/  HMMA.16816.F32.BF16 R8, R72.reuse, R86, R8 ;  /* 0x000000564808723c */ /* 0x040fe20000041808 */
[----:B------:R-:W3:Y:S07]  /*97c0*/  LDSM.16.MT88.4 R84, [R200+0x5800] ;  /* 0x00580000c854783b */ /* 0x000eee0000004200 */
[C---:B------:R-:W-:Y:S04]  /*97d0*/  HMMA.16816.F32.BF16 R12, R72.reuse, R88, R12 ;  /* 0x00000058480c723c */ /* 0x040fe8000004180c */
[--C-:B-1----:R-:W-:Y:S04]  /*97e0*/  FFMA.FTZ R2, R180, c[0x0][0x2d0], -R149.reuse ;  /* 0x0000b400b4027a23 */ /* 0x102fe80000010895 */
[C---:B------:R-:W-:Y:S01]  /*97f0*/  HMMA.16816.F32.BF16 R16, R72.reuse, R90, R16 ;  /* 0x0000005a4810723c */ /* 0x040fe20000041810 */
[----:B------:R1:W4:Y:S01]  /*9800*/  MUFU.EX2 R160, R2 ;  /* 0x0000000200a07308 */ /* 0x0003220000000800 */
[----:B------:R-:W5:Y:S06]  /*9810*/  LDSM.16.MT88.4 R88, [R204+0x5800] ;  /* 0x00580000cc58783b */ /* 0x000f6c0000004200 */
[C---:B--2---:R-:W-:Y:S08]  /*9820*/  HMMA.16816.F32.BF16 R20, R72.reuse, R76, R20 ;  /* 0x0000004c4814723c */ /* 0x044ff00000041814 */
[C---:B------:R-:W-:Y:S01]  /*9830*/  HMMA.16816.F32.BF16 R24, R72.reuse, R78, R24 ;  /* 0x0000004e4818723c */ /* 0x040fe20000041818 */
[----:B------:R-:W2:Y:S07]  /*9840*/  LDSM.16.MT88.4 R76, [R203+0x5800] ;  /* 0x00580000cb4c783b */ /* 0x000eae0000004200 */
[C---:B------:R-:W-:Y:S04]  /*9850*/  HMMA.16816.F32.BF16 R28, R72.reuse, R80, R28 ;  /* 0x00000050481c723c */ /* 0x040fe8000004181c */
[--C-:B-1----:R-:W-:Y:S04]  /*9860*/  FFMA.FTZ R2, R182, c[0x0][0x2d0], -R148.reuse ;  /* 0x0000b400b6027a23 */ /* 0x102fe80000010894 */
[C---:B------:R-:W-:Y:S01]  /*9870*/  HMMA.16816.F32.BF16 R32, R72.reuse, R82, R32 ;  /* 0x000000524820723c */ /* 0x040fe20000041820 */
[----:B------:R1:W-:Y:S01]  /*9880*/  MUFU.EX2 R115, R2 ;  /* 0x0000000200737308 */ /* 0x0003e20000000800 */
[----:B------:R-:W4:Y:S06]  /*9890*/  LDSM.16.MT88.4 R80, [R200+0x2000] ;  /* 0x00200000c850783b */ /* 0x000f2c0000004200 */
[C---:B---3--:R-:W-:Y:S08]  /*98a0*/  HMMA.16816.F32.BF16 R36, R72.reuse, R84, R36 ;  /* 0x000000544824723c */ /* 0x048ff00000041824 */
[C---:B------:R-:W-:Y:S01]  /*98b0*/  HMMA.16816.F32.BF16 R40, R72.reuse, R86, R40 ;  /* 0x000000564828723c */ /* 0x040fe20000041828 */
[----:B------:R-:W3:Y:S07]  /*98c0*/  LDSM.16.MT88.4 R84, [R203+0x2000] ;  /* 0x00200000cb54783b */ /* 0x000eee0000004200 */
[C---:B-----5:R-:W-:Y:S04]  /*98d0*/  HMMA.16816.F32.BF16 R44, R72.reuse, R88, R44 ;  /* 0x00000058482c723c */ /* 0x060fe8000004182c */
[--C-:B-1----:R-:W-:Y:S04]  /*98e0*/  FFMA.FTZ R2, R183, c[0x0][0x2d0], -R148.reuse ;  /* 0x0000b400b7027a23 */ /* 0x102fe80000010894 */
[C---:B------:R-:W-:Y:S01]  /*98f0*/  HMMA.16816.F32.BF16 R48, R72.reuse, R90, R48 ;  /* 0x0000005a4830723c */ /* 0x040fe20000041830 */
[----:B------:R1:W5:Y:S01]  /*9900*/  MUFU.EX2 R114, R2 ;  /* 0x0000000200727308 */ /* 0x0003620000000800 */
[----:B------:R-:W-:Y:S06]  /*9910*/  LDSM.16.MT88.4 R88, [R204+0x6000] ;  /* 0x00600000cc58783b */ /* 0x000fec0000004200 */
[C---:B--2---:R-:W-:Y:S08]  /*9920*/  HMMA.16816.F32.BF16 R52, R72.reuse, R76, R52 ;  /* 0x0000004c4834723c */ /* 0x044ff00000041834 */
[C---:B------:R-:W-:Y:S01]  /*9930*/  HMMA.16816.F32.BF16 R56, R72.reuse, R78, R56 ;  /* 0x0000004e4838723c */ /* 0x040fe20000041838 */
[----:B------:R-:W2:Y:S07]  /*9940*/  LDSM.16.MT88.4 R76, [R206+0x2000] ;  /* 0x00200000ce4c783b */ /* 0x000eae0000004200 */
[C---:B------:R-:W-:Y:S04]  /*9950*/  HMMA.16816.F32.BF16 R60, R72.reuse, R92, R60 ;  /* 0x0000005c483c723c */ /* 0x040fe8000004183c */
[--C-:B-1----:R-:W-:Y:S04]  /*9960*/  FFMA.FTZ R2, R189, c[0x0][0x2d0], -R149.reuse ;  /* 0x0000b400bd027a23 */ /* 0x102fe80000010895 */
[----:B------:R-:W-:Y:S01]  /*9970*/  HMMA.16816.F32.BF16 R64, R72, R94, R64 ;  /* 0x0000005e4840723c */ /* 0x000fe20000041840 */
[----:B------:R1:W-:Y:S01]  /*9980*/  MUFU.EX2 R113, R2 ;  /* 0x0000000200717308 */ /* 0x0003e20000000800 */
[----:B------:R-:W-:Y:S05]  /*9990*/  LDSM.16.MT88.4 R92, [R206+0x6000] ;  /* 0x00600000ce5c783b */ /* 0x000fea0000004200 */
[----:B----4-:R-:W-:Y:S02]  /*99a0*/  F2FP.BF16.PACK_AB R72, R160, R159 ;  /* 0x0000009fa048723e */ /* 0x010fe400000010ff */
[----:B-----5:R-:W-:Y:S03]  /*99b0*/  F2FP.BF16.PACK_AB R73, R114, R115 ;  /* 0x000000737249723e */ /* 0x020fe600000010ff */
[--C-:B-1----:R-:W-:Y:S04]  /*99c0*/  FFMA.FTZ R2, R190, c[0x0][0x2d0], -R149.reuse ;  /* 0x0000b400be027a23 */ /* 0x102fe80000010895 */
        /* <DEDUP_REMOVED lines=9> */
[C---:B------:R-:W-:Y:S08]  /*9a60*/  HMMA.16816.F32.BF16 R4, R72.reuse, R80, R4 ;  /* 0x000000504804723c */ /* 0x040ff00000041804 */
[C---:B------:R-:W-:Y:S01]  /*9a70*/  HMMA.16816.F32.BF16 R8, R72.reuse, R82, R8 ;  /* 0x000000524808723c */ /* 0x040fe20000041808 */
[----:B------:R-:W4:Y:S07]  /*9a80*/  LDSM.16.MT88.4 R80, [R200+0x6000] ;  /* 0x00600000c850783b */ /* 0x000f2e0000004200 */
[C---:B------:R-:W-:Y:S04]  /*9a90*/  HMMA.16816.F32.BF16 R12, R72.reuse, R96, R12 ;  /* 0x00000060480c723c */ /* 0x040fe8000004180c */
[--C-:B-1----:R-:W-:Y:S04]  /*9aa0*/  FFMA.FTZ R2, R235, c[0x0][0x2d0], -R149.reuse ;  /* 0x0000b400eb027a23 */ /* 0x102fe80000010895 */
[C---:B------:R-:W-:Y:S01]  /*9ab0*/  HMMA.16816.F32.BF16 R16, R72.reuse, R98, R16 ;  /* 0x000000624810723c */ /* 0x040fe20000041810 */
[----:B------:R1:W5:Y:S01]  /*9ac0*/  MUFU.EX2 R155, R2 ;  /* 0x00000002009b7308 */ /* 0x0003620000000800 */
[----:B------:R-:W-:Y:S06]  /*9ad0*/  LDSM.16.MT88.4 R96, [R203+0x2800] ;  /* 0x00280000cb60783b */ /* 0x000fec0000004200 */
[C---:B---3--:R-:W-:Y:S08]  /*9ae0*/  HMMA.16816.F32.BF16 R20, R72.reuse, R84, R20 ;  /* 0x000000544814723c */ /* 0x048ff00000041814 */
[C---:B------:R-:W-:Y:S01]  /*9af0*/  HMMA.16816.F32.BF16 R24, R72.reuse, R86, R24 ;  /* 0x000000564818723c */ /* 0x040fe20000041818 */
[----:B------:R-:W3:Y:S07]  /*9b00*/  LDSM.16.MT88.4 R84, [R203+0x6000] ;  /* 0x00600000cb54783b */ /* 0x000eee0000004200 */
[C---:B--2---:R-:W-:Y:S04]  /*9b10*/  HMMA.16816.F32.BF16 R28, R72.reuse, R76, R28 ;  /* 0x0000004c481c723c */ /* 0x044fe8000004181c */
[--C-:B-1----:R-:W-:Y:S04]  /*9b20*/  FFMA.FTZ R2, R238, c[0x0][0x2d0], -R148.reuse ;  /* 0x0000b400ee027a23 */ /* 0x102fe80000010894 */
[C---:B------:R-:W-:Y:S01]  /*9b30*/  HMMA.16816.F32.BF16 R32, R72.reuse, R78, R32 ;  /* 0x0000004e4820723c */ /* 0x040fe20000041820 */
[----:B------:R1:W-:Y:S01]  /*9b40*/  MUFU.EX2 R123, R2 ;  /* 0x00000002007b7308 */ /* 0x0003e20000000800 */
[----:B------:R-:W2:Y:S06]  /*9b50*/  LDSM.16.MT88.4 R76, [R200+0x2800] ;  /* 0x00280000c84c783b */ /* 0x000eac0000004200 */
[C---:B----4-:R-:W-:Y:S08]  /*9b60*/  HMMA.16816.F32.BF16 R36, R72.reuse, R80, R36 ;  /* 0x000000504824723c */ /* 0x050ff00000041824 */
[C---:B------:R-:W-:Y:S01]  /*9b70*/  HMMA.16816.F32.BF16 R40, R72.reuse, R82, R40 ;  /* 0x000000524828723c */ /* 0x040fe20000041828 */
[----:B------:R-:W4:Y:S07]  /*9b80*/  LDSM.16.MT88.4 R80, [R204+0x2800] ;  /* 0x00280000cc50783b */ /* 0x000f2e0000004200 */
[C---:B------:R-:W-:Y:S04]  /*9b90*/  HMMA.16816.F32.BF16 R44, R72.reuse, R88, R44 ;  /* 0x00000058482c723c */ /* 0x040fe8000004182c */
[--C-:B-1----:R-:W-:Y:S04]  /*9ba0*/  FFMA.FTZ R2, R237, c[0x0][0x2d0], -R148.reuse ;  /* 0x0000b400ed027a23 */ /* 0x102fe80000010894 */
[C---:B------:R-:W-:Y:S01]  /*9bb0*/  HMMA.16816.F32.BF16 R48, R72.reuse, R90, R48 ;  /* 0x0000005a4830723c */ /* 0x040fe20000041830 */
[----:B------:R1:W1:Y:S01]  /*9bc0*/  MUFU.EX2 R122, R2 ;  /* 0x00000002007a7308 */ /* 0x0002620000000800 */
[----:B------:R-:W-:Y:S06]  /*9bd0*/  LDSM.16.MT88.4 R88, [R200+0x6800] ;  /* 0x00680000c858783b */ /* 0x000fec0000004200 */
[C---:B---3--:R-:W-:Y:S08]  /*9be0*/  HMMA.16816.F32.BF16 R52, R72.reuse, R84, R52 ;  /* 0x000000544834723c */ /* 0x048ff00000041834 */
[C---:B------:R-:W-:Y:S01]  /*9bf0*/  HMMA.16816.F32.BF16 R56, R72.reuse, R86, R56 ;  /* 0x000000564838723c */ /* 0x040fe20000041838 */
[----:B------:R-:W2:Y:S07]  /*9c00*/  LDSM.16.MT88.4 R84, [R206+0x2800] ;  /* 0x00280000ce54783b */ /* 0x000eae0000004200 */
[C---:B------:R-:W-:Y:S01]  /*9c10*/  HMMA.16816.F32.BF16 R60, R72.reuse, R92, R60 ;  /* 0x0000005c483c723c */ /* 0x040fe2000004183c */
[----:B------:R-:W3:Y:S03]  /*9c20*/  LDL.LU R92, [R1+0xc] ;  /* 0x00000c00015c7983 */ /* 0x000ee60000300800 */
[--C-:B-1----:R-:W-:Y:S01]  /*9c30*/  FFMA.FTZ R2, R240, c[0x0][0x2d0], -R149.reuse ;  /* 0x0000b400f0027a23 */ /* 0x102fe20000010895 */
[----:B------:R-:W3:Y:S03]  /*9c40*/  LDL.LU R135, [R1+0x10] ;  /* 0x0000100001877983 */ /* 0x000ee60000300800 */
[----:B------:R-:W-:Y:S01]  /*9c50*/  HMMA.16816.F32.BF16 R64, R72, R94, R64 ;  /* 0x0000005e4840723c */ /* 0x000fe20000041840 */
[----:B------:R1:W-:Y:S06]  /*9c60*/  MUFU.EX2 R121, R2 ;  /* 0x0000000200797308 */ /* 0x0003ec0000000800 */
[----:B-----5:R-:W-:Y:S02]  /*9c70*/  F2FP.BF16.PACK_AB R72, R155, R156 ;  /* 0x0000009c9b48723e */ /* 0x020fe400000010ff */
[----:B------:R-:W-:Y:S03]  /*9c80*/  F2FP.BF16.PACK_AB R73, R122, R123 ;  /* 0x0000007b7a49723e */ /* 0x000fe600000010ff */
[--C-:B-1----:R-:W-:Y:S04]  /*9c90*/  FFMA.FTZ R2, R239, c[0x0][0x2d0], -R149.reuse ;  /* 0x0000b400ef027a23 */ /* 0x102fe80000010895 */
[----:B------:R1:W5:Y:S02]  /*9ca0*/  MUFU.EX2 R154, R2 ;  /* 0x00000002009a7308 */ /* 0x0003640000000800 */
[--C-:B-1----:R-:W-:Y:S01]  /*9cb0*/  FFMA.FTZ R2, R241, c[0x0][0x2d0], -R148.reuse ;  /* 0x0000b400f1027a23 */ /* 0x102fe20000010894 */
[----:B-----5:R-:W-:Y:S07]  /*9cc0*/  F2FP.BF16.PACK_AB R74, R154, R121 ;  /* 0x000000799a4a723e */ /* 0x020fee00000010ff */
[----:B------:R1:W-:Y:S02]  /*9cd0*/  MUFU.EX2 R120, R2 ;  /* 0x0000000200787308 */ /* 0x0003e40000000800 */
[--C-:B-1----:R-:W-:Y:S08]  /*9ce0*/  FFMA.FTZ R2, R232, c[0x0][0x2d0], -R148.reuse ;  /* 0x0000b400e8027a23 */ /* 0x102ff00000010894 */
[----:B------:R1:W5:Y:S02]  /*9cf0*/  MUFU.EX2 R153, R2 ;  /* 0x0000000200997308 */ /* 0x0003640000000800 */
[--C-:B-1----:R-:W-:Y:S01]  /*9d00*/  FFMA.FTZ R2, R251, c[0x0][0x2d0], -R149.reuse ;  /* 0x0000b400fb027a23 */ /* 0x102fe20000010895 */
[----:B-----5:R-:W-:Y:S07]  /*9d10*/  F2FP.BF16.PACK_AB R75, R153, R120 ;  /* 0x00000078994b723e */ /* 0x020fee00000010ff */
[----:B------:R1:W-:Y:S01]  /*9d20*/  MUFU.EX2 R152, R2 ;  /* 0x0000000200987308 */ /* 0x0003e20000000800 */
[C---:B--2---:R-:W-:Y:S08]  /*9d30*/  HMMA.16816.F32.BF16 R4, R72.reuse, R76, R4 ;  /* 0x0000004c4804723c */ /* 0x044ff00000041804 */
[C---:B------:R-:W-:Y:S01]  /*9d40*/  HMMA.16816.F32.BF16 R8, R72.reuse, R78, R8 ;  /* 0x0000004e4808723c */ /* 0x040fe20000041808 */
[----:B------:R-:W2:Y:S07]  /*9d50*/  LDSM.16.MT88.4 R76, [R204+0x6800] ;  /* 0x00680000cc4c783b */ /* 0x000eae0000004200 */
[C---:B----4-:R-:W-:Y:S04]  /*9d60*/  HMMA.16816.F32.BF16 R12, R72.reuse, R80, R12 ;  /* 0x00000050480c723c */ /* 0x050fe8000004180c */
[--C-:B-1----:R-:W-:Y:S04]  /*9d70*/  FFMA.FTZ R2, R252, c[0x0][0x2d0], -R149.reuse ;  /* 0x0000b400fc027a23 */ /* 0x102fe80000010895 */
[C---:B------:R-:W-:Y:S01]  /*9d80*/  HMMA.16816.F32.BF16 R16, R72.reuse, R82, R16 ;  /* 0x000000524810723c */ /* 0x040fe20000041810 */
[----:B------:R1:W4:Y:S01]  /*9d90*/  MUFU.EX2 R151, R2 ;  /* 0x0000000200977308 */ /* 0x0003220000000800 */
[----:B------:R-:W5:Y:S06]  /*9da0*/  LDSM.16.MT88.4 R80, [R203+0x6800] ;  /* 0x00680000cb50783b */ /* 0x000f6c0000004200 */
[C---:B------:R-:W-:Y:S08]  /*9db0*/  HMMA.16816.F32.BF16 R20, R72.reuse, R96, R20 ;  /* 0x000000604814723c */ /* 0x040ff00000041814 */
[C---:B------:R-:W-:Y:S01]  /*9dc0*/  HMMA.16816.F32.BF16 R24, R72.reuse, R98, R24 ;  /* 0x000000624818723c */ /* 0x040fe20000041818 */
[----:B------:R-:W-:Y:S07]  /*9dd0*/  LDSM.16.MT88.4 R96, [R204+0x7000] ;  /* 0x00700000cc60783b */ /* 0x000fee0000004200 */
[C---:B------:R-:W-:Y:S04]  /*9de0*/  HMMA.16816.F32.BF16 R28, R72.reuse, R84, R28 ;  /* 0x00000054481c723c */ /* 0x040fe8000004181c */
[--C-:B-1----:R-:W-:Y:S04]  /*9df0*/  FFMA.FTZ R2, R243, c[0x0][0x2d0], -R148.reuse ;  /* 0x0000b400f3027a23 */ /* 0x102fe80000010894 */
[C---:B------:R-:W-:Y:S01]  /*9e00*/  HMMA.16816.F32.BF16 R32, R72.reuse, R86, R32 ;  /* 0x000000564820723c */ /* 0x040fe20000041820 */
[----:B------:R1:W-:Y:S01]  /*9e10*/  MUFU.EX2 R131, R2 ;  /* 0x0000000200837308 */ /* 0x0003e20000000800 */
[----:B------:R-:W4:Y:S06]  /*9e20*/  LDSM.16.MT88.4 R84, [R206+0x6800] ;  /* 0x00680000ce54783b */ /* 0x000f2c0000004200 */
[C---:B------:R-:W-:Y:S08]  /*9e30*/  HMMA.16816.F32.BF16 R36, R72.reuse, R88, R36 ;  /* 0x000000584824723c */ /* 0x040ff00000041824 */
[C---:B------:R-:W-:Y:S01]  /*9e40*/  HMMA.16816.F32.BF16 R40, R72.reuse, R90, R40 ;  /* 0x0000005a4828723c */ /* 0x040fe20000041828 */
[----:B------:R-:W-:Y:S07]  /*9e50*/  LDSM.16.MT88.4 R88, [R203+0x3000] ;  /* 0x00300000cb58783b */ /* 0x000fee0000004200 */
[C---:B--2---:R-:W-:Y:S04]  /*9e60*/  HMMA.16816.F32.BF16 R44, R72.reuse, R76, R44 ;  /* 0x0000004c482c723c */ /* 0x044fe8000004182c */
[----:B-1----:R-:W-:Y:S04]  /*9e70*/  FFMA.FTZ R2, R244, c[0x0][0x2d0], -R148 ;  /* 0x0000b400f4027a23 */ /* 0x002fe80000010894 */
[C---:B------:R-:W-:Y:S01]  /*9e80*/  HMMA.16816.F32.BF16 R48, R72.reuse, R78, R48 ;  /* 0x0000004e4830723c */ /* 0x040fe20000041830 */
[----:B------:R1:W2:Y:S01]  /*9e90*/  MUFU.EX2 R130, R2 ;  /* 0x0000000200827308 */ /* 0x0002a20000000800 */
[----:B------:R-:W3:Y:S06]  /*9ea0*/  LDSM.16.MT88.4 R76, [R200+0x3000] ;  /* 0x00300000c84c783b */ /* 0x000eec0000004200 */
[C---:B-----5:R-:W-:Y:S08]  /*9eb0*/  HMMA.16816.F32.BF16 R52, R72.reuse, R80, R52 ;  /* 0x000000504834723c */ /* 0x060ff00000041834 */
[C---:B------:R-:W-:Y:S01]  /*9ec0*/  HMMA.16816.F32.BF16 R56, R72.reuse, R82, R56 ;  /* 0x000000524838723c */ /* 0x040fe20000041838 */
[----:B------:R-:W5:Y:S07]  /*9ed0*/  LDSM.16.MT88.4 R80, [R204+0x3000] ;  /* 0x00300000cc50783b */ /* 0x000f6e0000004200 */
[C---:B----4-:R-:W-:Y:S04]  /*9ee0*/  HMMA.16816.F32.BF16 R60, R72.reuse, R84, R60 ;  /* 0x00000054483c723c */ /* 0x050fe8000004183c */
[--C-:B-1----:R-:W-:Y:S02]  /*9ef0*/  FFMA.FTZ R2, R137, c[0x0][0x2d0], -R149.reuse ;  /* 0x0000b40089027a23 */ /* 0x102fe40000010895 */
[----:B------:R-:W-:Y:S02]  /*9f00*/  IMAD.MOV.U32 R137, RZ, RZ, R134 ;  /* 0x000000ffff897224 */ /* 0x000fe400078e0086 */
[----:B------:R-:W-:Y:S01]  /*9f10*/  HMMA.16816.F32.BF16 R64, R72, R86, R64 ;  /* 0x000000564840723c */ /* 0x000fe20000041840 */
[----:B------:R1:W-:Y:S01]  /*9f20*/  MUFU.EX2 R129, R2 ;  /* 0x0000000200817308 */ /* 0x0003e20000000800 */
[----:B------:R-:W-:Y:S02]  /*9f30*/  LDSM.16.MT88.4 R84, [R200+0x7000] ;  /* 0x00700000c854783b */ /* 0x000fe40000004200 */
[----:B------:R-:W-:Y:S03]  /*9f40*/  IMAD.MOV.U32 R134, RZ, RZ, R128 ;  /* 0x000000ffff867224 */ /* 0x000fe600078e0080 */
[----:B------:R-:W-:Y:S02]  /*9f50*/  F2FP.BF16.PACK_AB R72, R151, R152 ;  /* 0x000000989748723e */ /* 0x000fe400000010ff */
[----:B--2---:R-:W-:Y:S03]  /*9f60*/  F2FP.BF16.PACK_AB R73, R130, R131 ;  /* 0x000000838249723e */ /* 0x004fe600000010ff */
[--C-:B-1----:R-:W-:Y:S04]  /*9f70*/  FFMA.FTZ R2, R150, c[0x0][0x2d0], -R149.reuse ;  /* 0x0000b40096027a23 */ /* 0x102fe80000010895 */
[----:B------:R1:W2:Y:S02]  /*9f80*/  MUFU.EX2 R150, R2 ;  /* 0x0000000200967308 */ /* 0x0002a40000000800 */
[----:B-1----:R-:W-:Y:S01]  /*9f90*/  FFMA.FTZ R2, R247, c[0x0][0x2d0], -R148 ;  /* 0x0000b400f7027a23 */ /* 0x002fe20000010894 */
[----:B--2---:R-:W-:Y:S01]  /*9fa0*/  F2FP.BF16.PACK_AB R74, R150, R129 ;  /* 0x00000081964a723e */ /* 0x004fe200000010ff */
[----:B---3--:R-:W-:Y:S06]  /*9fb0*/  FFMA.FTZ R104, R3, R92, R104 ;  /* 0x0000005c03687223 */ /* 0x008fec0000010068 */
[----:B------:R1:W-:Y:S01]  /*9fc0*/  MUFU.EX2 R128, R2 ;  /* 0x0000000200807308 */ /* 0x0003e20000000800 */
[----:B------:R-:W2:Y:S01]  /*9fd0*/  LDSM.16.MT88.4 R92, [R206+0x3000] ;  /* 0x00300000ce5c783b */ /* 0x000ea20000004200 */
[----:B------:R-:W-:Y:S04]  /*9fe0*/  FFMA.FTZ R0, R0, R135, R164 ;  /* 0x0000008700007223 */ /* 0x000fe800000100a4 */
[----:B------:R-:W-:Y:S04]  /*9ff0*/  FADD.FTZ R0, R133, R0 ;  /* 0x0000000085007221 */ /* 0x000fe80000010000 */
[----:B------:R-:W3:Y:S01]  /*a000*/  MUFU.EX2 R3, R100 ;  /* 0x0000006400037308 */ /* 0x000ee20000000800 */
[----:B------:R-:W-:Y:S04]  /*a010*/  FADD.FTZ R0, R111, R0 ;  /* 0x000000006f007221 */ /* 0x000fe80000010000 */
[----:B------:R-:W-:Y:S04]  /*a020*/  FADD.FTZ R0, R109, R0 ;  /* 0x000000006d007221 */ /* 0x000fe80000010000 */
[----:B------:R-:W-:Y:S04]  /*a030*/  FADD.FTZ R0, R249, R0 ;  /* 0x00000000f9007221 */ /* 0x000fe80000010000 */
[----:B------:R-:W-:Y:S02]  /*a040*/  FADD.FTZ R0, R248, R0 ;  /* 0x00000000f8007221 */ /* 0x000fe40000010000 */
[--C-:B-1----:R-:W-:Y:S02]  /*a050*/  FFMA.FTZ R2, R250, c[0x0][0x2d0], -R148.reuse ;  /* 0x0000b400fa027a23 */ /* 0x102fe40000010894 */
[----:B------:R-:W-:Y:S02]  /*a060*/  FFMA.FTZ R148, R71, c[0x0][0x2d0], -R148 ;  /* 0x0000b40047947a23 */ /* 0x000fe40000010894 */
[----:B------:R-:W1:Y:S01]  /*a070*/  MUFU.EX2 R139, R2 ;  /* 0x00000002008b7308 */ /* 0x000e620000000800 */
[----:B------:R-:W-:Y:S01]  /*a080*/  FADD.FTZ R0, R119, R0 ;  /* 0x0000000077007221 */ /* 0x000fe20000010000 */
[----:B---3--:R-:W-:Y:S03]  /*a090*/  F2FP.BF16.PACK_AB R133, R136, R3 ;  /* 0x000000038885723e */ /* 0x008fe600000010ff */
[----:B------:R-:W-:Y:S05]  /*a0a0*/  FADD.FTZ R0, R118, R0 ;  /* 0x0000000076007221 */ /* 0x000fea0000010000 */
[----:B------:R-:W-:Y:S01]  /*a0b0*/  MUFU.EX2 R71, R102 ;  /* 0x0000006600477308 */ /* 0x000fe20000000800 */
[----:B------:R-:W-:Y:S04]  /*a0c0*/  FADD.FTZ R0, R116, R0 ;  /* 0x0000000074007221 */ /* 0x000fe80000010000 */
[----:B------:R-:W-:Y:S04]  /*a0d0*/  FADD.FTZ R0, R236, R0 ;  /* 0x00000000ec007221 */ /* 0x000fe80000010000 */
[----:B------:R-:W-:Y:S01]  /*a0e0*/  FADD.FTZ R0, R126, R0 ;  /* 0x000000007e007221 */ /* 0x000fe20000010000 */
[----:B------:R-:W-:Y:S03]  /*a0f0*/  MUFU.EX2 R148, R148 ;  /* 0x0000009400947308 */ /* 0x000fe60000000800 */
[----:B------:R-:W-:Y:S01]  /*a100*/  FADD.FTZ R0, R125, R0 ;  /* 0x000000007d007221 */ /* 0x000fe20000010000 */
[----:B-1----:R-:W-:Y:S01]  /*a110*/  F2FP.BF16.PACK_AB R75, R139, R128 ;  /* 0x000000808b4b723e */ /* 0x002fe200000010ff */
[--C-:B------:R-:W-:Y:S01]  /*a120*/  FFMA.FTZ R2, R163, c[0x0][0x2d0], -R149.reuse ;  /* 0x0000b400a3027a23 */ /* 0x100fe20000010895 */
[----:B------:R-:W-:Y:S01]  /*a130*/  MOV R163, R138 ;  /* 0x0000008a00a37202 */ /* 0x000fe20000000f00 */
[----:B------:R-:W-:Y:S02]  /*a140*/  FFMA.FTZ R149, R137, c[0x0][0x2d0], -R149 ;  /* 0x0000b40089957a23 */ /* 0x000fe40000010895 */
[----:B------:R-:W-:Y:S01]  /*a150*/  FADD.FTZ R0, R107, R0 ;  /* 0x000000006b007221 */ /* 0x000fe20000010000 */
[----:B------:R-:W-:Y:S01]  /*a160*/  MUFU.EX2 R137, R70 ;  /* 0x0000004600897308 */ /* 0x000fe20000000800 */
[C---:B------:R-:W-:Y:S03]  /*a170*/  HMMA.16816.F32.BF16 R4, R72.reuse, R76, R4 ;  /* 0x0000004c4804723c */ /* 0x040fe60000041804 */
[----:B------:R-:W-:Y:S04]  /*a180*/  FADD.FTZ R0, R181, R0 ;  /* 0x00000000b5007221 */ /* 0x000fe80000010000 */
[----:B------:R-:W-:Y:S01]  /*a190*/  FADD.FTZ R0, R105, R0 ;  /* 0x0000000069007221 */ /* 0x000fe20000010000 */
[C---:B------:R-:W-:Y:S01]  /*a1a0*/  HMMA.16816.F32.BF16 R8, R72.reuse, R78, R8 ;  /* 0x0000004e4808723c */ /* 0x040fe20000041808 */
[----:B------:R-:W1:Y:S01]  /*a1b0*/  LDSM.16.MT88.4 R76, [R203+0x7000] ;  /* 0x00700000cb4c783b */ /* 0x000e620000004200 */
[----:B------:R3:W4:Y:S02]  /*a1c0*/  MUFU.EX2 R70, R103 ;  /* 0x0000006700467308 */ /* 0x0007240000000800 */
[----:B------:R-:W-:Y:S04]  /*a1d0*/  FADD.FTZ R0, R161, R0 ;  /* 0x00000000a1007221 */ /* 0x000fe80000010000 */
[C---:B-----5:R-:W-:Y:S04]  /*a1e0*/  HMMA.16816.F32.BF16 R12, R72.reuse, R80, R12 ;  /* 0x00000050480c723c */ /* 0x060fe8000004180c */
[----:B------:R-:W5:Y:S01]  /*a1f0*/  MUFU.EX2 R149, R149 ;  /* 0x0000009500957308 */ /* 0x000f620000000800 */
[----:B------:R-:W-:Y:S03]  /*a200*/  FADD.FTZ R0, R115, R0 ;  /* 0x0000000073007221 */ /* 0x000fe60000010000 */
[C---:B------:R-:W-:Y:S01]  /*a210*/  HMMA.16816.F32.BF16 R16, R72.reuse, R82, R16 ;  /* 0x000000524810723c */ /* 0x040fe20000041810 */
[----:B------:R-:W1:Y:S03]  /*a220*/  LDSM.16.MT88.4 R80, [R206+0x7000] ;  /* 0x00700000ce50783b */ /* 0x000e660000004200 */
[----:B------:R-:W-:Y:S02]  /*a230*/  FADD.FTZ R0, R114, R0 ;  /* 0x0000000072007221 */ /* 0x000fe40000010000 */
[----:B------:R5:W5:Y:S02]  /*a240*/  MUFU.EX2 R138, R2 ;  /* 0x00000002008a7308 */ /* 0x000b640000000800 */
[C---:B------:R-:W-:Y:S01]  /*a250*/  HMMA.16816.F32.BF16 R20, R72.reuse, R88, R20 ;  /* 0x000000584814723c */ /* 0x040fe20000041814 */
[----:B---3--:R-:W-:Y:S03]  /*a260*/  LDSM.16.MT88.4 R100, [R206+0x3800] ;  /* 0x00380000ce64783b */ /* 0x008fe60000004200 */
[----:B----4-:R-:W-:Y:S01]  /*a270*/  F2FP.BF16.PACK_AB R135, R148, R70 ;  /* 0x000000469487723e */ /* 0x010fe200000010ff */
[----:B------:R-:W-:Y:S03]  /*a280*/  FADD.FTZ R0, R112, R0 ;  /* 0x0000000070007221 */ /* 0x000fe60000010000 */
[C---:B------:R-:W-:Y:S01]  /*a290*/  HMMA.16816.F32.BF16 R24, R72.reuse, R90, R24 ;  /* 0x0000005a4818723c */ /* 0x040fe20000041818 */
[----:B------:R-:W-:Y:S03]  /*a2a0*/  LDSM.16.MT88.4 R88, [R204+0x3800] ;  /* 0x00380000cc58783b */ /* 0x000fe60000004200 */
[----:B------:R-:W-:Y:S04]  /*a2b0*/  FADD.FTZ R0, R157, R0 ;  /* 0x000000009d007221 */ /* 0x000fe80000010000 */
[C---:B--2---:R-:W-:Y:S04]  /*a2c0*/  HMMA.16816.F32.BF16 R28, R72.reuse, R92, R28 ;  /* 0x0000005c481c723c */ /* 0x044fe8000004181c */
[----:B------:R-:W-:Y:S02]  /*a2d0*/  FADD.FTZ R0, R123, R0 ;  /* 0x000000007b007221 */ /* 0x000fe40000010000 */
[----:B-----5:R-:W-:Y:S01]  /*a2e0*/  FADD.FTZ R2, R134, R104 ;  /* 0x0000006886027221 */ /* 0x020fe20000010000 */
[----:B------:R-:W-:Y:S01]  /*a2f0*/  F2FP.BF16.PACK_AB R134, R149, R71 ;  /* 0x000000479586723e */ /* 0x000fe200000010ff */
[C---:B------:R-:W-:Y:S01]  /*a300*/  HMMA.16816.F32.BF16 R32, R72.reuse, R94, R32 ;  /* 0x0000005e4820723c */ /* 0x040fe20000041820 */
[----:B------:R-:W-:Y:S03]  /*a310*/  LDSM.16.MT88.4 R92, [R203+0x3800] ;  /* 0x00380000cb5c783b */ /* 0x000fe60000004200 */
[----:B------:R-:W-:Y:S01]  /*a320*/  FADD.FTZ R2, R132, R2 ;  /* 0x0000000284027221 */ /* 0x000fe20000010000 */
[----:B------:R-:W-:Y:S01]  /*a330*/  F2FP.BF16.PACK_AB R132, R137, R138 ;  /* 0x0000008a8984723e */ /* 0x000fe200000010ff */
[----:B------:R-:W-:Y:S02]  /*a340*/  FADD.FTZ R0, R122, R0 ;  /* 0x000000007a007221 */ /* 0x000fe40000010000 */
[C---:B------:R-:W-:Y:S04]  /*a350*/  HMMA.16816.F32.BF16 R36, R72.reuse, R84, R36 ;  /* 0x000000544824723c */ /* 0x040fe80000041824 */
[----:B------:R-:W-:Y:S02]  /*a360*/  FADD.FTZ R2, R110, R2 ;  /* 0x000000026e027221 */ /* 0x000fe40000010000 */
[----:B------:R-:W-:Y:S02]  /*a370*/  FADD.FTZ R0, R120, R0 ;  /* 0x0000000078007221 */ /* 0x000fe40000010000 */
[C---:B------:R-:W-:Y:S01]  /*a380*/  HMMA.16816.F32.BF16 R40, R72.reuse, R86, R40 ;  /* 0x000000564828723c */ /* 0x040fe20000041828 */
[----:B------:R-:W2:Y:S03]  /*a390*/  LDSM.16.MT88.4 R84, [R200+0x3800] ;  /* 0x00380000c854783b */ /* 0x000ea60000004200 */
[----:B------:R-:W-:Y:S02]  /*a3a0*/  FADD.FTZ R2, R108, R2 ;  /* 0x000000026c027221 */ /* 0x000fe40000010000 */
[----:B------:R-:W-:Y:S02]  /*a3b0*/  FADD.FTZ R0, R153, R0 ;  /* 0x0000000099007221 */ /* 0x000fe40000010000 */
[C---:B------:R-:W-:Y:S01]  /*a3c0*/  HMMA.16816.F32.BF16 R44, R72.reuse, R96, R44 ;  /* 0x00000060482c723c */ /* 0x040fe2000004182c */
[----:B------:R-:W3:Y:S03]  /*a3d0*/  LDSM.16.MT88.4 R108, [R200+0x7800] ;  /* 0x00780000c86c783b */ /* 0x000ee60000004200 */
[----:B------:R-:W-:Y:S02]  /*a3e0*/  FADD.FTZ R2, R163, R2 ;  /* 0x00000002a3027221 */ /* 0x000fe40000010000 */
[----:B------:R-:W-:Y:S02]  /*a3f0*/  FADD.FTZ R0, R131, R0 ;  /* 0x0000000083007221 */ /* 0x000fe40000010000 */
[C---:B------:R-:W-:Y:S04]  /*a400*/  HMMA.16816.F32.BF16 R48, R72.reuse, R98, R48 ;  /* 0x000000624830723c */ /* 0x040fe80000041830 */
[----:B------:R-:W-:Y:S02]  /*a410*/  FADD.FTZ R2, R246, R2 ;  /* 0x00000002f6027221 */ /* 0x000fe40000010000 */
[----:B------:R-:W-:Y:S02]  /*a420*/  FADD.FTZ R0, R130, R0 ;  /* 0x0000000082007221 */ /* 0x000fe40000010000 */
[C---:B-1----:R-:W-:Y:S04]  /*a430*/  HMMA.16816.F32.BF16 R52, R72.reuse, R76, R52 ;  /* 0x0000004c4834723c */ /* 0x042fe80000041834 */
[----:B------:R-:W-:Y:S02]  /*a440*/  FADD.FTZ R2, R245, R2 ;  /* 0x00000002f5027221 */ /* 0x000fe40000010000 */
[----:B------:R-:W-:Y:S02]  /*a450*/  FADD.FTZ R0, R128, R0 ;  /* 0x0000000080007221 */ /* 0x000fe40000010000 */
[C---:B------:R-:W-:Y:S04]  /*a460*/  HMMA.16816.F32.BF16 R56, R72.reuse, R78, R56 ;  /* 0x0000004e4838723c */ /* 0x040fe80000041838 */
[----:B------:R-:W-:Y:S02]  /*a470*/  FADD.FTZ R2, R117, R2 ;  /* 0x0000000275027221 */ /* 0x000fe40000010000 */
[----:B------:R-:W1:Y:S01]  /*a480*/  LDSM.16.MT88.4 R116, [R204+0x7800] ;  /* 0x00780000cc74783b */ /* 0x000e620000004200 */
[----:B------:R-:W-:Y:S01]  /*a490*/  FADD.FTZ R0, R139, R0 ;  /* 0x000000008b007221 */ /* 0x000fe20000010000 */
[C---:B------:R-:W-:Y:S04]  /*a4a0*/  HMMA.16816.F32.BF16 R60, R72.reuse, R80, R60 ;  /* 0x00000050483c723c */ /* 0x040fe8000004183c */
[----:B------:R-:W-:Y:S02]  /*a4b0*/  FADD.FTZ R2, R242, R2 ;  /* 0x00000002f2027221 */ /* 0x000fe40000010000 */
[----:B------:R-:W-:Y:S02]  /*a4c0*/  FADD.FTZ R3, R3, R0 ;  /* 0x0000000003037221 */ /* 0x000fe40000010000 */
[----:B------:R-:W-:Y:S04]  /*a4d0*/  HMMA.16816.F32.BF16 R64, R72, R82, R64 ;  /* 0x000000524840723c */ /* 0x000fe80000041840 */
[----:B------:R-:W-:Y:S02]  /*a4e0*/  FADD.FTZ R2, R234, R2 ;  /* 0x00000002ea027221 */ /* 0x000fe40000010000 */
[----:B------:R-:W-:Y:S02]  /*a4f0*/  FADD.FTZ R3, R136, R3 ;  /* 0x0000000388037221 */ /* 0x000fe40000010000 */
[C---:B--2---:R-:W-:Y:S01]  /*a500*/  HMMA.16816.F32.BF16 R72, R132.reuse, R84, R4 ;  /* 0x000000548448723c */ /* 0x044fe20000041804 */
[----:B------:R-:W-:Y:S04]  /*a510*/  LDSM.16.MT88.4 R4, [R206+0x7800] ;  /* 0x00780000ce04783b */ /* 0x000fe80000004200 */
[----:B------:R-:W-:Y:S03]  /*a520*/  FADD.FTZ R2, R127, R2 ;  /* 0x000000027f027221 */ /* 0x000fe60000010000 */
[C---:B------:R-:W-:Y:S01]  /*a530*/  HMMA.16816.F32.BF16 R76, R132.reuse, R86, R8 ;  /* 0x00000056844c723c */ /* 0x040fe20000041808 */
[----:B------:R-:W2:Y:S03]  /*a540*/  LDL R8, [R1+0x4] ;  /* 0x0000040001087983 */ /* 0x000ea60000100800 */
[----:B------:R-:W-:Y:S02]  /*a550*/  FADD.FTZ R2, R124, R2 ;  /* 0x000000027c027221 */ /* 0x000fe40000010000 */
[----:B------:R-:W4:Y:S02]  /*a560*/  LDSM.16.MT88.4 R124, [R203+0x7800] ;  /* 0x00780000cb7c783b */ /* 0x000f240000004200 */
[C---:B------:R-:W-:Y:S04]  /*a570*/  HMMA.16816.F32.BF16 R80, R132.reuse, R88, R12 ;  /* 0x000000588450723c */ /* 0x040fe8000004180c */
[----:B------:R-:W-:Y:S04]  /*a580*/  FADD.FTZ R2, R188, R2 ;  /* 0x00000002bc027221 */ /* 0x000fe80000010000 */
        /* <DEDUP_REMOVED lines=10> */
[C---:B---3--:R-:W-:Y:S04]  /*a630*/  HMMA.16816.F32.BF16 R104, R132.reuse, R108, R36 ;  /* 0x0000006c8468723c */ /* 0x048fe80000041824 */
[----:B------:R-:W-:Y:S04]  /*a640*/  FADD.FTZ R2, R158, R2 ;  /* 0x000000029e027221 */ /* 0x000fe80000010000 */
[C---:B------:R-:W-:Y:S04]  /*a650*/  HMMA.16816.F32.BF16 R108, R132.reuse, R110, R40 ;  /* 0x0000006e846c723c */ /* 0x040fe80000041828 */
[----:B------:R-:W-:Y:S04]  /*a660*/  FADD.FTZ R2, R156, R2 ;  /* 0x000000029c027221 */ /* 0x000fe80000010000 */
[C---:B-1----:R-:W-:Y:S04]  /*a670*/  HMMA.16816.F32.BF16 R112, R132.reuse, R116, R44 ;  /* 0x000000748470723c */ /* 0x042fe8000004182c */
[----:B------:R-:W-:Y:S04]  /*a680*/  FADD.FTZ R2, R155, R2 ;  /* 0x000000029b027221 */ /* 0x000fe80000010000 */
[C---:B------:R-:W-:Y:S04]  /*a690*/  HMMA.16816.F32.BF16 R116, R132.reuse, R118, R48 ;  /* 0x000000768474723c */ /* 0x040fe80000041830 */
[----:B------:R-:W-:Y:S04]  /*a6a0*/  FADD.FTZ R2, R121, R2 ;  /* 0x0000000279027221 */ /* 0x000fe80000010000 */
[C---:B----4-:R-:W-:Y:S04]  /*a6b0*/  HMMA.16816.F32.BF16 R120, R132.reuse, R124, R52 ;  /* 0x0000007c8478723c */ /* 0x050fe80000041834 */
[----:B------:R-:W-:Y:S04]  /*a6c0*/  FADD.FTZ R2, R154, R2 ;  /* 0x000000029a027221 */ /* 0x000fe80000010000 */
[C---:B------:R-:W-:Y:S04]  /*a6d0*/  HMMA.16816.F32.BF16 R124, R132.reuse, R126, R56 ;  /* 0x0000007e847c723c */ /* 0x040fe80000041838 */
[----:B------:R-:W-:Y:S04]  /*a6e0*/  FADD.FTZ R2, R152, R2 ;  /* 0x0000000298027221 */ /* 0x000fe80000010000 */
[----:B------:R-:W-:Y:S04]  /*a6f0*/  FADD.FTZ R2, R151, R2 ;  /* 0x0000000297027221 */ /* 0x000fe80000010000 */
[----:B------:R-:W-:Y:S02]  /*a700*/  FADD.FTZ R2, R129, R2 ;  /* 0x0000000281027221 */ /* 0x000fe40000010000 */
[C---:B------:R-:W-:Y:S03]  /*a710*/  HMMA.16816.F32.BF16 R128, R132.reuse, R4, R60 ;  /* 0x000000048480723c */ /* 0x040fe6000004183c */
[----:B------:R-:W-:Y:S04]  /*a720*/  FADD.FTZ R2, R150, R2 ;  /* 0x0000000296027221 */ /* 0x000fe80000010000 */
[----:B------:R-:W-:Y:S01]  /*a730*/  FADD.FTZ R2, R138, R2 ;  /* 0x000000028a027221 */ /* 0x000fe20000010000 */
[----:B------:R-:W-:Y:S04]  /*a740*/  HMMA.16816.F32.BF16 R132, R132, R6, R64 ;  /* 0x000000068484723c */ /* 0x000fe80000041840 */
[----:B------:R-:W-:Y:S04]  /*a750*/  FADD.FTZ R0, R137, R2 ;  /* 0x0000000289007221 */ /* 0x000fe80000010000 */
[----:B------:R-:W-:Y:S04]  /*a760*/  FADD.FTZ R2, R71, R0 ;  /* 0x0000000047027221 */ /* 0x000fe80000010000 */
[----:B------:R-:W-:Y:S02]  /*a770*/  FADD.FTZ R2, R149, R2 ;  /* 0x0000000295027221 */ /* 0x000fe40000010000 */
[----:B------:R-:W-:Y:S01]  /*a780*/  FADD.FTZ R0, R70, R3 ;  /* 0x0000000346007221 */ /* 0x000fe20000010000 */
[----:B------:R-:W-:Y:S02]  /*a790*/  MOV R70, R68 ;  /* 0x0000004400467202 */ /* 0x000fe40000000f00 */
[----:B------:R1:W-:Y:S01]  /*a7a0*/  STL [R1+0xc], R2 ;  /* 0x00000c0201007387 */ /* 0x0003e20000100800 */
[----:B------:R-:W-:Y:S01]  /*a7b0*/  FADD.FTZ R0, R148, R0 ;  /* 0x0000000094007221 */ /* 0x000fe20000010000 */
[----:B------:R-:W-:Y:S04]  /*a7c0*/  MOV R3, R69 ;  /* 0x0000004500037202 */ /* 0x000fe80000000f00 */
[----:B------:R1:W-:Y:S01]  /*a7d0*/  STL [R1+0x10], R0 ;  /* 0x0000100001007387 */ /* 0x0003e20000100800 */
[----:B--2---:R-:W-:Y:S01]  /*a7e0*/  ISETP.GT.AND P0, PT, R229, R8, PT ;  /* 0x00000008e500720c */ /* 0x004fe20003f04270 */
[----:B------:R-:W-:Y:S11]  /*a7f0*/  IMAD.MOV.U32 R229, RZ, RZ, R230 ;  /* 0x000000ffffe57224 */ /* 0x000ff600078e00e6 */
[----:B------:R-:W-:Y:S01]  /*a800*/  @!UPT UIADD3 URZ, URZ, URZ, URZ ;  /* 0x0000003f3f3ff290 */ /* 0x000fe2000fffe03f */
[----:B-1----:R-:W-:-:S05]  /*a810*/  @P0 BRA `(.L_x_71) ;  /* 0xffffb77000000947 */ /* 0x002fca000383ffff */
.L_x_70:
[----:B-1----:R-:W2:Y:S02]  /*a820*/  LDL R0, [R1+0x8] ;  /* 0x0000080001007983 */ /* 0x002ea40000100800 */
[----:B--2---:R-:W-:-:S13]  /*a830*/  ISETP.GE.AND P0, PT, R230, R0, PT ;  /* 0x00000000e600720c */ /* 0x004fda0003f06270 */
[----:B------:R-:W-:Y:S05]  /*a840*/  @!P0 BRA `(.L_x_72) ;  /* 0x00003f8000008947 */ /* 0x000fea0003800000 */
[----:B------:R-:W-:Y:S02]  /*a850*/  MOV R71, R68 ;  /* 0x0000004400477202 */ /* 0x000fe40000000f00 */
[----:B------:R-:W-:Y:S02]  /*a860*/  MOV R70, R69 ;  /* 0x0000004500467202 */ /* 0x000fe40000000f00 */
.L_x_73:
[----:B------:R-:W2:Y:S01]  /*a870*/  LDL.64 R162, [R1+0x20] ;  /* 0x0000200001a27983 */ /* 0x000ea20000100a00 */
[----:B------:R-:W-:Y:S04]  /*a880*/  DEPBAR.LE SB0, 0x0 ;  /* 0x000080000000791a */ /* 0x000fe80000000000 */
[----:B------:R-:W-:Y:S01]  /*a890*/  WARPSYNC 0xffffffff ;  /* 0xffffffff00007948 */ /* 0x000fe20003800000 */
[----:B------:R-:W3:Y:S01]  /*a8a0*/  LDL R164, [R1+0x2c] ;  /* 0x00002c0001a47983 */ /* 0x000ee20000100800 */
[----:B-1----:R-:W-:Y:S01]  /*a8b0*/  SHF.R.S32.HI R0, RZ, 0x1f, R230 ;  /* 0x0000001fff007819 */ /* 0x002fe200000114e6 */
[----:B------:R-:W-:Y:S01]  /*a8c0*/  IMAD.WIDE.U32 R68, R230, c[0x0][0x208], RZ ;  /* 0x00008200e6447a25 */ /* 0x000fe200078e00ff */
[----:B------:R-:W-:Y:S01]  /*a8d0*/  MOV R229, 0x6 ;  /* 0x0000000600e57802 */ /* 0x000fe20000000f00 */
[----:B------:R-:W-:Y:S02]  /*a8e0*/  BAR.SYNC.DEFER_BLOCKING 0x0 ;  /* 0x0000000000007b1d */ /* 0x000fe40000010000 */
[----:B------:R-:W-:Y:S01]  /*a8f0*/  IMAD R0, R0, c[0x0][0x208], RZ ;  /* 0x0000820000007a24 */ /* 0x000fe200078e02ff */
[----:B------:R-:W-:Y:S03]  /*a900*/  SHF.L.U32 R3, R68, 0x7, RZ ;  /* 0x0000000744037819 */ /* 0x000fe600000006ff */
[----:B------:R-:W-:Y:S05]  /*a910*/  IMAD R0, R230, c[0x0][0x20c], R0 ;  /* 0x00008300e6007a24 */ /* 0x000fea00078e0200 */
[----:B------:R-:W-:Y:S04]  /*a920*/  IADD3 R0, R69, R0, RZ ;  /* 0x0000000045007210 */ /* 0x000fe80007ffe0ff */
[----:B------:R-:W-:Y:S01]  /*a930*/  SHF.L.U64.HI R0, R68, 0x7, R0 ;  /* 0x0000000744007819 */ /* 0x000fe20000010200 */
[----:B------:R-:W1:Y:S08]  /*a940*/  LDSM.16.M88.4 R8, [R201] ;  /* 0x00000000c908783b */ /* 0x000e700000000200 */
        /* <DEDUP_REMOVED lines=16> */
[C---:B------:R-:W-:Y:S07]  /*aa50*/  HMMA.16816.F32.BF16 R28, R140.reuse, R32, RZ ;  /* 0x000000208c1c723c */ /* 0x040fee00000418ff */
[----:B------:R-:W4:Y:S01]  /*aa60*/  LDSM.16.M88.4 R156, [R220] ;  /* 0x00000000dc9c783b */ /* 0x000f220000000200 */
[C---:B------:R-:W-:Y:S08]  /*aa70*/  HMMA.16816.F32.BF16 R32, R140.reuse, R34, RZ ;  /* 0x000000228c20723c */ /* 0x040ff000000418ff */
[C---:B------:R-:W-:Y:S08]  /*aa80*/  HMMA.16816.F32.BF16 R36, R140.reuse, R40, RZ ;  /* 0x000000288c24723c */ /* 0x040ff000000418ff */
[C---:B------:R-:W-:Y:S08]  /*aa90*/  HMMA.16816.F32.BF16 R40, R140.reuse, R42, RZ ;  /* 0x0000002a8c28723c */ /* 0x040ff000000418ff */
[C---:B-1----:R-:W-:Y:S08]  /*aaa0*/  HMMA.16816.F32.BF16 R44, R140.reuse, R48, RZ ;  /* 0x000000308c2c723c */ /* 0x042ff000000418ff */
[C---:B------:R-:W-:Y:S08]  /*aab0*/  HMMA.16816.F32.BF16 R48, R140.reuse, R50, RZ ;  /* 0x000000328c30723c */ /* 0x040ff000000418ff */
[C---:B------:R-:W-:Y:S08]  /*aac0*/  HMMA.16816.F32.BF16 R52, R140.reuse, R56, RZ ;  /* 0x000000388c34723c */ /* 0x040ff000000418ff */
[C---:B------:R-:W-:Y:S08]  /*aad0*/  HMMA.16816.F32.BF16 R56, R140.reuse, R58, RZ ;  /* 0x0000003a8c38723c */ /* 0x040ff000000418ff */
[C---:B----4-:R-:W-:Y:S08]  /*aae0*/  HMMA.16816.F32.BF16 R60, R140.reuse, R64, RZ ;  /* 0x000000408c3c723c */ /* 0x050ff000000418ff */
[----:B------:R-:W-:Y:S08]  /*aaf0*/  HMMA.16816.F32.BF16 R64, R140, R66, RZ ;  /* 0x000000428c40723c */ /* 0x000ff000000418ff */
[C---:B------:R-:W-:Y:S08]  /*ab00*/  HMMA.16816.F32.BF16 R4, R144.reuse, R136, R4 ;  /* 0x000000889004723c */ /* 0x040ff00000041804 */
[C---:B------:R-:W-:Y:S01]  /*ab10*/  HMMA.16816.F32.BF16 R8, R144.reuse, R138, R8 ;  /* 0x0000008a9008723c */ /* 0x040fe20000041808 */
[----:B------:R-:W1:Y:S07]  /*ab20*/  LDSM.16.M88.4 R136, [R219] ;  /* 0x00000000db88783b */ /* 0x000e6e0000000200 */
[C---:B-----5:R-:W-:Y:S08]  /*ab30*/  HMMA.16816.F32.BF16 R12, R144.reuse, R148, R12 ;  /* 0x00000094900c723c */ /* 0x060ff0000004180c */
[C---:B------:R-:W-:Y:S01]  /*ab40*/  HMMA.16816.F32.BF16 R16, R144.reuse, R150, R16 ;  /* 0x000000969010723c */ /* 0x040fe20000041810 */
[----:B------:R-:W4:Y:S07]  /*ab50*/  LDSM.16.M88.4 R148, [R218] ;  /* 0x00000000da94783b */ /* 0x000f2e0000000200 */
[C---:B------:R-:W-:Y:S08]  /*ab60*/  HMMA.16816.F32.BF16 R20, R144.reuse, R152, R20 ;  /* 0x000000989014723c */ /* 0x040ff00000041814 */
[C---:B------:R-:W-:Y:S01]  /*ab70*/  HMMA.16816.F32.BF16 R24, R144.reuse, R154, R24 ;  /* 0x0000009a9018723c */ /* 0x040fe20000041818 */
[----:B------:R-:W5:Y:S07]  /*ab80*/  LDSM.16.M88.4 R152, [R217] ;  /* 0x00000000d998783b */ /* 0x000f6e0000000200 */
[C---:B------:R-:W-:Y:S07]  /*ab90*/  HMMA.16816.F32.BF16 R28, R144.reuse, R156, R28 ;  /* 0x0000009c901c723c */ /* 0x040fee000004181c */
[----:B------:R-:W-:Y:S01]  /*aba0*/  MOV R156, c[0x0][0x208] ;  /* 0x00008200009c7a02 */ /* 0x000fe20000000f00 */
[C---:B------:R-:W-:Y:S04]  /*abb0*/  HMMA.16816.F32.BF16 R32, R144.reuse, R158, R32 ;  /* 0x0000009e9020723c */ /* 0x040fe80000041820 */
[----:B------:R-:W-:Y:S04]  /*abc0*/  SHF.L.U32 R69, R156, 0x6, RZ ;  /* 0x000000069c457819 */ /* 0x000fe800000006ff */
[C---:B-1----:R-:W-:Y:S08]  /*abd0*/  HMMA.16816.F32.BF16 R36, R144.reuse, R136, R36 ;  /* 0x000000889024723c */ /* 0x042ff00000041824 */
[C---:B------:R-:W-:Y:S08]  /*abe0*/  HMMA.16816.F32.BF16 R40, R144.reuse, R138, R40 ;  /* 0x0000008a9028723c */ /* 0x040ff00000041828 */
[C---:B----4-:R-:W-:Y:S08]  /*abf0*/  HMMA.16816.F32.BF16 R44, R144.reuse, R148, R44 ;  /* 0x00000094902c723c */ /* 0x050ff0000004182c */
[C---:B------:R-:W-:Y:S08]  /*ac00*/  HMMA.16816.F32.BF16 R48, R144.reuse, R150, R48 ;  /* 0x000000969030723c */ /* 0x040ff00000041830 */
[C---:B-----5:R-:W-:Y:S04]  /*ac10*/  HMMA.16816.F32.BF16 R52, R144.reuse, R152, R52 ;  /* 0x000000989034723c */ /* 0x060fe80000041834 */
[C---:B--2---:R-:W-:Y:S04]  /*ac20*/  IADD3 R2, P1, R3.reuse, R162, RZ ;  /* 0x000000a203027210 */ /* 0x044fe80007f3e0ff */
[C---:B------:R-:W-:Y:S04]  /*ac30*/  HMMA.16816.F32.BF16 R56, R144.reuse, R154, R56 ;  /* 0x0000009a9038723c */ /* 0x040fe80000041838 */
[----:B---3--:R-:W-:Y:S02]  /*ac40*/  IADD3.X R68, R0, R164, RZ, P1, !PT ;  /* 0x000000a400447210 */ /* 0x008fe40000ffe4ff */
[----:B------:R-:W-:Y:S02]  /*ac50*/  LEA R160, P0, R2, c[0x0][0x1f8], 0x1 ;  /* 0x00007e0002a07a11 */ /* 0x000fe400078008ff */
[----:B------:R-:W-:Y:S04]  /*ac60*/  IADD3 R3, P2, P1, R3, 0x40, R162 ;  /* 0x0000004003037810 */ /* 0x000fe8000795e0a2 */
[----:B------:R-:W-:Y:S02]  /*ac70*/  IADD3.X R0, R0, RZ, R164, P2, P1 ;  /* 0x000000ff00007210 */ /* 0x000fe400017e24a4 */
[----:B------:R-:W-:Y:S02]  /*ac80*/  LEA.HI.X R161, R2, c[0x0][0x1fc], R68, 0x1, P0 ;  /* 0x00007f0002a17a11 */ /* 0x000fe400000f0c44 */
[C---:B------:R-:W-:Y:S02]  /*ac90*/  LEA R162, P0, R3.reuse, c[0x0][0x1f8], 0x1 ;  /* 0x00007e0003a27a11 */ /* 0x040fe400078008ff */
[----:B------:R-:W-:Y:S02]  /*aca0*/  IADD3 R2, P1, R160, R69, RZ ;  /* 0x00000045a0027210 */ /* 0x000fe40007f3e0ff */
[----:B------:R-:W-:Y:S02]  /*acb0*/  LEA.HI.X R163, R3, c[0x0][0x1fc], R0, 0x1, P0 ;  /* 0x00007f0003a37a11 */ /* 0x000fe400000f0c00 */
[----:B------:R-:W-:Y:S02]  /*acc0*/  SHF.L.U64.HI R0, R156, R229, c[0x0][0x20c] ;  /* 0x000083009c007619 */ /* 0x000fe400000102e5 */
[----:B------:R-:W1:Y:S01]  /*acd0*/  LDSM.16.M88.4 R156, [R216] ;  /* 0x00000000d89c783b */ /* 0x000e620000000200 */
[-C--:B------:R-:W-:Y:S02]  /*ace0*/  IADD3 R68, P0, R2, R69.reuse, RZ ;  /* 0x0000004502447210 */ /* 0x080fe40007f1e0ff */
[-C--:B------:R-:W-:Y:S02]  /*acf0*/  IADD3.X R3, R161, R0.reuse, RZ, P1, !PT ;  /* 0x00000000a1037210 */ /* 0x080fe40000ffe4ff */
[----:B------:R-:W-:Y:S02]  /*ad00*/  IADD3 R136, P1, R68, R69, RZ ;  /* 0x0000004544887210 */ /* 0x000fe40007f3e0ff */
[-C--:B------:R-:W-:Y:S01]  /*ad10*/  IADD3.X R69, R3, R0.reuse, RZ, P0, !PT ;  /* 0x0000000003457210 */ /* 0x080fe200007fe4ff */
[----:B------:R-:W-:Y:S01]  /*ad20*/  @!PT LDS RZ, [RZ] ;  /* 0x00000000fffff984 */ /* 0x000fe20000000800 */
[----:B------:R-:W-:Y:S01]  /*ad30*/  @!PT LDS RZ, [RZ] ;  /* 0x00000000fffff984 */ /* 0x000fe20000000800 */
[----:B------:R-:W-:Y:S01]  /*ad40*/  @!PT LDS RZ, [RZ] ;  /* 0x00000000fffff984 */ /* 0x000fe20000000800 */
[----:B------:R2:W-:Y:S03]  /*ad50*/  LDGSTS.E.BYPASS.LTC128B.128 [R228+0x100], [R160.64], !P6 ;  /* 0x00100000a0e47fae */ /* 0x0005e6000f101d46 */
[----:B------:R-:W-:Y:S05]  /*ad60*/  IADD3.X R137, R69, R0, RZ, P1, !PT ;  /* 0x0000000045897210 */ /* 0x000fea0000ffe4ff */
[----:B------:R2:W-:Y:S08]  /*ad70*/  LDGSTS.E.BYPASS.LTC128B.128 [R228+0x4100], [R162.64], !P5 ;  /* 0x04100000a2e47fae */ /* 0x0005f0000e901d46 */
[----:B------:R3:W-:Y:S08]  /*ad80*/  LDGSTS.E.BYPASS.LTC128B.128 [R228+0x1100], [R2.64], !P6 ;  /* 0x0110000002e47fae */ /* 0x0007f0000f101d46 */
[----:B------:R3:W-:Y:S01]  /*ad90*/  LDGSTS.E.BYPASS.LTC128B.128 [R228+0x5100], [R2.64+0x80], !P5 ;  /* 0x0510008002e47fae */ /* 0x0007e2000e901d46 */
[C---:B-1----:R-:W-:Y:S07]  /*ada0*/  HMMA.16816.F32.BF16 R60, R144.reuse, R156, R60 ;  /* 0x0000009c903c723c */ /* 0x042fee000004183c */
[----:B------:R1:W-:Y:S01]  /*adb0*/  LDGSTS.E.BYPASS.LTC128B.128 [R228+0x2100], [R68.64], !P6 ;  /* 0x0210000044e47fae */ /* 0x0003e2000f101d46 */
[----:B------:R-:W-:Y:S07]  /*adc0*/  HMMA.16816.F32.BF16 R64, R144, R158, R64 ;  /* 0x0000009e9040723c */ /* 0x000fee0000041840 */
[----:B------:R1:W-:Y:S08]  /*add0*/  LDGSTS.E.BYPASS.LTC128B.128 [R228+0x6100], [R68.64+0x80], !P5 ;  /* 0x0610008044e47fae */ /* 0x0003f0000e901d46 */
[----:B------:R4:W-:Y:S08]  /*ade0*/  LDGSTS.E.BYPASS.LTC128B.128 [R228+0x3100], [R136.64], !P6 ;  /* 0x0310000088e47fae */ /* 0x0009f0000f101d46 */
[----:B------:R4:W-:Y:S08]  /*adf0*/  LDGSTS.E.BYPASS.LTC128B.128 [R228+0x7100], [R136.64+0x80], !P5 ;  /* 0x0710008088e47fae */ /* 0x0009f0000e901d46 */
[----:B------:R-:W-:Y:S08]  /*ae00*/  LDSM.16.M88.4 R148, [R205+0x800] ;  /* 0x00080000cd94783b */ /* 0x000ff00000000200 */
[----:B--2---:R-:W-:Y:S08]  /*ae10*/  LDSM.16.M88.4 R160, [R205+0x1000] ;  /* 0x00100000cda0783b */ /* 0x004ff00000000200 */
[----:B------:R-:W-:Y:S08]  /*ae20*/  LDSM.16.M88.4 R164, [R205+0x1800] ;  /* 0x00180000cda4783b */ /* 0x000ff00000000200 */
[----:B----4-:R-:W2:Y:S08]  /*ae30*/  LDSM.16.M88.4 R136, [R205] ;  /* 0x00000000cd88783b */ /* 0x010eb00000000200 */
[----:B------:R-:W0:Y:S08]  /*ae40*/  LDGDEPBAR ;  /* 0x00000000000079af */ /* 0x000e300000000000 */
[----:B------:R-:W4:Y:S08]  /*ae50*/  LDSM.16.M88.4 R180, [R205+0x2000] ;  /* 0x00200000cdb4783b */ /* 0x000f300000000200 */
[----:B------:R-:W5:Y:S08]  /*ae60*/  LDSM.16.M88.4 R188, [R205+0x2800] ;  /* 0x00280000cdbc783b */ /* 0x000f700000000200 */
[----:B------:R-:W1:Y:S01]  /*ae70*/  LDSM.16.M88.4 R152, [R205+0x3000] ;  /* 0x00300000cd98783b */ /* 0x000e620000000200 */
[C---:B--2---:R-:W-:Y:S07]  /*ae80*/  HMMA.16816.F32.BF16 R4, R168.reuse, R136, R4 ;  /* 0x00000088a804723c */ /* 0x044fee0000041804 */
[----:B------:R-:W2:Y:S01]  /*ae90*/  LDSM.16.M88.4 R156, [R205+0x3800] ;  /* 0x00380000cd9c783b */ /* 0x000ea20000000200 */
[C---:B------:R-:W-:Y:S07]  /*aea0*/  HMMA.16816.F32.BF16 R8, R168.reuse, R138, R8 ;  /* 0x0000008aa808723c */ /* 0x040fee0000041808 */
[----:B------:R-:W1:Y:S01]  /*aeb0*/  LDSM.16.M88.4 R136, [R202] ;  /* 0x00000000ca88783b */ /* 0x000e620000000200 */
[C---:B------:R-:W-:Y:S08]  /*aec0*/  HMMA.16816.F32.BF16 R12, R168.reuse, R148, R12 ;  /* 0x00000094a80c723c */ /* 0x040ff0000004180c */
[C---:B------:R-:W-:Y:S01]  /*aed0*/  HMMA.16816.F32.BF16 R16, R168.reuse, R150, R16 ;  /* 0x00000096a810723c */ /* 0x040fe20000041810 */
[----:B------:R-:W1:Y:S07]  /*aee0*/  LDSM.16.M88.4 R148, [R202+0x800] ;  /* 0x00080000ca94783b */ /* 0x000e6e0000000200 */
[C---:B------:R-:W-:Y:S08]  /*aef0*/  HMMA.16816.F32.BF16 R20, R168.reuse, R160, R20 ;  /* 0x000000a0a814723c */ /* 0x040ff00000041814 */
[C---:B------:R-:W-:Y:S01]  /*af00*/  HMMA.16816.F32.BF16 R24, R168.reuse, R162, R24 ;  /* 0x000000a2a818723c */ /* 0x040fe20000041818 */
[----:B------:R-:W-:Y:S07]  /*af10*/  LDSM.16.M88.4 R160, [R202+0x1800] ;  /* 0x00180000caa0783b */ /* 0x000fee0000000200 */
[C---:B------:R-:W-:Y:S08]  /*af20*/  HMMA.16816.F32.BF16 R28, R168.reuse, R164, R28 ;  /* 0x000000a4a81c723c */ /* 0x040ff0000004181c */
[C---:B------:R-:W-:Y:S01]  /*af30*/  HMMA.16816.F32.BF16 R32, R168.reuse, R166, R32 ;  /* 0x000000a6a820723c */ /* 0x040fe20000041820 */
[----:B------:R-:W-:Y:S07]  /*af40*/  LDSM.16.M88.4 R164, [R202+0x2000] ;  /* 0x00200000caa4783b */ /* 0x000fee0000000200 */
[C---:B----4-:R-:W-:Y:S08]  /*af50*/  HMMA.16816.F32.BF16 R36, R168.reuse, R180, R36 ;  /* 0x000000b4a824723c */ /* 0x050ff00000041824 */
[C---:B------:R-:W-:Y:S01]  /*af60*/  HMMA.16816.F32.BF16 R40, R168.reuse, R182, R40 ;  /* 0x000000b6a828723c */ /* 0x040fe20000041828 */
[----:B------:R-:W-:Y:S07]  /*af70*/  LDSM.16.M88.4 R180, [R202+0x2800] ;  /* 0x00280000cab4783b */ /* 0x000fee0000000200 */
[C---:B-----5:R-:W-:Y:S08]  /*af80*/  HMMA.16816.F32.BF16 R44, R168.reuse, R188, R44 ;  /* 0x000000bca82c723c */ /* 0x060ff0000004182c */
[C---:B------:R-:W-:Y:S01]  /*af90*/  HMMA.16816.F32.BF16 R48, R168.reuse, R190, R48 ;  /* 0x000000bea830723c */ /* 0x040fe20000041830 */
[----:B------:R-:W-:Y:S07]  /*afa0*/  LDSM.16.M88.4 R188, [R202+0x3000] ;  /* 0x00300000cabc783b */ /* 0x000fee0000000200 */
[C---:B-1----:R-:W-:Y:S08]  /*afb0*/  HMMA.16816.F32.BF16 R52, R168.reuse, R152, R52 ;  /* 0x00000098a834723c */ /* 0x042ff00000041834 */
[C---:B------:R-:W-:Y:S01]  /*afc0*/  HMMA.16816.F32.BF16 R56, R168.reuse, R154, R56 ;  /* 0x0000009aa838723c */ /* 0x040fe20000041838 */
[----:B------:R-:W1:Y:S07]  /*afd0*/  LDSM.16.M88.4 R152, [R202+0x1000] ;  /* 0x00100000ca98783b */ /* 0x000e6e0000000200 */
[C---:B--2---:R-:W-:Y:S08]  /*afe0*/  HMMA.16816.F32.BF16 R60, R168.reuse, R156, R60 ;  /* 0x0000009ca83c723c */ /* 0x044ff0000004183c */
[----:B------:R-:W-:Y:S01]  /*aff0*/  HMMA.16816.F32.BF16 R64, R168, R158, R64 ;  /* 0x0000009ea840723c */ /* 0x000fe20000041840 */
[----:B------:R-:W2:Y:S07]  /*b000*/  LDSM.16.M88.4 R156, [R202+0x3800] ;  /* 0x00380000ca9c783b */ /* 0x000eae0000000200 */
[C---:B------:R-:W-:Y:S08]  /*b010*/  HMMA.16816.F32.BF16 R4, R172.reuse, R136, R4 ;  /* 0x00000088ac04723c */ /* 0x040ff00000041804 */
[C---:B------:R-:W-:Y:S01]  /*b020*/  HMMA.16816.F32.BF16 R8, R172.reuse, R138, R8 ;  /* 0x0000008aac08723c */ /* 0x040fe20000041808 */
[----:B------:R-:W4:Y:S07]  /*b030*/  LDSM.16.M88.4 R136, [R201+0x4000] ;  /* 0x00400000c988783b */ /* 0x000f2e0000000200 */
[C---:B------:R-:W-:Y:S08]  /*b040*/  HMMA.16816.F32.BF16 R12, R172.reuse, R148, R12 ;  /* 0x00000094ac0c723c */ /* 0x040ff0000004180c */
[C---:B------:R-:W-:Y:S01]  /*b050*/  HMMA.16816.F32.BF16 R16, R172.reuse, R150, R16 ;  /* 0x00000096ac10723c */ /* 0x040fe20000041810 */
[----:B------:R-:W5:Y:S07]  /*b060*/  LDSM.16.M88.4 R148, [R201+0x4800] ;  /* 0x00480000c994783b */ /* 0x000f6e0000000200 */
[C---:B-1----:R-:W-:Y:S08]  /*b070*/  HMMA.16816.F32.BF16 R20, R172.reuse, R152, R20 ;  /* 0x00000098ac14723c */ /* 0x042ff00000041814 */
[C---:B------:R-:W-:Y:S01]  /*b080*/  HMMA.16816.F32.BF16 R24, R172.reuse, R154, R24 ;  /* 0x0000009aac18723c */ /* 0x040fe20000041818 */
[----:B------:R-:W1:Y:S07]  /*b090*/  LDSM.16.M88.4 R152, [R201+0x5000] ;  /* 0x00500000c998783b */ /* 0x000e6e0000000200 */
        /* <DEDUP_REMOVED lines=12> */
[C---:B--2---:R-:W-:Y:S08]  /*b160*/  HMMA.16816.F32.BF16 R60, R172.reuse, R156, R60 ;  /* 0x0000009cac3c723c */ /* 0x044ff0000004183c */
[----:B------:R-:W-:Y:S01]  /*b170*/  HMMA.16816.F32.BF16 R64, R172, R158, R64 ;  /* 0x0000009eac40723c */ /* 0x000fe20000041840 */
[----:B------:R-:W2:Y:S07]  /*b180*/  LDSM.16.M88.4 R156, [R201+0x7800] ;  /* 0x00780000c99c783b */ /* 0x000eae0000000200 */
[C---:B----4-:R-:W-:Y:S08]  /*b190*/  HMMA.16816.F32.BF16 R4, R176.reuse, R136, R4 ;  /* 0x00000088b004723c */ /* 0x050ff00000041804 */
[C---:B------:R-:W-:Y:S01]  /*b1a0*/  HMMA.16816.F32.BF16 R8, R176.reuse, R138, R8 ;  /* 0x0000008ab008723c */ /* 0x040fe20000041808 */
[----:B------:R-:W4:Y:S07]  /*b1b0*/  LDSM.16.M88.4 R136, [R215] ;  /* 0x00000000d788783b */ /* 0x000f2e0000000200 */
[C---:B-----5:R-:W-:Y:S08]  /*b1c0*/  HMMA.16816.F32.BF16 R12, R176.reuse, R148, R12 ;  /* 0x00000094b00c723c */ /* 0x060ff0000004180c */
[C---:B------:R-:W-:Y:S01]  /*b1d0*/  HMMA.16816.F32.BF16 R16, R176.reuse, R150, R16 ;  /* 0x00000096b010723c */ /* 0x040fe20000041810 */
[----:B------:R-:W5:Y:S07]  /*b1e0*/  LDSM.16.M88.4 R148, [R214] ;  /* 0x00000000d694783b */ /* 0x000f6e0000000200 */
[C---:B-1----:R-:W-:Y:S08]  /*b1f0*/  HMMA.16816.F32.BF16 R20, R176.reuse, R152, R20 ;  /* 0x00000098b014723c */ /* 0x042ff00000041814 */
[C---:B------:R-:W-:Y:S01]  /*b200*/  HMMA.16816.F32.BF16 R24, R176.reuse, R154, R24 ;  /* 0x0000009ab018723c */ /* 0x040fe20000041818 */
[----:B------:R-:W1:Y:S07]  /*b210*/  LDSM.16.M88.4 R152, [R213] ;  /* 0x00000000d598783b */ /* 0x000e6e0000000200 */
[C---:B------:R-:W-:Y:S08]  /*b220*/  HMMA.16816.F32.BF16 R28, R176.reuse, R160, R28 ;  /* 0x000000a0b01c723c */ /* 0x040ff0000004181c */
[C---:B------:R-:W-:Y:S01]  /*b230*/  HMMA.16816.F32.BF16 R32, R176.reuse, R162, R32 ;  /* 0x000000a2b020723c */ /* 0x040fe20000041820 */
[----:B------:R-:W-:Y:S07]  /*b240*/  LDSM.16.M88.4 R160, [R211] ;  /* 0x00000000d3a0783b */ /* 0x000fee0000000200 */
        /* <DEDUP_REMOVED lines=9> */
[C---:B--2---:R-:W-:Y:S08]  /*b2e0*/  HMMA.16816.F32.BF16 R60, R176.reuse, R156, R60 ;  /* 0x0000009cb03c723c */ /* 0x044ff0000004183c */
[----:B------:R-:W-:Y:S01]  /*b2f0*/  HMMA.16816.F32.BF16 R64, R176, R158, R64 ;  /* 0x0000009eb040723c */ /* 0x000fe20000041840 */
[----:B------:R-:W2:Y:S07]  /*b300*/  LDSM.16.M88.4 R156, [R212] ;  /* 0x00000000d49c783b */ /* 0x000eae0000000200 */
[C---:B----4-:R-:W-:Y:S08]  /*b310*/  HMMA.16816.F32.BF16 R4, R184.reuse, R136, R4 ;  /* 0x00000088b804723c */ /* 0x050ff00000041804 */
[C---:B------:R-:W-:Y:S01]  /*b320*/  HMMA.16816.F32.BF16 R8, R184.reuse, R138, R8 ;  /* 0x0000008ab808723c */ /* 0x040fe20000041808 */
[----:B------:R-:W4:Y:S07]  /*b330*/  LDSM.16.M88.4 R136, [R205+0x4000] ;  /* 0x00400000cd88783b */ /* 0x000f2e0000000200 */
[C---:B-----5:R-:W-:Y:S08]  /*b340*/  HMMA.16816.F32.BF16 R12, R184.reuse, R148, R12 ;  /* 0x00000094b80c723c */ /* 0x060ff0000004180c */
[C---:B------:R-:W-:Y:S01]  /*b350*/  HMMA.16816.F32.BF16 R16, R184.reuse, R150, R16 ;  /* 0x00000096b810723c */ /* 0x040fe20000041810 */
[----:B------:R-:W5:Y:S07]  /*b360*/  LDSM.16.M88.4 R148, [R205+0x4800] ;  /* 0x00480000cd94783b */ /* 0x000f6e0000000200 */
        /* <DEDUP_REMOVED lines=21> */
[C---:B-----5:R-:W-:Y:S08]  /*b4c0*/  HMMA.16816.F32.BF16 R12, R192.reuse, R148, R12 ;  /* 0x00000094c00c723c */ /* 0x060ff0000004180c */
[C---:B------:R-:W-:Y:S01]  /*b4d0*/  HMMA.16816.F32.BF16 R16, R192.reuse, R150, R16 ;  /* 0x00000096c010723c */ /* 0x040fe20000041810 */
[----:B------:R-:W5:Y:S07]  /*b4e0*/  LDSM.16.M88.4 R148, [R202+0x4800] ;  /* 0x00480000ca94783b */ /* 0x000f6e0000000200 */
[C---:B-1----:R-:W-:Y:S08]  /*b4f0*/  HMMA.16816.F32.BF16 R20, R192.reuse, R152, R20 ;  /* 0x00000098c014723c */ /* 0x042ff00000041814 */
[C---:B------:R-:W-:Y:S08]  /*b500*/  HMMA.16816.F32.BF16 R24, R192.reuse, R154, R24 ;  /* 0x0000009ac018723c */ /* 0x040ff00000041818 */
[C---:B--2---:R-:W-:Y:S08]  /*b510*/  HMMA.16816.F32.BF16 R28, R192.reuse, R156, R28 ;  /* 0x0000009cc01c723c */ /* 0x044ff0000004181c */
        /* <DEDUP_REMOVED lines=11> */
[C---:B-----5:R-:W-:Y:S08]  /*b5d0*/  HMMA.16816.F32.BF16 R12, R196.reuse, R148, R12 ;  /* 0x00000094c40c723c */ /* 0x060ff0000004180c */
[----:B------:R-:W-:Y:S01]  /*b5e0*/  FMUL.FTZ R4, R4, c[0x0][0x320] ;  /* 0x0000c80004047a20 */ /* 0x000fe20000410000 */
[C---:B------:R-:W-:Y:S03]  /*b5f0*/  HMMA.16816.F32.BF16 R16, R196.reuse, R150, R16 ;  /* 0x00000096c410723c */ /* 0x040fe60000041810 */
        /* <DEDUP_REMOVED lines=17> */
[----:B------:R1:W2:Y:S01]  /*b710*/  MUFU.TANH R156, R7 ;  /* 0x00000007009c7308 */ /* 0x0002a20000002400 */
[----:B------:R-:W-:Y:S09]  /*b720*/  FMUL.FTZ R19, R19, c[0x0][0x320] ;  /* 0x0000c80013137a20 */ /* 0x000ff20000410000 */
[----:B------:R-:W-:Y:S01]  /*b730*/  MUFU.TANH R152, R8 ;  /* 0x0000000800987308 */ /* 0x000fe20000002400 */
[----:B---3--:R-:W-:Y:S09]  /*b740*/  FMNMX.FTZ R2, R155, R71, !PT ;  /* 0x000000479b027209 */ /* 0x008ff20007810000 */
[----:B------:R-:W-:Y:S01]  /*b750*/  MUFU.TANH R148, R9 ;  /* 0x0000000900947308 */ /* 0x000fe20000002400 */
[----:B-1----:R-:W1:Y:S01]  /*b760*/  LDSM.16.M88.4 R4, [R202+0x5000] ;  /* 0x00500000ca04783b */ /* 0x002e620000000200 */
[----:B--2---:R-:W-:Y:S08]  /*b770*/  FMNMX.FTZ R2, R156, R2, !PT ;  /* 0x000000029c027209 */ /* 0x004ff00007810000 */
[----:B------:R-:W2:Y:S10]  /*b780*/  MUFU.TANH R149, R10 ;  /* 0x0000000a00957308 */ /* 0x000eb40000002400 */
[----:B------:R3:W4:Y:S10]  /*b790*/  MUFU.TANH R154, R11 ;  /* 0x0000000b009a7308 */ /* 0x0007340000002400 */
[----:B------:R5:W-:Y:S01]  /*b7a0*/  MUFU.TANH R151, R13 ;  /* 0x0000000d00977308 */ /* 0x000be20000002400 */
[----:B--2---:R-:W-:Y:S09]  /*b7b0*/  FMNMX.FTZ R2, R149, R2, !PT ;  /* 0x0000000295027209 */ /* 0x004ff20007810000 */
[----:B------:R-:W-:Y:S01]  /*b7c0*/  MUFU.TANH R150, R12 ;  /* 0x0000000c00967308 */ /* 0x000fe20000002400 */
[----:B---3--:R-:W2:Y:S01]  /*b7d0*/  LDSM.16.M88.4 R8, [R202+0x5800] ;  /* 0x00580000ca08783b */ /* 0x008ea20000000200 */
[C---:B-1----:R-:W-:Y:S03]  /*b7e0*/  HMMA.16816.F32.BF16 R20, R196.reuse, R4, R20 ;  /* 0x00000004c414723c */ /* 0x042fe60000041814 */
[----:B----4-:R-:W-:Y:S05]  /*b7f0*/  FMNMX.FTZ R2, R154, R2, !PT ;  /* 0x000000029a027209 */ /* 0x010fea0007810000 */
[----:B------:R-:W1:Y:S01]  /*b800*/  MUFU.TANH R157, R14 ;  /* 0x0000000e009d7308 */ /* 0x000e620000002400 */
[C---:B------:R-:W-:Y:S01]  /*b810*/  HMMA.16816.F32.BF16 R24, R196.reuse, R6, R24 ;  /* 0x00000006c418723c */ /* 0x040fe20000041818 */
[----:B------:R-:W3:Y:S08]  /*b820*/  LDSM.16.M88.4 R4, [R202+0x6000] ;  /* 0x00600000ca04783b */ /* 0x000ef00000000200 */
[----:B------:R-:W-:Y:S01]  /*b830*/  MUFU.TANH R159, R16 ;  /* 0x00000010009f7308 */ /* 0x000fe20000002400 */
[----:B-----5:R-:W4:Y:S05]  /*b840*/  LDL R13, [R1+0x28] ;  /* 0x00002800010d7983 */ /* 0x020f2a0000100800 */
[----:B------:R-:W-:Y:S04]  /*b850*/  FMUL.FTZ R20, R20, c[0x0][0x320] ;  /* 0x0000c80014147a20 */ /* 0x000fe80000410000 */
[----:B------:R-:W5:Y:S01]  /*b860*/  MUFU.TANH R158, R15 ;  /* 0x0000000f009e7308 */ /* 0x000f620000002400 */
[----:B------:R-:W-:Y:S02]  /*b870*/  FMUL.FTZ R21, R21, c[0x0][0x320] ;  /* 0x0000c80015157a20 */ /* 0x000fe40000410000 */
[----:B------:R-:W-:Y:S01]  /*b880*/  FMUL.FTZ R22, R22, c[0x0][0x320] ;  /* 0x0000c80016167a20 */ /* 0x000fe20000410000 */
[----:B-1----:R-:W-:Y:S01]  /*b890*/  FMNMX.FTZ R2, R157, R2, !PT ;  /* 0x000000029d027209 */ /* 0x002fe20007810000 */
[----:B------:R-:W-:Y:S02]  /*b8a0*/  FMUL.FTZ R23, R23, c[0x0][0x320] ;  /* 0x0000c80017177a20 */ /* 0x000fe40000410000 */
[----:B------:R-:W-:Y:S02]  /*b8b0*/  FMUL.FTZ R24, R24, c[0x0][0x320] ;  /* 0x0000c80018187a20 */ /* 0x000fe40000410000 */
[----:B------:R-:W-:Y:S01]  /*b8c0*/  FMUL.FTZ R25, R25, c[0x0][0x320] ;  /* 0x0000c80019197a20 */ /* 0x000fe20000410000 */
[----:B------:R-:W-:Y:S01]  /*b8d0*/  MUFU.TANH R160, R17 ;  /* 0x0000001100a07308 */ /* 0x000fe20000002400 */
[----:B------:R-:W-:Y:S02]  /*b8e0*/  FMUL.FTZ R26, R26, c[0x0][0x320] ;  /* 0x0000c8001a1a7a20 */ /* 0x000fe40000410000 */
[----:B------:R-:W-:Y:S01]  /*b8f0*/  FMUL.FTZ R27, R27, c[0x0][0x320] ;  /* 0x0000c8001b1b7a20 */ /* 0x000fe20000410000 */
[C---:B--2---:R-:W-:Y:S06]  /*b900*/  HMMA.16816.F32.BF16 R28, R196.reuse, R8, R28 ;  /* 0x00000008c41c723c */ /* 0x044fec000004181c */
[----:B------:R-:W1:Y:S02]  /*b910*/  MUFU.TANH R167, R18 ;  /* 0x0000001200a77308 */ /* 0x000e640000002400 */
[C---:B------:R-:W-:Y:S01]  /*b920*/  HMMA.16816.F32.BF16 R32, R196.reuse, R10, R32 ;  /* 0x0000000ac420723c */ /* 0x040fe20000041820 */
[----:B------:R-:W2:Y:S03]  /*b930*/  LDSM.16.M88.4 R8, [R202+0x6800] ;  /* 0x00680000ca08783b */ /* 0x000ea60000000200 */
[----:B-----5:R-:W-:Y:S04]  /*b940*/  FMNMX.FTZ R2, R158, R2, !PT ;  /* 0x000000029e027209 */ /* 0x020fe80007810000 */
[----:B------:R-:W-:Y:S01]  /*b950*/  MUFU.TANH R181, R20 ;  /* 0x0000001400b57308 */ /* 0x000fe20000002400 */
[C---:B---3--:R-:W-:Y:S07]  /*b960*/  HMMA.16816.F32.BF16 R36, R196.reuse, R4, R36 ;  /* 0x00000004c424723c */ /* 0x048fee0000041824 */
[----:B------:R-:W-:Y:S01]  /*b970*/  FMUL.FTZ R28, R28, c[0x0][0x320] ;  /* 0x0000c8001c1c7a20 */ /* 0x000fe20000410000 */
[C---:B------:R-:W-:Y:S01]  /*b980*/  HMMA.16816.F32.BF16 R40, R196.reuse, R6, R40 ;  /* 0x00000006c428723c */ /* 0x040fe20000041828 */
[----:B------:R-:W3:Y:S01]  /*b990*/  MUFU.TANH R180, R19 ;  /* 0x0000001300b47308 */ /* 0x000ee20000002400 */
[----:B------:R-:W5:Y:S02]  /*b9a0*/  LDSM.16.M88.4 R4, [R202+0x7000] ;  /* 0x00700000ca04783b */ /* 0x000f640000000200 */
[----:B------:R-:W-:Y:S01]  /*b9b0*/  FMUL.FTZ R29, R29, c[0x0][0x320] ;  /* 0x0000c8001d1d7a20 */ /* 0x000fe20000410000 */
[----:B-1----:R-:W-:Y:S01]  /*b9c0*/  FMNMX.FTZ R2, R167, R2, !PT ;  /* 0x00000002a7027209 */ /* 0x002fe20007810000 */
[----:B------:R-:W-:Y:S02]  /*b9d0*/  FMUL.FTZ R30, R30, c[0x0][0x320] ;  /* 0x0000c8001e1e7a20 */ /* 0x000fe40000410000 */
[----:B------:R-:W-:Y:S03]  /*b9e0*/  FMUL.FTZ R31, R31, c[0x0][0x320] ;  /* 0x0000c8001f1f7a20 */ /* 0x000fe60000410000 */
[----:B------:R-:W-:Y:S01]  /*b9f0*/  MUFU.TANH R182, R21 ;  /* 0x0000001500b67308 */ /* 0x000fe20000002400 */
[----:B------:R-:W-:Y:S02]  /*ba00*/  FMUL.FTZ R33, R33, c[0x0][0x320] ;  /* 0x0000c80021217a20 */ /* 0x000fe40000410000 */
[----:B------:R-:W-:Y:S02]  /*ba10*/  FMUL.FTZ R34, R34, c[0x0][0x320] ;  /* 0x0000c80022227a20 */ /* 0x000fe40000410000 */
[----:B------:R-:W-:Y:S02]  /*ba20*/  FMUL.FTZ R36, R36, c[0x0][0x320] ;  /* 0x0000c80024247a20 */ /* 0x000fe40000410000 */
[----:B------:R-:W-:Y:S02]  /*ba30*/  FMUL.FTZ R37, R37, c[0x0][0x320] ;  /* 0x0000c80025257a20 */ /* 0x000fe40000410000 */
[----:B------:R-:W-:Y:S01]  /*ba40*/  FMUL.FTZ R38, R38, c[0x0][0x320] ;  /* 0x0000c80026267a20 */ /* 0x000fe20000410000 */
[----:B------:R-:W1:Y:S01]  /*ba50*/  MUFU.TANH R183, R22 ;  /* 0x0000001600b77308 */ /* 0x000e620000002400 */
[----:B------:R-:W-:Y:S01]  /*ba60*/  FMUL.FTZ R39, R39, c[0x0][0x320] ;  /* 0x0000c80027277a20 */ /* 0x000fe20000410000 */
[C---:B--2---:R-:W-:Y:S03]  /*ba70*/  HMMA.16816.F32.BF16 R44, R196.reuse, R8, R44 ;  /* 0x00000008c42c723c */ /* 0x044fe6000004182c */
[----:B------:R-:W-:Y:S01]  /*ba80*/  FMUL.FTZ R42, R42, c[0x0][0x320] ;  /* 0x0000c8002a2a7a20 */ /* 0x000fe20000410000 */
[----:B---3--:R-:W-:Y:S01]  /*ba90*/  FMNMX.FTZ R2, R180, R2, !PT ;  /* 0x00000002b4027209 */ /* 0x008fe20007810000 */
[----:B------:R-:W-:Y:S03]  /*baa0*/  FMUL.FTZ R43, R43, c[0x0][0x320] ;  /* 0x0000c8002b2b7a20 */ /* 0x000fe60000410000 */
[----:B------:R-:W-:Y:S01]  /*bab0*/  MUFU.TANH R3, R42 ;  /* 0x0000002a00037308 */ /* 0x000fe20000002400 */
[C---:B------:R-:W-:Y:S01]  /*bac0*/  HMMA.16816.F32.BF16 R48, R196.reuse, R10, R48 ;  /* 0x0000000ac430723c */ /* 0x040fe20000041830 */
[----:B------:R-:W2:Y:S01]  /*bad0*/  LDSM.16.M88.4 R8, [R202+0x7800] ;  /* 0x00780000ca08783b */ /* 0x000ea20000000200 */
[----:B------:R-:W-:Y:S04]  /*bae0*/  DEPBAR.LE SB0, 0x0 ;  /* 0x000080000000791a */ /* 0x000fe80000000000 */
[----:B------:R-:W-:Y:S02]  /*baf0*/  FMUL.FTZ R35, R35, c[0x0][0x320] ;  /* 0x0000c80023237a20 */ /* 0x000fe40000410000 */
[----:B------:R-:W-:Y:S01]  /*bb00*/  FMUL.FTZ R41, R41, c[0x0][0x320] ;  /* 0x0000c80029297a20 */ /* 0x000fe20000410000 */
[----:B------:R-:W-:Y:S01]  /*bb10*/  MUFU.TANH R0, R43 ;  /* 0x0000002b00007308 */ /* 0x000fe20000002400 */
[C---:B-----5:R-:W-:Y:S01]  /*bb20*/  HMMA.16816.F32.BF16 R52, R196.reuse, R4, R52 ;  /* 0x00000004c434723c */ /* 0x060fe20000041834 */
[----:B------:R-:W-:Y:S04]  /*bb30*/  BAR.SYNC.DEFER_BLOCKING 0x0 ;  /* 0x0000000000007b1d */ /* 0x000fe80000010000 */
[----:B------:R-:W-:Y:S01]  /*bb40*/  FMUL.FTZ R32, R32, c[0x0][0x320] ;  /* 0x0000c80020207a20 */ /* 0x000fe20000410000 */
[----:B-1----:R-:W-:Y:S01]  /*bb50*/  FMNMX.FTZ R2, R183, R2, !PT ;  /* 0x00000002b7027209 */ /* 0x002fe20007810000 */
[----:B------:R-:W-:Y:S01]  /*bb60*/  FMUL.FTZ R44, R44, c[0x0][0x320] ;  /* 0x0000c8002c2c7a20 */ /* 0x000fe20000410000 */
[C---:B------:R-:W-:Y:S01]  /*bb70*/  HMMA.16816.F32.BF16 R56, R196.reuse, R6, R56 ;  /* 0x00000006c438723c */ /* 0x040fe20000041838 */
[----:B------:R-:W-:Y:S03]  /*bb80*/  MUFU.TANH R189, R24 ;  /* 0x0000001800bd7308 */ /* 0x000fe60000002400 */
[----:B------:R-:W-:Y:S02]  /*bb90*/  FMUL.FTZ R45, R45, c[0x0][0x320] ;  /* 0x0000c8002d2d7a20 */ /* 0x000fe40000410000 */
        /* <DEDUP_REMOVED lines=11> */
[----:B------:R-:W-:Y:S02]  /*bc50*/  FMUL.FTZ R56, R56, c[0x0][0x320] ;  /* 0x0000c80038387a20 */ /* 0x000fe40000410000 */
[----:B------:R-:W-:Y:S02]  /*bc60*/  FMUL.FTZ R58, R58, c[0x0][0x320] ;  /* 0x0000c8003a3a7a20 */ /* 0x000fe40000410000 */
[----:B------:R-:W-:Y:S01]  /*bc70*/  FMUL.FTZ R59, R59, c[0x0][0x320] ;  /* 0x0000c8003b3b7a20 */ /* 0x000fe20000410000 */
[----:B------:R2:W-:Y:S01]  /*bc80*/  MUFU.TANH R247, R56 ;  /* 0x0000003800f77308 */ /* 0x0005e20000002400 */
[----:B------:R-:W-:Y:S01]  /*bc90*/  HMMA.16816.F32.BF16 R64, R196, R10, R64 ;  /* 0x0000000ac440723c */ /* 0x000fe20000041840 */
[----:B------:R-:W3:Y:S02]  /*bca0*/  LDL.64 R10, [R1+0x18] ;  /* 0x00001800010a7983 */ /* 0x000ee40000100a00 */
[----:B------:R-:W-:Y:S02]  /*bcb0*/  FMUL.FTZ R57, R57, c[0x0][0x320] ;  /* 0x0000c80039397a20 */ /* 0x000fe40000410000 */
[----:B------:R-:W-:Y:S02]  /*bcc0*/  FMUL.FTZ R48, R48, c[0x0][0x320] ;  /* 0x0000c80030307a20 */ /* 0x000fe40000410000 */
[----:B------:R-:W-:Y:S02]  /*bcd0*/  FMUL.FTZ R49, R49, c[0x0][0x320] ;  /* 0x0000c80031317a20 */ /* 0x000fe40000410000 */
[----:B------:R5:W-:Y:S03]  /*bce0*/  MUFU.TANH R51, R57 ;  /* 0x0000003900337308 */ /* 0x000be60000002400 */
[----:B------:R-:W-:Y:S01]  /*bcf0*/  FMUL.FTZ R40, R40, c[0x0][0x320] ;  /* 0x0000c80028287a20 */ /* 0x000fe20000410000 */
[----:B-1----:R-:W-:Y:S02]  /*bd00*/  FMNMX.FTZ R2, R188, R2, !PT ;  /* 0x00000002bc027209 */ /* 0x002fe40007810000 */
[----:B------:R-:W-:Y:S02]  /*bd10*/  FMUL.FTZ R62, R62, c[0x0][0x320] ;  /* 0x0000c8003e3e7a20 */ /* 0x000fe40000410000 */
[----:B------:R-:W-:Y:S02]  /*bd20*/  FMUL.FTZ R61, R61, c[0x0][0x320] ;  /* 0x0000c8003d3d7a20 */ /* 0x000fe40000410000 */
[----:B------:R-:W1:Y:S01]  /*bd30*/  MUFU.TANH R5, R62 ;  /* 0x0000003e00057308 */ /* 0x000e620000002400 */
[----:B------:R-:W-:Y:S02]  /*bd40*/  FMUL.FTZ R63, R63, c[0x0][0x320] ;  /* 0x0000c8003f3f7a20 */ /* 0x000fe40000410000 */
[----:B------:R-:W-:Y:S01]  /*bd50*/  FMUL.FTZ R60, R60, c[0x0][0x320] ;  /* 0x0000c8003c3c7a20 */ /* 0x000fe20000410000 */
[----:B--2---:R-:W-:Y:S01]  /*bd60*/  MOV R56, R3 ;  /* 0x0000000300387202 */ /* 0x004fe20000000f00 */
[----:B------:R-:W-:Y:S02]  /*bd70*/  FMUL.FTZ R64, R64, c[0x0][0x320] ;  /* 0x0000c80040407a20 */ /* 0x000fe40000410000 */
[----:B------:R-:W-:Y:S02]  /*bd80*/  FMUL.FTZ R66, R66, c[0x0][0x320] ;  /* 0x0000c80042427a20 */ /* 0x000fe40000410000 */
[----:B------:R-:W-:Y:S01]  /*bd90*/  FMUL.FTZ R65, R65, c[0x0][0x320] ;  /* 0x0000c80041417a20 */ /* 0x000fe20000410000 */
[----:B------:R1:W-:Y:S01]  /*bda0*/  MUFU.TANH R3, R64 ;  /* 0x0000004000037308 */ /* 0x0003e20000002400 */
[----:B-----5:R-:W-:Y:S02]  /*bdb0*/  MOV R57, R0 ;  /* 0x0000000000397202 */ /* 0x020fe40000000f00 */
[----:B------:R-:W-:Y:S04]  /*bdc0*/  FMNMX.FTZ R0, R139, R70, !PT ;  /* 0x000000468b007209 */ /* 0x000fe80007810000 */
[----:B------:R-:W-:Y:S03]  /*bdd0*/  FMNMX.FTZ R0, R153, R0, !PT ;  /* 0x0000000099007209 */ /* 0x000fe60007810000 */
[----:B------:R-:W2:Y:S01]  /*bde0*/  MUFU.TANH R190, R25 ;  /* 0x0000001900be7308 */ /* 0x000ea20000002400 */
[----:B------:R-:W-:Y:S04]  /*bdf0*/  FMNMX.FTZ R0, R152, R0, !PT ;  /* 0x0000000098007209 */ /* 0x000fe80007810000 */
[----:B------:R-:W-:Y:S05]  /*be00*/  FMNMX.FTZ R0, R148, R0, !PT ;  /* 0x0000000094007209 */ /* 0x000fea0007810000 */
[----:B------:R-:W-:Y:S01]  /*be10*/  MUFU.TANH R236, R28 ;  /* 0x0000001c00ec7308 */ /* 0x000fe20000002400 */
[----:B------:R-:W-:Y:S02]  /*be20*/  FMNMX.FTZ R0, R150, R0, !PT ;  /* 0x0000000096007209 */ /* 0x000fe40007810000 */
[----:B-1----:R-:W-:Y:S02]  /*be30*/  MOV R64, R5 ;  /* 0x0000000500407202 */ /* 0x002fe40000000f00 */
[----:B------:R-:W5:Y:S01]  /*be40*/  LDL R5, [R1+0x8] ;  /* 0x0000080001057983 */ /* 0x000f620000100800 */
[----:B------:R-:W-:Y:S04]  /*be50*/  FMNMX.FTZ R0, R151, R0, !PT ;  /* 0x0000000097007209 */ /* 0x000fe80007810000 */
[----:B------:R-:W1:Y:S01]  /*be60*/  MUFU.TANH R231, R26 ;  /* 0x0000001a00e77308 */ /* 0x000e620000002400 */
[----:B------:R-:W-:Y:S04]  /*be70*/  FMNMX.FTZ R0, R159, R0, !PT ;  /* 0x000000009f007209 */ /* 0x000fe80007810000 */
[----:B------:R-:W-:Y:S04]  /*be80*/  FMNMX.FTZ R0, R160, R0, !PT ;  /* 0x00000000a0007209 */ /* 0x000fe80007810000 */
[----:B------:R-:W-:Y:S01]  /*be90*/  FMNMX.FTZ R0, R181, R0, !PT ;  /* 0x00000000b5007209 */ /* 0x000fe20007810000 */
[----:B------:R-:W1:Y:S03]  /*bea0*/  MUFU.TANH R237, R29 ;  /* 0x0000001d00ed7308 */ /* 0x000e660000002400 */
[----:B------:R-:W-:Y:S04]  /*beb0*/  FMNMX.FTZ R0, R182, R0, !PT ;  /* 0x00000000b6007209 */ /* 0x000fe80007810000 */
[----:B------:R-:W-:Y:S03]  /*bec0*/  FMNMX.FTZ R0, R189, R0, !PT ;  /* 0x00000000bd007209 */ /* 0x000fe60007810000 */
[----:B------:R-:W1:Y:S01]  /*bed0*/  MUFU.TANH R232, R27 ;  /* 0x0000001b00e87308 */ /* 0x000e620000002400 */
[----:B--2---:R-:W-:Y:S02]  /*bee0*/  FMNMX.FTZ R0, R190, R0, !PT ;  /* 0x00000000be007209 */ /* 0x004fe40007810000 */
[----:B-1----:R-:W-:Y:S02]  /*bef0*/  FMNMX.FTZ R2, R231, R2, !PT ;  /* 0x00000002e7027209 */ /* 0x002fe40007810000 */
[----:B------:R-:W-:Y:S05]  /*bf00*/  FMNMX.FTZ R0, R236, R0, !PT ;  /* 0x00000000ec007209 */ /* 0x000fea0007810000 */
[----:B------:R-:W1:Y:S01]  /*bf10*/  MUFU.TANH R238, R30 ;  /* 0x0000001e00ee7308 */ /* 0x000e620000002400 */
[----:B------:R-:W-:Y:S09]  /*bf20*/  FMNMX.FTZ R0, R237, R0, !PT ;  /* 0x00000000ed007209 */ /* 0x000ff20007810000 */
[----:B------:R-:W2:Y:S01]  /*bf30*/  MUFU.TANH R241, R32 ;  /* 0x0000002000f17308 */ /* 0x000ea20000002400 */
[----:B------:R-:W-:Y:S09]  /*bf40*/  FMNMX.FTZ R2, R232, R2, !PT ;  /* 0x00000002e8027209 */ /* 0x000ff20007810000 */
[----:B------:R-:W2:Y:S01]  /*bf50*/  MUFU.TANH R239, R31 ;  /* 0x0000001f00ef7308 */ /* 0x000ea20000002400 */
[----:B-1----:R-:W-:Y:S09]  /*bf60*/  FMNMX.FTZ R2, R238, R2, !PT ;  /* 0x00000002ee027209 */ /* 0x002ff20007810000 */
[----:B------:R-:W1:Y:S01]  /*bf70*/  MUFU.TANH R240, R33 ;  /* 0x0000002100f07308 */ /* 0x000e620000002400 */
[----:B--2---:R-:W-:Y:S09]  /*bf80*/  FMNMX.FTZ R0, R241, R0, !PT ;  /* 0x00000000f1007209 */ /* 0x004ff20007810000 */
[----:B------:R-:W2:Y:S01]  /*bf90*/  MUFU.TANH R248, R36 ;  /* 0x0000002400f87308 */ /* 0x000ea20000002400 */
[----:B------:R-:W-:Y:S09]  /*bfa0*/  FMNMX.FTZ R2, R239, R2, !PT ;  /* 0x00000002ef027209 */ /* 0x000ff20007810000 */
[----:B------:R-:W4:Y:S01]  /*bfb0*/  MUFU.TANH R242, R34 ;  /* 0x0000002200f27308 */ /* 0x000f220000002400 */
[----:B-1----:R-:W-:Y:S09]  /*bfc0*/  FMNMX.FTZ R0, R240, R0, !PT ;  /* 0x00000000f0007209 */ /* 0x002ff20007810000 */
[----:B------:R-:W1:Y:S01]  /*bfd0*/  MUFU.TANH R249, R37 ;  /* 0x0000002500f97308 */ /* 0x000e620000002400 */
[----:B--2---:R-:W-:Y:S09]  /*bfe0*/  FMNMX.FTZ R0, R248, R0, !PT ;  /* 0x00000000f8007209 */ /* 0x004ff20007810000 */
[----:B------:R-:W2:Y:S01]  /*bff0*/  MUFU.TANH R246, R35 ;  /* 0x0000002300f67308 */ /* 0x000ea20000002400 */
[----:B----4-:R-:W-:Y:S09]  /*c000*/  FMNMX.FTZ R2, R242, R2, !PT ;  /* 0x00000002f2027209 */ /* 0x010ff20007810000 */
        /* <DEDUP_REMOVED lines=9> */
[----:B--2---:R-:W-:Y:S04]  /*c0a0*/  FMNMX.FTZ R2, R251, R2, !PT ;  /* 0x00000002fb027209 */ /* 0x004fe80007810000 */
[----:B------:R-:W-:Y:S05]  /*c0b0*/  FMNMX.FTZ R2, R56, R2, !PT ;  /* 0x0000000238027209 */ /* 0x000fea0007810000 */
[----:B------:R-:W2:Y:S01]  /*c0c0*/  MUFU.TANH R163, R45 ;  /* 0x0000002d00a37308 */ /* 0x000ea20000002400 */
[----:B------:R-:W-:Y:S02]  /*c0d0*/  FMNMX.FTZ R2, R57, R2, !PT ;  /* 0x0000000239027209 */ /* 0x000fe40007810000 */
[----:B----4-:R-:W-:Y:S07]  /*c0e0*/  FMNMX.FTZ R0, R191, R0, !PT ;  /* 0x00000000bf007209 */ /* 0x010fee0007810000 */
[----:B------:R-:W4:Y:S01]  /*c0f0*/  MUFU.TANH R244, R48 ;  /* 0x0000003000f47308 */ /* 0x000f220000002400 */
[----:B-1----:R-:W-:Y:S09]  /*c100*/  FMNMX.FTZ R0, R162, R0, !PT ;  /* 0x00000000a2007209 */ /* 0x002ff20007810000 */
[----:B------:R4:W1:Y:S01]  /*c110*/  MUFU.TANH R233, R49 ;  /* 0x0000003100e97308 */ /* 0x0008620000002400 */
[----:B--2---:R-:W-:Y:S09]  /*c120*/  FMNMX.FTZ R0, R163, R0, !PT ;  /* 0x00000000a3007209 */ /* 0x004ff20007810000 */
[----:B------:R-:W2:Y:S10]  /*c130*/  MUFU.TANH R234, R46 ;  /* 0x0000002e00ea7308 */ /* 0x000eb40000002400 */
[----:B------:R-:W3:Y:S01]  /*c140*/  MUFU.TANH R243, R47 ;  /* 0x0000002f00f37308 */ /* 0x000ee20000002400 */
[----:B----4-:R-:W-:Y:S04]  /*c150*/  MOV R49, R244 ;  /* 0x000000f400317202 */ /* 0x010fe80000000f00 */
[----:B------:R-:W-:Y:S05]  /*c160*/  FMNMX.FTZ R0, R49, R0, !PT ;  /* 0x0000000031007209 */ /* 0x000fea0007810000 */
[----:B------:R3:W-:Y:S01]  /*c170*/  MUFU.TANH R9, R60 ;  /* 0x0000003c00097308 */ /* 0x0007e20000002400 */
[----:B-1----:R-:W-:Y:S02]  /*c180*/  FMNMX.FTZ R0, R233, R0, !PT ;  /* 0x00000000e9007209 */ /* 0x002fe40007810000 */
[----:B--2---:R-:W-:Y:S07]  /*c190*/  FMNMX.FTZ R2, R234, R2, !PT ;  /* 0x00000002ea027209 */ /* 0x004fee0007810000 */
[----:B------:R-:W1:Y:S10]  /*c1a0*/  MUFU.TANH R161, R50 ;  /* 0x0000003200a17308 */ /* 0x000e740000002400 */
[----:B------:R-:W2:Y:S01]  /*c1b0*/  MUFU.TANH R50, R52 ;  /* 0x0000003400327308 */ /* 0x000ea20000002400 */
[----:B---3--:R-:W-:Y:S04]  /*c1c0*/  MOV R60, R243 ;  /* 0x000000f3003c7202 */ /* 0x008fe80000000f00 */
[----:B------:R-:W-:Y:S05]  /*c1d0*/  FMNMX.FTZ R2, R60, R2, !PT ;  /* 0x000000023c027209 */ /* 0x000fea0007810000 */
[----:B------:R-:W3:Y:S01]  /*c1e0*/  MUFU.TANH R164, R53 ;  /* 0x0000003500a47308 */ /* 0x000ee20000002400 */
[----:B-1----:R-:W-:Y:S09]  /*c1f0*/  FMNMX.FTZ R2, R161, R2, !PT ;  /* 0x00000002a1027209 */ /* 0x002ff20007810000 */
[----:B------:R1:W-:Y:S01]  /*c200*/  MUFU.TANH R137, R66 ;  /* 0x0000004200897308 */ /* 0x0003e20000002400 */
[----:B--2---:R-:W-:Y:S09]  /*c210*/  FMNMX.FTZ R0, R50, R0, !PT ;  /* 0x0000000032007209 */ /* 0x004ff20007810000 */
[----:B------:R-:W2:Y:S10]  /*c220*/  MUFU.TANH R4, R61 ;  /* 0x0000003d00047308 */ /* 0x000eb40000002400 */
[----:B------:R-:W4:Y:S01]  /*c230*/  MUFU.TANH R245, R54 ;  /* 0x0000003600f57308 */ /* 0x000f220000002400 */
[----:B-1----:R-:W-:Y:S02]  /*c240*/  MOV R66, R3 ;  /* 0x0000000300427202 */ /* 0x002fe40000000f00 */
[----:B------:R-:W-:Y:S02]  /*c250*/  FMNMX.FTZ R3, R235, R2, !PT ;  /* 0x00000002eb037209 */ /* 0x000fe40007810000 */
[----:B---3--:R-:W-:Y:S01]  /*c260*/  FMNMX.FTZ R2, R164, R0, !PT ;  /* 0x00000000a4027209 */ /* 0x008fe20007810000 */
[----:B------:R-:W-:Y:S04]  /*c270*/  FMUL.FTZ R0, R67, c[0x0][0x320] ;  /* 0x0000c80043007a20 */ /* 0x000fe80000410000 */
[----:B------:R4:W-:Y:S01]  /*c280*/  MUFU.TANH R12, R58 ;  /* 0x0000003a000c7308 */ /* 0x0009e20000002400 */
[----:B------:R-:W-:Y:S02]  /*c290*/  FMNMX.FTZ R2, R247, R2, !PT ;  /* 0x00000002f7027209 */ /* 0x000fe40007810000 */
[----:B--2---:R-:W-:Y:S07]  /*c2a0*/  MOV R67, R4 ;  /* 0x0000000400437202 */ /* 0x004fee0000000f00 */
[----:B------:R1:W-:Y:S01]  /*c2b0*/  MUFU.TANH R136, R0 ;  /* 0x0000000000887308 */ /* 0x0003e20000002400 */
[C---:B-----5:R-:W-:Y:S02]  /*c2c0*/  ISETP.GT.AND P0, PT, R230.reuse, R5, PT ;  /* 0x00000005e600720c */ /* 0x060fe40003f04270 */
[----:B------:R-:W-:Y:S07]  /*c2d0*/  IADD3 R230, R230, -0x1, RZ ;  /* 0xffffffffe6e67810 */ /* 0x000fee0007ffe0ff */
[----:B------:R-:W2:Y:S01]  /*c2e0*/  MUFU.TANH R165, R55 ;  /* 0x0000003700a57308 */ /* 0x000ea20000002400 */
[----:B----4-:R-:W-:Y:S04]  /*c2f0*/  MOV R58, R245 ;  /* 0x000000f5003a7202 */ /* 0x010fe80000000f00 */
[----:B------:R-:W-:Y:S05]  /*c300*/  FMNMX.FTZ R3, R58, R3, !PT ;  /* 0x000000033a037209 */ /* 0x000fea0007810000 */
[----:B------:R-:W3:Y:S01]  /*c310*/  MUFU.TANH R65, R65 ;  /* 0x0000004100417308 */ /* 0x000ee20000002400 */
[----:B-1----:R-:W-:Y:S04]  /*c320*/  FMNMX.FTZ R0, R51, R2, !PT ;  /* 0x0000000233007209 */ /* 0x002fe80007810000 */
[----:B------:R-:W-:Y:S05]  /*c330*/  FMNMX.FTZ R0, R9, R0, !PT ;  /* 0x0000000009007209 */ /* 0x000fea0007810000 */
[----:B------:R-:W1:Y:S01]  /*c340*/  MUFU.TANH R48, R59 ;  /* 0x0000003b00307308 */ /* 0x000e620000002400 */
[----:B------:R-:W-:Y:S02]  /*c350*/  FMNMX.FTZ R0, R67, R0, !PT ;  /* 0x0000000043007209 */ /* 0x000fe40007810000 */
[----:B--2---:R-:W-:Y:S02]  /*c360*/  FMNMX.FTZ R3, R165, R3, !PT ;  /* 0x00000003a5037209 */ /* 0x004fe40007810000 */
[----:B------:R-:W-:Y:S02]  /*c370*/  FMNMX.FTZ R69, R66, R0, !PT ;  /* 0x0000000042457209 */ /* 0x000fe40007810000 */
[----:B------:R-:W-:Y:S03]  /*c380*/  FMNMX.FTZ R2, R12, R3, !PT ;  /* 0x000000030c027209 */ /* 0x000fe60007810000 */
[----:B------:R-:W2:Y:S01]  /*c390*/  MUFU.TANH R59, R63 ;  /* 0x0000003f003b7308 */ /* 0x000ea20000002400 */
[----:B---3--:R-:W-:Y:S05]  /*c3a0*/  FMNMX.FTZ R69, R65, R69, !PT ;  /* 0x0000004541457209 */ /* 0x008fea0007810000 */
[----:B------:R-:W3:Y:S01]  /*c3b0*/  SHFL.BFLY PT, R3, R69, 0x2, 0x1f ;  /* 0x0c401f0045037f89 */ /* 0x000ee200000e0000 */
[----:B-1----:R-:W-:Y:S04]  /*c3c0*/  FMNMX.FTZ R2, R48, R2, !PT ;  /* 0x0000000230027209 */ /* 0x002fe80007810000 */
[----:B------:R-:W-:Y:S04]  /*c3d0*/  FMNMX.FTZ R2, R64, R2, !PT ;  /* 0x0000000240027209 */ /* 0x000fe80007810000 */
[----:B--2---:R-:W-:Y:S04]  /*c3e0*/  FMNMX.FTZ R0, R59, R2, !PT ;  /* 0x000000023b007209 */ /* 0x004fe80007810000 */
[----:B------:R-:W-:Y:S04]  /*c3f0*/  FMNMX.FTZ R0, R137, R0, !PT ;  /* 0x0000000089007209 */ /* 0x000fe80007810000 */
[----:B------:R-:W-:Y:S02]  /*c400*/  FMNMX.FTZ R0, R136, R0, !PT ;  /* 0x0000000088007209 */ /* 0x000fe40007810000 */
[----:B---3--:R-:W-:Y:S03]  /*c410*/  FMNMX.FTZ R69, R69, R3, !PT ;  /* 0x0000000345457209 */ /* 0x008fe60007810000 */
[----:B------:R-:W1:Y:S08]  /*c420*/  SHFL.BFLY PT, R2, R0, 0x2, 0x1f ;  /* 0x0c401f0000027f89 */ /* 0x000e7000000e0000 */
[----:B------:R-:W2:Y:S01]  /*c430*/  SHFL.BFLY PT, R4, R69, 0x1, 0x1f ;  /* 0x0c201f0045047f89 */ /* 0x000ea200000e0000 */
[----:B-1----:R-:W-:Y:S07]  /*c440*/  FMNMX.FTZ R0, R0, R2, !PT ;  /* 0x0000000200007209 */ /* 0x002fee0007810000 */
[----:B------:R-:W1:Y:S01]  /*c450*/  SHFL.BFLY PT, R3, R0, 0x1, 0x1f ;  /* 0x0c201f0000037f89 */ /* 0x000e6200000e0000 */
[----:B--2---:R-:W-:Y:S05]  /*c460*/  FMNMX.FTZ R69, R69, R4, !PT ;  /* 0x0000000445457209 */ /* 0x004fea0007810000 */
[C---:B------:R-:W-:Y:S02]  /*c470*/  FMUL.FTZ R138, R69.reuse, c[0x0][0x2d0] ;  /* 0x0000b400458a7a20 */ /* 0x040fe40000410000 */
[----:B------:R-:W-:Y:S01]  /*c480*/  FADD.FTZ R2, -R69, R70 ;  /* 0x0000004645027221 */ /* 0x000fe20000010100 */
[----:B------:R-:W-:Y:S01]  /*c490*/  MOV R70, R9 ;  /* 0x0000000900467202 */ /* 0x000fe20000000f00 */
[--C-:B------:R-:W-:Y:S01]  /*c4a0*/  FFMA.FTZ R4, R139, c[0x0][0x2d0], -R138.reuse ;  /* 0x0000b4008b047a23 */ /* 0x100fe2000001088a */
[----:B------:R-:W-:Y:S01]  /*c4b0*/  MOV R139, R235 ;  /* 0x000000eb008b7202 */ /* 0x000fe20000000f00 */
[--C-:B------:R-:W-:Y:S01]  /*c4c0*/  FFMA.FTZ R7, R153, c[0x0][0x2d0], -R138.reuse ;  /* 0x0000b40099077a23 */ /* 0x100fe2000001088a */
[----:B------:R-:W-:Y:S01]  /*c4d0*/  MOV R153, R12 ;  /* 0x0000000c00997202 */ /* 0x000fe20000000f00 */
[----:B------:R2:W-:Y:S01]  /*c4e0*/  MUFU.EX2 R244, R4 ;  /* 0x0000000400f47308 */ /* 0x0005e20000000800 */
[--C-:B------:R-:W-:Y:S01]  /*c4f0*/  FFMA.FTZ R8, R152, c[0x0][0x2d0], -R138.reuse ;  /* 0x0000b40098087a23 */ /* 0x100fe2000001088a */
[----:B------:R-:W-:Y:S01]  /*c500*/  MOV R152, R165 ;  /* 0x000000a500987202 */ /* 0x000fe20000000f00 */
[----:B------:R-:W-:Y:S01]  /*c510*/  FFMA.FTZ R32, R150, c[0x0][0x2d0], -R138 ;  /* 0x0000b40096207a23 */ /* 0x000fe2000001088a */
[----:B------:R-:W-:Y:S02]  /*c520*/  MOV R150, R66 ;  /* 0x0000004200967202 */ /* 0x000fe40000000f00 */
[----:B-1----:R-:W-:Y:S01]  /*c530*/  FMNMX.FTZ R68, R0, R3, !PT ;  /* 0x0000000300447209 */ /* 0x002fe20007810000 */
[----:B------:R-:W-:Y:S03]  /*c540*/  FMUL.FTZ R0, R2, c[0x0][0x2d0] ;  /* 0x0000b40002007a20 */ /* 0x000fe60000410000 */
[----:B------:R1:W-:Y:S01]  /*c550*/  MUFU.EX2 R245, R7 ;  /* 0x0000000700f57308 */ /* 0x0003e20000000800 */
[----:B------:R-:W-:Y:S05]  /*c560*/  @P0 SHF.R.S32.HI R3, RZ, 0x1f, R230 ;  /* 0x0000001fff030819 */ /* 0x000fea00000114e6 */
[----:B------:R-:W-:Y:S04]  /*c570*/  @P0 IMAD R3, R3, c[0x0][0x1e0], RZ ;  /* 0x0000780003030a24 */ /* 0x000fe800078e02ff */
[----:B------:R3:W-:Y:S01]  /*c580*/  MUFU.EX2 R243, R8 ;  /* 0x0000000800f37308 */ /* 0x0007e20000000800 */
[C---:B------:R-:W-:Y:S02]  /*c590*/  @P0 IMAD R3, R230.reuse, c[0x0][0x1e4], R3 ;  /* 0x00007900e6030a24 */ /* 0x040fe400078e0203 */
[----:B--2---:R-:W-:Y:S05]  /*c5a0*/  @P0 IMAD.WIDE.U32 R4, R230, c[0x0][0x1e0], RZ ;  /* 0x00007800e6040a25 */ /* 0x004fea00078e00ff */
[----:B------:R-:W-:Y:S02]  /*c5b0*/  @P0 SHF.L.U32 R6, R4, 0x7, RZ ;  /* 0x0000000704060819 */ /* 0x000fe400000006ff */
[----:B------:R2:W4:Y:S01]  /*c5c0*/  MUFU.EX2 R2, R0 ;  /* 0x0000000000027308 */ /* 0x0005220000000800 */
[----:B------:R-:W-:Y:S02]  /*c5d0*/  @P0 IADD3 R3, R5, R3, RZ ;  /* 0x0000000305030210 */ /* 0x000fe40007ffe0ff */
[----:B------:R-:W-:Y:S02]  /*c5e0*/  @P0 IADD3 R5, P2, R6, R10, RZ ;  /* 0x0000000a06050210 */ /* 0x000fe40007f5e0ff */
[----:B------:R-:W-:Y:S02]  /*c5f0*/  @P0 SHF.L.U64.HI R3, R4, 0x7, R3 ;  /* 0x0000000704030819 */ /* 0x000fe40000010203 */
[----:B------:R-:W-:Y:S02]  /*c600*/  @P0 LEA R4, P1, R5, c[0x0][0x1c8], 0x1 ;  /* 0x0000720005040a11 */ /* 0x000fe400078208ff */
[----:B-1----:R-:W-:Y:S01]  /*c610*/  @P0 IADD3.X R7, R3, R13, RZ, P2, !PT ;  /* 0x0000000d03070210 */ /* 0x002fe200017fe4ff */
[----:B------:R1:W-:Y:S01]  /*c620*/  MUFU.EX2 R235, R32 ;  /* 0x0000002000eb7308 */ /* 0x0003e20000000800 */
[----:B------:R-:W-:Y:S02]  /*c630*/  @P0 IADD3 R6, P3, P2, R6, 0x40, R10 ;  /* 0x0000004006060810 */ /* 0x000fe40007a7e00a */
[----:B------:R-:W-:Y:S01]  /*c640*/  @P0 LEA.HI.X R5, R5, c[0x0][0x1cc], R7, 0x1, P1 ;  /* 0x0000730005050a11 */ /* 0x000fe200008f0c07 */
[--C-:B------:R-:W-:Y:S01]  /*c650*/  FFMA.FTZ R7, R148, c[0x0][0x2d0], -R138.reuse ;  /* 0x0000b40094077a23 */ /* 0x100fe2000001088a */
[----:B---3--:R-:W-:Y:S02]  /*c660*/  @P0 MOV R8, c[0x0][0x1e0] ;  /* 0x0000780000080a02 */ /* 0x008fe40000000f00 */
[----:B------:R-:W-:Y:S01]  /*c670*/  @P0 IADD3.X R3, R3, RZ, R13, P3, P2 ;  /* 0x000000ff03030210 */ /* 0x000fe20001fe440d */
[----:B------:R3:W-:Y:S01]  /*c680*/  @P0 LDGSTS.E.BYPASS.LTC128B.128 [R228+0x8100], [R4.64], !P6 ;  /* 0x0810000004e40fae */ /* 0x0007e2000f101d46 */
[----:B------:R-:W-:Y:S02]  /*c690*/  @P0 SHF.L.U64.HI R9, R8, R229, c[0x0][0x1e4] ;  /* 0x0000790008090619 */ /* 0x000fe400000102e5 */
[----:B------:R-:W-:Y:S02]  /*c6a0*/  MOV R229, R247 ;  /* 0x000000f700e57202 */ /* 0x000fe40000000f00 */
[----:B------:R5:W-:Y:S01]  /*c6b0*/  MUFU.EX2 R247, R7 ;  /* 0x0000000700f77308 */ /* 0x000be20000000800 */
[----:B------:R-:W-:Y:S01]  /*c6c0*/  @P0 LEA R10, P1, R6, c[0x0][0x1c8], 0x1 ;  /* 0x00007200060a0a11 */ /* 0x000fe200078208ff */
[----:B--2---:R-:W-:Y:S01]  /*c6d0*/  FADD.FTZ R0, -R68, R71 ;  /* 0x0000004744007221 */ /* 0x004fe20000010100 */
[----:B------:R-:W-:Y:S01]  /*c6e0*/  @P0 SHF.L.U32 R8, R8, 0x6, RZ ;  /* 0x0000000608080819 */ /* 0x000fe200000006ff */
[----:B----4-:R-:W-:Y:S01]  /*c6f0*/  FMUL.FTZ R16, R2, R84 ;  /* 0x0000005402107220 */ /* 0x010fe20000410000 */
[----:B------:R-:W-:Y:S01]  /*c700*/  @P0 LEA.HI.X R11, R6, c[0x0][0x1cc], R3, 0x1, P1 ;  /* 0x00007300060b0a11 */ /* 0x000fe200008f0c03 */
[----:B------:R-:W-:Y:S01]  /*c710*/  FMUL.FTZ R3, R68, c[0x0][0x2d0] ;  /* 0x0000b40044037a20 */ /* 0x000fe20000410000 */
[----:B------:R-:W-:Y:S01]  /*c720*/  @P0 IADD3 R6, P1, R4, R8, RZ ;  /* 0x0000000804060210 */ /* 0x000fe20007f3e0ff */
[----:B------:R-:W-:Y:S01]  /*c730*/  FMUL.FTZ R0, R0, c[0x0][0x2d0] ;  /* 0x0000b40000007a20 */ /* 0x000fe20000410000 */
[----:B------:R-:W-:Y:S01]  /*c740*/  MOV R148, R163 ;  /* 0x000000a300947202 */ /* 0x000fe20000000f00 */
[----:B------:R2:W-:Y:S01]  /*c750*/  @P0 LDGSTS.E.BYPASS.LTC128B.128 [R228+0xc100], [R10.64], !P5 ;  /* 0x0c1000000ae40fae */ /* 0x0005e2000e901d46 */
[----:B------:R-:W-:Y:S01]  /*c760*/  MOV R71, R164 ;  /* 0x000000a400477202 */ /* 0x000fe20000000f00 */
[C---:B------:R-:W-:Y:S02]  /*c770*/  FMUL.FTZ R17, R2.reuse, R85 ;  /* 0x0000005502117220 */ /* 0x040fe40000410000 */
[----:B------:R-:W4:Y:S01]  /*c780*/  MUFU.EX2 R0, R0 ;  /* 0x0000000000007308 */ /* 0x000f220000000800 */
[C---:B------:R-:W-:Y:S02]  /*c790*/  FMUL.FTZ R24, R2.reuse, R92 ;  /* 0x0000005c02187220 */ /* 0x040fe40000410000 */
[C---:B------:R-:W-:Y:S02]  /*c7a0*/  FMUL.FTZ R25, R2.reuse, R93 ;  /* 0x0000005d02197220 */ /* 0x040fe40000410000 */
[C---:B-1----:R-:W-:Y:S01]  /*c7b0*/  FMUL.FTZ R32, R2.reuse, R100 ;  /* 0x0000006402207220 */ /* 0x042fe20000410000 */
[----:B------:R-:W-:Y:S01]  /*c7c0*/  MOV R100, R70 ;  /* 0x0000004600647202 */ /* 0x000fe20000000f00 */
[----:B------:R-:W-:Y:S01]  /*c7d0*/  FMUL.FTZ R33, R2, R101 ;  /* 0x0000006502217220 */ /* 0x000fe20000410000 */
[----:B---3--:R-:W-:Y:S01]  /*c7e0*/  @P0 IADD3 R4, P2, R6, R8, RZ ;  /* 0x0000000806040210 */ /* 0x008fe20007f5e0ff */
[--C-:B------:R-:W-:Y:S01]  /*c7f0*/  FFMA.FTZ R40, R157, c[0x0][0x2d0], -R3.reuse ;  /* 0x0000b4009d287a23 */ /* 0x100fe20000010803 */
[----:B------:R-:W-:Y:S01]  /*c800*/  MOV R157, R233 ;  /* 0x000000e9009d7202 */ /* 0x000fe20000000f00 */
[--C-:B-----5:R-:W-:Y:S01]  /*c810*/  FFMA.FTZ R7, R155, c[0x0][0x2d0], -R3.reuse ;  /* 0x0000b4009b077a23 */ /* 0x120fe20000010803 */
[----:B------:R-:W-:Y:S01]  /*c820*/  MOV R155, R162 ;  /* 0x000000a2009b7202 */ /* 0x000fe20000000f00 */
[----:B------:R-:W-:Y:S01]  /*c830*/  FMUL.FTZ R41, R2, R109 ;  /* 0x0000006d02297220 */ /* 0x000fe20000410000 */
[----:B------:R1:W-:Y:S01]  /*c840*/  MUFU.EX2 R162, R40 ;  /* 0x0000002800a27308 */ /* 0x0003e20000000800 */
[----:B------:R-:W-:Y:S01]  /*c850*/  MOV R109, R161 ;  /* 0x000000a1006d7202 */ /* 0x000fe20000000f00 */
[--C-:B------:R-:W-:Y:S01]  /*c860*/  FFMA.FTZ R70, R181, c[0x0][0x2d0], -R138.reuse ;  /* 0x0000b400b5467a23 */ /* 0x100fe2000001088a */
[----:B------:R-:W-:Y:S01]  /*c870*/  MOV R101, R67 ;  /* 0x0000004300657202 */ /* 0x000fe20000000f00 */
[--C-:B------:R-:W-:Y:S02]  /*c880*/  FFMA.FTZ R100, R100, c[0x0][0x2d0], -R138.reuse ;  /* 0x0000b40064647a23 */ /* 0x100fe4000001088a */
[--C-:B------:R-:W-:Y:S02]  /*c890*/  FFMA.FTZ R137, R137, c[0x0][0x2d0], -R3.reuse ;  /* 0x0000b40089897a23 */ /* 0x100fe40000010803 */
[--C-:B------:R-:W-:Y:S02]  /*c8a0*/  FFMA.FTZ R101, R101, c[0x0][0x2d0], -R138.reuse ;  /* 0x0000b40065657a23 */ /* 0x100fe4000001088a */
[----:B------:R3:W-:Y:S01]  /*c8b0*/  MUFU.EX2 R165, R7 ;  /* 0x0000000700a57308 */ /* 0x0007e20000000800 */
[--C-:B--2---:R-:W-:Y:S01]  /*c8c0*/  FFMA.FTZ R10, R156, c[0x0][0x2d0], -R3.reuse ;  /* 0x0000b4009c0a7a23 */ /* 0x104fe20000010803 */
[----:B------:R-:W-:Y:S01]  /*c8d0*/  MOV R156, R234 ;  /* 0x000000ea009c7202 */ /* 0x000fe20000000f00 */
[C---:B----4-:R-:W-:Y:S02]  /*c8e0*/  FMUL.FTZ R11, R0.reuse, R79 ;  /* 0x0000004f000b7220 */ /* 0x050fe40000410000 */
[C---:B------:R-:W-:Y:S02]  /*c8f0*/  FMUL.FTZ R18, R0.reuse, R86 ;  /* 0x0000005600127220 */ /* 0x040fe40000410000 */
[C---:B------:R-:W-:Y:S02]  /*c900*/  FMUL.FTZ R19, R0.reuse, R87 ;  /* 0x0000005700137220 */ /* 0x040fe40000410000 */
[C---:B------:R-:W-:Y:S01]  /*c910*/  FMUL.FTZ R26, R0.reuse, R94 ;  /* 0x0000005e001a7220 */ /* 0x040fe20000410000 */
[----:B------:R2:W4:Y:S01]  /*c920*/  MUFU.EX2 R164, R10 ;  /* 0x0000000a00a47308 */ /* 0x0005220000000800 */
[C---:B------:R-:W-:Y:S02]  /*c930*/  FMUL.FTZ R27, R0.reuse, R95 ;  /* 0x0000005f001b7220 */ /* 0x040fe40000410000 */
[C---:B------:R-:W-:Y:S01]  /*c940*/  FMUL.FTZ R34, R0.reuse, R102 ;  /* 0x0000006600227220 */ /* 0x040fe20000410000 */
[----:B------:R-:W-:Y:S01]  /*c950*/  MOV R102, R71 ;  /* 0x0000004700667202 */ /* 0x000fe20000000f00 */
[----:B------:R-:W-:Y:S01]  /*c960*/  FMUL.FTZ R35, R0, R103 ;  /* 0x0000006700237220 */ /* 0x000fe20000410000 */
[----:B------:R-:W-:Y:S01]  /*c970*/  MOV R103, R152 ;  /* 0x0000009800677202 */ /* 0x000fe20000000f00 */
[----:B-1----:R-:W-:Y:S01]  /*c980*/  FMUL.FTZ R40, R2, R108 ;  /* 0x0000006c02287220 */ /* 0x002fe20000410000 */
[----:B------:R-:W-:Y:S01]  /*c990*/  MOV R152, R59 ;  /* 0x0000003b00987202 */ /* 0x000fe20000000f00 */
[C---:B------:R-:W-:Y:S01]  /*c9a0*/  FMUL.FTZ R42, R0.reuse, R110 ;  /* 0x0000006e002a7220 */ /* 0x040fe20000410000 */
[----:B------:R-:W-:Y:S01]  /*c9b0*/  MOV R110, R49 ;  /* 0x00000031006e7202 */ /* 0x000fe20000000f00 */
[----:B------:R-:W-:Y:S01]  /*c9c0*/  FMUL.FTZ R43, R0, R111 ;  /* 0x0000006f002b7220 */ /* 0x000fe20000410000 */
[----:B------:R-:W-:Y:S01]  /*c9d0*/  MOV R108, R139 ;  /* 0x0000008b006c7202 */ /* 0x000fe20000000f00 */
[----:B------:R-:W-:Y:S01]  /*c9e0*/  FMUL.FTZ R49, R2, R117 ;  /* 0x0000007502317220 */ /* 0x000fe20000410000 */
[----:B---3--:R-:W-:Y:S01]  /*c9f0*/  @P0 IADD3.X R7, R5, R9, RZ, P1, !PT ;  /* 0x0000000905070210 */ /* 0x008fe20000ffe4ff */
[----:B------:R-:W-:Y:S01]  /*ca00*/  FMUL.FTZ R59, R0, R127 ;  /* 0x0000007f003b7220 */ /* 0x000fe20000410000 */
[----:B------:R-:W-:Y:S01]  /*ca10*/  @P0 IADD3 R8, P1, R4, R8, RZ ;  /* 0x0000000804080210 */ /* 0x000fe20007f3e0ff */
[C---:B------:R-:W-:Y:S01]  /*ca20*/  FMUL.FTZ R66, R0.reuse, R134 ;  /* 0x0000008600427220 */ /* 0x040fe20000410000 */
[-C--:B------:R-:W-:Y:S01]  /*ca30*/  @P0 IADD3.X R5, R7, R9.reuse, RZ, P2, !PT ;  /* 0x0000000907050210 */ /* 0x080fe200017fe4ff */
[----:B------:R1:W-:Y:S01]  /*ca40*/  @P0 LDGSTS.E.BYPASS.LTC128B.128 [R228+0x9100], [R6.64], !P6 ;  /* 0x0910000006e40fae */ /* 0x0003e2000f101d46 */
[----:B------:R-:W-:Y:S01]  /*ca50*/  MOV R139, R48 ;  /* 0x00000030008b7202 */ /* 0x000fe20000000f00 */
[--C-:B------:R-:W-:Y:S01]  /*ca60*/  FFMA.FTZ R48, R159, c[0x0][0x2d0], -R138.reuse ;  /* 0x0000b4009f307a23 */ /* 0x100fe2000001088a */
[----:B------:R-:W-:Y:S01]  /*ca70*/  @P0 IADD3.X R9, R5, R9, RZ, P1, !PT ;  /* 0x0000000905090210 */ /* 0x000fe20000ffe4ff */
[C---:B------:R-:W-:Y:S01]  /*ca80*/  FMUL.FTZ R67, R0.reuse, R135 ;  /* 0x0000008700437220 */ /* 0x040fe20000410000 */
[----:B------:R-:W-:Y:S01]  /*ca90*/  MOV R111, R60 ;  /* 0x0000003c006f7202 */ /* 0x000fe20000000f00 */
[C---:B--2---:R-:W-:Y:S01]  /*caa0*/  FMUL.FTZ R10, R0.reuse, R78 ;  /* 0x0000004e000a7220 */ /* 0x044fe20000410000 */
[----:B------:R2:W-:Y:S01]  /*cab0*/  MUFU.EX2 R233, R48 ;  /* 0x0000003000e97308 */ /* 0x0005e20000000800 */
[----:B------:R1:W-:Y:S01]  /*cac0*/  @P0 LDGSTS.E.BYPASS.LTC128B.128 [R228+0xd100], [R6.64+0x80], !P5 ;  /* 0x0d10008006e40fae */ /* 0x0003e2000e901d46 */
[----:B------:R-:W-:Y:S01]  /*cad0*/  MOV R159, R148 ;  /* 0x00000094009f7202 */ /* 0x000fe20000000f00 */
[--C-:B------:R-:W-:Y:S01]  /*cae0*/  FFMA.FTZ R71, R241, c[0x0][0x2d0], -R138.reuse ;  /* 0x0000b400f1477a23 */ /* 0x100fe2000001088a */
[----:B------:R-:W-:Y:S02]  /*caf0*/  MOV R148, R153 ;  /* 0x0000009900947202 */ /* 0x000fe40000000f00 */
[----:B------:R-:W-:Y:S01]  /*cb00*/  MOV R153, R51 ;  /* 0x0000003300997202 */ /* 0x000fe20000000f00 */
[----:B------:R-:W-:Y:S01]  /*cb10*/  FMUL.FTZ R51, R0, R119 ;  /* 0x0000007700337220 */ /* 0x000fe20000410000 */
[----:B------:R-:W-:Y:S01]  /*cb20*/  MOV R119, R155 ;  /* 0x0000009b00777202 */ /* 0x000fe20000000f00 */
[----:B------:R3:W-:Y:S01]  /*cb30*/  @P0 LDGSTS.E.BYPASS.LTC128B.128 [R228+0xa100], [R4.64], !P6 ;  /* 0x0a10000004e40fae */ /* 0x0007e2000f101d46 */
[----:B------:R-:W-:Y:S01]  /*cb40*/  MOV R155, R64 ;  /* 0x00000040009b7202 */ /* 0x000fe20000000f00 */
[C---:B------:R-:W-:Y:S06]  /*cb50*/  FMUL.FTZ R64, R2.reuse, R132 ;  /* 0x0000008402407220 */ /* 0x040fec0000410000 */
[----:B------:R3:W-:Y:S01]  /*cb60*/  @P0 LDGSTS.E.BYPASS.LTC128B.128 [R228+0xe100], [R4.64+0x80], !P5 ;  /* 0x0e10008004e40fae */ /* 0x0007e2000e901d46 */
[----:B--2---:R-:W-:Y:S07]  /*cb70*/  FMUL.FTZ R48, R2, R116 ;  /* 0x0000007402307220 */ /* 0x004fee0000410000 */
[----:B------:R2:W-:Y:S01]  /*cb80*/  @P0 LDGSTS.E.BYPASS.LTC128B.128 [R228+0xb100], [R8.64], !P6 ;  /* 0x0b10000008e40fae */ /* 0x0005e2000f101d46 */
[C---:B-1----:R-:W-:Y:S01]  /*cb90*/  FMUL.FTZ R6, R0.reuse, R74 ;  /* 0x0000004a00067220 */ /* 0x042fe20000410000 */
[----:B------:R-:W-:Y:S01]  /*cba0*/  F2FP.BF16.PACK_AB R74, R247, R243 ;  /* 0x000000f3f74a723e */ /* 0x000fe200000010ff */
[----:B------:R-:W-:Y:S05]  /*cbb0*/  FMUL.FTZ R7, R0, R75 ;  /* 0x0000004b00077220 */ /* 0x000fea0000410000 */
[----:B------:R2:W-:Y:S08]  /*cbc0*/  @P0 LDGSTS.E.BYPASS.LTC128B.128 [R228+0xf100], [R8.64+0x80], !P5 ;  /* 0x0f10008008e40fae */ /* 0x0005f0000e901d46 */
[----:B------:R-:W1:Y:S01]  /*cbd0*/  LDSM.16.MT88.4 R12, [R200] ;  /* 0x00000000c80c783b */ /* 0x000e620000004200 */
[--C-:B---3--:R-:W-:Y:S01]  /*cbe0*/  FFMA.FTZ R4, R149, c[0x0][0x2d0], -R3.reuse ;  /* 0x0000b40095047a23 */ /* 0x108fe20000010803 */
[----:B------:R-:W-:Y:S01]  /*cbf0*/  MOV R149, R65 ;  /* 0x0000004100957202 */ /* 0x000fe20000000f00 */
[----:B------:R-:W-:Y:S01]  /*cc00*/  FMUL.FTZ R5, R2, R73 ;  /* 0x0000004902057220 */ /* 0x000fe20000410000 */
[----:B----4-:R-:W-:Y:S01]  /*cc10*/  F2FP.BF16.PACK_AB R73, R164, R165 ;  /* 0x000000a5a449723e */ /* 0x010fe200000010ff */
[----:B------:R3:W-:Y:S03]  /*cc20*/  MUFU.EX2 R163, R4 ;  /* 0x0000000400a37308 */ /* 0x0007e60000000800 */
[----:B------:R-:W4:Y:S01]  /*cc30*/  LDSM.16.MT88.4 R20, [R204] ;  /* 0x00000000cc14783b */ /* 0x000f220000004200 */
[C---:B------:R-:W-:Y:S07]  /*cc40*/  FMUL.FTZ R65, R2.reuse, R133 ;  /* 0x0000008502417220 */ /* 0x040fee0000410000 */
[----:B------:R-:W5:Y:S01]  /*cc50*/  LDSM.16.MT88.4 R28, [R203] ;  /* 0x00000000cb1c783b */ /* 0x000f620000004200 */
[C---:B--2---:R-:W-:Y:S02]  /*cc60*/  FMUL.FTZ R8, R2.reuse, R76 ;  /* 0x0000004c02087220 */ /* 0x044fe40000410000 */
[----:B------:R-:W-:Y:S05]  /*cc70*/  FMUL.FTZ R9, R2, R77 ;  /* 0x0000004d02097220 */ /* 0x000fea0000410000 */
[----:B------:R-:W2:Y:S01]  /*cc80*/  LDSM.16.MT88.4 R36, [R223] ;  /* 0x00000000df24783b */ /* 0x000ea20000004200 */
[--C-:B---3--:R-:W-:Y:S07]  /*cc90*/  FFMA.FTZ R4, R154, c[0x0][0x2d0], -R3.reuse ;  /* 0x0000b4009a047a23 */ /* 0x108fee0000010803 */
[----:B------:R-:W3:Y:S01]  /*cca0*/  LDSM.16.MT88.4 R44, [R200+0x4000] ;  /* 0x00400000c82c783b */ /* 0x000ee20000004200 */
[----:B------:R-:W-:Y:S01]  /*ccb0*/  MOV R154, R229 ;  /* 0x000000e5009a7202 */ /* 0x000fe20000000f00 */
[----:B------:R1:W1:Y:S06]  /*ccc0*/  MUFU.EX2 R166, R4 ;  /* 0x0000000400a67308 */ /* 0x00026c0000000800 */
[----:B------:R-:W2:Y:S04]  /*ccd0*/  LDSM.16.MT88.4 R52, [R204+0x4000] ;  /* 0x00400000cc34783b */ /* 0x000ea80000004200 */
[----:B------:R3:W-:Y:S04]  /*cce0*/  MUFU.EX2 R229, R70 ;  /* 0x0000004600e57308 */ /* 0x0007e80000000800 */
[----:B------:R-:W2:Y:S08]  /*ccf0*/  LDSM.16.MT88.4 R60, [R203+0x4000] ;  /* 0x00400000cb3c783b */ /* 0x000eb00000004200 */
[----:B------:R-:W2:Y:S01]  /*cd00*/  LDSM.16.MT88.4 R76, [R206+0x4000] ;  /* 0x00400000ce4c783b */ /* 0x000ea20000004200 */
[----:B-1----:R-:W-:Y:S01]  /*cd10*/  FMUL.FTZ R4, R2, R72 ;  /* 0x0000004802047220 */ /* 0x002fe20000410000 */
[----:B------:R-:W-:Y:S02]  /*cd20*/  F2FP.BF16.PACK_AB R72, R245, R244 ;  /* 0x000000f4f548723e */ /* 0x000fe400000010ff */
[----:B------:R-:W-:Y:S04]  /*cd30*/  F2FP.BF16.PACK_AB R75, R166, R163 ;  /* 0x000000a3a64b723e */ /* 0x000fe800000010ff */
[----:B------:R-:W-:Y:S03]  /*cd40*/  LDSM.16.MT88.4 R84, [R204+0x800] ;  /* 0x00080000cc54783b */ /* 0x000fe60000004200 */
[C---:B------:R-:W-:Y:S05]  /*cd50*/  HMMA.16816.F32.BF16 R4, R72.reuse, R12, R4 ;  /* 0x0000000c4804723c */ /* 0x040fea0000041804 */
[----:B------:R-:W-:Y:S01]  /*cd60*/  LDSM.16.MT88.4 R92, [R203+0x4800] ;  /* 0x00480000cb5c783b */ /* 0x000fe20000004200 */
[--C-:B---3--:R-:W-:Y:S02]  /*cd70*/  FFMA.FTZ R70, R182, c[0x0][0x2d0], -R138.reuse ;  /* 0x0000b400b6467a23 */ /* 0x108fe4000001088a */
[C---:B------:R-:W-:Y:S01]  /*cd80*/  FMUL.FTZ R12, R2.reuse, R80 ;  /* 0x00000050020c7220 */ /* 0x040fe20000410000 */
[C---:B------:R-:W-:Y:S04]  /*cd90*/  HMMA.16816.F32.BF16 R8, R72.reuse, R14, R8 ;  /* 0x0000000e4808723c */ /* 0x040fe80000041808 */
[----:B------:R-:W0:Y:S01]  /*cda0*/  LDGDEPBAR ;  /* 0x00000000000079af */ /* 0x000e220000000000 */
[----:B------:R-:W-:Y:S02]  /*cdb0*/  FMUL.FTZ R13, R2, R81 ;  /* 0x00000051020d7220 */ /* 0x000fe40000410000 */
[C---:B------:R-:W-:Y:S02]  /*cdc0*/  FMUL.FTZ R14, R0.reuse, R82 ;  /* 0x00000052000e7220 */ /* 0x040fe40000410000 */
[----:B------:R-:W-:Y:S03]  /*cdd0*/  FMUL.FTZ R15, R0, R83 ;  /* 0x00000053000f7220 */ /* 0x000fe60000410000 */
[----:B------:R-:W1:Y:S04]  /*cde0*/  LDSM.16.MT88.4 R80, [R200+0x800] ;  /* 0x00080000c850783b */ /* 0x000e680000004200 */
[C---:B----4-:R-:W-:Y:S07]  /*cdf0*/  HMMA.16816.F32.BF16 R12, R72.reuse, R20, R12 ;  /* 0x00000014480c723c */ /* 0x050fee000004180c */
[C---:B------:R-:W-:Y:S01]  /*ce00*/  FMUL.FTZ R20, R2.reuse, R88 ;  /* 0x0000005802147220 */ /* 0x040fe20000410000 */
[C---:B------:R-:W-:Y:S04]  /*ce10*/  HMMA.16816.F32.BF16 R16, R72.reuse, R22, R16 ;  /* 0x000000164810723c */ /* 0x040fe80000041810 */
[----:B------:R-:W-:Y:S03]  /*ce20*/  FMUL.FTZ R21, R2, R89 ;  /* 0x0000005902157220 */ /* 0x000fe60000410000 */
[C---:B------:R-:W-:Y:S02]  /*ce30*/  FMUL.FTZ R22, R0.reuse, R90 ;  /* 0x0000005a00167220 */ /* 0x040fe40000410000 */
[----:B------:R-:W-:Y:S02]  /*ce40*/  FMUL.FTZ R23, R0, R91 ;  /* 0x0000005b00177220 */ /* 0x000fe40000410000 */
[----:B------:R-:W3:Y:S05]  /*ce50*/  LDSM.16.MT88.4 R88, [R203+0x800] ;  /* 0x00080000cb58783b */ /* 0x000eea0000004200 */
[C---:B-----5:R-:W-:Y:S07]  /*ce60*/  HMMA.16816.F32.BF16 R20, R72.reuse, R28, R20 ;  /* 0x0000001c4814723c */ /* 0x060fee0000041814 */
[C---:B------:R-:W-:Y:S01]  /*ce70*/  FMUL.FTZ R28, R2.reuse, R96 ;  /* 0x00000060021c7220 */ /* 0x040fe20000410000 */
[C---:B------:R-:W-:Y:S04]  /*ce80*/  HMMA.16816.F32.BF16 R24, R72.reuse, R30, R24 ;  /* 0x0000001e4818723c */ /* 0x040fe80000041818 */
[----:B------:R-:W-:Y:S03]  /*ce90*/  FMUL.FTZ R29, R2, R97 ;  /* 0x00000061021d7220 */ /* 0x000fe60000410000 */
[C---:B------:R-:W-:Y:S02]  /*cea0*/  FMUL.FTZ R30, R0.reuse, R98 ;  /* 0x00000062001e7220 */ /* 0x040fe40000410000 */
[----:B------:R-:W-:Y:S02]  /*ceb0*/  FMUL.FTZ R31, R0, R99 ;  /* 0x00000063001f7220 */ /* 0x000fe40000410000 */
[----:B------:R-:W-:Y:S05]  /*cec0*/  LDSM.16.MT88.4 R96, [R204+0x1000] ;  /* 0x00100000cc60783b */ /* 0x000fea0000004200 */
[C---:B--2---:R-:W-:Y:S07]  /*ced0*/  HMMA.16816.F32.BF16 R28, R72.reuse, R36, R28 ;  /* 0x00000024481c723c */ /* 0x044fee000004181c */
[--C-:B------:R-:W-:Y:S01]  /*cee0*/  FFMA.FTZ R36, R151, c[0x0][0x2d0], -R138.reuse ;  /* 0x0000b40097247a23 */ /* 0x100fe2000001088a */
[C---:B------:R-:W-:Y:S03]  /*cef0*/  HMMA.16816.F32.BF16 R32, R72.reuse, R38, R32 ;  /* 0x000000264820723c */ /* 0x040fe60000041820 */
[----:B------:R2:W-:Y:S01]  /*cf00*/  MUFU.EX2 R234, R36 ;  /* 0x0000002400ea7308 */ /* 0x0005e20000000800 */
[----:B------:R-:W-:Y:S01]  /*cf10*/  FMUL.FTZ R37, R2, R105 ;  /* 0x0000006902257220 */ /* 0x000fe20000410000 */
[----:B------:R-:W-:Y:S01]  /*cf20*/  MOV R151, R58 ;  /* 0x0000003a00977202 */ /* 0x000fe20000000f00 */
[C---:B------:R-:W-:Y:S02]  /*cf30*/  FMUL.FTZ R58, R0.reuse, R126 ;  /* 0x0000007e003a7220 */ /* 0x040fe40000410000 */
[C---:B------:R-:W-:Y:S04]  /*cf40*/  FMUL.FTZ R38, R0.reuse, R106 ;  /* 0x0000006a00267220 */ /* 0x040fe80000410000 */
[----:B------:R-:W-:Y:S02]  /*cf50*/  FMUL.FTZ R39, R0, R107 ;  /* 0x0000006b00277220 */ /* 0x000fe40000410000 */
[----:B--2---:R-:W-:Y:S07]  /*cf60*/  FMUL.FTZ R36, R2, R104 ;  /* 0x0000006802247220 */ /* 0x004fee0000410000 */
[C---:B------:R-:W-:Y:S07]  /*cf70*/  HMMA.16816.F32.BF16 R36, R72.reuse, R44, R36 ;  /* 0x0000002c4824723c */ /* 0x040fee0000041824 */
[--C-:B------:R-:W-:Y:S01]  /*cf80*/  FFMA.FTZ R44, R158, c[0x0][0x2d0], -R3.reuse ;  /* 0x0000b4009e2c7a23 */ /* 0x100fe20000010803 */
[C---:B------:R-:W-:Y:S03]  /*cf90*/  HMMA.16816.F32.BF16 R40, R72.reuse, R46, R40 ;  /* 0x0000002e4828723c */ /* 0x040fe60000041828 */
[----:B------:R2:W-:Y:S01]  /*cfa0*/  MUFU.EX2 R161, R44 ;  /* 0x0000002c00a17308 */ /* 0x0005e20000000800 */
[----:B------:R-:W-:Y:S01]  /*cfb0*/  FMUL.FTZ R45, R2, R113 ;  /* 0x00000071022d7220 */ /* 0x000fe20000410000 */
[----:B------:R-:W-:Y:S02]  /*cfc0*/  MOV R158, R156 ;  /* 0x0000009c009e7202 */ /* 0x000fe40000000f00 */
[C---:B------:R-:W-:Y:S01]  /*cfd0*/  FMUL.FTZ R46, R0.reuse, R114 ;  /* 0x00000072002e7220 */ /* 0x040fe20000410000 */
[----:B------:R-:W-:Y:S01]  /*cfe0*/  MOV R156, R50 ;  /* 0x00000032009c7202 */ /* 0x000fe20000000f00 */
[C---:B------:R-:W-:Y:S03]  /*cff0*/  FMUL.FTZ R47, R0.reuse, R115 ;  /* 0x00000073002f7220 */ /* 0x040fe60000410000 */
[----:B------:R-:W-:Y:S02]  /*d000*/  FMUL.FTZ R50, R0, R118 ;  /* 0x0000007600327220 */ /* 0x000fe40000410000 */
[----:B--2---:R-:W-:Y:S07]  /*d010*/  FMUL.FTZ R44, R2, R112 ;  /* 0x00000070022c7220 */ /* 0x004fee0000410000 */
[C---:B------:R-:W-:Y:S07]  /*d020*/  HMMA.16816.F32.BF16 R44, R72.reuse, R52, R44 ;  /* 0x00000034482c723c */ /* 0x040fee000004182c */
[--C-:B------:R-:W-:Y:S01]  /*d030*/  FFMA.FTZ R52, R160, c[0x0][0x2d0], -R138.reuse ;  /* 0x0000b400a0347a23 */ /* 0x100fe2000001088a */
[C---:B------:R-:W-:Y:S03]  /*d040*/  HMMA.16816.F32.BF16 R48, R72.reuse, R54, R48 ;  /* 0x000000364830723c */ /* 0x040fe60000041830 */
[----:B------:R2:W4:Y:S01]  /*d050*/  MUFU.EX2 R118, R52 ;  /* 0x0000003400767308 */ /* 0x0005220000000800 */
[C---:B------:R-:W-:Y:S01]  /*d060*/  FMUL.FTZ R53, R2.reuse, R121 ;  /* 0x0000007902357220 */ /* 0x040fe20000410000 */
[----:B------:R-:W-:Y:S02]  /*d070*/  MOV R121, R191 ;  /* 0x000000bf00797202 */ /* 0x000fe40000000f00 */
[----:B------:R-:W-:Y:S01]  /*d080*/  MOV R160, R57 ;  /* 0x0000003900a07202 */ /* 0x000fe20000000f00 */
[----:B------:R-:W-:Y:S04]  /*d090*/  FMUL.FTZ R57, R2, R125 ;  /* 0x0000007d02397220 */ /* 0x000fe80000410000 */
[C---:B------:R-:W-:Y:S01]  /*d0a0*/  FMUL.FTZ R54, R0.reuse, R122 ;  /* 0x0000007a00367220 */ /* 0x040fe20000410000 */
[----:B------:R5:W-:Y:S01]  /*d0b0*/  MUFU.EX2 R191, R70 ;  /* 0x0000004600bf7308 */ /* 0x000be20000000800 */
[----:B------:R-:W-:Y:S02]  /*d0c0*/  FMUL.FTZ R55, R0, R123 ;  /* 0x0000007b00377220 */ /* 0x000fe40000410000 */
[----:B--2---:R-:W-:Y:S01]  /*d0d0*/  FMUL.FTZ R52, R2, R120 ;  /* 0x0000007802347220 */ /* 0x004fe20000410000 */
[----:B------:R-:W-:Y:S01]  /*d0e0*/  MOV R120, R56 ;  /* 0x0000003800787202 */ /* 0x000fe20000000f00 */
[--C-:B------:R-:W-:Y:S05]  /*d0f0*/  FFMA.FTZ R56, R167, c[0x0][0x2d0], -R3.reuse ;  /* 0x0000b400a7387a23 */ /* 0x100fea0000010803 */
[----:B------:R2:W-:Y:S01]  /*d100*/  MUFU.EX2 R117, R56 ;  /* 0x0000003800757308 */ /* 0x0005e20000000800 */
[C---:B------:R-:W-:Y:S03]  /*d110*/  HMMA.16816.F32.BF16 R52, R72.reuse, R60, R52 ;  /* 0x0000003c4834723c */ /* 0x040fe60000041834 */
[--C-:B-----5:R-:W-:Y:S04]  /*d120*/  FFMA.FTZ R70, R183, c[0x0][0x2d0], -R3.reuse ;  /* 0x0000b400b7467a23 */ /* 0x120fe80000010803 */
[--C-:B------:R-:W-:Y:S02]  /*d130*/  FFMA.FTZ R60, R180, c[0x0][0x2d0], -R3.reuse ;  /* 0x0000b400b43c7a23 */ /* 0x100fe40000010803 */
[----:B------:R5:W-:Y:S03]  /*d140*/  MUFU.EX2 R125, R70 ;  /* 0x00000046007d7308 */ /* 0x000be60000000800 */
[C---:B------:R-:W-:Y:S07]  /*d150*/  FMUL.FTZ R61, R2.reuse, R129 ;  /* 0x00000081023d7220 */ /* 0x040fee0000410000 */
[----:B------:R1:W1:Y:S01]  /*d160*/  MUFU.EX2 R116, R60 ;  /* 0x0000003c00747308 */ /* 0x0002620000000800 */
[----:B--2---:R-:W-:Y:S07]  /*d170*/  FMUL.FTZ R56, R2, R124 ;  /* 0x0000007c02387220 */ /* 0x004fee0000410000 */
[C---:B------:R-:W-:Y:S03]  /*d180*/  HMMA.16816.F32.BF16 R56, R72.reuse, R62, R56 ;  /* 0x0000003e4838723c */ /* 0x040fe60000041838 */
[--C-:B-----5:R-:W-:Y:S02]  /*d190*/  FFMA.FTZ R70, R188, c[0x0][0x2d0], -R3.reuse ;  /* 0x0000b400bc467a23 */ /* 0x120fe40000010803 */
[----:B------:R2:W-:Y:S02]  /*d1a0*/  MUFU.EX2 R188, R71 ;  /* 0x0000004700bc7308 */ /* 0x0005e40000000800 */
[C---:B------:R-:W-:Y:S02]  /*d1b0*/  FMUL.FTZ R62, R0.reuse, R130 ;  /* 0x00000082003e7220 */ /* 0x040fe40000410000 */
[----:B------:R-:W-:Y:S03]  /*d1c0*/  FMUL.FTZ R63, R0, R131 ;  /* 0x00000083003f7220 */ /* 0x000fe60000410000 */
[----:B-1----:R-:W-:Y:S03]  /*d1d0*/  FMUL.FTZ R60, R2, R128 ;  /* 0x00000080023c7220 */ /* 0x002fe60000410000 */
[----:B------:R1:W5:Y:S04]  /*d1e0*/  MUFU.EX2 R124, R70 ;  /* 0x00000046007c7308 */ /* 0x0003680000000800 */
[C---:B------:R-:W-:Y:S08]  /*d1f0*/  HMMA.16816.F32.BF16 R60, R72.reuse, R76, R60 ;  /* 0x0000004c483c723c */ /* 0x040ff0000004183c */
[----:B------:R-:W-:Y:S01]  /*d200*/  HMMA.16816.F32.BF16 R64, R72, R78, R64 ;  /* 0x0000004e4840723c */ /* 0x000fe20000041840 */
[----:B------:R-:W3:Y:S03]  /*d210*/  LDSM.16.MT88.4 R76, [R206+0x800] ;  /* 0x00080000ce4c783b */ /* 0x000ee60000004200 */
[--C-:B--2---:R-:W-:Y:S02]  /*d220*/  FFMA.FTZ R71, R152, c[0x0][0x2d0], -R3.reuse ;  /* 0x0000b40098477a23 */ /* 0x104fe40000010803 */
[----:B------:R-:W-:Y:S01]  /*d230*/  MUFU.EX2 R152, R100 ;  /* 0x0000006400987308 */ /* 0x000fe20000000800 */
[----:B----4-:R-:W-:Y:S02]  /*d240*/  F2FP.BF16.PACK_AB R74, R118, R233 ;  /* 0x000000e9764a723e */ /* 0x010fe400000010ff */
[----:B------:R-:W-:Y:S03]  /*d250*/  F2FP.BF16.PACK_AB R75, R116, R117 ;  /* 0x00000075744b723e */ /* 0x000fe600000010ff */
[--C-:B-1----:R-:W-:Y:S01]  /*d260*/  FFMA.FTZ R70, R189, c[0x0][0x2d0], -R138.reuse ;  /* 0x0000b400bd467a23 */ /* 0x102fe2000001088a */
[----:B------:R-:W-:Y:S02]  /*d270*/  F2FP.BF16.PACK_AB R72, R234, R235 ;  /* 0x000000ebea48723e */ /* 0x000fe400000010ff */
[----:B------:R-:W-:Y:S01]  /*d280*/  F2FP.BF16.PACK_AB R73, R161, R162 ;  /* 0x000000a2a149723e */ /* 0x000fe200000010ff */
[----:B------:R1:W-:Y:S06]  /*d290*/  MUFU.EX2 R127, R70 ;  /* 0x00000046007f7308 */ /* 0x0003ec0000000800 */
[C---:B------:R-:W-:Y:S08]  /*d2a0*/  HMMA.16816.F32.BF16 R4, R72.reuse, R80, R4 ;  /* 0x000000504804723c */ /* 0x040ff00000041804 */
[C---:B------:R-:W-:Y:S01]  /*d2b0*/  HMMA.16816.F32.BF16 R8, R72.reuse, R82, R8 ;  /* 0x000000524808723c */ /* 0x040fe20000041808 */
[----:B------:R-:W2:Y:S07]  /*d2c0*/  LDSM.16.MT88.4 R80, [R200+0x4800] ;  /* 0x00480000c850783b */ /* 0x000eae0000004200 */
[C---:B------:R-:W-:Y:S04]  /*d2d0*/  HMMA.16816.F32.BF16 R12, R72.reuse, R84, R12 ;  /* 0x00000054480c723c */ /* 0x040fe8000004180c */
[--C-:B-1----:R-:W-:Y:S04]  /*d2e0*/  FFMA.FTZ R70, R190, c[0x0][0x2d0], -R138.reuse ;  /* 0x0000b400be467a23 */ /* 0x102fe8000001088a */
[C---:B------:R-:W-:Y:S01]  /*d2f0*/  HMMA.16816.F32.BF16 R16, R72.reuse, R86, R16 ;  /* 0x000000564810723c */ /* 0x040fe20000041810 */
[----:B------:R1:W4:Y:S01]  /*d300*/  MUFU.EX2 R126, R70 ;  /* 0x00000046007e7308 */ /* 0x0003220000000800 */
[----:B------:R-:W4:Y:S06]  /*d310*/  LDSM.16.MT88.4 R84, [R204+0x4800] ;  /* 0x00480000cc54783b */ /* 0x000f2c0000004200 */
[C---:B---3--:R-:W-:Y:S08]  /*d320*/  HMMA.16816.F32.BF16 R20, R72.reuse, R88, R20 ;  /* 0x000000584814723c */ /* 0x048ff00000041814 */
[C---:B------:R-:W-:Y:S01]  /*d330*/  HMMA.16816.F32.BF16 R24, R72.reuse, R90, R24 ;  /* 0x0000005a4818723c */ /* 0x040fe20000041818 */
[----:B------:R-:W3:Y:S07]  /*d340*/  LDSM.16.MT88.4 R88, [R206+0x4800] ;  /* 0x00480000ce58783b */ /* 0x000eee0000004200 */
[C---:B------:R-:W-:Y:S04]  /*d350*/  HMMA.16816.F32.BF16 R28, R72.reuse, R76, R28 ;  /* 0x0000004c481c723c */ /* 0x040fe8000004181c */
[--C-:B-1----:R-:W-:Y:S04]  /*d360*/  FFMA.FTZ R70, R231, c[0x0][0x2d0], -R3.reuse ;  /* 0x0000b400e7467a23 */ /* 0x102fe80000010803 */
[C---:B------:R-:W-:Y:S01]  /*d370*/  HMMA.16816.F32.BF16 R32, R72.reuse, R78, R32 ;  /* 0x0000004e4820723c */ /* 0x040fe20000041820 */
[----:B------:R1:W-:Y:S01]  /*d380*/  MUFU.EX2 R107, R70 ;  /* 0x00000046006b7308 */ /* 0x0003e20000000800 */
[----:B------:R-:W3:Y:S06]  /*d390*/  LDSM.16.MT88.4 R76, [R200+0x1000] ;  /* 0x00100000c84c783b */ /* 0x000eec0000004200 */
[C---:B--2---:R-:W-:Y:S08]  /*d3a0*/  HMMA.16816.F32.BF16 R36, R72.reuse, R80, R36 ;  /* 0x000000504824723c */ /* 0x044ff00000041824 */
[C---:B------:R-:W-:Y:S01]  /*d3b0*/  HMMA.16816.F32.BF16 R40, R72.reuse, R82, R40 ;  /* 0x000000524828723c */ /* 0x040fe20000041828 */
[----:B------:R-:W2:Y:S07]  /*d3c0*/  LDSM.16.MT88.4 R80, [R203+0x1000] ;  /* 0x00100000cb50783b */ /* 0x000eae0000004200 */
[C---:B----4-:R-:W-:Y:S04]  /*d3d0*/  HMMA.16816.F32.BF16 R44, R72.reuse, R84, R44 ;  /* 0x00000054482c723c */ /* 0x050fe8000004182c */
[--C-:B-1----:R-:W-:Y:S04]  /*d3e0*/  FFMA.FTZ R70, R232, c[0x0][0x2d0], -R3.reuse ;  /* 0x0000b400e8467a23 */ /* 0x102fe80000010803 */
[C---:B------:R-:W-:Y:S01]  /*d3f0*/  HMMA.16816.F32.BF16 R48, R72.reuse, R86, R48 ;  /* 0x000000564830723c */ /* 0x040fe20000041830 */
[----:B------:R1:W4:Y:S01]  /*d400*/  MUFU.EX2 R106, R70 ;  /* 0x00000046006a7308 */ /* 0x0003220000000800 */
[----:B------:R-:W2:Y:S06]  /*d410*/  LDSM.16.MT88.4 R84, [R206+0x1000] ;  /* 0x00100000ce54783b */ /* 0x000eac0000004200 */
[C---:B------:R-:W-:Y:S08]  /*d420*/  HMMA.16816.F32.BF16 R52, R72.reuse, R92, R52 ;  /* 0x0000005c4834723c */ /* 0x040ff00000041834 */
[C---:B------:R-:W-:Y:S01]  /*d430*/  HMMA.16816.F32.BF16 R56, R72.reuse, R94, R56 ;  /* 0x0000005e4838723c */ /* 0x040fe20000041838 */
[----:B------:R-:W-:Y:S07]  /*d440*/  LDSM.16.MT88.4 R92, [R206+0x5800] ;  /* 0x00580000ce5c783b */ /* 0x000fee0000004200 */
[C---:B---3--:R-:W-:Y:S04]  /*d450*/  HMMA.16816.F32.BF16 R60, R72.reuse, R88, R60 ;  /* 0x00000058483c723c */ /* 0x048fe8000004183c */
[--C-:B-1----:R-:W-:Y:S04]  /*d460*/  FFMA.FTZ R70, R236, c[0x0][0x2d0], -R138.reuse ;  /* 0x0000b400ec467a23 */ /* 0x102fe8000001088a */
[----:B------:R-:W-:Y:S01]  /*d470*/  HMMA.16816.F32.BF16 R64, R72, R90, R64 ;  /* 0x0000005a4840723c */ /* 0x000fe20000041840 */
[----:B------:R1:W-:Y:S01]  /*d480*/  MUFU.EX2 R190, R70 ;  /* 0x0000004600be7308 */ /* 0x0003e20000000800 */
[----:B------:R-:W-:Y:S05]  /*d490*/  LDSM.16.MT88.4 R88, [R204+0x5000] ;  /* 0x00500000cc58783b */ /* 0x000fea0000004200 */
[----:B-----5:R-:W-:Y:S02]  /*d4a0*/  F2FP.BF16.PACK_AB R73, R124, R125 ;  /* 0x0000007d7c49723e */ /* 0x020fe400000010ff */
[----:B------:R-:W-:Y:S03]  /*d4b0*/  F2FP.BF16.PACK_AB R74, R126, R127 ;  /* 0x0000007f7e4a723e */ /* 0x000fe600000010ff */
[----:B------:R-:W-:Y:S02]  /*d4c0*/  F2FP.BF16.PACK_AB R72, R191, R229 ;  /* 0x000000e5bf48723e */ /* 0x000fe400000010ff */
[----:B----4-:R-:W-:Y:S07]  /*d4d0*/  F2FP.BF16.PACK_AB R75, R106, R107 ;  /* 0x0000006b6a4b723e */ /* 0x010fee00000010ff */
[C---:B------:R-:W-:Y:S03]  /*d4e0*/  HMMA.16816.F32.BF16 R4, R72.reuse, R76, R4 ;  /* 0x0000004c4804723c */ /* 0x040fe60000041804 */
[--C-:B-1----:R-:W-:Y:S05]  /*d4f0*/  FFMA.FTZ R70, R237, c[0x0][0x2d0], -R138.reuse ;  /* 0x0000b400ed467a23 */ /* 0x102fea000001088a */
[C---:B------:R-:W-:Y:S01]  /*d500*/  HMMA.16816.F32.BF16 R8, R72.reuse, R78, R8 ;  /* 0x0000004e4808723c */ /* 0x040fe20000041808 */
[----:B------:R1:W3:Y:S01]  /*d510*/  MUFU.EX2 R189, R70 ;  /* 0x0000004600bd7308 */ /* 0x0002e20000000800 */
[----:B------:R-:W4:Y:S06]  /*d520*/  LDSM.16.MT88.4 R76, [R200+0x5000] ;  /* 0x00500000c84c783b */ /* 0x000f2c0000004200 */
[C---:B------:R-:W-:Y:S08]  /*d530*/  HMMA.16816.F32.BF16 R12, R72.reuse, R96, R12 ;  /* 0x00000060480c723c */ /* 0x040ff0000004180c */
[C---:B------:R-:W-:Y:S01]  /*d540*/  HMMA.16816.F32.BF16 R16, R72.reuse, R98, R16 ;  /* 0x000000624810723c */ /* 0x040fe20000041810 */
[----:B------:R-:W-:Y:S07]  /*d550*/  LDSM.16.MT88.4 R96, [R204+0x2000] ;  /* 0x00200000cc60783b */ /* 0x000fee0000004200 */
[C---:B--2---:R-:W-:Y:S04]  /*d560*/  HMMA.16816.F32.BF16 R20, R72.reuse, R80, R20 ;  /* 0x000000504814723c */ /* 0x044fe80000041814 */
[--C-:B-1----:R-:W-:Y:S04]  /*d570*/  FFMA.FTZ R70, R238, c[0x0][0x2d0], -R3.reuse ;  /* 0x0000b400ee467a23 */ /* 0x102fe80000010803 */
[C---:B------:R-:W-:Y:S01]  /*d580*/  HMMA.16816.F32.BF16 R24, R72.reuse, R82, R24 ;  /* 0x000000524818723c */ /* 0x040fe20000041818 */
[----:B------:R1:W-:Y:S01]  /*d590*/  MUFU.EX2 R105, R70 ;  /* 0x0000004600697308 */ /* 0x0003e20000000800 */
[----:B------:R-:W2:Y:S06]  /*d5a0*/  LDSM.16.MT88.4 R80, [R203+0x5000] ;  /* 0x00500000cb50783b */ /* 0x000eac0000004200 */
[C---:B------:R-:W-:Y:S08]  /*d5b0*/  HMMA.16816.F32.BF16 R28, R72.reuse, R84, R28 ;  /* 0x00000054481c723c */ /* 0x040ff0000004181c */
[C---:B------:R-:W-:Y:S01]  /*d5c0*/  HMMA.16816.F32.BF16 R32, R72.reuse, R86, R32 ;  /* 0x000000564820723c */ /* 0x040fe20000041820 */
[----:B------:R-:W5:Y:S07]  /*d5d0*/  LDSM.16.MT88.4 R84, [R206+0x5000] ;  /* 0x00500000ce54783b */ /* 0x000f6e0000004200 */
[C---:B----4-:R-:W-:Y:S04]  /*d5e0*/  HMMA.16816.F32.BF16 R36, R72.reuse, R76, R36 ;  /* 0x0000004c4824723c */ /* 0x050fe80000041824 */
[--C-:B-1----:R-:W-:Y:S04]  /*d5f0*/  FFMA.FTZ R70, R239, c[0x0][0x2d0], -R3.reuse ;  /* 0x0000b400ef467a23 */ /* 0x102fe80000010803 */
[C---:B------:R-:W-:Y:S01]  /*d600*/  HMMA.16816.F32.BF16 R40, R72.reuse, R78, R40 ;  /* 0x0000004e4828723c */ /* 0x040fe20000041828 */
[----:B------:R1:W4:Y:S01]  /*d610*/  MUFU.EX2 R104, R70 ;  /* 0x0000004600687308 */ /* 0x0003220000000800 */
[----:B------:R-:W3:Y:S06]  /*d620*/  LDSM.16.MT88.4 R76, [R200+0x1800] ;  /* 0x00180000c84c783b */ /* 0x000eec0000004200 */
[C---:B------:R-:W-:Y:S08]  /*d630*/  HMMA.16816.F32.BF16 R44, R72.reuse, R88, R44 ;  /* 0x00000058482c723c */ /* 0x040ff0000004182c */
[C---:B------:R-:W-:Y:S01]  /*d640*/  HMMA.16816.F32.BF16 R48, R72.reuse, R90, R48 ;  /* 0x0000005a4830723c */ /* 0x040fe20000041830 */
[----:B------:R-:W4:Y:S07]  /*d650*/  LDSM.16.MT88.4 R88, [R204+0x1800] ;  /* 0x00180000cc58783b */ /* 0x000f2e0000004200 */
[C---:B--2---:R-:W-:Y:S04]  /*d660*/  HMMA.16816.F32.BF16 R52, R72.reuse, R80, R52 ;  /* 0x000000504834723c */ /* 0x044fe80000041834 */
[--C-:B-1----:R-:W-:Y:S04]  /*d670*/  FFMA.FTZ R70, R240, c[0x0][0x2d0], -R138.reuse ;  /* 0x0000b400f0467a23 */ /* 0x102fe8000001088a */
[C---:B------:R-:W-:Y:S01]  /*d680*/  HMMA.16816.F32.BF16 R56, R72.reuse, R82, R56 ;  /* 0x000000524838723c */ /* 0x040fe20000041838 */
[----:B------:R1:W2:Y:S01]  /*d690*/  MUFU.EX2 R183, R70 ;  /* 0x0000004600b77308 */ /* 0x0002a20000000800 */
[----:B------:R-:W2:Y:S06]  /*d6a0*/  LDSM.16.MT88.4 R80, [R203+0x1800] ;  /* 0x00180000cb50783b */ /* 0x000eac0000004200 */
[C---:B-----5:R-:W-:Y:S08]  /*d6b0*/  HMMA.16816.F32.BF16 R60, R72.reuse, R84, R60 ;  /* 0x00000054483c723c */ /* 0x060ff0000004183c */
[----:B------:R-:W-:Y:S01]  /*d6c0*/  HMMA.16816.F32.BF16 R64, R72, R86, R64 ;  /* 0x000000564840723c */ /* 0x000fe20000041840 */
[----:B------:R-:W5:Y:S06]  /*d6d0*/  LDSM.16.MT88.4 R84, [R206+0x1800] ;  /* 0x00180000ce54783b */ /* 0x000f6c0000004200 */
[----:B---3--:R-:W-:Y:S01]  /*d6e0*/  F2FP.BF16.PACK_AB R72, R189, R190 ;  /* 0x000000bebd48723e */ /* 0x008fe200000010ff */
[--C-:B-1----:R-:W-:Y:S01]  /*d6f0*/  FFMA.FTZ R70, R242, c[0x0][0x2d0], -R3.reuse ;  /* 0x0000b400f2467a23 */ /* 0x102fe20000010803 */
[----:B----4-:R-:W-:Y:S03]  /*d700*/  F2FP.BF16.PACK_AB R73, R104, R105 ;  /* 0x000000696849723e */ /* 0x010fe600000010ff */
[----:B------:R1:W-:Y:S01]  /*d710*/  MUFU.EX2 R115, R70 ;  /* 0x0000004600737308 */ /* 0x0003e20000000800 */
[----:B--2---:R-:W-:Y:S01]  /*d720*/  F2FP.BF16.PACK_AB R74, R183, R188 ;  /* 0x000000bcb74a723e */ /* 0x004fe200000010ff */
[--C-:B-1----:R-:W-:Y:S08]  /*d730*/  FFMA.FTZ R70, R246, c[0x0][0x2d0], -R3.reuse ;  /* 0x0000b400f6467a23 */ /* 0x102ff00000010803 */
[----:B------:R1:W2:Y:S02]  /*d740*/  MUFU.EX2 R114, R70 ;  /* 0x0000004600727308 */ /* 0x0002a40000000800 */
[--C-:B-1----:R-:W-:Y:S01]  /*d750*/  FFMA.FTZ R70, R248, c[0x0][0x2d0], -R138.reuse ;  /* 0x0000b400f8467a23 */ /* 0x102fe2000001088a */
[----:B--2---:R-:W-:Y:S07]  /*d760*/  F2FP.BF16.PACK_AB R75, R114, R115 ;  /* 0x00000073724b723e */ /* 0x004fee00000010ff */
[----:B------:R1:W-:Y:S01]  /*d770*/  MUFU.EX2 R182, R70 ;  /* 0x0000004600b67308 */ /* 0x0003e20000000800 */
[C---:B------:R-:W-:Y:S08]  /*d780*/  HMMA.16816.F32.BF16 R4, R72.reuse, R76, R4 ;  /* 0x0000004c4804723c */ /* 0x040ff00000041804 */
[C---:B------:R-:W-:Y:S01]  /*d790*/  HMMA.16816.F32.BF16 R8, R72.reuse, R78, R8 ;  /* 0x0000004e4808723c */ /* 0x040fe20000041808 */
[----:B------:R-:W2:Y:S07]  /*d7a0*/  LDSM.16.MT88.4 R76, [R200+0x5800] ;  /* 0x00580000c84c783b */ /* 0x000eae0000004200 */
[C---:B------:R-:W-:Y:S04]  /*d7b0*/  HMMA.16816.F32.BF16 R12, R72.reuse, R88, R12 ;  /* 0x00000058480c723c */ /* 0x040fe8000004180c */
[--C-:B-1----:R-:W-:Y:S04]  /*d7c0*/  FFMA.FTZ R70, R249, c[0x0][0x2d0], -R138.reuse ;  /* 0x0000b400f9467a23 */ /* 0x102fe8000001088a */
[C---:B------:R-:W-:Y:S01]  /*d7d0*/  HMMA.16816.F32.BF16 R16, R72.reuse, R90, R16 ;  /* 0x0000005a4810723c */ /* 0x040fe20000041810 */
[----:B------:R1:W3:Y:S01]  /*d7e0*/  MUFU.EX2 R181, R70 ;  /* 0x0000004600b57308 */ /* 0x0002e20000000800 */
[----:B------:R-:W4:Y:S06]  /*d7f0*/  LDSM.16.MT88.4 R88, [R204+0x5800] ;  /* 0x00580000cc58783b */ /* 0x000f2c0000004200 */
[C---:B------:R-:W-:Y:S08]  /*d800*/  HMMA.16816.F32.BF16 R20, R72.reuse, R80, R20 ;  /* 0x000000504814723c */ /* 0x040ff00000041814 */
[C---:B------:R-:W-:Y:S01]  /*d810*/  HMMA.16816.F32.BF16 R24, R72.reuse, R82, R24 ;  /* 0x000000524818723c */ /* 0x040fe20000041818 */
[----:B------:R-:W3:Y:S07]  /*d820*/  LDSM.16.MT88.4 R80, [R203+0x5800] ;  /* 0x00580000cb50783b */ /* 0x000eee0000004200 */
[C---:B-----5:R-:W-:Y:S04]  /*d830*/  HMMA.16816.F32.BF16 R28, R72.reuse, R84, R28 ;  /* 0x00000054481c723c */ /* 0x060fe8000004181c */
[--C-:B-1----:R-:W-:Y:S04]  /*d840*/  FFMA.FTZ R70, R250, c[0x0][0x2d0], -R3.reuse ;  /* 0x0000b400fa467a23 */ /* 0x102fe80000010803 */
[C---:B------:R-:W-:Y:S01]  /*d850*/  HMMA.16816.F32.BF16 R32, R72.reuse, R86, R32 ;  /* 0x000000564820723c */ /* 0x040fe20000041820 */
[----:B------:R1:W-:Y:S01]  /*d860*/  MUFU.EX2 R113, R70 ;  /* 0x0000004600717308 */ /* 0x0003e20000000800 */
[----:B------:R-:W5:Y:S06]  /*d870*/  LDSM.16.MT88.4 R84, [R200+0x2000] ;  /* 0x00200000c854783b */ /* 0x000f6c0000004200 */
[C---:B--2---:R-:W-:Y:S08]  /*d880*/  HMMA.16816.F32.BF16 R36, R72.reuse, R76, R36 ;  /* 0x0000004c4824723c */ /* 0x044ff00000041824 */
[C---:B------:R-:W-:Y:S01]  /*d890*/  HMMA.16816.F32.BF16 R40, R72.reuse, R78, R40 ;  /* 0x0000004e4828723c */ /* 0x040fe20000041828 */
[----:B------:R-:W2:Y:S07]  /*d8a0*/  LDSM.16.MT88.4 R76, [R203+0x2000] ;  /* 0x00200000cb4c783b */ /* 0x000eae0000004200 */
[C---:B----4-:R-:W-:Y:S04]  /*d8b0*/  HMMA.16816.F32.BF16 R44, R72.reuse, R88, R44 ;  /* 0x00000058482c723c */ /* 0x050fe8000004182c */
[--C-:B-1----:R-:W-:Y:S04]  /*d8c0*/  FFMA.FTZ R70, R251, c[0x0][0x2d0], -R3.reuse ;  /* 0x0000b400fb467a23 */ /* 0x102fe80000010803 */
[C---:B------:R-:W-:Y:S01]  /*d8d0*/  HMMA.16816.F32.BF16 R48, R72.reuse, R90, R48 ;  /* 0x0000005a4830723c */ /* 0x040fe20000041830 */
[----:B------:R1:W4:Y:S01]  /*d8e0*/  MUFU.EX2 R112, R70 ;  /* 0x0000004600707308 */ /* 0x0003220000000800 */
[----:B------:R-:W-:Y:S06]  /*d8f0*/  LDSM.16.MT88.4 R88, [R204+0x6000] ;  /* 0x00600000cc58783b */ /* 0x000fec0000004200 */
[C---:B---3--:R-:W-:Y:S08]  /*d900*/  HMMA.16816.F32.BF16 R52, R72.reuse, R80, R52 ;  /* 0x000000504834723c */ /* 0x048ff00000041834 */
[C---:B------:R-:W-:Y:S01]  /*d910*/  HMMA.16816.F32.BF16 R56, R72.reuse, R82, R56 ;  /* 0x000000524838723c */ /* 0x040fe20000041838 */
[----:B------:R-:W3:Y:S07]  /*d920*/  LDSM.16.MT88.4 R80, [R206+0x2000] ;  /* 0x00200000ce50783b */ /* 0x000eee0000004200 */
[C---:B------:R-:W-:Y:S04]  /*d930*/  HMMA.16816.F32.BF16 R60, R72.reuse, R92, R60 ;  /* 0x0000005c483c723c */ /* 0x040fe8000004183c */
[--C-:B-1----:R-:W-:Y:S04]  /*d940*/  FFMA.FTZ R70, R252, c[0x0][0x2d0], -R138.reuse ;  /* 0x0000b400fc467a23 */ /* 0x102fe8000001088a */
[----:B------:R-:W-:Y:S01]  /*d950*/  HMMA.16816.F32.BF16 R64, R72, R94, R64 ;  /* 0x0000005e4840723c */ /* 0x000fe20000041840 */
[----:B------:R1:W-:Y:S01]  /*d960*/  MUFU.EX2 R180, R70 ;  /* 0x0000004600b47308 */ /* 0x0003e20000000800 */
[----:B------:R-:W-:Y:S05]  /*d970*/  LDSM.16.MT88.4 R92, [R206+0x6000] ;  /* 0x00600000ce5c783b */ /* 0x000fea0000004200 */
[----:B------:R-:W-:Y:S02]  /*d980*/  F2FP.BF16.PACK_AB R72, R181, R182 ;  /* 0x000000b6b548723e */ /* 0x000fe400000010ff */
[----:B----4-:R-:W-:Y:S03]  /*d990*/  F2FP.BF16.PACK_AB R73, R112, R113 ;  /* 0x000000717049723e */ /* 0x010fe600000010ff */
        /* <DEDUP_REMOVED lines=42> */
[----:B-----5:R-:W-:Y:S02]  /*dc40*/  F2FP.BF16.PACK_AB R72, R159, R160 ;  /* 0x000000a09f48723e */ /* 0x020fe400000010ff */
[----:B------:R-:W-:Y:S03]  /*dc50*/  F2FP.BF16.PACK_AB R73, R120, R121 ;  /* 0x000000797849723e */ /* 0x000fe600000010ff */
[--C-:B-1----:R-:W-:Y:S04]  /*dc60*/  FFMA.FTZ R70, R157, c[0x0][0x2d0], -R138.reuse ;  /* 0x0000b4009d467a23 */ /* 0x102fe8000001088a */
[----:B------:R1:W5:Y:S02]  /*dc70*/  MUFU.EX2 R157, R70 ;  /* 0x00000046009d7308 */ /* 0x0003640000000800 */
[--C-:B-1----:R-:W-:Y:S01]  /*dc80*/  FFMA.FTZ R70, R109, c[0x0][0x2d0], -R3.reuse ;  /* 0x0000b4006d467a23 */ /* 0x102fe20000010803 */
[----:B-----5:R-:W-:Y:S01]  /*dc90*/  F2FP.BF16.PACK_AB R74, R157, R158 ;  /* 0x0000009e9d4a723e */ /* 0x020fe200000010ff */
[----:B------:R-:W5:Y:S06]  /*dca0*/  LDL.LU R109, [R1+0xc] ;  /* 0x00000c00016d7983 */ /* 0x000f6c0000300800 */
[----:B------:R1:W-:Y:S02]  /*dcb0*/  MUFU.EX2 R131, R70 ;  /* 0x0000004600837308 */ /* 0x0003e40000000800 */
[--C-:B-1----:R-:W-:Y:S02]  /*dcc0*/  FFMA.FTZ R70, R108, c[0x0][0x2d0], -R3.reuse ;  /* 0x0000b4006c467a23 */ /* 0x102fe40000010803 */
[----:B------:R-:W5:Y:S06]  /*dcd0*/  LDL.LU R108, [R1+0x10] ;  /* 0x00001000016c7983 */ /* 0x000f6c0000300800 */
[----:B------:R1:W1:Y:S02]  /*dce0*/  MUFU.EX2 R130, R70 ;  /* 0x0000004600827308 */ /* 0x0002640000000800 */
[--C-:B-1----:R-:W-:Y:S01]  /*dcf0*/  FFMA.FTZ R70, R156, c[0x0][0x2d0], -R138.reuse ;  /* 0x0000b4009c467a23 */ /* 0x102fe2000001088a */
[----:B------:R-:W-:Y:S07]  /*dd00*/  F2FP.BF16.PACK_AB R75, R130, R131 ;  /* 0x00000083824b723e */ /* 0x000fee00000010ff */
[----:B------:R1:W-:Y:S01]  /*dd10*/  MUFU.EX2 R156, R70 ;  /* 0x00000046009c7308 */ /* 0x0003e20000000800 */
[C---:B---3--:R-:W-:Y:S08]  /*dd20*/  HMMA.16816.F32.BF16 R4, R72.reuse, R80, R4 ;  /* 0x000000504804723c */ /* 0x048ff00000041804 */
[C---:B------:R-:W-:Y:S01]  /*dd30*/  HMMA.16816.F32.BF16 R8, R72.reuse, R82, R8 ;  /* 0x000000524808723c */ /* 0x040fe20000041808 */
[----:B------:R-:W3:Y:S07]  /*dd40*/  LDSM.16.MT88.4 R80, [R204+0x6800] ;  /* 0x00680000cc50783b */ /* 0x000eee0000004200 */
[C---:B----4-:R-:W-:Y:S04]  /*dd50*/  HMMA.16816.F32.BF16 R12, R72.reuse, R84, R12 ;  /* 0x00000054480c723c */ /* 0x050fe8000004180c */
[--C-:B-1----:R-:W-:Y:S01]  /*dd60*/  FFMA.FTZ R70, R102, c[0x0][0x2d0], -R138.reuse ;  /* 0x0000b40066467a23 */ /* 0x102fe2000001088a */
[----:B------:R-:W-:Y:S02]  /*dd70*/  MOV R102, R150 ;  /* 0x0000009600667202 */ /* 0x000fe40000000f00 */
[----:B------:R-:W-:Y:S01]  /*dd80*/  MOV R150, R149 ;  /* 0x0000009500967202 */ /* 0x000fe20000000f00 */
[C---:B------:R-:W-:Y:S01]  /*dd90*/  HMMA.16816.F32.BF16 R16, R72.reuse, R86, R16 ;  /* 0x000000564810723c */ /* 0x040fe20000041810 */
[----:B------:R-:W1:Y:S03]  /*dda0*/  LDSM.16.MT88.4 R84, [R203+0x6800] ;  /* 0x00680000cb54783b */ /* 0x000e660000004200 */
[----:B------:R-:W-:Y:S01]  /*ddb0*/  MOV R149, R155 ;  /* 0x0000009b00957202 */ /* 0x000fe20000000f00 */
[--C-:B------:R-:W-:Y:S01]  /*ddc0*/  FFMA.FTZ R102, R102, c[0x0][0x2d0], -R138.reuse ;  /* 0x0000b40066667a23 */ /* 0x100fe2000001088a */
[----:B------:R4:W-:Y:S02]  /*ddd0*/  MUFU.EX2 R155, R70 ;  /* 0x00000046009b7308 */ /* 0x0009e40000000800 */
[C---:B------:R-:W-:Y:S08]  /*dde0*/  HMMA.16816.F32.BF16 R20, R72.reuse, R96, R20 ;  /* 0x000000604814723c */ /* 0x040ff00000041814 */
[C---:B------:R-:W-:Y:S01]  /*ddf0*/  HMMA.16816.F32.BF16 R24, R72.reuse, R98, R24 ;  /* 0x000000624818723c */ /* 0x040fe20000041818 */
[----:B------:R-:W-:Y:S07]  /*de00*/  LDSM.16.MT88.4 R96, [R204+0x7000] ;  /* 0x00700000cc60783b */ /* 0x000fee0000004200 */
[C---:B--2---:R-:W-:Y:S04]  /*de10*/  HMMA.16816.F32.BF16 R28, R72.reuse, R76, R28 ;  /* 0x0000004c481c723c */ /* 0x044fe8000004181c */
[--C-:B----4-:R-:W-:Y:S04]  /*de20*/  FFMA.FTZ R70, R151, c[0x0][0x2d0], -R3.reuse ;  /* 0x0000b40097467a23 */ /* 0x110fe80000010803 */
[C---:B------:R-:W-:Y:S01]  /*de30*/  HMMA.16816.F32.BF16 R32, R72.reuse, R78, R32 ;  /* 0x0000004e4820723c */ /* 0x040fe20000041820 */
[----:B------:R-:W2:Y:S01]  /*de40*/  LDSM.16.MT88.4 R76, [R206+0x6800] ;  /* 0x00680000ce4c783b */ /* 0x000ea20000004200 */
[----:B------:R4:W-:Y:S06]  /*de50*/  MUFU.EX2 R129, R70 ;  /* 0x0000004600817308 */ /* 0x0009ec0000000800 */
[C---:B------:R-:W-:Y:S04]  /*de60*/  HMMA.16816.F32.BF16 R36, R72.reuse, R88, R36 ;  /* 0x000000584824723c */ /* 0x040fe80000041824 */
[----:B------:R-:W1:Y:S04]  /*de70*/  MUFU.EX2 R151, R101 ;  /* 0x0000006500977308 */ /* 0x000e680000000800 */
[C---:B------:R-:W-:Y:S01]  /*de80*/  HMMA.16816.F32.BF16 R40, R72.reuse, R90, R40 ;  /* 0x0000005a4828723c */ /* 0x040fe20000041828 */
[----:B------:R-:W-:Y:S07]  /*de90*/  LDSM.16.MT88.4 R88, [R203+0x3000] ;  /* 0x00300000cb58783b */ /* 0x000fee0000004200 */
[C---:B---3--:R-:W-:Y:S04]  /*dea0*/  HMMA.16816.F32.BF16 R44, R72.reuse, R80, R44 ;  /* 0x00000050482c723c */ /* 0x048fe8000004182c */
[--C-:B----4-:R-:W-:Y:S02]  /*deb0*/  FFMA.FTZ R70, R103, c[0x0][0x2d0], -R3.reuse ;  /* 0x0000b40067467a23 */ /* 0x110fe40000010803 */
[--C-:B------:R-:W-:Y:S02]  /*dec0*/  FFMA.FTZ R103, R150, c[0x0][0x2d0], -R138.reuse ;  /* 0x0000b40096677a23 */ /* 0x100fe4000001088a */
[C---:B------:R-:W-:Y:S01]  /*ded0*/  HMMA.16816.F32.BF16 R48, R72.reuse, R82, R48 ;  /* 0x000000524830723c */ /* 0x040fe20000041830 */
[----:B------:R3:W4:Y:S01]  /*dee0*/  MUFU.EX2 R128, R70 ;  /* 0x0000004600807308 */ /* 0x0007220000000800 */
[----:B------:R-:W4:Y:S02]  /*def0*/  LDSM.16.MT88.4 R80, [R200+0x3000] ;  /* 0x00300000c850783b */ /* 0x000f240000004200 */
[----:B-1----:R-:W-:Y:S04]  /*df00*/  F2FP.BF16.PACK_AB R132, R151, R152 ;  /* 0x000000989784723e */ /* 0x002fe800000010ff */
[C---:B------:R-:W-:Y:S03]  /*df10*/  HMMA.16816.F32.BF16 R52, R72.reuse, R84, R52 ;  /* 0x000000544834723c */ /* 0x040fe60000041834 */
[----:B------:R-:W-:Y:S05]  /*df20*/  MUFU.EX2 R150, R102 ;  /* 0x0000006600967308 */ /* 0x000fea0000000800 */
[C---:B------:R-:W-:Y:S01]  /*df30*/  HMMA.16816.F32.BF16 R56, R72.reuse, R86, R56 ;  /* 0x000000564838723c */ /* 0x040fe20000041838 */
[----:B------:R-:W1:Y:S07]  /*df40*/  LDSM.16.MT88.4 R84, [R204+0x3000] ;  /* 0x00300000cc54783b */ /* 0x000e6e0000004200 */
[C---:B--2---:R-:W-:Y:S04]  /*df50*/  HMMA.16816.F32.BF16 R60, R72.reuse, R76, R60 ;  /* 0x0000004c483c723c */ /* 0x044fe8000004183c */
[--C-:B---3--:R-:W-:Y:S04]  /*df60*/  FFMA.FTZ R70, R154, c[0x0][0x2d0], -R138.reuse ;  /* 0x0000b4009a467a23 */ /* 0x108fe8000001088a */
[----:B------:R-:W-:Y:S01]  /*df70*/  HMMA.16816.F32.BF16 R64, R72, R78, R64 ;  /* 0x0000004e4840723c */ /* 0x000fe20000041840 */
[----:B------:R2:W-:Y:S01]  /*df80*/  MUFU.EX2 R154, R70 ;  /* 0x00000046009a7308 */ /* 0x0005e20000000800 */
[----:B------:R-:W3:Y:S05]  /*df90*/  LDSM.16.MT88.4 R76, [R200+0x7000] ;  /* 0x00700000c84c783b */ /* 0x000eea0000004200 */
[----:B------:R-:W-:Y:S02]  /*dfa0*/  F2FP.BF16.PACK_AB R72, R155, R156 ;  /* 0x0000009c9b48723e */ /* 0x000fe400000010ff */
[----:B----4-:R-:W-:Y:S03]  /*dfb0*/  F2FP.BF16.PACK_AB R73, R128, R129 ;  /* 0x000000818049723e */ /* 0x010fe600000010ff */
[----:B--2---:R-:W-:Y:S04]  /*dfc0*/  FFMA.FTZ R70, R153, c[0x0][0x2d0], -R138 ;  /* 0x0000b40099467a23 */ /* 0x004fe8000001088a */
[----:B------:R2:W4:Y:S02]  /*dfd0*/  MUFU.EX2 R153, R70 ;  /* 0x0000004600997308 */ /* 0x0005240000000800 */
[--C-:B--2---:R-:W-:Y:S01]  /*dfe0*/  FFMA.FTZ R70, R148, c[0x0][0x2d0], -R3.reuse ;  /* 0x0000b40094467a23 */ /* 0x104fe20000010803 */
[----:B----4-:R-:W-:Y:S07]  /*dff0*/  F2FP.BF16.PACK_AB R74, R153, R154 ;  /* 0x0000009a994a723e */ /* 0x010fee00000010ff */
[----:B------:R2:W-:Y:S02]  /*e000*/  MUFU.EX2 R148, R70 ;  /* 0x0000004600947308 */ /* 0x0005e40000000800 */
[--C-:B--2---:R-:W-:Y:S08]  /*e010*/  FFMA.FTZ R70, R139, c[0x0][0x2d0], -R3.reuse ;  /* 0x0000b4008b467a23 */ /* 0x104ff00000010803 */
[----:B------:R-:W2:Y:S02]  /*e020*/  MUFU.EX2 R139, R70 ;  /* 0x00000046008b7308 */ /* 0x000ea40000000800 */
[----:B--2---:R-:W-:Y:S01]  /*e030*/  F2FP.BF16.PACK_AB R75, R139, R148 ;  /* 0x000000948b4b723e */ /* 0x004fe200000010ff */
[--C-:B------:R-:W-:Y:S07]  /*e040*/  FFMA.FTZ R70, R149, c[0x0][0x2d0], -R3.reuse ;  /* 0x0000b40095467a23 */ /* 0x100fee0000010803 */
[----:B------:R2:W4:Y:S01]  /*e050*/  MUFU.EX2 R149, R103 ;  /* 0x0000006700957308 */ /* 0x0005220000000800 */
[----:B------:R-:W-:Y:S01]  /*e060*/  FFMA.FTZ R3, R136, c[0x0][0x2d0], -R3 ;  /* 0x0000b40088037a23 */ /* 0x000fe20000010803 */
[C---:B------:R-:W-:Y:S03]  /*e070*/  HMMA.16816.F32.BF16 R4, R72.reuse, R80, R4 ;  /* 0x000000504804723c */ /* 0x040fe60000041804 */
[----:B-----5:R-:W-:Y:S05]  /*e080*/  FFMA.FTZ R2, R2, R109, R244 ;  /* 0x0000006d02027223 */ /* 0x020fea00000100f4 */
[----:B------:R-:W-:Y:S01]  /*e090*/  MUFU.EX2 R138, R70 ;  /* 0x00000046008a7308 */ /* 0x000fe20000000800 */
[----:B------:R-:W-:Y:S01]  /*e0a0*/  FADD.FTZ R2, R245, R2 ;  /* 0x00000002f5027221 */ /* 0x000fe20000010000 */
[C---:B------:R-:W-:Y:S01]  /*e0b0*/  HMMA.16816.F32.BF16 R8, R72.reuse, R82, R8 ;  /* 0x000000524808723c */ /* 0x040fe20000041808 */
[----:B------:R-:W5:Y:S02]  /*e0c0*/  LDSM.16.MT88.4 R80, [R203+0x7000] ;  /* 0x00700000cb50783b */ /* 0x000f640000004200 */
[----:B------:R-:W-:Y:S05]  /*e0d0*/  FADD.FTZ R2, R243, R2 ;  /* 0x00000002f3027221 */ /* 0x000fea0000010000 */
[C---:B-1----:R-:W-:Y:S01]  /*e0e0*/  HMMA.16816.F32.BF16 R12, R72.reuse, R84, R12 ;  /* 0x00000054480c723c */ /* 0x042fe2000004180c */
[----:B------:R-:W-:Y:S01]  /*e0f0*/  MUFU.EX2 R70, R3 ;  /* 0x0000000300467308 */ /* 0x000fe20000000800 */
[----:B--2---:R-:W-:Y:S02]  /*e100*/  LDSM.16.MT88.4 R100, [R206+0x3800] ;  /* 0x00380000ce64783b */ /* 0x004fe40000004200 */
[----:B----4-:R-:W-:Y:S01]  /*e110*/  F2FP.BF16.PACK_AB R134, R149, R150 ;  /* 0x000000969586723e */ /* 0x010fe200000010ff */
[----:B------:R-:W-:Y:S03]  /*e120*/  FADD.FTZ R2, R247, R2 ;  /* 0x00000002f7027221 */ /* 0x000fe60000010000 */
[C---:B------:R-:W-:Y:S03]  /*e130*/  HMMA.16816.F32.BF16 R16, R72.reuse, R86, R16 ;  /* 0x000000564810723c */ /* 0x040fe60000041810 */
[----:B------:R-:W1:Y:S01]  /*e140*/  MUFU.EX2 R136, R71 ;  /* 0x0000004700887308 */ /* 0x000e620000000800 */
[----:B------:R-:W2:Y:S01]  /*e150*/  LDSM.16.MT88.4 R84, [R206+0x7000] ;  /* 0x00700000ce54783b */ /* 0x000ea20000004200 */
[----:B------:R-:W-:Y:S02]  /*e160*/  FADD.FTZ R2, R235, R2 ;  /* 0x00000002eb027221 */ /* 0x000fe40000010000 */
[----:B------:R-:W-:Y:S01]  /*e170*/  FFMA.FTZ R0, R0, R108, R165 ;  /* 0x0000006c00007223 */ /* 0x000fe200000100a5 */
[C---:B------:R-:W-:Y:S04]  /*e180*/  HMMA.16816.F32.BF16 R20, R72.reuse, R88, R20 ;  /* 0x000000584814723c */ /* 0x040fe80000041814 */
[----:B------:R-:W-:Y:S01]  /*e190*/  LDSM.16.MT88.4 R108, [R200+0x7800] ;  /* 0x00780000c86c783b */ /* 0x000fe20000004200 */
[----:B------:R-:W4:Y:S01]  /*e1a0*/  MUFU.EX2 R71, R137 ;  /* 0x0000008900477308 */ /* 0x000f220000000800 */
[----:B------:R-:W-:Y:S02]  /*e1b0*/  FADD.FTZ R2, R234, R2 ;  /* 0x00000002ea027221 */ /* 0x000fe40000010000 */
[C---:B------:R-:W-:Y:S04]  /*e1c0*/  HMMA.16816.F32.BF16 R24, R72.reuse, R90, R24 ;  /* 0x0000005a4818723c */ /* 0x040fe80000041818 */
[----:B------:R-:W-:Y:S01]  /*e1d0*/  LDSM.16.MT88.4 R88, [R204+0x3800] ;  /* 0x00380000cc58783b */ /* 0x000fe20000004200 */
[----:B------:R-:W-:Y:S02]  /*e1e0*/  FADD.FTZ R2, R233, R2 ;  /* 0x00000002e9027221 */ /* 0x000fe40000010000 */
[----:B------:R-:W-:Y:S01]  /*e1f0*/  FADD.FTZ R0, R164, R0 ;  /* 0x00000000a4007221 */ /* 0x000fe20000010000 */
[C---:B------:R-:W-:Y:S04]  /*e200*/  HMMA.16816.F32.BF16 R28, R72.reuse, R92, R28 ;  /* 0x0000005c481c723c */ /* 0x040fe8000004181c */
[----:B------:R-:W-:Y:S01]  /*e210*/  FADD.FTZ R2, R118, R2 ;  /* 0x0000000276027221 */ /* 0x000fe20000010000 */
[----:B-1----:R-:W-:Y:S01]  /*e220*/  F2FP.BF16.PACK_AB R133, R136, R138 ;  /* 0x0000008a8885723e */ /* 0x002fe200000010ff */
[----:B------:R-:W-:Y:S02]  /*e230*/  FADD.FTZ R0, R163, R0 ;  /* 0x00000000a3007221 */ /* 0x000fe40000010000 */
[C---:B------:R-:W-:Y:S01]  /*e240*/  HMMA.16816.F32.BF16 R32, R72.reuse, R94, R32 ;  /* 0x0000005e4820723c */ /* 0x040fe20000041820 */
[----:B------:R-:W-:Y:S03]  /*e250*/  LDSM.16.MT88.4 R92, [R203+0x3800] ;  /* 0x00380000cb5c783b */ /* 0x000fe60000004200 */
[----:B------:R-:W-:Y:S01]  /*e260*/  FADD.FTZ R2, R229, R2 ;  /* 0x00000002e5027221 */ /* 0x000fe20000010000 */
[----:B----4-:R-:W-:Y:S01]  /*e270*/  F2FP.BF16.PACK_AB R135, R70, R71 ;  /* 0x000000474687723e */ /* 0x010fe200000010ff */
[----:B------:R-:W-:Y:S02]  /*e280*/  FADD.FTZ R0, R166, R0 ;  /* 0x00000000a6007221 */ /* 0x000fe40000010000 */
[C---:B---3--:R-:W-:Y:S04]  /*e290*/  HMMA.16816.F32.BF16 R36, R72.reuse, R76, R36 ;  /* 0x0000004c4824723c */ /* 0x048fe80000041824 */
[----:B------:R-:W-:Y:S02]  /*e2a0*/  FADD.FTZ R2, R191, R2 ;  /* 0x00000002bf027221 */ /* 0x000fe40000010000 */
[----:B------:R-:W-:Y:S02]  /*e2b0*/  FADD.FTZ R0, R162, R0 ;  /* 0x00000000a2007221 */ /* 0x000fe40000010000 */
[C---:B------:R-:W-:Y:S01]  /*e2c0*/  HMMA.16816.F32.BF16 R40, R72.reuse, R78, R40 ;  /* 0x0000004e4828723c */ /* 0x040fe20000041828 */
[----:B------:R-:W1:Y:S03]  /*e2d0*/  LDSM.16.MT88.4 R76, [R200+0x3800] ;  /* 0x00380000c84c783b */ /* 0x000e660000004200 */
[----:B------:R-:W-:Y:S02]  /*e2e0*/  FADD.FTZ R2, R127, R2 ;  /* 0x000000027f027221 */ /* 0x000fe40000010000 */
[----:B------:R-:W-:Y:S02]  /*e2f0*/  FADD.FTZ R0, R161, R0 ;  /* 0x00000000a1007221 */ /* 0x000fe40000010000 */
[C---:B------:R-:W-:Y:S04]  /*e300*/  HMMA.16816.F32.BF16 R44, R72.reuse, R96, R44 ;  /* 0x00000060482c723c */ /* 0x040fe8000004182c */
[----:B------:R-:W-:Y:S02]  /*e310*/  FADD.FTZ R0, R117, R0 ;  /* 0x0000000075007221 */ /* 0x000fe40000010000 */
[----:B------:R-:W-:Y:S02]  /*e320*/  FADD.FTZ R2, R126, R2 ;  /* 0x000000027e027221 */ /* 0x000fe40000010000 */
[C---:B------:R-:W-:Y:S04]  /*e330*/  HMMA.16816.F32.BF16 R48, R72.reuse, R98, R48 ;  /* 0x000000624830723c */ /* 0x040fe80000041830 */
[----:B------:R-:W-:Y:S02]  /*e340*/  FADD.FTZ R0, R116, R0 ;  /* 0x0000000074007221 */ /* 0x000fe40000010000 */
[----:B------:R-:W3:Y:S01]  /*e350*/  LDSM.16.MT88.4 R116, [R204+0x7800] ;  /* 0x00780000cc74783b */ /* 0x000ee20000004200 */
[----:B------:R-:W-:Y:S01]  /*e360*/  FADD.FTZ R2, R190, R2 ;  /* 0x00000002be027221 */ /* 0x000fe20000010000 */
[C---:B-----5:R-:W-:Y:S04]  /*e370*/  HMMA.16816.F32.BF16 R52, R72.reuse, R80, R52 ;  /* 0x000000504834723c */ /* 0x060fe80000041834 */
[----:B------:R-:W-:Y:S02]  /*e380*/  FADD.FTZ R0, R125, R0 ;  /* 0x000000007d007221 */ /* 0x000fe40000010000 */
[----:B------:R-:W-:Y:S02]  /*e390*/  FADD.FTZ R2, R189, R2 ;  /* 0x00000002bd027221 */ /* 0x000fe40000010000 */
[C---:B------:R-:W-:Y:S04]  /*e3a0*/  HMMA.16816.F32.BF16 R56, R72.reuse, R82, R56 ;  /* 0x000000524838723c */ /* 0x040fe80000041838 */
[----:B------:R-:W-:Y:S02]  /*e3b0*/  FADD.FTZ R0, R124, R0 ;  /* 0x000000007c007221 */ /* 0x000fe40000010000 */
[----:B------:R-:W4:Y:S01]  /*e3c0*/  LDSM.16.MT88.4 R124, [R203+0x7800] ;  /* 0x00780000cb7c783b */ /* 0x000f220000004200 */
[----:B------:R-:W-:Y:S01]  /*e3d0*/  FADD.FTZ R2, R188, R2 ;  /* 0x00000002bc027221 */ /* 0x000fe20000010000 */
[C---:B--2---:R-:W-:Y:S04]  /*e3e0*/  HMMA.16816.F32.BF16 R60, R72.reuse, R84, R60 ;  /* 0x00000054483c723c */ /* 0x044fe8000004183c */
[----:B------:R-:W-:Y:S02]  /*e3f0*/  FADD.FTZ R2, R183, R2 ;  /* 0x00000002b7027221 */ /* 0x000fe40000010000 */
[----:B------:R-:W-:Y:S02]  /*e400*/  FADD.FTZ R0, R107, R0 ;  /* 0x000000006b007221 */ /* 0x000fe40000010000 */
[----:B------:R-:W-:Y:S04]  /*e410*/  HMMA.16816.F32.BF16 R64, R72, R86, R64 ;  /* 0x000000564840723c */ /* 0x000fe80000041840 */
[----:B------:R-:W-:Y:S02]  /*e420*/  FADD.FTZ R2, R182, R2 ;  /* 0x00000002b6027221 */ /* 0x000fe40000010000 */
[----:B------:R-:W-:Y:S02]  /*e430*/  FADD.FTZ R0, R106, R0 ;  /* 0x000000006a007221 */ /* 0x000fe40000010000 */
[C---:B-1----:R-:W-:Y:S01]  /*e440*/  HMMA.16816.F32.BF16 R72, R132.reuse, R76, R4 ;  /* 0x0000004c8448723c */ /* 0x042fe20000041804 */
[----:B------:R-:W1:Y:S04]  /*e450*/  LDSM.16.MT88.4 R4, [R206+0x7800] ;  /* 0x00780000ce04783b */ /* 0x000e680000004200 */
[----:B------:R-:W-:Y:S02]  /*e460*/  FADD.FTZ R2, R181, R2 ;  /* 0x00000002b5027221 */ /* 0x000fe40000010000 */
[----:B------:R-:W-:Y:S01]  /*e470*/  FADD.FTZ R0, R105, R0 ;  /* 0x0000000069007221 */ /* 0x000fe20000010000 */
[C---:B------:R-:W-:Y:S04]  /*e480*/  HMMA.16816.F32.BF16 R76, R132.reuse, R78, R8 ;  /* 0x0000004e844c723c */ /* 0x040fe80000041808 */
[----:B------:R-:W-:Y:S02]  /*e490*/  FADD.FTZ R2, R180, R2 ;  /* 0x00000002b4027221 */ /* 0x000fe40000010000 */
[----:B------:R-:W-:Y:S02]  /*e4a0*/  FADD.FTZ R0, R104, R0 ;  /* 0x0000000068007221 */ /* 0x000fe40000010000 */
        /* <DEDUP_REMOVED lines=24> */
[C---:B---3--:R-:W-:Y:S04]  /*e630*/  HMMA.16816.F32.BF16 R112, R132.reuse, R116, R44 ;  /* 0x000000748470723c */ /* 0x048fe8000004182c */
[----:B------:R-:W-:Y:S02]  /*e640*/  FADD.FTZ R0, R131, R0 ;  /* 0x0000000083007221 */ /* 0x000fe40000010000 */
[----:B------:R-:W-:Y:S02]  /*e650*/  FADD.FTZ R2, R153, R2 ;  /* 0x0000000299027221 */ /* 0x000fe40000010000 */
[C---:B------:R-:W-:Y:S04]  /*e660*/  HMMA.16816.F32.BF16 R116, R132.reuse, R118, R48 ;  /* 0x000000768474723c */ /* 0x040fe80000041830 */
[----:B------:R-:W-:Y:S04]  /*e670*/  FADD.FTZ R0, R130, R0 ;  /* 0x0000000082007221 */ /* 0x000fe80000010000 */
[C---:B----4-:R-:W-:Y:S04]  /*e680*/  HMMA.16816.F32.BF16 R120, R132.reuse, R124, R52 ;  /* 0x0000007c8478723c */ /* 0x050fe80000041834 */
[----:B------:R-:W-:Y:S04]  /*e690*/  FADD.FTZ R0, R129, R0 ;  /* 0x0000000081007221 */ /* 0x000fe80000010000 */
[C---:B------:R-:W-:Y:S04]  /*e6a0*/  HMMA.16816.F32.BF16 R124, R132.reuse, R126, R56 ;  /* 0x0000007e847c723c */ /* 0x040fe80000041838 */
[----:B------:R-:W-:Y:S04]  /*e6b0*/  FADD.FTZ R0, R128, R0 ;  /* 0x0000000080007221 */ /* 0x000fe80000010000 */
        /* <DEDUP_REMOVED lines=16> */
[----:B------:R-:W-:-:S05]  /*e7c0*/  @P0 BRA `(.L_x_73) ;  /* 0xffffc0a000000947 */ /* 0x000fca000383ffff */
.L_x_72:
[----:B------:R-:W-:Y:S02]  /*e7d0*/  MOV R7, 0x1f ;  /* 0x0000001f00077802 */ /* 0x000fe40000000f00 */
[----:B------:R-:W-:Y:S01]  /*e7e0*/  MOV R6, 0xffffffff ;  /* 0xffffffff00067802 */ /* 0x000fe20000000f00 */
[----:B------:R-:W-:Y:S05]  /*e7f0*/  BRA.DIV ~URZ, `(.L_x_74) ;  /* 0x00001c427f007947 */ /* 0x000fea000b800000 */
[----:B-1----:R-:W2:Y:S04]  /*e800*/  LDL R2, [R1+0xc] ;  /* 0x00000c0001027983 */ /* 0x002ea80000100800 */
[----:B--2---:R1:W2:Y:S02]  /*e810*/  SHFL.BFLY PT, R0, R2, 0x2, 0x1f ;  /* 0x0c401f0002007f89 */ /* 0x0042a400000e0000 */
.L_x_88:
[----:B-1----:R-:W3:Y:S02]  /*e820*/  LDL.LU R2, [R1+0xc] ;  /* 0x00000c0001027983 */ /* 0x002ee40000300800 */
[----:B--23--:R-:W-:Y:S01]  /*e830*/  FADD.FTZ R0, R0, R2 ;  /* 0x0000000200007221 */ /* 0x00cfe20000010000 */
[----:B------:R-:W-:Y:S05]  /*e840*/  BRA.DIV ~URZ, `(.L_x_75) ;  /* 0x00001c527f007947 */ /* 0x000fea000b800000 */
[----:B------:R-:W2:Y:S04]  /*e850*/  LDL.LU R5, [R1+0x10] ;  /* 0x0000100001057983 */ /* 0x000ea80000300800 */
[----:B------:R-:W1:Y:S02]  /*e860*/  SHFL.BFLY PT, R2, R0, 0x1, 0x1f ;  /* 0x0c201f0000027f89 */ /* 0x000e6400000e0000 */
[----:B-1----:R-:W-:-:S02]  /*e870*/  FADD.FTZ R0, R0, R2 ;  /* 0x0000000200007221 */ /* 0x002fc40000010000 */
[----:B--2---:R-:W1:Y:S02]  /*e880*/  SHFL.BFLY PT, R3, R5, 0x2, 0x1f ;  /* 0x0c401f0005037f89 */ /* 0x004e6400000e0000 */
[----:B-1----:R-:W-:-:S05]  /*e890*/  FADD.FTZ R3, R3, R5 ;  /* 0x0000000503037221 */ /* 0x002fca0000010000 */
[----:B------:R1:W2:Y:S02]  /*e8a0*/  SHFL.BFLY PT, R4, R3, 0x1, 0x1f ;  /* 0x0c201f0003047f89 */ /* 0x0002a400000e0000 */
.L_x_89:
[----:B------:R-:W-:Y:S01]  /*e8b0*/  FSETP.NE.FTZ.AND P1, PT, R0, RZ, PT ;  /* 0x000000ff0000720b */ /* 0x000fe20003f35000 */
[----:B-12---:R-:W-:Y:S01]  /*e8c0*/  FADD.FTZ R3, R4, R3 ;  /* 0x0000000304037221 */ /* 0x006fe20000010000 */
[----:B------:R-:W-:Y:S02]  /*e8d0*/  MOV R2, RZ ;  /* 0x000000ff00027202 */ /* 0x000fe40000000f00 */
[----:B------:R-:W-:Y:S02]  /*e8e0*/  MOV R16, 0xff800000 ;  /* 0xff80000000107802 */ /* 0x000fe40000000f00 */
[----:B------:R-:W-:Y:S02]  /*e8f0*/  FSETP.NE.FTZ.AND P0, PT, R3, RZ, PT ;  /* 0x000000ff0300720b */ /* 0x000fe40003f15000 */
[----:B------:R-:W-:-:S05]  /*e900*/  MOV R15, 0xff800000 ;  /* 0xff800000000f7802 */ /* 0x000fca0000000f00 */
[----:B------:R-:W1:Y:S01]  /*e910*/  @P1 MUFU.RCP R2, R0 ;  /* 0x0000000000021308 */ /* 0x000e620000001000 */
[----:B------:R-:W-:-:S05]  /*e920*/  @P1 MOV R4, 0x3f317218 ;  /* 0x3f31721800041802 */ /* 0x000fca0000000f00 */
[----:B------:R-:W-:Y:S02]  /*e930*/  @P1 FMUL.FTZ R4, R4, c[0x0][0x2d0] ;  /* 0x0000b40004041a20 */ /* 0x000fe40000410000 */
[----:B------:R2:W3:Y:S01]  /*e940*/  @P1 MUFU.LG2 R5, R0 ;  /* 0x0000000000051308 */ /* 0x0004e20000000c00 */
[C---:B-1----:R-:W-:Y:S02]  /*e950*/  FMUL.FTZ R72, R2.reuse, R72 ;  /* 0x0000004802487220 */ /* 0x042fe40000410000 */
[C---:B------:R-:W-:Y:S02]  /*e960*/  FMUL.FTZ R73, R2.reuse, R73 ;  /* 0x0000004902497220 */ /* 0x040fe40000410000 */
[C---:B------:R-:W-:Y:S02]  /*e970*/  FMUL.FTZ R76, R2.reuse, R76 ;  /* 0x0000004c024c7220 */ /* 0x040fe40000410000 */
[C---:B------:R-:W-:Y:S01]  /*e980*/  FMUL.FTZ R77, R2.reuse, R77 ;  /* 0x0000004d024d7220 */ /* 0x040fe20000410000 */
[----:B--2---:R-:W-:Y:S01]  /*e990*/  MOV R0, RZ ;  /* 0x000000ff00007202 */ /* 0x004fe20000000f00 */
[----:B------:R-:W-:-:S02]  /*e9a0*/  FMUL.FTZ R80, R2, R80 ;  /* 0x0000005002507220 */ /* 0x000fc40000410000 */
[C---:B------:R-:W-:Y:S02]  /*e9b0*/  FMUL.FTZ R81, R2.reuse, R81 ;  /* 0x0000005102517220 */ /* 0x040fe40000410000 */
[C---:B------:R-:W-:Y:S01]  /*e9c0*/  FMUL.FTZ R84, R2.reuse, R84 ;  /* 0x0000005402547220 */ /* 0x040fe20000410000 */
[----:B------:R-:W1:Y:S01]  /*e9d0*/  @P0 MUFU.RCP R0, R3 ;  /* 0x0000000300000308 */ /* 0x000e620000001000 */
        /* <DEDUP_REMOVED lines=24> */
[----:B------:R-:W-:Y:S02]  /*eb60*/  FMUL.FTZ R133, R2, R133 ;  /* 0x0000008502857220 */ /* 0x000fe40000410000 */
[----:B------:R2:W4:Y:S01]  /*eb70*/  @P0 MUFU.LG2 R2, R3 ;  /* 0x0000000300020308 */ /* 0x0005220000000c00 */
[----:B---3--:R-:W-:Y:S02]  /*eb80*/  @P1 FMUL.FTZ R5, R5, 0.69314718246459960938 ;  /* 0x3f31721805051820 */ /* 0x008fe40000410000 */
[----:B-1----:R-:W-:Y:S02]  /*eb90*/  FMUL.FTZ R74, R0, R74 ;  /* 0x0000004a004a7220 */ /* 0x002fe40000410000 */
[----:B------:R-:W-:Y:S01]  /*eba0*/  @P1 FFMA.FTZ R16, R4, R69, R5 ;  /* 0x0000004504101223 */ /* 0x000fe20000010005 */
[----:B------:R-:W-:Y:S01]  /*ebb0*/  MOV R4, 0x1 ;  /* 0x0000000100047802 */ /* 0x000fe20000000f00 */
[----:B------:R-:W-:-:S02]  /*ebc0*/  FMUL.FTZ R75, R0, R75 ;  /* 0x0000004b004b7220 */ /* 0x000fc40000410000 */
[C---:B------:R-:W-:Y:S02]  /*ebd0*/  FMUL.FTZ R78, R0.reuse, R78 ;  /* 0x0000004e004e7220 */ /* 0x040fe40000410000 */
[C---:B------:R-:W-:Y:S02]  /*ebe0*/  FMUL.FTZ R79, R0.reuse, R79 ;  /* 0x0000004f004f7220 */ /* 0x040fe40000410000 */
[C---:B------:R-:W-:Y:S02]  /*ebf0*/  FMUL.FTZ R82, R0.reuse, R82 ;  /* 0x0000005200527220 */ /* 0x040fe40000410000 */
[----:B------:R-:W-:Y:S01]  /*ec00*/  FMUL.FTZ R83, R0, R83 ;  /* 0x0000005300537220 */ /* 0x000fe20000410000 */
[----:B--2---:R-:W-:Y:S01]  /*ec10*/  @P0 MOV R3, 0x3f317218 ;  /* 0x3f31721800030802 */ /* 0x004fe20000000f00 */
[----:B----4-:R-:W-:Y:S02]  /*ec20*/  @P0 FMUL.FTZ R2, R2, 0.69314718246459960938 ;  /* 0x3f31721802020820 */ /* 0x010fe40000410000 */
[----:B------:R-:W-:-:S02]  /*ec30*/  FMUL.FTZ R86, R0, R86 ;  /* 0x0000005600567220 */ /* 0x000fc40000410000 */
[----:B------:R-:W-:Y:S02]  /*ec40*/  @P0 FMUL.FTZ R3, R3, c[0x0][0x2d0] ;  /* 0x0000b40003030a20 */ /* 0x000fe40000410000 */
        /* <DEDUP_REMOVED lines=24> */
[----:B------:R-:W-:Y:S01]  /*edd0*/  FMUL.FTZ R135, R0, R135 ;  /* 0x0000008700877220 */ /* 0x000fe20000410000 */
[----:B------:R-:W-:Y:S01]  /*ede0*/  PRMT R0, R4, 0x7610, R0 ;  /* 0x0000761004007816 */ /* 0x000fe20000000000 */
[----:B------:R-:W-:Y:S02]  /*edf0*/  @P0 FFMA.FTZ R15, R3, R68, R2 ;  /* 0x00000044030f0223 */ /* 0x000fe40000010002 */
.L_x_67:
[----:B--2---:R2:W5:Y:S01]  /*ee00*/  LDL R7, [R1+0x4c] ;  /* 0x00004c0001077983 */ /* 0x0045620000100800 */
[----:B------:R-:W-:Y:S03]  /*ee10*/  BSSY B0, `(.L_x_76) ;  /* 0x0000012000007945 */ /* 0x000fe60003800000 */
[----:B------:R-:W3:Y:S02]  /*ee20*/  S2R R6, SR_TID.X ;  /* 0x0000000000067919 */ /* 0x000ee40000002100 */
[----:B---3--:R-:W-:-:S13]  /*ee30*/  LOP3.LUT P6, RZ, R6, 0xff, RZ, 0xc0, !PT ;  /* 0x000000ff06ff7812 */ /* 0x008fda00078cc0ff */
[----:B------:R-:W-:Y:S05]  /*ee40*/  @P6 BRA `(.L_x_77) ;  /* 0x000000e000006947 */ /* 0x000fea0003800000 */
[----:B--2---:R-:W2:Y:S01]  /*ee50*/  S2R R4, SR_LANEID ;  /* 0x0000000000047919 */ /* 0x004ea20000000000 */
[----:B------:R-:W-:Y:S01]  /*ee60*/  VOTEU.ANY UR4, UPT, PT ;  /* 0x0000000000047886 */ /* 0x000fe200038e0100 */
[----:B------:R-:W-:Y:S01]  /*ee70*/  IMAD.MOV.U32 R5, RZ, RZ, c[0x0][0x584] ;  /* 0x00016100ff057624 */ /* 0x000fe200078e00ff */
[----:B------:R-:W2:Y:S08]  /*ee80*/  FLO.U32 R3, UR4 ;  /* 0x0000000400037d00 */ /* 0x000eb000080e0000 */
[----:B------:R-:W3:Y:S01]  /*ee90*/  POPC R2, UR4 ;  /* 0x0000000400027d09 */ /* 0x000ee20008000000 */
[----:B--2---:R-:W-:Y:S01]  /*eea0*/  ISETP.EQ.U32.AND P0, PT, R3, R4, PT ;  /* 0x000000040300720c */ /* 0x004fe20003f02070 */
[----:B------:R-:W-:-:S12]  /*eeb0*/  IMAD.MOV.U32 R4, RZ, RZ, c[0x0][0x580] ;  /* 0x00016000ff047624 */ /* 0x000fd800078e00ff */
[----:B---3--:R2:W3:Y:S04]  /*eec0*/  @P0 ATOMG.E.ADD.STRONG.GPU PT, R2, [R4.64], R2 ;  /* 0x00000002040209a8 */ /* 0x0084e800081ee1c6 */
[----:B--2---:R-:W2:Y:S04]  /*eed0*/  S2R R4, SR_LTMASK ;  /* 0x0000000000047919 */ /* 0x004ea80000003900 */
[----:B---3--:R2:W3:Y:S02]  /*eee0*/  SHFL.IDX PT, R3, R2, R3, 0x1f ;  /* 0x00001f0302037589 */ /* 0x0084e400000e0000 */
[----:B--2---:R-:W-:-:S06]  /*eef0*/  LOP3.LUT R2, R4, UR4, RZ, 0xc0, !PT ;  /* 0x0000000404027c12 */ /* 0x004fcc000f8ec0ff */
[----:B------:R-:W3:Y:S02]  /*ef00*/  POPC R2, R2 ;  /* 0x0000000200027309 */ /* 0x000ee40000000000 */
[----:B---3-5:R-:W-:-:S05]  /*ef10*/  IADD3 R7, R3, c[0x0][0xc], R2 ;  /* 0x0000030003077a10 */ /* 0x028fca0007ffe002 */
[----:B------:R2:W-:Y:S02]  /*ef20*/  STL [R1+0x4c], R7 ;  /* 0x00004c0701007387 */ /* 0x0005e40000100800 */
.L_x_77:
[----:B--2---:R-:W-:Y:S05]  /*ef30*/  BSYNC B0 ;  /* 0x0000000000007941 */ /* 0x004fea0003800000 */
.L_x_76:
[----:B------:R-:W-:Y:S01]  /*ef40*/  PRMT R0, R0, 0x9910, RZ ;  /* 0x0000991000007816 */ /* 0x000fe200000000ff */
[----:B------:R-:W-:Y:S01]  /*ef50*/  BSSY B1, `(.L_x_78) ;  /* 0x000013a000017945 */ /* 0x000fe20003800000 */
[----:B-----5:R-:W-:Y:S01]  /*ef60*/  IMAD.MOV.U32 R41, RZ, RZ, R7 ;  /* 0x000000ffff297224 */ /* 0x020fe200078e0007 */
[----:B------:R-:W-:Y:S01]  /*ef70*/  MOV R43, 0x1f ;  /* 0x0000001f002b7802 */ /* 0x000fe20000000f00 */
[----:B------:R-:W-:Y:S01]  /*ef80*/  IMAD.MOV.U32 R44, RZ, RZ, RZ ;  /* 0x000000ffff2c7224 */ /* 0x000fe200078e00ff */
[----:B------:R-:W-:Y:S01]  /*ef90*/  ISETP.NE.AND P0, PT, R0, RZ, PT ;  /* 0x000000ff0000720c */ /* 0x000fe20003f05270 */
[----:B------:R-:W-:-:S12]  /*efa0*/  IMAD.MOV.U32 R42, RZ, RZ, -0x1 ;  /* 0xffffffffff2a7424 */ /* 0x000fd800078e00ff */
[----:B------:R-:W-:Y:S05]  /*efb0*/  @!P0 BRA `(.L_x_79) ;  /* 0x0000107000008947 */ /* 0x000fea0003800000 */
[----:B------:R-:W-:Y:S01]  /*efc0*/  WARPSYNC 0xffffffff ;  /* 0xffffffff00007948 */ /* 0x000fe20003800000 */
[----:B------:R-:W-:Y:S06]  /*efd0*/  BAR.SYNC.DEFER_BLOCKING 0x1, 0x100 ;  /* 0x0044000000007b1d */ /* 0x000fec0000010000 */
[----:B------:R-:W-:Y:S05]  /*efe0*/  BRA.CONV ~URZ, `(.L_x_80) ;  /* 0x000000537f007947 */ /* 0x000fea000b800000 */
[----:B------:R-:W-:Y:S02]  /*eff0*/  SHF.R.S32.HI R0, RZ, 0x1f, R6 ;  /* 0x0000001fff007819 */ /* 0x000fe40000011406 */
[----:B------:R-:W-:Y:S02]  /*f000*/  MOV R2, 0xf040 ;  /* 0x0000f04000027802 */ /* 0x000fe40000000f00 */
[----:B------:R-:W-:-:S04]  /*f010*/  LEA.HI R0, R0, R6, RZ, 0x7 ;  /* 0x0000000600007211 */ /* 0x000fc800078f38ff */
[----:B------:R-:W-:Y:S02]  /*f020*/  SHF.R.S32.HI R0, RZ, 0x7, R0 ;  /* 0x00000007ff007819 */ /* 0x000fe40000011400 */
[----:B-1----:R-:W-:Y:S05]  /*f030*/  CALL.REL.NOINC `($__internal_1_$__cuda_sm70_shflsync_idx_p) ;  /* 0x000015f000007944 */ /* 0x002fea0003c00000 */
.L_x_80:
[----:B------:R-:W3:Y:S04]  /*f040*/  LDL R8, [R1+0x54] ;  /* 0x0000540001087983 */ /* 0x000ee80000100800 */
[----:B------:R-:W4:Y:S04]  /*f050*/  LDL.LU R5, [R1+0x34] ;  /* 0x0000340001057983 */ /* 0x000f280000300800 */
[----:B-1----:R-:W5:Y:S04]  /*f060*/  LDL.LU R11, [R1+0x38] ;  /* 0x00003800010b7983 */ /* 0x002f680000300800 */
[----:B--2---:R-:W2:Y:S04]  /*f070*/  LDL.LU R17, [R1+0x3c] ;  /* 0x00003c0001117983 */ /* 0x004ea80000300800 */
[----:B------:R-:W3:Y:S01]  /*f080*/  LDL.LU R19, [R1+0x48] ;  /* 0x0000480001137983 */ /* 0x000ee20000300800 */
[----:B------:R-:W-:-:S03]  /*f090*/  IMAD.MOV.U32 R3, RZ, RZ, 0x1 ;  /* 0x00000001ff037424 */ /* 0x000fc600078e00ff */
[----:B------:R-:W2:Y:S02]  /*f0a0*/  LDL R18, [R1+0x5c] ;  /* 0x00005c0001127983 */ /* 0x000ea40000100800 */
[----:B------:R-:W-:Y:S02]  /*f0b0*/  ISETP.NE.AND P1, PT, R3, c[0x0][0x4e8], PT ;  /* 0x00013a0003007a0c */ /* 0x000fe40003f25270 */
[----:B------:R-:W2:Y:S04]  /*f0c0*/  LDL R45, [R1+0x30] ;  /* 0x00003000012d7983 */ /* 0x000ea80000100800 */
[----:B------:R-:W1:Y:S01]  /*f0d0*/  S2R R20, SR_TID.X ;  /* 0x0000000000147919 */ /* 0x000e620000002100 */
[----:B------:R-:W-:Y:S02]  /*f0e0*/  ULDC UR5, c[0x0][0x4e8] ;  /* 0x00013a0000057ab9 */ /* 0x000fe40000000800 */
[----:B------:R-:W-:-:S02]  /*f0f0*/  ULDC UR4, c[0x0][0x388] ;  /* 0x0000e20000047ab9 */ /* 0x000fc40000000800 */
[----:B------:R-:W-:Y:S01]  /*f100*/  UIMAD UR4, UR5, UR4, URZ ;  /* 0x00000004050472a4 */ /* 0x000fe2000f8e023f */
[----:B------:R-:W-:Y:S01]  /*f110*/  BSSY B0, `(.L_x_81) ;  /* 0x00000ad000007945 */ /* 0x000fe20003800000 */
[----:B----4-:R-:W-:Y:S01]  /*f120*/  SHF.R.S32.HI R0, RZ, 0x1f, R5 ;  /* 0x0000001fff007819 */ /* 0x010fe20000011405 */
[----:B------:R-:W-:-:S04]  /*f130*/  IMAD.WIDE.U32 R6, R5, c[0x0][0x4d0], RZ ;  /* 0x0001340005067a25 */ /* 0x000fc800078e00ff */
[C---:B------:R-:W-:Y:S02]  /*f140*/  IMAD R2, R0.reuse, c[0x0][0x4d0], RZ ;  /* 0x0001340000027a24 */ /* 0x040fe400078e02ff */
[----:B------:R-:W-:Y:S02]  /*f150*/  IMAD R4, R0, c[0x0][0x438], RZ ;  /* 0x00010e0000047a24 */ /* 0x000fe400078e02ff */
[----:B------:R-:W-:Y:S01]  /*f160*/  IMAD R3, R5, c[0x0][0x4d4], R2 ;  /* 0x0001350005037a24 */ /* 0x000fe200078e0202 */
[----:B-----5:R-:W-:Y:S01]  /*f170*/  SHF.R.S32.HI R2, RZ, 0x1f, R11 ;  /* 0x0000001fff027819 */ /* 0x020fe2000001140b */
[----:B---3--:R-:W-:Y:S02]  /*f180*/  IMAD.IADD R0, R8, 0x1, R19 ;  /* 0x0000000108007824 */ /* 0x008fe400078e0213 */
[----:B------:R-:W-:Y:S02]  /*f190*/  IMAD.IADD R7, R7, 0x1, R3 ;  /* 0x0000000107077824 */ /* 0x000fe400078e0203 */
[----:B------:R-:W-:-:S02]  /*f1a0*/  IMAD R9, R2, c[0x0][0x4d8], RZ ;  /* 0x0001360002097a24 */ /* 0x000fc400078e02ff */
[----:B------:R-:W-:-:S04]  /*f1b0*/  @P1 IMAD.HI.U32 R10, R0, c[0x0][0x4ec], RZ ;  /* 0x00013b00000a1a27 */ /* 0x000fc800078e00ff */
[----:B------:R-:W-:Y:S02]  /*f1c0*/  IMAD R8, R5, c[0x0][0x43c], R4 ;  /* 0x00010f0005087a24 */ /* 0x000fe400078e0204 */
[----:B------:R-:W-:Y:S01]  /*f1d0*/  IMAD.MOV.U32 R3, RZ, RZ, R0 ;  /* 0x000000ffff037224 */ /* 0x000fe200078e0000 */
[----:B------:R-:W-:Y:S01]  /*f1e0*/  @P1 SHF.R.U32.HI R3, RZ, c[0x0][0x4f0], R10 ;  /* 0x00013c00ff031a19 */ /* 0x000fe2000001160a */
[C---:B------:R-:W-:Y:S02]  /*f1f0*/  IMAD R9, R11.reuse, c[0x0][0x4dc], R9 ;  /* 0x000137000b097a24 */ /* 0x040fe400078e0209 */
[----:B------:R-:W-:-:S04]  /*f200*/  IMAD.WIDE.U32 R6, R11, c[0x0][0x4d8], R6 ;  /* 0x000136000b067a25 */ /* 0x000fc800078e0006 */
[----:B------:R-:W-:-:S04]  /*f210*/  IMAD.WIDE.U32 R4, R5, c[0x0][0x438], RZ ;  /* 0x00010e0005047a25 */ /* 0x000fc800078e00ff */
[----:B------:R-:W-:Y:S01]  /*f220*/  IMAD.IADD R7, R7, 0x1, R9 ;  /* 0x0000000107077824 */ /* 0x000fe200078e0209 */
[----:B--2---:R-:W-:Y:S01]  /*f230*/  SHF.R.S32.HI R9, RZ, 0x1f, R17 ;  /* 0x0000001fff097819 */ /* 0x004fe20000011411 */
[----:B------:R-:W-:Y:S02]  /*f240*/  IMAD.IADD R5, R5, 0x1, R8 ;  /* 0x0000000105057824 */ /* 0x000fe400078e0208 */
[----:B------:R-:W-:Y:S02]  /*f250*/  IMAD.MOV R8, RZ, RZ, -R3 ;  /* 0x000000ffff087224 */ /* 0x000fe400078e0a03 */
[----:B------:R-:W-:Y:S02]  /*f260*/  IMAD R2, R2, c[0x0][0x440], RZ ;  /* 0x0001100002027a24 */ /* 0x000fe400078e02ff */
[----:B------:R-:W-:Y:S02]  /*f270*/  IMAD R10, R9, c[0x0][0x4e0], RZ ;  /* 0x00013800090a7a24 */ /* 0x000fe400078e02ff */
[----:B------:R-:W-:-:S02]  /*f280*/  IMAD R8, R8, c[0x0][0x4e8], R0 ;  /* 0x00013a0008087a24 */ /* 0x000fc400078e0200 */
[----:B------:R-:W-:Y:S01]  /*f290*/  IMAD.WIDE.U32 R6, R17, c[0x0][0x4e0], R6 ;  /* 0x0001380011067a25 */ /* 0x000fe200078e0006 */
[----:B------:R-:W-:-:S03]  /*f2a0*/  SHF.R.S32.HI R12, RZ, 0x1f, R3 ;  /* 0x0000001fff0c7819 */ /* 0x000fc60000011403 */
[C---:B------:R-:W-:Y:S02]  /*f2b0*/  IMAD R14, R11.reuse, c[0x0][0x444], R2 ;  /* 0x000111000b0e7a24 */ /* 0x040fe400078e0202 */
[----:B------:R-:W-:Y:S01]  /*f2c0*/  IMAD.WIDE.U32 R4, R11, c[0x0][0x440], R4 ;  /* 0x000110000b047a25 */ /* 0x000fe200078e0004 */
[----:B------:R-:W-:Y:S02]  /*f2d0*/  SHF.R.S32.HI R13, RZ, 0x1f, R8 ;  /* 0x0000001fff0d7819 */ /* 0x000fe40000011408 */
[----:B------:R-:W-:Y:S01]  /*f2e0*/  IADD3 R6, P0, R3, R6, RZ ;  /* 0x0000000603067210 */ /* 0x000fe20007f1e0ff */
[----:B------:R-:W-:Y:S02]  /*f2f0*/  IMAD R11, R17, c[0x0][0x4e4], R10 ;  /* 0x00013900110b7a24 */ /* 0x000fe400078e020a */
[----:B------:R-:W-:-:S03]  /*f300*/  @P1 IMAD.HI.U32 R10, R0, c[0x0][0x4ec], RZ ;  /* 0x00013b00000a1a27 */ /* 0x000fc600078e00ff */
[----:B------:R-:W-:Y:S01]  /*f310*/  IADD3.X R7, R12, R7, R11, P0, !PT ;  /* 0x000000070c077210 */ /* 0x000fe200007fe40b */
[----:B------:R-:W-:Y:S02]  /*f320*/  IMAD R9, R9, c[0x0][0x448], RZ ;  /* 0x0001120009097a24 */ /* 0x000fe400078e02ff */
[----:B------:R-:W-:Y:S01]  /*f330*/  IMAD.MOV.U32 R2, RZ, RZ, R0 ;  /* 0x000000ffff027224 */ /* 0x000fe200078e0000 */
[----:B------:R-:W-:Y:S01]  /*f340*/  @P1 SHF.R.U32.HI R2, RZ, c[0x0][0x4f0], R10 ;  /* 0x00013c00ff021a19 */ /* 0x000fe2000001160a */
[----:B------:R-:W-:Y:S02]  /*f350*/  IMAD.IADD R5, R5, 0x1, R14 ;  /* 0x0000000105057824 */ /* 0x000fe400078e020e */
[----:B------:R-:W-:Y:S02]  /*f360*/  IMAD R3, R13, c[0x0][0x4c8], RZ ;  /* 0x000132000d037a24 */ /* 0x000fe400078e02ff */
[C---:B------:R-:W-:Y:S02]  /*f370*/  IMAD R10, R17.reuse, c[0x0][0x44c], R9 ;  /* 0x00011300110a7a24 */ /* 0x040fe400078e0209 */
[----:B------:R-:W-:Y:S01]  /*f380*/  IMAD.WIDE.U32 R4, R17, c[0x0][0x448], R4 ;  /* 0x0001120011047a25 */ /* 0x000fe200078e0004 */
[----:B-1----:R-:W-:-:S03]  /*f390*/  SHF.R.S32.HI R17, RZ, 0x1f, R20 ;  /* 0x0000001fff117819 */ /* 0x002fc60000011414 */
[C---:B------:R-:W-:Y:S02]  /*f3a0*/  IMAD R9, R8.reuse, c[0x0][0x4cc], R3 ;  /* 0x0001330008097a24 */ /* 0x040fe400078e0203 */
[----:B------:R-:W-:Y:S01]  /*f3b0*/  IMAD.WIDE.U32 R6, R8, c[0x0][0x4c8], R6 ;  /* 0x0001320008067a25 */ /* 0x000fe200078e0006 */
[----:B------:R-:W-:-:S03]  /*f3c0*/  SHF.R.S32.HI R8, RZ, 0x1f, R2 ;  /* 0x0000001fff087819 */ /* 0x000fc60000011402 */
[----:B------:R-:W-:Y:S02]  /*f3d0*/  IMAD.MOV R3, RZ, RZ, -R2 ;  /* 0x000000ffff037224 */ /* 0x000fe400078e0a02 */
[----:B------:R-:W-:Y:S01]  /*f3e0*/  IMAD.IADD R5, R5, 0x1, R10 ;  /* 0x0000000105057824 */ /* 0x000fe200078e020a */
[----:B------:R-:W-:Y:S01]  /*f3f0*/  LEA R10, P0, R6, c[0x0][0x4a8], 0x2 ;  /* 0x00012a00060a7a11 */ /* 0x000fe200078010ff */
[----:B------:R-:W-:Y:S01]  /*f400*/  IMAD.IADD R9, R7, 0x1, R9 ;  /* 0x0000000107097824 */ /* 0x000fe200078e0209 */
[----:B------:R-:W-:Y:S01]  /*f410*/  LEA.HI R17, R17, R20, RZ, 0x5 ;  /* 0x0000001411117211 */ /* 0x000fe200078f28ff */
[----:B------:R-:W-:Y:S02]  /*f420*/  IMAD R7, R3, c[0x0][0x4e8], R0 ;  /* 0x00013a0003077a24 */ /* 0x000fe400078e0200 */
[----:B------:R-:W-:Y:S01]  /*f430*/  IMAD R0, R8, c[0x0][0x430], RZ ;  /* 0x00010c0008007a24 */ /* 0x000fe200078e02ff */
[----:B------:R-:W-:Y:S02]  /*f440*/  LEA.HI.X R6, R6, c[0x0][0x4ac], R9, 0x2, P0 ;  /* 0x00012b0006067a11 */ /* 0x000fe400000f1409 */
[----:B------:R-:W-:Y:S01]  /*f450*/  LOP3.LUT R17, R17, 0xffffffe0, RZ, 0xc0, !PT ;  /* 0xffffffe011117812 */ /* 0x000fe200078ec0ff */
[----:B------:R-:W-:-:S02]  /*f460*/  IMAD R0, R2, c[0x0][0x434], R0 ;  /* 0x00010d0002007a24 */ /* 0x000fc400078e0200 */
[----:B------:R-:W-:Y:S01]  /*f470*/  IMAD.WIDE.U32 R2, R2, c[0x0][0x430], R4 ;  /* 0x00010c0002027a25 */ /* 0x000fe200078e0004 */
[----:B------:R-:W-:Y:S04]  /*f480*/  SHFL.IDX PT, R8, R10, RZ, 0x1c1f ;  /* 0x001c1fff0a087589 */ /* 0x000fe800000e0000 */
[----:B------:R-:W1:Y:S01]  /*f490*/  SHFL.IDX PT, R9, R6, RZ, 0x1c1f ;  /* 0x001c1fff06097589 */ /* 0x000e6200000e0000 */
[----:B------:R-:W-:Y:S02]  /*f4a0*/  IMAD.IADD R17, R20, 0x1, -R17 ;  /* 0x0000000114117824 */ /* 0x000fe400078e0a11 */
[----:B------:R-:W-:Y:S01]  /*f4b0*/  IMAD.IADD R3, R3, 0x1, R0 ;  /* 0x0000000103037824 */ /* 0x000fe200078e0200 */
[----:B------:R-:W-:Y:S01]  /*f4c0*/  SHFL.IDX PT, R4, R10, 0x1, 0x1c1f ;  /* 0x003c1f000a047f89 */ /* 0x000fe200000e0000 */
[----:B------:R-:W-:-:S03]  /*f4d0*/  IMAD.IADD R0, R18, 0x1, R19 ;  /* 0x0000000112007824 */ /* 0x000fc600078e0213 */
[----:B------:R2:W3:Y:S01]  /*f4e0*/  SHFL.IDX PT, R5, R6, 0x1, 0x1c1f ;  /* 0x003c1f0006057f89 */ /* 0x0004e200000e0000 */
[----:B------:R-:W-:Y:S01]  /*f4f0*/  LOP3.LUT P3, RZ, R17, 0x3, RZ, 0xc0, !PT ;  /* 0x0000000311ff7812 */ /* 0x000fe2000786c0ff */
[----:B------:R-:W-:-:S03]  /*f500*/  IMAD.WIDE.U32 R2, R7, c[0x0][0x428], R2 ;  /* 0x00010a0007027a25 */ /* 0x000fc600078e0002 */
[C---:B------:R-:W-:Y:S02]  /*f510*/  ISETP.GE.OR P4, PT, R0.reuse, UR4, P3 ;  /* 0x0000000400007c0c */ /* 0x040fe40009f86670 */
[----:B------:R-:W-:Y:S02]  /*f520*/  ISETP.GE.AND P1, PT, R0, UR4, PT ;  /* 0x0000000400007c0c */ /* 0x000fe4000bf26270 */
[----:B--2---:R-:W-:-:S05]  /*f530*/  SHF.R.S32.HI R6, RZ, 0x1f, R7 ;  /* 0x0000001fff067819 */ /* 0x004fca0000011407 */
[----:B------:R-:W-:Y:S01]  /*f540*/  IMAD R10, R6, c[0x0][0x428], RZ ;  /* 0x00010a00060a7a24 */ /* 0x000fe200078e02ff */
[----:B------:R-:W-:-:S03]  /*f550*/  IADD3 R6, R0, 0x8, RZ ;  /* 0x0000000800067810 */ /* 0x000fc60007ffe0ff */
[----:B------:R-:W-:Y:S01]  /*f560*/  IMAD R10, R7, c[0x0][0x42c], R10 ;  /* 0x00010b00070a7a24 */ /* 0x000fe200078e020a */
[----:B------:R-:W-:Y:S02]  /*f570*/  ISETP.GE.OR P3, PT, R6, UR4, P3 ;  /* 0x0000000406007c0c */ /* 0x000fe40009f66670 */
[----:B------:R-:W-:Y:S01]  /*f580*/  LEA R27, P2, R2, c[0x0][0x400], 0x2 ;  /* 0x00010000021b7a11 */ /* 0x000fe200078410ff */
[----:B------:R-:W-:Y:S01]  /*f590*/  IMAD.IADD R3, R3, 0x1, R10 ;  /* 0x0000000103037824 */ /* 0x000fe200078e020a */
[----:B-1----:R1:W-:Y:S01]  /*f5a0*/  @!P4 ST.E [R8.64], R16 ;  /* 0x000000100800c985 */ /* 0x0023e2000c101906 */
[----:B------:R-:W-:-:S03]  /*f5b0*/  ISETP.GE.AND P0, PT, R6, UR4, PT ;  /* 0x0000000406007c0c */ /* 0x000fc6000bf06270 */
[----:B------:R-:W-:Y:S02]  /*f5c0*/  LEA.HI.X R24, R2, c[0x0][0x404], R3, 0x2, P2 ;  /* 0x0001010002187a11 */ /* 0x000fe400010f1403 */
[C---:B------:R-:W-:Y:S01]  /*f5d0*/  IADD3 R17, R45.reuse, 0x8, RZ ;  /* 0x000000082d117810 */ /* 0x040fe20007ffe0ff */
[----:B------:R-:W2:Y:S01]  /*f5e0*/  SHFL.IDX PT, R2, R27, RZ, 0x1c1f ;  /* 0x001c1fff1b027589 */ /* 0x000ea200000e0000 */
[C---:B------:R-:W-:Y:S02]  /*f5f0*/  IADD3 R14, R45.reuse, 0x20, RZ ;  /* 0x000000202d0e7810 */ /* 0x040fe40007ffe0ff */
[C---:B------:R-:W-:Y:S01]  /*f600*/  IADD3 R13, R45.reuse, 0x28, RZ ;  /* 0x000000282d0d7810 */ /* 0x040fe20007ffe0ff */
[----:B---3--:R3:W-:Y:S01]  /*f610*/  @!P3 ST.E [R4.64], R15 ;  /* 0x0000000f0400b985 */ /* 0x0087e2000c101906 */
[C---:B------:R-:W-:Y:S02]  /*f620*/  IADD3 R12, R45.reuse, 0x30, RZ ;  /* 0x000000302d0c7810 */ /* 0x040fe40007ffe0ff */
[C---:B------:R-:W-:Y:S01]  /*f630*/  IADD3 R11, R45.reuse, 0x38, RZ ;  /* 0x000000382d0b7810 */ /* 0x040fe20007ffe0ff */
[----:B------:R4:W2:Y:S01]  /*f640*/  SHFL.IDX PT, R3, R24, RZ, 0x1c1f ;  /* 0x001c1fff18037589 */ /* 0x0008a200000e0000 */
[----:B------:R-:W-:-:S02]  /*f650*/  IADD3 R10, R45, 0x40, RZ ;  /* 0x000000402d0a7810 */ /* 0x000fc40007ffe0ff */
[C---:B------:R-:W-:Y:S02]  /*f660*/  IADD3 R7, R45.reuse, 0x58, RZ ;  /* 0x000000582d077810 */ /* 0x040fe40007ffe0ff */
[C---:B------:R-:W-:Y:S02]  /*f670*/  IADD3 R6, R45.reuse, 0x60, RZ ;  /* 0x000000602d067810 */ /* 0x040fe40007ffe0ff */
[C---:B------:R-:W-:Y:S02]  /*f680*/  IADD3 R0, R45.reuse, 0x78, RZ ;  /* 0x000000782d007810 */ /* 0x040fe40007ffe0ff */
[C---:B-1----:R-:W-:Y:S02]  /*f690*/  IADD3 R16, R45.reuse, 0x10, RZ ;  /* 0x000000102d107810 */ /* 0x042fe40007ffe0ff */
[C---:B------:R-:W-:Y:S02]  /*f6a0*/  IADD3 R9, R45.reuse, 0x48, RZ ;  /* 0x000000482d097810 */ /* 0x040fe40007ffe0ff */
[----:B------:R-:W-:-:S02]  /*f6b0*/  IADD3 R8, R45, 0x50, RZ ;  /* 0x000000502d087810 */ /* 0x000fc40007ffe0ff */
[----:B------:R-:W-:Y:S02]  /*f6c0*/  SHF.R.S32.HI R25, RZ, 0x1f, R17 ;  /* 0x0000001fff197819 */ /* 0x000fe40000011411 */
[C---:B---3--:R-:W-:Y:S02]  /*f6d0*/  IADD3 R15, R45.reuse, 0x18, RZ ;  /* 0x000000182d0f7810 */ /* 0x048fe40007ffe0ff */
[C---:B------:R-:W-:Y:S02]  /*f6e0*/  IADD3 R5, R45.reuse, 0x68, RZ ;  /* 0x000000682d057810 */ /* 0x040fe40007ffe0ff */
[----:B------:R-:W-:Y:S02]  /*f6f0*/  IADD3 R4, R45, 0x70, RZ ;  /* 0x000000702d047810 */ /* 0x000fe40007ffe0ff */
[----:B------:R-:W-:Y:S02]  /*f700*/  SHF.R.S32.HI R26, RZ, 0x1f, R16 ;  /* 0x0000001fff1a7819 */ /* 0x000fe40000011410 */
[----:B------:R-:W-:-:S02]  /*f710*/  SHF.R.S32.HI R29, RZ, 0x1f, R15 ;  /* 0x0000001fff1d7819 */ /* 0x000fc4000001140f */
[----:B------:R-:W-:Y:S02]  /*f720*/  SHF.R.S32.HI R28, RZ, 0x1f, R14 ;  /* 0x0000001fff1c7819 */ /* 0x000fe4000001140e */
[----:B------:R-:W-:Y:S02]  /*f730*/  SHF.R.S32.HI R30, RZ, 0x1f, R13 ;  /* 0x0000001fff1e7819 */ /* 0x000fe4000001140d */
[----:B------:R-:W-:Y:S02]  /*f740*/  SHF.R.S32.HI R31, RZ, 0x1f, R12 ;  /* 0x0000001fff1f7819 */ /* 0x000fe4000001140c */
[----:B------:R-:W-:Y:S02]  /*f750*/  SHF.R.S32.HI R32, RZ, 0x1f, R11 ;  /* 0x0000001fff207819 */ /* 0x000fe4000001140b */
[----:B------:R-:W-:Y:S02]  /*f760*/  SHF.R.S32.HI R33, RZ, 0x1f, R10 ;  /* 0x0000001fff217819 */ /* 0x000fe4000001140a */
[----:B------:R-:W-:-:S02]  /*f770*/  SHF.R.S32.HI R34, RZ, 0x1f, R9 ;  /* 0x0000001fff227819 */ /* 0x000fc40000011409 */
[----:B------:R-:W-:Y:S02]  /*f780*/  SHF.R.S32.HI R36, RZ, 0x1f, R8 ;  /* 0x0000001fff247819 */ /* 0x000fe40000011408 */
[----:B------:R-:W-:Y:S02]  /*f790*/  SHF.R.S32.HI R35, RZ, 0x1f, R7 ;  /* 0x0000001fff237819 */ /* 0x000fe40000011407 */
[----:B------:R-:W-:Y:S02]  /*f7a0*/  SHF.R.S32.HI R37, RZ, 0x1f, R6 ;  /* 0x0000001fff257819 */ /* 0x000fe40000011406 */
[----:B------:R-:W-:Y:S02]  /*f7b0*/  SHF.R.S32.HI R38, RZ, 0x1f, R5 ;  /* 0x0000001fff267819 */ /* 0x000fe40000011405 */
[----:B------:R-:W-:Y:S02]  /*f7c0*/  SHF.R.S32.HI R39, RZ, 0x1f, R4 ;  /* 0x0000001fff277819 */ /* 0x000fe40000011404 */
[----:B------:R-:W-:Y:S01]  /*f7d0*/  SHF.R.S32.HI R40, RZ, 0x1f, R0 ;  /* 0x0000001fff287819 */ /* 0x000fe20000011400 */
[----:B------:R-:W-:Y:S05]  /*f7e0*/  @P1 BRA `(.L_x_82) ;  /* 0x000003f000001947 */ /* 0x000fea0003800000 */
[----:B--2-4-:R-:W-:Y:S02]  /*f7f0*/  ISETP.GE.AND P5, PT, R45, c[0x0][0x3c8], PT ;  /* 0x0000f2002d007a0c */ /* 0x014fe40003fa6270 */
[----:B------:R-:W-:-:S02]  /*f800*/  ISETP.GE.AND P1, PT, R17, c[0x0][0x3c8], PT ;  /* 0x0000f20011007a0c */ /* 0x000fc40003f26270 */
[----:B------:R-:W-:Y:S02]  /*f810*/  ISETP.GE.AND P4, PT, R16, c[0x0][0x3c8], PT ;  /* 0x0000f20010007a0c */ /* 0x000fe40003f86270 */
[----:B------:R-:W-:-:S07]  /*f820*/  ISETP.GE.AND P2, PT, R15, c[0x0][0x3c8], PT ;  /* 0x0000f2000f007a0c */ /* 0x000fce0003f46270 */
[----:B------:R-:W-:Y:S02]  /*f830*/  @!P5 IMAD.WIDE R20, R45, 0x4, R2 ;  /* 0x000000042d14d825 */ /* 0x000fe400078e0202 */
[----:B------:R-:W-:-:S03]  /*f840*/  @!P1 LEA R18, P3, R17, R2, 0x2 ;  /* 0x0000000211129211 */ /* 0x000fc600078610ff */
[----:B------:R1:W-:Y:S01]  /*f850*/  @!P5 ST.E.64 [R20.64], R72 ;  /* 0x000000481400d985 */ /* 0x0003e2000c101b06 */
[----:B------:R-:W-:Y:S02]  /*f860*/  @!P1 LEA.HI.X R19, R17, R3, R25, 0x2, P3 ;  /* 0x0000000311139211 */ /* 0x000fe400018f1419 */
[----:B------:R-:W-:-:S03]  /*f870*/  ISETP.GE.AND P5, PT, R14, c[0x0][0x3c8], PT ;  /* 0x0000f2000e007a0c */ /* 0x000fc60003fa6270 */
[----:B------:R2:W-:Y:S01]  /*f880*/  @!P1 ST.E.64 [R18.64], R76 ;  /* 0x0000004c12009985 */ /* 0x0005e2000c101b06 */
[----:B------:R-:W-:Y:S02]  /*f890*/  ISETP.GE.AND P1, PT, R13, c[0x0][0x3c8], PT ;  /* 0x0000f2000d007a0c */ /* 0x000fe40003f26270 */
[----:B-1----:R-:W-:-:S04]  /*f8a0*/  @!P4 LEA R20, P3, R16, R2, 0x2 ;  /* 0x000000021014c211 */ /* 0x002fc800078610ff */
[----:B------:R-:W-:Y:S02]  /*f8b0*/  @!P4 LEA.HI.X R21, R16, R3, R26, 0x2, P3 ;  /* 0x000000031015c211 */ /* 0x000fe400018f141a */
[----:B--2---:R-:W-:-:S03]  /*f8c0*/  @!P2 LEA R18, P3, R15, R2, 0x2 ;  /* 0x000000020f12a211 */ /* 0x004fc600078610ff */
        /* <DEDUP_REMOVED lines=28> */
[----:B-1----:R-:W-:-:S04]  /*fa90*/  @!P3 LEA R20, P4, R8, R2, 0x2 ;  /* 0x000000020814b211 */ /* 0x002fc800078810ff */
[-C--:B------:R-:W-:Y:S02]  /*faa0*/  @!P3 LEA.HI.X R21, R8, R3.reuse, R36, 0x2, P4 ;  /* 0x000000030815b211 */ /* 0x080fe400020f1424 */
[-C--:B--2---:R-:W-:Y:S02]  /*fab0*/  @!P2 LEA R18, P1, R7, R2.reuse, 0x2 ;  /* 0x000000020712a211 */ /* 0x084fe400078210ff */
[----:B------:R-:W-:Y:S01]  /*fac0*/  ISETP.GE.AND P4, PT, R5, c[0x0][0x3c8], PT ;  /* 0x0000f20005007a0c */ /* 0x000fe20003f86270 */
[----:B------:R1:W-:Y:S01]  /*fad0*/  @!P3 ST.E.64 [R20.64], R112 ;  /* 0x000000701400b985 */ /* 0x0003e2000c101b06 */
[----:B------:R-:W-:Y:S02]  /*fae0*/  @!P2 LEA.HI.X R19, R7, R3, R35, 0x2, P1 ;  /* 0x000000030713a211 */ /* 0x000fe400008f1423 */
[----:B------:R-:W-:Y:S02]  /*faf0*/  ISETP.GE.AND P3, PT, R4, c[0x0][0x3c8], PT ;  /* 0x0000f20004007a0c */ /* 0x000fe40003f66270 */
[----:B------:R-:W-:Y:S01]  /*fb00*/  @!P5 LEA R22, P1, R6, R2, 0x2 ;  /* 0x000000020616d211 */ /* 0x000fe200078210ff */
[----:B------:R2:W-:Y:S01]  /*fb10*/  @!P2 ST.E.64 [R18.64], R116 ;  /* 0x000000741200a985 */ /* 0x0005e2000c101b06 */
[----:B------:R-:W-:-:S02]  /*fb20*/  ISETP.GE.AND P2, PT, R0, c[0x0][0x3c8], PT ;  /* 0x0000f20000007a0c */ /* 0x000fc40003f46270 */
[----:B------:R-:W-:-:S05]  /*fb30*/  @!P5 LEA.HI.X R23, R6, R3, R37, 0x2, P1 ;  /* 0x000000030617d211 */ /* 0x000fca00008f1425 */
[----:B------:R3:W-:Y:S01]  /*fb40*/  @!P5 ST.E.64 [R22.64], R120 ;  /* 0x000000781600d985 */ /* 0x0007e2000c101b06 */
[----:B-1----:R-:W-:-:S04]  /*fb50*/  @!P4 LEA R20, P1, R5, R2, 0x2 ;  /* 0x000000020514c211 */ /* 0x002fc800078210ff */
[----:B------:R-:W-:Y:S02]  /*fb60*/  @!P4 LEA.HI.X R21, R5, R3, R38, 0x2, P1 ;  /* 0x000000030515c211 */ /* 0x000fe400008f1426 */
[----:B--2---:R-:W-:-:S03]  /*fb70*/  @!P3 LEA R18, P1, R4, R2, 0x2 ;  /* 0x000000020412b211 */ /* 0x004fc600078210ff */
[----:B------:R3:W-:Y:S01]  /*fb80*/  @!P4 ST.E.64 [R20.64], R124 ;  /* 0x0000007c1400c985 */ /* 0x0007e2000c101b06 */
[----:B------:R-:W-:Y:S02]  /*fb90*/  @!P3 LEA.HI.X R19, R4, R3, R39, 0x2, P1 ;  /* 0x000000030413b211 */ /* 0x000fe400008f1427 */
[----:B------:R-:W-:-:S03]  /*fba0*/  @!P2 LEA R2, P1, R0, R2, 0x2 ;  /* 0x000000020002a211 */ /* 0x000fc600078210ff */
[----:B------:R3:W-:Y:S01]  /*fbb0*/  @!P3 ST.E.64 [R18.64], R128 ;  /* 0x000000801200b985 */ /* 0x0007e2000c101b06 */
[----:B------:R-:W-:-:S05]  /*fbc0*/  @!P2 LEA.HI.X R3, R0, R3, R40, 0x2, P1 ;  /* 0x000000030003a211 */ /* 0x000fca00008f1428 */
[----:B------:R3:W-:Y:S04]  /*fbd0*/  @!P2 ST.E.64 [R2.64], R132 ;  /* 0x000000840200a985 */ /* 0x0007e8000c101b06 */
.L_x_82:
[----:B--2-4-:R-:W-:Y:S05]  /*fbe0*/  BSYNC B0 ;  /* 0x0000000000007941 */ /* 0x014fea0003800000 */
.L_x_81:
[----:B---3--:R1:W2:Y:S04]  /*fbf0*/  SHFL.IDX PT, R3, R24, 0x1, 0x1c1f ;  /* 0x003c1f0018037f89 */ /* 0x0082a800000e0000 */
[----:B------:R1:W3:Y:S01]  /*fc00*/  SHFL.IDX PT, R2, R27, 0x1, 0x1c1f ;  /* 0x003c1f001b027f89 */ /* 0x0002e200000e0000 */
[----:B------:R-:W-:Y:S05]  /*fc10*/  @P0 BRA `(.L_x_83) ;  /* 0x000006d000000947 */ /* 0x000fea0003800000 */
[----:B------:R-:W-:Y:S02]  /*fc20*/  ISETP.GE.AND P2, PT, R17, c[0x0][0x3c8], PT ;  /* 0x0000f20011007a0c */ /* 0x000fe40003f46270 */
[----:B------:R-:W-:Y:S02]  /*fc30*/  ISETP.GE.AND P3, PT, R45, c[0x0][0x3c8], PT ;  /* 0x0000f2002d007a0c */ /* 0x000fe40003f66270 */
[----:B------:R-:W-:Y:S02]  /*fc40*/  ISETP.GE.AND P1, PT, R16, c[0x0][0x3c8], PT ;  /* 0x0000f20010007a0c */ /* 0x000fe40003f26270 */
[----:B------:R-:W-:-:S02]  /*fc50*/  ISETP.GE.AND P0, PT, R15, c[0x0][0x3c8], PT ;  /* 0x0000f2000f007a0c */ /* 0x000fc40003f06270 */
[----:B------:R-:W-:-:S05]  /*fc60*/  ISETP.GE.AND P4, PT, R14, c[0x0][0x3c8], PT ;  /* 0x0000f2000e007a0c */ /* 0x000fca0003f86270 */
[----:B---3--:R-:W-:Y:S02]  /*fc70*/  @!P2 LEA R20, P5, R17, R2, 0x2 ;  /* 0x000000021114a211 */ /* 0x008fe400078a10ff */
[----:B--2---:R-:W-:Y:S02]  /*fc80*/  @!P3 IMAD.WIDE R18, R45, 0x4, R2 ;  /* 0x000000042d12b825 */ /* 0x004fe400078e0202 */
[----:B------:R-:W-:-:S03]  /*fc90*/  @!P2 LEA.HI.X R21, R17, R3, R25, 0x2, P5 ;  /* 0x000000031115a211 */ /* 0x000fc600028f1419 */
[----:B------:R2:W-:Y:S01]  /*fca0*/  @!P3 ST.E.64 [R18.64], R74 ;  /* 0x0000004a1200b985 */ /* 0x0005e2000c101b06 */
[----:B------:R-:W-:-:S03]  /*fcb0*/  ISETP.GE.AND P3, PT, R13, c[0x0][0x3c8], PT ;  /* 0x0000f2000d007a0c */ /* 0x000fc60003f66270 */
[----:B------:R3:W-:Y:S01]  /*fcc0*/  @!P2 ST.E.64 [R20.64], R78 ;  /* 0x0000004e1400a985 */ /* 0x0007e2000c101b06 */
[CC--:B--2---:R-:W-:Y:S02]  /*fcd0*/  @!P1 LEA R18, P5, R16.reuse, R2.reuse, 0x2 ;  /* 0x0000000210129211 */ /* 0x0c4fe400078a10ff */
[CC--:B---3--:R-:W-:Y:S02]  /*fce0*/  @!P0 LEA R20, P2, R15.reuse, R2.reuse, 0x2 ;  /* 0x000000020f148211 */ /* 0x0c8fe400078410ff */
[-C--:B------:R-:W-:Y:S02]  /*fcf0*/  @!P1 LEA.HI.X R19, R16, R3.reuse, R26, 0x2, P5 ;  /* 0x0000000310139211 */ /* 0x080fe400028f141a */
[----:B------:R-:W-:Y:S02]  /*fd00*/  @!P0 LEA.HI.X R21, R15, R3, R29, 0x2, P2 ;  /* 0x000000030f158211 */ /* 0x000fe400010f141d */
[----:B------:R-:W-:Y:S01]  /*fd10*/  ISETP.GE.AND P2, PT, R12, c[0x0][0x3c8], PT ;  /* 0x0000f2000c007a0c */ /* 0x000fe20003f46270 */
[----:B------:R2:W-:Y:S01]  /*fd20*/  @!P1 ST.E.64 [R18.64], R82 ;  /* 0x0000005212009985 */ /* 0x0005e2000c101b06 */
[----:B------:R-:W-:-:S02]  /*fd30*/  @!P4 LEA R22, P5, R14, R2, 0x2 ;  /* 0x000000020e16c211 */ /* 0x000fc400078a10ff */
[----:B------:R-:W-:Y:S01]  /*fd40*/  ISETP.GE.AND P1, PT, R11, c[0x0][0x3c8], PT ;  /* 0x0000f2000b007a0c */ /* 0x000fe20003f26270 */
[----:B------:R-:W-:Y:S01]  /*fd50*/  @!P0 ST.E.64 [R20.64], R86 ;  /* 0x0000005614008985 */ /* 0x000fe2000c101b06 */
[----:B------:R-:W-:Y:S02]  /*fd60*/  @!P4 LEA.HI.X R23, R14, R3, R28, 0x2, P5 ;  /* 0x000000030e17c211 */ /* 0x000fe400028f141c */
[----:B------:R-:W-:-:S03]  /*fd70*/  ISETP.GE.AND P0, PT, R10, c[0x0][0x3c8], PT ;  /* 0x0000f2000a007a0c */ /* 0x000fc60003f06270 */
[----:B------:R-:W-:Y:S01]  /*fd80*/  @!P4 ST.E.64 [R22.64], R90 ;  /* 0x0000005a1600c985 */ /* 0x000fe2000c101b06 */
[----:B--2---:R-:W-:-:S04]  /*fd90*/  @!P3 LEA R18, P5, R13, R2, 0x2 ;  /* 0x000000020d12b211 */ /* 0x004fc800078a10ff */
[----:B------:R-:W-:Y:S02]  /*fda0*/  @!P3 LEA.HI.X R19, R13, R3, R30, 0x2, P5 ;  /* 0x000000030d13b211 */ /* 0x000fe400028f141e */
[----:B------:R-:W-:-:S03]  /*fdb0*/  @!P2 LEA R16, P5, R12, R2, 0x2 ;  /* 0x000000020c10a211 */ /* 0x000fc600078a10ff */
[----:B------:R-:W-:Y:S01]  /*fdc0*/  @!P3 ST.E.64 [R18.64], R94 ;  /* 0x0000005e1200b985 */ /* 0x000fe2000c101b06 */
[-C--:B------:R-:W-:Y:S02]  /*fdd0*/  @!P2 LEA.HI.X R17, R12, R3.reuse, R31, 0x2, P5 ;  /* 0x000000030c11a211 */ /* 0x080fe400028f141f */
[CC--:B------:R-:W-:Y:S02]  /*fde0*/  @!P1 LEA R14, P5, R11.reuse, R2.reuse, 0x2 ;  /* 0x000000020b0e9211 */ /* 0x0c0fe400078a10ff */
[C---:B------:R-:W-:Y:S01]  /*fdf0*/  @!P0 LEA R12, P4, R10.reuse, R2, 0x2 ;  /* 0x000000020a0c8211 */ /* 0x040fe200078810ff */
[----:B------:R-:W-:Y:S01]  /*fe00*/  @!P2 ST.E.64 [R16.64], R98 ;  /* 0x000000621000a985 */ /* 0x000fe2000c101b06 */
[-C--:B------:R-:W-:Y:S02]  /*fe10*/  @!P1 LEA.HI.X R15, R11, R3.reuse, R32, 0x2, P5 ;  /* 0x000000030b0f9211 */ /* 0x080fe400028f1420 */
[----:B------:R-:W-:Y:S02]  /*fe20*/  ISETP.GE.AND P5, PT, R9, c[0x0][0x3c8], PT ;  /* 0x0000f20009007a0c */ /* 0x000fe40003fa6270 */
[----:B------:R-:W-:Y:S01]  /*fe30*/  @!P0 LEA.HI.X R13, R10, R3, R33, 0x2, P4 ;  /* 0x000000030a0d8211 */ /* 0x000fe200020f1421 */
[----:B------:R2:W-:Y:S01]  /*fe40*/  @!P1 ST.E.64 [R14.64], R102 ;  /* 0x000000660e009985 */ /* 0x0005e2000c101b06 */
[----:B------:R-:W-:-:S02]  /*fe50*/  ISETP.GE.AND P4, PT, R8, c[0x0][0x3c8], PT ;  /* 0x0000f20008007a0c */ /* 0x000fc40003f86270 */
[----:B------:R-:W-:Y:S01]  /*fe60*/  ISETP.GE.AND P3, PT, R7, c[0x0][0x3c8], PT ;  /* 0x0000f20007007a0c */ /* 0x000fe20003f66270 */
[----:B------:R3:W-:Y:S01]  /*fe70*/  @!P0 ST.E.64 [R12.64], R106 ;  /* 0x0000006a0c008985 */ /* 0x0007e2000c101b06 */
[----:B------:R-:W-:-:S05]  /*fe80*/  ISETP.GE.AND P2, PT, R6, c[0x0][0x3c8], PT ;  /* 0x0000f20006007a0c */ /* 0x000fca0003f46270 */
[----:B------:R-:W-:-:S04]  /*fe90*/  @!P5 LEA R10, P1, R9, R2, 0x2 ;  /* 0x00000002090ad211 */ /* 0x000fc800078210ff */
[----:B------:R-:W-:Y:S02]  /*fea0*/  @!P5 LEA.HI.X R11, R9, R3, R34, 0x2, P1 ;  /* 0x00000003090bd211 */ /* 0x000fe400008f1422 */
[----:B------:R-:W-:-:S03]  /*feb0*/  ISETP.GE.AND P1, PT, R5, c[0x0][0x3c8], PT ;  /* 0x0000f20005007a0c */ /* 0x000fc60003f26270 */
[----:B------:R4:W-:Y:S01]  /*fec0*/  @!P5 ST.E.64 [R10.64], R110 ;  /* 0x0000006e0a00d985 */ /* 0x0009e2000c101b06 */
[CC--:B--2---:R-:W-:Y:S02]  /*fed0*/  @!P4 LEA R14, P0, R8.reuse, R2.reuse, 0x2 ;  /* 0x00000002080ec211 */ /* 0x0c4fe400078010ff */
[CC--:B---3--:R-:W-:Y:S02]  /*fee0*/  @!P3 LEA R12, P5, R7.reuse, R2.reuse, 0x2 ;  /* 0x00000002070cb211 */ /* 0x0c8fe400078a10ff */
[-C--:B------:R-:W-:Y:S02]  /*fef0*/  @!P4 LEA.HI.X R15, R8, R3.reuse, R36, 0x2, P0 ;  /* 0x00000003080fc211 */ /* 0x080fe400000f1424 */
[----:B------:R-:W-:Y:S02]  /*ff00*/  ISETP.GE.AND P0, PT, R4, c[0x0][0x3c8], PT ;  /* 0x0000f20004007a0c */ /* 0x000fe40003f06270 */
[----:B------:R-:W-:Y:S01]  /*ff10*/  @!P3 LEA.HI.X R13, R7, R3, R35, 0x2, P5 ;  /* 0x00000003070db211 */ /* 0x000fe200028f1423 */
[----:B------:R2:W-:Y:S04]  /*ff20*/  @!P4 ST.E.64 [R14.64], R114 ;  /* 0x000000720e00c985 */ /* 0x0005e8000c101b06 */
[----:B------:R2:W-:Y:S01]  /*ff30*/  @!P3 ST.E.64 [R12.64], R118 ;  /* 0x000000760c00b985 */ /* 0x0005e2000c101b06 */
[----:B----4-:R-:W-:-:S04]  /*ff40*/  @!P2 LEA R10, P5, R6, R2, 0x2 ;  /* 0x00000002060aa211 */ /* 0x010fc800078a10ff */
[----:B------:R-:W-:Y:S02]  /*ff50*/  @!P2 LEA.HI.X R11, R6, R3, R37, 0x2, P5 ;  /* 0x00000003060ba211 */ /* 0x000fe400028f1425 */
[----:B------:R-:W-:-:S03]  /*ff60*/  @!P1 LEA R8, P5, R5, R2, 0x2 ;  /* 0x0000000205089211 */ /* 0x000fc600078a10ff */
[----:B------:R2:W-:Y:S01]  /*ff70*/  @!P2 ST.E.64 [R10.64], R122 ;  /* 0x0000007a0a00a985 */ /* 0x0005e2000c101b06 */
[----:B------:R-:W-:Y:S02]  /*ff80*/  @!P1 LEA.HI.X R9, R5, R3, R38, 0x2, P5 ;  /* 0x0000000305099211 */ /* 0x000fe400028f1426 */
[----:B------:R-:W-:-:S03]  /*ff90*/  @!P0 LEA R6, P5, R4, R2, 0x2 ;  /* 0x0000000204068211 */ /* 0x000fc600078a10ff */
[----:B------:R2:W-:Y:S01]  /*ffa0*/  @!P1 ST.E.64 [R8.64], R126 ;  /* 0x0000007e08009985 */ /* 0x0005e2000c101b06 */
[----:B------:R-:W-:-:S05]  /*ffb0*/  @!P0 LEA.HI.X R7, R4, R3, R39, 0x2, P5 ;  /* 0x0000000304078211 */ /* 0x000fca00028f1427 */
[----:B------:R2:W-:Y:S01]  /*ffc0*/  @!P0 ST.E.64 [R6.64], R130 ;  /* 0x0000008206008985 */ /* 0x0005e2000c101b06 */
[----:B------:R-:W-:-:S13]  /*ffd0*/  ISETP.GE.AND P0, PT, R0, c[0x0][0x3c8], PT ;  /* 0x0000f20000007a0c */ /* 0x000fda0003f06270 */
[----:B------:R-:W-:Y:S05]  /*ffe0*/  @P0 BRA `(.L_x_83) ;  /* 0x0000030000000947 */ /* 0x000fea0003800000 */
[----:B------:R-:W-:-:S04]  /*fff0*/  LEA R2, P0, R0, R2, 0x2 ;  /* 0x0000000200027211 */ /* 0x000fc800078010ff */
[----:B------:R-:W-:-:S05]  /*10000*/  LEA.HI.X R3, R0, R3, R40, 0x2, P0 ;  /* 0x0000000300037211 */ /* 0x000fca00000f1428 */
[----:B------:R3:W-:Y:S01]  /*10010*/  ST.E.64 [R2.64], R134 ;  /* 0x0000008602007985 */ /* 0x0007e2000c101b06 */
[----:B------:R-:W-:Y:S05]  /*10020*/  BRA `(.L_x_83) ;  /* 0x000002c000007947 */ /* 0x000fea0003800000 */
.L_x_79:
[----:B------:R-:W2:Y:S02]  /*10030*/  S2R R4, SR_TID.X ;  /* 0x0000000000047919 */ /* 0x000ea40000002100 */
[----:B--2---:R-:W-:-:S13]  /*10040*/  ISETP.GT.AND P0, PT, R4, 0x7f, PT ;  /* 0x0000007f0400780c */ /* 0x004fda0003f04270 */
[----:B------:R-:W-:Y:S05]  /*10050*/  @P0 BRA `(.L_x_83) ;  /* 0x0000029000000947 */ /* 0x000fea0003800000 */
[----:B------:R-:W2:Y:S01]  /*10060*/  LDL.LU R3, [R1+0x48] ;  /* 0x0000480001037983 */ /* 0x000ea20000300800 */
[----:B------:R-:W-:-:S05]  /*10070*/  MOV R2, c[0x0][0x4e8] ;  /* 0x00013a0000027a02 */ /* 0x000fca0000000f00 */
[----:B------:R-:W-:Y:S01]  /*10080*/  IMAD R0, R2, c[0x0][0x388], RZ ;  /* 0x0000e20002007a24 */ /* 0x000fe200078e02ff */
[----:B--2---:R-:W-:-:S04]  /*10090*/  IADD3 R4, R3, R4, RZ ;  /* 0x0000000403047210 */ /* 0x004fc80007ffe0ff */
[----:B------:R-:W-:-:S13]  /*100a0*/  ISETP.GE.AND P0, PT, R4, R0, PT ;  /* 0x000000000400720c */ /* 0x000fda0003f06270 */
[----:B------:R-:W-:Y:S05]  /*100b0*/  @P0 BRA `(.L_x_83) ;  /* 0x0000023000000947 */ /* 0x000fea0003800000 */
[----:B------:R-:W2:Y:S04]  /*100c0*/  LDL.LU R3, [R1+0x34] ;  /* 0x0000340001037983 */ /* 0x000ea80000300800 */
[----:B------:R-:W3:Y:S04]  /*100d0*/  LDL.LU R9, [R1+0x38] ;  /* 0x0000380001097983 */ /* 0x000ee80000300800 */
[----:B------:R-:W4:Y:S01]  /*100e0*/  LDL.LU R8, [R1+0x3c] ;  /* 0x00003c0001087983 */ /* 0x000f220000300800 */
[----:B------:R-:W-:-:S13]  /*100f0*/  ISETP.NE.AND P0, PT, R2, 0x1, PT ;  /* 0x000000010200780c */ /* 0x000fda0003f05270 */
[----:B------:R-:W-:Y:S01]  /*10100*/  @P0 IMAD.HI.U32 R7, R4, c[0x0][0x4ec], RZ ;  /* 0x00013b0004070a27 */ /* 0x000fe200078e00ff */
[----:B--2---:R-:W-:Y:S02]  /*10110*/  SHF.R.S32.HI R0, RZ, 0x1f, R3 ;  /* 0x0000001fff007819 */ /* 0x004fe40000011403 */
[----:B---3--:R-:W-:-:S03]  /*10120*/  SHF.R.S32.HI R6, RZ, 0x1f, R9 ;  /* 0x0000001fff067819 */ /* 0x008fc60000011409 */
[----:B------:R-:W-:-:S04]  /*10130*/  IMAD R0, R0, c[0x0][0x4d0], RZ ;  /* 0x0001340000007a24 */ /* 0x000fc800078e02ff */
[C---:B------:R-:W-:Y:S01]  /*10140*/  IMAD R5, R3.reuse, c[0x0][0x4d4], R0 ;  /* 0x0001350003057a24 */ /* 0x040fe200078e0200 */
[----:B------:R-:W-:Y:S01]  /*10150*/  MOV R0, R4 ;  /* 0x0000000400007202 */ /* 0x000fe20000000f00 */
[----:B------:R-:W-:Y:S01]  /*10160*/  IMAD.WIDE.U32 R2, R3, c[0x0][0x4d0], RZ ;  /* 0x0001340003027a25 */ /* 0x000fe200078e00ff */
[----:B------:R-:W-:-:S03]  /*10170*/  @P0 SHF.R.U32.HI R0, RZ, c[0x0][0x4f0], R7 ;  /* 0x00013c00ff000a19 */ /* 0x000fc60000011607 */
[----:B------:R-:W-:Y:S01]  /*10180*/  IMAD R6, R6, c[0x0][0x4d8], RZ ;  /* 0x0001360006067a24 */ /* 0x000fe200078e02ff */
[----:B------:R-:W-:Y:S02]  /*10190*/  IADD3 R3, R3, R5, RZ ;  /* 0x0000000503037210 */ /* 0x000fe40007ffe0ff */
[----:B----4-:R-:W-:Y:S01]  /*101a0*/  SHF.R.S32.HI R5, RZ, 0x1f, R8 ;  /* 0x0000001fff057819 */ /* 0x010fe20000011408 */
[C---:B------:R-:W-:Y:S01]  /*101b0*/  IMAD R7, R9.reuse, c[0x0][0x4dc], R6 ;  /* 0x0001370009077a24 */ /* 0x040fe200078e0206 */
[----:B------:R-:W-:Y:S01]  /*101c0*/  IADD3 R6, -R0, RZ, RZ ;  /* 0x000000ff00067210 */ /* 0x000fe20007ffe1ff */
[----:B------:R-:W-:-:S04]  /*101d0*/  IMAD.WIDE.U32 R2, R9, c[0x0][0x4d8], R2 ;  /* 0x0001360009027a25 */ /* 0x000fc800078e0002 */
[----:B------:R-:W-:Y:S01]  /*101e0*/  IMAD R5, R5, c[0x0][0x4e0], RZ ;  /* 0x0001380005057a24 */ /* 0x000fe200078e02ff */
[----:B------:R-:W-:Y:S01]  /*101f0*/  IADD3 R3, R3, R7, RZ ;  /* 0x0000000703037210 */ /* 0x000fe20007ffe0ff */
[----:B------:R-:W-:Y:S01]  /*10200*/  IMAD R4, R6, c[0x0][0x4e8], R4 ;  /* 0x00013a0006047a24 */ /* 0x000fe200078e0204 */
[----:B------:R-:W-:Y:S01]  /*10210*/  SHF.R.S32.HI R7, RZ, 0x1f, R0 ;  /* 0x0000001fff077819 */ /* 0x000fe20000011400 */
[C---:B------:R-:W-:Y:S02]  /*10220*/  IMAD R6, R8.reuse, c[0x0][0x4e4], R5 ;  /* 0x0001390008067a24 */ /* 0x040fe400078e0205 */
[----:B------:R-:W-:Y:S01]  /*10230*/  IMAD.WIDE.U32 R2, R8, c[0x0][0x4e0], R2 ;  /* 0x0001380008027a25 */ /* 0x000fe200078e0002 */
[----:B------:R-:W-:-:S04]  /*10240*/  SHF.R.S32.HI R5, RZ, 0x1f, R4 ;  /* 0x0000001fff057819 */ /* 0x000fc80000011404 */
[----:B------:R-:W-:Y:S01]  /*10250*/  IADD3 R2, P0, R0, R2, RZ ;  /* 0x0000000200027210 */ /* 0x000fe20007f1e0ff */
[----:B------:R-:W-:-:S03]  /*10260*/  IMAD R0, R5, c[0x0][0x4c8], RZ ;  /* 0x0001320005007a24 */ /* 0x000fc600078e02ff */
[----:B------:R-:W-:Y:S01]  /*10270*/  IADD3.X R3, R7, R3, R6, P0, !PT ;  /* 0x0000000307037210 */ /* 0x000fe200007fe406 */
[----:B------:R-:W-:-:S04]  /*10280*/  IMAD R0, R4, c[0x0][0x4cc], R0 ;  /* 0x0001330004007a24 */ /* 0x000fc800078e0200 */
[----:B------:R-:W-:-:S05]  /*10290*/  IMAD.WIDE.U32 R2, R4, c[0x0][0x4c8], R2 ;  /* 0x0001320004027a25 */ /* 0x000fca00078e0002 */
[----:B------:R-:W-:Y:S02]  /*102a0*/  IADD3 R0, R3, R0, RZ ;  /* 0x0000000003007210 */ /* 0x000fe40007ffe0ff */
[----:B------:R-:W-:-:S04]  /*102b0*/  LEA R4, P0, R2, c[0x0][0x4a8], 0x2 ;  /* 0x00012a0002047a11 */ /* 0x000fc800078010ff */
[----:B------:R-:W-:Y:S02]  /*102c0*/  LEA.HI.X R5, R2, c[0x0][0x4ac], R0, 0x2, P0 ;  /* 0x00012b0002057a11 */ /* 0x000fe400000f1400 */
[----:B------:R-:W-:-:S05]  /*102d0*/  MOV R0, 0xff800000 ;  /* 0xff80000000007802 */ /* 0x000fca0000000f00 */
[----:B------:R2:W-:Y:S02]  /*102e0*/  STG.E [R4.64], R0 ;  /* 0x0000000004007986 */ /* 0x0005e4000c101906 */
.L_x_83:
[----:B------:R-:W-:Y:S05]  /*102f0*/  BSYNC B1 ;  /* 0x0000000000017941 */ /* 0x000fea0003800000 */
.L_x_78:
[----:B--2---:R-:W2:Y:S02]  /*10300*/  LDL R0, [R1+0x58] ;  /* 0x0000580001007983 */ /* 0x004ea40000100800 */
[----:B--2---:R-:W-:-:S13]  /*10310*/  ISETP.NE.AND P0, PT, R0, RZ, PT ;  /* 0x000000ff0000720c */ /* 0x004fda0003f05270 */
[----:B------:R-:W-:Y:S01]  /*10320*/  @P0 WARPSYNC 0xffffffff ;  /* 0xffffffff00000948 */ /* 0x000fe20003800000 */
[----:B------:R-:W-:Y:S06]  /*10330*/  @P0 BAR.SYNC.DEFER_BLOCKING 0x5, 0x100 ;  /* 0x0144000000000b1d */ /* 0x000fec0000010000 */
[----:B------:R-:W2:Y:S04]  /*10340*/  @P0 LDS R0, [0x10100] ;  /* 0x01010000ff000984 */ /* 0x000ea80000000800 */
[----:B--2---:R2:W-:Y:S04]  /*10350*/  @P0 STL [R1+0x4c], R0 ;  /* 0x00004c0001000387 */ /* 0x0045e80000100800 */
[----:B------:R-:W-:Y:S06]  /*10360*/  @P0 BAR.ARV 0x4, 0x100 ;  /* 0x0104000000000b1d */ /* 0x000fec0000002000 */
[----:B------:R-:W-:Y:S05]  /*10370*/  @P0 BRA `(.L_x_84) ;  /* 0x0000007000000947 */ /* 0x000fea0003800000 */
[----:B------:R-:W-:Y:S05]  /*10380*/  BRA.DIV ~URZ, `(.L_x_85) ;  /* 0x000002227f007947 */ /* 0x000fea000b800000 */
[----:B--2---:R2:W4:Y:S02]  /*10390*/  SHFL.IDX PT, R0, R41, RZ, 0x1f ;  /* 0x00001fff29007589 */ /* 0x00452400000e0000 */
.L_x_90:
[----:B------:R-:W-:Y:S01]  /*103a0*/  WARPSYNC 0xffffffff ;  /* 0xffffffff00007948 */ /* 0x000fe20003800000 */
[----:B------:R-:W-:Y:S06]  /*103b0*/  BAR.SYNC.DEFER_BLOCKING 0x4, 0x100 ;  /* 0x0104000000007b1d */ /* 0x000fec0000010000 */
[----:B----4-:R4:W-:Y:S04]  /*103c0*/  STL [R1+0x4c], R0 ;  /* 0x00004c0001007387 */ /* 0x0109e80000100800 */
[----:B------:R4:W-:Y:S04]  /*103d0*/  @!P6 STS [0x10100], R41 ;  /* 0x01010029ff00e388 */ /* 0x0009e80000000800 */
[----:B------:R-:W-:Y:S06]  /*103e0*/  BAR.ARV 0x5, 0x100 ;  /* 0x0144000000007b1d */ /* 0x000fec0000002000 */
.L_x_84:
[----:B--2-4-:R-:W2:Y:S02]  /*103f0*/  LDL R0, [R1+0x4c] ;  /* 0x00004c0001007983 */ /* 0x014ea40000100800 */
[----:B--2---:R-:W-:-:S13]  /*10400*/  ISETP.GE.AND P0, PT, R0, c[0x0][0x538], PT ;  /* 0x00014e0000007a0c */ /* 0x004fda0003f06270 */
[----:B-1-3--:R-:W-:Y:S01]  /*10410*/  @P0 CALL.REL.NOINC `(.L_x_86) ;  /* 0x0000001000000944 */ /* 0x00afe20003c00000 */
[----:B------:R-:W-:Y:S05]  /*10420*/  BRA `(.L_x_87) ;  /* 0xffff03a000007947 */ /* 0x000fea000383ffff */
.L_x_86:
[----:B------:R-:W-:Y:S05]  /*10430*/  EXIT ;  /* 0x000000000000794d */ /* 0x000fea0003800000 */
.L_x_74:
[----:B-1----:R1:W5:Y:S01]  /*10440*/  LDL R2, [R1+0xc] ;  /* 0x00000c0001027983 */ /* 0x0023620000100800 */
[----:B------:R-:W-:Y:S02]  /*10450*/  MOV R5, 0x2 ;  /* 0x0000000200057802 */ /* 0x000fe40000000f00 */
[----:B------:R-:W-:Y:S02]  /*10460*/  MOV R4, 0x10480 ;  /* 0x0001048000047802 */ /* 0x000fe40000000f00 */
[----:B-1---5:R-:W-:Y:S05]  /*10470*/  CALL.REL.NOINC `($__internal_0_$__cuda_sm70_shflsync_bfly_p) ;  /* 0x0000017000007944 */ /* 0x022fea0003c00000 */
[----:B------:R-:W-:Y:S01]  /*10480*/  MOV R0, R2 ;  /* 0x0000000200007202 */ /* 0x000fe20000000f00 */
[----:B------:R-:W-:Y:S05]  /*10490*/  BRA `(.L_x_88) ;  /* 0xffffe38000007947 */ /* 0x000fea000383ffff */
.L_x_75:
[----:B------:R-:W-:Y:S01]  /*104a0*/  IMAD.MOV.U32 R2, RZ, RZ, R0 ;  /* 0x000000ffff027224 */ /* 0x000fe200078e0000 */
[----:B------:R-:W-:Y:S02]  /*104b0*/  MOV R5, 0x1 ;  /* 0x0000000100057802 */ /* 0x000fe40000000f00 */
[----:B------:R-:W-:Y:S02]  /*104c0*/  MOV R4, 0x104e0 ;  /* 0x000104e000047802 */ /* 0x000fe40000000f00 */
[----:B------:R-:W-:Y:S05]  /*104d0*/  CALL.REL.NOINC `($__internal_0_$__cuda_sm70_shflsync_bfly_p) ;  /* 0x0000011000007944 */ /* 0x000fea0003c00000 */
[----:B------:R-:W-:Y:S02]  /*104e0*/  FADD.FTZ R0, R0, R2 ;  /* 0x0000000200007221 */ /* 0x000fe40000010000 */
[----:B------:R1:W5:Y:S01]  /*104f0*/  LDL R2, [R1+0x10] ;  /* 0x0000100001027983 */ /* 0x0003620000100800 */
[----:B------:R-:W-:-:S02]  /*10500*/  MOV R5, 0x2 ;  /* 0x0000000200057802 */ /* 0x000fc40000000f00 */
[----:B------:R-:W-:Y:S02]  /*10510*/  MOV R4, 0x10530 ;  /* 0x0001053000047802 */ /* 0x000fe40000000f00 */
[----:B-1---5:R-:W-:Y:S05]  /*10520*/  CALL.REL.NOINC `($__internal_0_$__cuda_sm70_shflsync_bfly_p) ;  /* 0x000000c000007944 */ /* 0x022fea0003c00000 */
[----:B------:R-:W2:Y:S01]  /*10530*/  LDL.LU R3, [R1+0x10] ;  /* 0x0000100001037983 */ /* 0x000ea20000300800 */
[----:B------:R-:W-:Y:S02]  /*10540*/  MOV R5, 0x1 ;  /* 0x0000000100057802 */ /* 0x000fe40000000f00 */
[----:B------:R-:W-:Y:S01]  /*10550*/  MOV R4, 0x10590 ;  /* 0x0001059000047802 */ /* 0x000fe20000000f00 */
[----:B--2---:R-:W-:-:S05]  /*10560*/  FADD.FTZ R3, R3, R2 ;  /* 0x0000000203037221 */ /* 0x004fca0000010000 */
[----:B------:R-:W-:Y:S02]  /*10570*/  MOV R2, R3 ;  /* 0x0000000300027202 */ /* 0x000fe40000000f00 */
[----:B------:R-:W-:Y:S05]  /*10580*/  CALL.REL.NOINC `($__internal_0_$__cuda_sm70_shflsync_bfly_p) ;  /* 0x0000006000007944 */ /* 0x000fea0003c00000 */
[----:B------:R-:W-:Y:S01]  /*10590*/  MOV R4, R2 ;  /* 0x0000000200047202 */ /* 0x000fe20000000f00 */
[----:B------:R-:W-:Y:S05]  /*105a0*/  BRA `(.L_x_89) ;  /* 0xffffe30000007947 */ /* 0x000fea000383ffff */
.L_x_85:
[----:B--2---:R-:W-:Y:S02]  /*105b0*/  MOV R0, R41 ;  /* 0x0000002900007202 */ /* 0x004fe40000000f00 */
[----:B---3--:R-:W-:Y:S02]  /*105c0*/  MOV R2, 0x105e0 ;  /* 0x000105e000027802 */ /* 0x008fe40000000f00 */
[----:B-1----:R-:W-:Y:S05]  /*105d0*/  CALL.REL.NOINC `($__internal_1_$__cuda_sm70_shflsync_idx_p) ;  /* 0x0000005000007944 */ /* 0x002fea0003c00000 */
[----:B-12---:R-:W-:Y:S05]  /*105e0*/  BRA `(.L_x_90) ;  /* 0xfffffdb000007947 */ /* 0x006fea000383ffff */
        .weak           $__internal_0_$__cuda_sm70_shflsync_bfly_p
        .type           $__internal_0_$__cuda_sm70_shflsync_bfly_p,@function
        .size           $__internal_0_$__cuda_sm70_shflsync_bfly_p,($__internal_1_$__cuda_sm70_shflsync_idx_p - $__internal_0_$__cuda_sm70_shflsync_bfly_p)
$__internal_0_$__cuda_sm70_shflsync_bfly_p:
[----:B------:R-:W-:Y:S04]  /*105f0*/  WARPSYNC R6 ;  /* 0x0000000600007348 */ /* 0x000fe80003800000 */
[----:B------:R1:W2:Y:S02]  /*10600*/  SHFL.BFLY PT, R2, R2, R5, R7 ;  /* 0x0c00000502027389 */ /* 0x0002a400000e0007 */
[----:B-1----:R-:W-:-:S04]  /*10610*/  MOV R5, 0x0 ;  /* 0x0000000000057802 */ /* 0x002fc80000000f00 */
[----:B--2---:R-:W-:Y:S05]  /*10620*/  RET.REL.NODEC R4 `(_ZN7cutlass13device_kernelIN5flash19enable_sm80_to_sm89INS1_16FlashAttnFwdSm80INS1_25CollectiveMainloopFwdSm80ILi8ELi1ELb1EN4cute5tupleIJNS5_1CILi128EEES8_S8_EEELi128ENS_10bfloat16_tEfNS_4arch4Sm80ELb1ELb0ELb1ELb0ELb0ELb0ELb1ELb1EEENS1_21CollectiveEpilogueFwdIS9_NS6_IJNS7_ILi1EEESF_SF_EEESA_SC_Li256ELb0ELb1ELb1ELb0EEENS1_30DynamicPersistentTileSchedulerILi256ELi256ELb1ELb1ELb0EEEEEEEEEvNT_6ParamsE) ;  /* 0xfffef9d004007950 */ /* 0x004fea0003c3ffff */
        .weak           $__internal_1_$__cuda_sm70_shflsync_idx_p
        .type           $__internal_1_$__cuda_sm70_shflsync_idx_p,@function
        .size           $__internal_1_$__cuda_sm70_shflsync_idx_p,(.L_x_1338 - $__internal_1_$__cuda_sm70_shflsync_idx_p)
$__internal_1_$__cuda_sm70_shflsync_idx_p:
[----:B------:R-:W-:Y:S01]  /*10630*/  MOV R3, 0x0 ;  /* 0x0000000000037802 */ /* 0x000fe20000000f00 */
[----:B------:R-:W-:Y:S04]  /*10640*/  WARPSYNC R42 ;  /* 0x0000002a00007348 */ /* 0x000fe80003800000 */
[----:B------:R1:W2:Y:S01]  /*10650*/  SHFL.IDX PT, R0, R0, R44, R43 ;  /* 0x0000002c00007389 */ /* 0x0002a200000e002b */
[----:B------:R-:W-:Y:S05]  /*10660*/  RET.REL.NODEC R2 `(_ZN7cutlass13device_kernelIN5flash19enable_sm80_to_sm89INS1_16FlashAttnFwdSm80INS1_25CollectiveMainloopFwdSm80ILi8ELi1ELb1EN4cute5tupleIJNS5_1CILi128EEES8_S8_EEELi128ENS_10bfloat16_tEfNS_4arch4Sm80ELb1ELb0ELb1ELb0ELb0ELb0ELb1ELb1EEENS1_21CollectiveEpilogueFwdIS9_NS6_IJNS7_ILi1EEESF_SF_EEESA_SC_Li256ELb0ELb1ELb1ELb0EEENS1_30DynamicPersistentTileSchedulerILi256ELi256ELb1ELb1ELb0EEEEEEEEEvNT_6ParamsE) ;  /* 0xfffef99002007950 */ /* 0x000fea0003c3ffff */
.L_x_91:
        /* <DEDUP_REMOVED lines=9> */
.L_x_1338:


//--------------------- .text._ZN7cutlass13device_kernelIN5flash19enable_sm80_to_sm89INS1_16FlashAttnFwdSm80INS1_25CollectiveMainloopFwdSm80ILi4ELi1ELb0EN4cute5tupleIJNS5_1CILi128EEENS7_ILi64EEES8_EEELi128ENS_10bfloat16_tEfNS_4arch4Sm80ELb0ELb0ELb1ELb0ELb0ELb0ELb1ELb1EEENS1_21CollectiveEpilogueFwdINS6_IJS8_S8_S9_EEENS6_IJNS7_ILi1EEESH_SH_EEESB_SD_Li128ELb0ELb1ELb1ELb0EEENS1_19SingleTileSchedulerILb0ELb1ELb1ELi128EEEEEEEEEvNT_6ParamsE --------------------------
	.section	.text._ZN7cutlass13device_kernelIN5flash19enable_sm80_to_sm89INS1_16FlashAttnFwdSm80INS1_25CollectiveMainloopFwdSm80ILi4ELi1ELb0EN4cute5tupleIJNS5_1CILi128EEENS7_ILi64EEES8_EEELi128ENS_10bfloat16_tEfNS_4arch4Sm80ELb0ELb0ELb1ELb0ELb0ELb0ELb1ELb1EEENS1_21CollectiveEpilogueFwdINS6_IJS8_S8_S9_EEENS6_IJNS7_ILi1EEESH_SH_EEESB_SD_Li128ELb0ELb1ELb1ELb0EEENS1_19SingleTileSchedulerILb0ELb1ELb1ELi128EEEEEEEEEvNT_6ParamsE,"ax",@progbits
	.sectioninfo	@"SHI_REGISTERS=255"
	.align	128
.text._ZN7cutlass13device_kernelIN5flash19enable_sm80_to_sm89INS1_16FlashAttnFwdSm80INS1_25CollectiveMainloopFwdSm80ILi4ELi1ELb0EN4cute5tupleIJNS5_1CILi128EEENS7_ILi64EEES8_EEELi128ENS_10bfloat16_tEfNS_4arch4Sm80ELb0ELb0ELb1ELb0ELb0ELb0ELb1ELb1EEENS1_21CollectiveEpilogueFwdINS6_IJS8_S8_S9_EEENS6_IJNS7_ILi1EEESH_SH_EEESB_SD_Li128ELb0ELb1ELb1ELb0EEENS1_19SingleTileSchedulerILb0ELb1ELb1ELi128EEEEEEEEEvNT_6ParamsE:
        .type           _ZN7cutlass13device_kernelIN5flash19enable_sm80_to_sm89INS1_16FlashAttnFwdSm80INS1_25CollectiveMainloopFwdSm80ILi4ELi1ELb0EN4cute5tupleIJNS5_1CILi128EEENS7_ILi64EEES8_EEELi128ENS_10bfloat16_tEfNS_4arch4Sm80ELb0ELb0ELb1ELb0ELb0ELb0ELb1ELb1EEENS1_21CollectiveEpilogueFwdINS6_IJS8_S8_S9_EEENS6_IJNS7_ILi1EEESH_SH_EEESB_SD_Li128ELb0ELb1ELb1ELb0EEENS1_19SingleTileSchedulerILb0ELb1ELb1ELi128EEEEEEEEEvNT_6ParamsE,@function
        .size           _ZN7cutlass13device_kernelIN5flash19enable_sm80_to_sm89INS1_16FlashAttnFwdSm80INS1_25CollectiveMainloopFwdSm80ILi4ELi1ELb0EN4cute5tupleIJNS5_1CILi128EEENS7_ILi64EEES8_EEELi128ENS_10bfloat16_tEfNS_4arch4Sm80ELb0ELb0ELb1ELb0ELb0ELb0ELb1ELb1EEENS1_21CollectiveEpilogueFwdINS6_IJS8_S8_S9_EEENS6_IJNS7_ILi1EEESH_SH_EEESB_SD_Li128ELb0ELb1ELb1ELb0EEENS1_19SingleTileSchedulerILb0ELb1ELb1ELi128EEEEEEEEEvNT_6ParamsE,(.L_x_1341 - _ZN7cutlass13device_kernelIN5flash19enable_sm80_to_sm89INS1_16FlashAttnFwdSm80INS1_25CollectiveMainloopFwdSm80ILi4ELi1ELb0EN4cute5tupleIJNS5_1CILi128EEENS7_ILi64EEES8_EEELi128ENS_10bfloat16_tEfNS_4arch4Sm80ELb0ELb0ELb1ELb0ELb0ELb0ELb1ELb1EEENS1_21CollectiveEpilogueFwdINS6_IJS8_S8_S9_EEENS6_IJNS7_ILi1EEESH_SH_EEESB_SD_Li128ELb0ELb1ELb1ELb0EEENS1_19SingleTileSchedulerILb0ELb1ELb1ELi128EEEEEEEEEvNT_6ParamsE)
        .other          _ZN7cutlass13device_kernelIN5flash19enable_sm80_to_sm89INS1_16FlashAttnFwdSm80INS1_25CollectiveMainloopFwdSm80ILi4ELi1ELb0EN4cute5tupleIJNS5_1CILi128EEENS7_ILi64EEES8_EEELi128ENS_10bfloat16_tEfNS_4arch4Sm80ELb0ELb0ELb1ELb0ELb0ELb0ELb1ELb1EEENS1_21CollectiveEpilogueFwdINS6_IJS8_S8_S9_EEENS6_IJNS7_ILi1EEESH_SH_EEESB_SD_Li128ELb0ELb1ELb1ELb0EEENS1_19SingleTileSchedulerILb0ELb1ELb1ELi128EEEEEEEEEvNT_6ParamsE,@"STO_CUDA_ENTRY STV_DEFAULT"
_ZN7cutlass13device_kernelIN5flash19enable_sm80_to_sm89INS1_16FlashAttnFwdSm80INS1_25CollectiveMainloopFwdSm80ILi4ELi1ELb0EN4cute5tupleIJNS5_1CILi128EEENS7_ILi64EEES8_EEELi128ENS_10bfloat16_tEfNS_4arch4Sm80ELb0ELb0ELb1ELb0ELb0ELb0ELb1ELb1EEENS1_21CollectiveEpilogueFwdINS6_IJS8_S8_S9_EEENS6_IJNS7_ILi1EEESH_SH_EEESB_SD_Li128ELb0ELb1ELb1ELb0EEENS1_19SingleTileSchedulerILb0ELb1ELb1ELi128EEEEEEEEEvNT_6ParamsE:
        /* <DEDUP_REMOVED lines=18> */
.L_x_92:
[----:B---3--:R-:W-:Y:S02]  /*0120*/  ULDC.64 UR4, c[0x0][0x550] ;  /* 0x0001540000047ab9 */ /* 0x008fe40000000a00 */
[----:B------:R-:W-:Y:S02]  /*0130*/  UISETP.NE.AND UP0, UPT, UR4, 0x1, UPT ;  /* 0x000000010400788c */ /* 0x000fe4000bf05270 */
[----:B------:R-:W-:-:S02]  /*0140*/  UIMAD.WIDE.U32 UR8, UR6, UR5, URZ ;  /* 0x00000005060872a5 */ /* 0x000fc4000f8e003f */
[----:B------:R-:W-:Y:S02]  /*0150*/  ULDC UR4, c[0x0][0x558] ;  /* 0x0001560000047ab9 */ /* 0x000fe40000000800 */
[----:B------:R-:W-:-:S05]  /*0160*/  UMOV UR11, UR6 ;  /* 0x00000006000b7c82 */ /* 0x000fca0008000000 */
[----:B------:R-:W-:-:S03]  /*0170*/  @UP0 USHF.R.U32.HI UR11, URZ, UR4, UR9 ;  /* 0x000000043f0b0299 */ /* 0x000fc60008011609 */
.L_x_93:
        /* <DEDUP_REMOVED lines=21> */
[----:B------:R-:W-:-:S04]  /*02d0*/  IABS R0, R3 ;  /* 0x0000000300007213 */ /* 0x000fc80000000000 */
[----:B------:R-:W1:Y:S02]  /*02e0*/  R2UR UR9, R0 ;  /* 0x00000000000973c2 */ /* 0x000e6400000e0000 */
[----:B-1----:R-:W1:Y:S08]  /*02f0*/  I2F.RP R0, UR9 ;  /* 0x0000000900007d06 */ /* 0x002e700008209400 */
[----:B-1----:R-:W1:Y:S02]  /*0300*/  MUFU.RCP R0, R0 ;  /* 0x0000000000007308 */ /* 0x002e640000001000 */
[----:B-1----:R-:W-:-:S06]  /*0310*/  IADD3 R0, R0, 0xffffffe, RZ ;  /* 0x0ffffffe00007810 */ /* 0x002fcc0007ffe0ff */
[----:B------:R-:W1:Y:S02]  /*0320*/  F2I.FTZ.U32.TRUNC.NTZ R0, R0 ;  /* 0x0000000000007305 */ /* 0x000e64000021f000 */
[----:B-1----:R1:W2:Y:S02]  /*0330*/  R2UR UR13, R0 ;  /* 0x00000000000d73c2 */ /* 0x0022a400000e0000 */
[----:B-1----:R-:W-:Y:S01]  /*0340*/  IMAD.U32 R0, RZ, RZ, UR10 ;  /* 0x0000000aff007e24 */ /* 0x002fe2000f8e00ff */
[----:B--2---:R-:W-:Y:S02]  /*0350*/  UIADD3 UR4, URZ, -UR13, URZ ;  /* 0x8000000d3f047290 */ /* 0x004fe4000fffe03f */
[----:B------:R-:W-:Y:S02]  /*0360*/  ULOP3.LUT UR10, UR10, UR5, URZ, 0x3c, !UPT ;  /* 0x000000050a0a7292 */ /* 0x000fe4000f8e3c3f */
[----:B------:R-:W-:Y:S01]  /*0370*/  IABS R2, R0 ;  /* 0x0000000000027213 */ /* 0x000fe20000000000 */
[----:B------:R-:W-:Y:S01]  /*0380*/  UIMAD UR4, UR4, UR9, URZ ;  /* 0x00000009040472a4 */ /* 0x000fe2000f8e023f */
[----:B------:R-:W-:-:S02]  /*0390*/  IABS R0, R3 ;  /* 0x0000000300007213 */ /* 0x000fc40000000000 */
[----:B------:R-:W1:Y:S01]  /*03a0*/  R2UR UR8, R2 ;  /* 0x00000000020873c2 */ /* 0x000e6200000e0000 */
[----:B------:R-:W-:Y:S02]  /*03b0*/  UIMAD.WIDE.U32 UR12, UR13, UR4, UR12 ;  /* 0x000000040d0c72a5 */ /* 0x000fe4000f8e000c */
[----:B------:R-:W-:-:S05]  /*03c0*/  IMAD.MOV R0, RZ, RZ, -R0 ;  /* 0x000000ffff007224 */ /* 0x000fca00078e0a00 */
[----:B------:R-:W2:Y:S01]  /*03d0*/  R2UR UR7, R0 ;  /* 0x00000000000773c2 */ /* 0x000ea200000e0000 */
[----:B-1----:R-:W-:-:S04]  /*03e0*/  UIMAD.WIDE.U32 UR12, UR13, UR8, URZ ;  /* 0x000000080d0c72a5 */ /* 0x002fc8000f8e003f */
[----:B--2---:R-:W-:-:S04]  /*03f0*/  UIMAD UR7, UR13, UR7, UR8 ;  /* 0x000000070d0772a4 */ /* 0x004fc8000f8e0208 */
        /* <DEDUP_REMOVED lines=9> */
.L_x_94:
[----:B------:R-:W-:Y:S01]  /*0490*/  ULOP3.LUT UR8, UR6, 0xffff, URZ, 0xc0, !UPT ;  /* 0x0000ffff06087892 */ /* 0x000fe2000f8ec03f */
[----:B------:R-:W-:Y:S01]  /*04a0*/  PLOP3.LUT P4, PT, PT, PT, PT, 0x80, 0x0 ;  /* 0x000000000000781c */ /* 0x000fe20003f8f070 */
[----:B------:R-:W-:Y:S01]  /*04b0*/  ULDC.64 UR18, c[0x0][0x118] ;  /* 0x0000460000127ab9 */ /* 0x000fe20000000a00 */
[----:B------:R-:W-:Y:S01]  /*04c0*/  CS2R R20, SRZ ;  /* 0x0000000000147805 */ /* 0x000fe2000001ff00 */
[----:B------:R-:W-:Y:S01]  /*04d0*/  UIMAD UR8, UR8, UR13, URZ ;  /* 0x0000000d080872a4 */ /* 0x000fe2000f8e023f */
[----:B------:R-:W-:Y:S01]  /*04e0*/  CS2R R18, SRZ ;  /* 0x0000000000127805 */ /* 0x000fe2000001ff00 */
        /* <DEDUP_REMOVED lines=70> */
[----:B------:R-:W-:Y:S01]  /*0950*/  ISETP.NE.U32.AND P2, PT, RZ, c[0x0][0x340], PT ;  /* 0x0000d000ff007a0c */ /* 0x000fe20003f45070 */
[----:B------:R-:W1:Y:S01]  /*0960*/  S2R R27, SR_CTAID.X ;  /* 0x00000000001b7919 */ /* 0x000e620000002500 */
[----:B------:R-:W-:Y:S01]  /*0970*/  SHF.R.S32.HI R24, RZ, 0x1f, R188 ;  /* 0x0000001fff187819 */ /* 0x000fe200000114bc */
[----:B------:R-:W-:Y:S01]  /*0980*/  USHF.R.S32.HI UR9, URZ, 0x1f, UR11 ;  /* 0x0000001f3f097899 */ /* 0x000fe2000801140b */
[----:B------:R-:W-:Y:S01]  /*0990*/  ISETP.NE.AND.EX P2, PT, RZ, c[0x0][0x344], PT, P2 ;  /* 0x0000d100ff007a0c */ /* 0x000fe20003f45320 */
[----:B------:R-:W-:-:S12]  /*09a0*/  ULDC.64 UR4, c[0x0][0x1b8] ;  /* 0x00006e0000047ab9 */ /* 0x000fd80000000a00 */
[----:B------:R-:W-:-:S04]  /*09b0*/  @P2 IMAD.MOV.U32 R2, RZ, RZ, 0x4 ;  /* 0x00000004ff022424 */ /* 0x000fc800078e00ff */
[----:B------:R-:W-:-:S05]  /*09c0*/  @P2 IMAD.WIDE R2, R25, R2, c[0x0][0x340] ;  /* 0x0000d00019022625 */ /* 0x000fca00078e0202 */
[----:B------:R2:W3:Y:S01]  /*09d0*/  @P2 LDG.E R18, [R2.64] ;  /* 0x0000001202122981 */ /* 0x0004e2000c1e1900 */
[----:B------:R-:W-:Y:S01]  /*09e0*/  UIMAD.WIDE.U32 UR6, UR11, UR4, URZ ;  /* 0x000000040b0672a5 */ /* 0x000fe2000f8e003f */
[----:B------:R-:W-:Y:S01]  /*09f0*/  SHF.R.S32.HI R19, RZ, 0x1f, R25 ;  /* 0x0000001fff137819 */ /* 0x000fe20000011419 */
[----:B------:R-:W-:Y:S01]  /*0a00*/  UIMAD UR4, UR9, UR4, URZ ;  /* 0x00000004090472a4 */ /* 0x000fe2000f8e023f */
[----:B------:R-:W-:Y:S01]  /*0a10*/  LEA.HI R23, R24, R188, RZ, 0x4 ;  /* 0x000000bc18177211 */ /* 0x000fe200078f20ff */
[----:B------:R-:W-:Y:S01]  /*0a20*/  IMAD.MOV.U32 R26, RZ, RZ, 0x20 ;  /* 0x00000020ff1a7424 */ /* 0x000fe200078e00ff */
[----:B------:R-:W-:Y:S01]  /*0a30*/  BSSY B0, `(.L_x_96) ;  /* 0x0000075000007945 */ /* 0x000fe20003800000 */
[----:B------:R-:W-:Y:S01]  /*0a40*/  UIMAD UR4, UR11, UR5, UR4 ;  /* 0x000000050b0472a4 */ /* 0x000fe2000f8e0204 */
[----:B------:R-:W-:-:S03]  /*0a50*/  IMAD R12, R19, c[0x0][0x1c0], RZ ;  /* 0x00007000130c7a24 */ /* 0x000fc600078e02ff */
[----:B------:R-:W-:Y:S01]  /*0a60*/  UIADD3 UR4, UR7, UR4, URZ ;  /* 0x0000000407047290 */ /* 0x000fe2000fffe03f */
[----:B------:R-:W-:Y:S01]  /*0a70*/  IMAD R12, R25, c[0x0][0x1c4], R12 ;  /* 0x00007100190c7a24 */ /* 0x000fe200078e020c */
[----:B--2---:R-:W-:Y:S01]  /*0a80*/  LEA.HI R2, R24, R188, RZ, 0x3 ;  /* 0x000000bc18027211 */ /* 0x004fe200078f18ff */
[----:B------:R-:W-:-:S03]  /*0a90*/  IMAD.MOV.U32 R3, RZ, RZ, c[0x0][0x2c4] ;  /* 0x0000b100ff037624 */ /* 0x000fc600078e00ff */
[----:B------:R-:W-:Y:S02]  /*0aa0*/  LOP3.LUT R0, R2, 0xfffffff8, RZ, 0xc0, !PT ;  /* 0xfffffff802007812 */ /* 0x000fe400078ec0ff */
[----:B------:R-:W-:Y:S02]  /*0ab0*/  ISETP.NE.AND P0, PT, R3, 0x1, PT ;  /* 0x000000010300780c */ /* 0x000fe40003f05270 */
[----:B------:R-:W-:Y:S01]  /*0ac0*/  SHF.R.S32.HI R32, RZ, 0x3, R2 ;  /* 0x00000003ff207819 */ /* 0x000fe20000011402 */
[----:B------:R-:W-:Y:S01]  /*0ad0*/  IMAD.IADD R33, R188, 0x1, -R0 ;  /* 0x00000001bc217824 */ /* 0x000fe200078e0a00 */
[----:B------:R-:W-:Y:S01]  /*0ae0*/  MOV R3, UR7 ;  /* 0x0000000700037c02 */ /* 0x000fe20008000f00 */
[----:B------:R-:W-:Y:S01]  /*0af0*/  IMAD.U32 R2, RZ, RZ, UR6 ;  /* 0x00000006ff027e24 */ /* 0x000fe2000f8e00ff */
[----:B------:R-:W-:Y:S01]  /*0b00*/  SHF.R.S32.HI R4, RZ, 0x1f, R32 ;  /* 0x0000001fff047819 */ /* 0x000fe20000011420 */
[C---:B------:R-:W-:Y:S01]  /*0b10*/  IMAD.SHL.U32 R10, R33.reuse, 0x8, RZ ;  /* 0x00000008210a7824 */ /* 0x040fe200078e00ff */
[----:B------:R-:W-:Y:S01]  /*0b20*/  LEA R0, R33, R32, 0x4 ;  /* 0x0000002021007211 */ /* 0x000fe200078e20ff */
[----:B------:R-:W-:Y:S01]  /*0b30*/  IMAD.U32 R3, RZ, RZ, UR4 ;  /* 0x00000004ff037e24 */ /* 0x000fe2000f8e00ff */
[----:B------:R-:W-:Y:S01]  /*0b40*/  ULDC.64 UR4, c[0x0][0x210] ;  /* 0x0000840000047ab9 */ /* 0x000fe20000000a00 */
[----:B------:R-:W-:Y:S01]  /*0b50*/  IMAD R5, R4, c[0x0][0x1e0], RZ ;  /* 0x0000780004057a24 */ /* 0x000fe200078e02ff */
[----:B------:R-:W-:Y:S01]  /*0b60*/  SHF.R.S32.HI R11, RZ, 0x1f, R10 ;  /* 0x0000001fff0b7819 */ /* 0x000fe2000001140a */
[----:B-1----:R-:W-:Y:S01]  /*0b70*/  IMAD R9, R27, 0x80, R0 ;  /* 0x000000801b097824 */ /* 0x002fe200078e0200 */
[----:B------:R-:W-:Y:S01]  /*0b80*/  ULDC.64 UR6, c[0x0][0x1e8] ;  /* 0x00007a0000067ab9 */ /* 0x000fe20000000a00 */
[----:B------:R-:W-:Y:S01]  /*0b90*/  IMAD.WIDE.U32 R2, R25, c[0x0][0x1c0], R2 ;  /* 0x0000700019027a25 */ /* 0x000fe200078e0002 */
[----:B------:R-:W-:Y:S01]  /*0ba0*/  UIMAD UR4, UR9, UR4, URZ ;  /* 0x00000004090472a4 */ /* 0x000fe2000f8e023f */
[----:B------:R-:W-:Y:S01]  /*0bb0*/  ISETP.GE.AND P3, PT, R10, c[0x0][0x1d4], PT ;  /* 0x000075000a007a0c */ /* 0x000fe20003f66270 */
[----:B------:R-:W-:Y:S01]  /*0bc0*/  UIMAD UR6, UR9, UR6, URZ ;  /* 0x00000006090672a4 */ /* 0x000fe2000f8e023f */
[----:B------:R-:W-:Y:S01]  /*0bd0*/  @P0 IMAD.HI.U32 R0, R9, c[0x0][0x2c8], RZ ;  /* 0x0000b20009000a27 */ /* 0x000fe200078e00ff */
[----:B------:R-:W-:-:S02]  /*0be0*/  UIMAD UR4, UR11, UR5, UR4 ;  /* 0x000000050b0472a4 */ /* 0x000fc4000f8e0204 */
[----:B------:R-:W-:Y:S01]  /*0bf0*/  UIMAD UR6, UR11, UR7, UR6 ;  /* 0x000000070b0672a4 */ /* 0x000fe2000f8e0206 */
[----:B------:R-:W-:Y:S01]  /*0c00*/  IMAD.MOV.U32 R8, RZ, RZ, R9 ;  /* 0x000000ffff087224 */ /* 0x000fe200078e0009 */
[----:B------:R-:W-:Y:S01]  /*0c10*/  @P0 SHF.R.U32.HI R8, RZ, c[0x0][0x2cc], R0 ;  /* 0x0000b300ff080a19 */ /* 0x000fe20000011600 */
[C---:B------:R-:W-:Y:S01]  /*0c20*/  IMAD R14, R32.reuse, c[0x0][0x1e4], R5 ;  /* 0x00007900200e7a24 */ /* 0x040fe200078e0205 */
[C---:B------:R-:W-:Y:S01]  /*0c30*/  SHF.L.U32 R0, R32.reuse, 0x6, RZ ;  /* 0x0000000620007819 */ /* 0x040fe200000006ff */
[----:B------:R-:W-:Y:S01]  /*0c40*/  IMAD.WIDE.U32 R6, R32, c[0x0][0x1e0], R10 ;  /* 0x0000780020067a25 */ /* 0x000fe200078e000a */
[----:B------:R-:W-:Y:S02]  /*0c50*/  ULDC UR5, c[0x0][0x2c4] ;  /* 0x0000b10000057ab9 */ /* 0x000fe40000000800 */
[----:B------:R-:W-:Y:S01]  /*0c60*/  LOP3.LUT R0, R0, 0x1c0, RZ, 0xc0, !PT ;  /* 0x000001c000007812 */ /* 0x000fe200078ec0ff */
[----:B------:R-:W-:Y:S01]  /*0c70*/  IMAD.IADD R3, R3, 0x1, R12 ;  /* 0x0000000103037824 */ /* 0x000fe200078e020c */
[----:B------:R-:W-:Y:S01]  /*0c80*/  IADD3 R12, -R8, RZ, RZ ;  /* 0x000000ff080c7210 */ /* 0x000fe20007ffe1ff */
[----:B------:R-:W-:Y:S01]  /*0c90*/  IMAD.IADD R7, R7, 0x1, R14 ;  /* 0x0000000107077824 */ /* 0x000fe200078e020e */
[----:B------:R-:W-:Y:S01]  /*0ca0*/  LOP3.LUT R13, R0, 0x38, R10, 0xf8, !PT ;  /* 0x00000038000d7812 */ /* 0x000fe200078ef80a */
[----:B------:R-:W-:Y:S01]  /*0cb0*/  IMAD R4, R4, c[0x0][0x208], RZ ;  /* 0x0000820004047a24 */ /* 0x000fe200078e02ff */
[----:B------:R-:W-:Y:S01]  /*0cc0*/  SHF.R.U32.HI R0, RZ, 0x3, R0 ;  /* 0x00000003ff007819 */ /* 0x000fe20000011600 */
[----:B------:R-:W-:-:S02]  /*0cd0*/  IMAD R12, R12, c[0x0][0x2c4], R9 ;  /* 0x0000b1000c0c7a24 */ /* 0x000fc400078e0209 */
[----:B------:R-:W-:Y:S01]  /*0ce0*/  IMAD.WIDE.U32 R2, R8, c[0x0][0x1b0], R2 ;  /* 0x00006c0008027a25 */ /* 0x000fe200078e0002 */
[----:B------:R-:W-:Y:S02]  /*0cf0*/  LOP3.LUT R20, R13, R0, RZ, 0x3c, !PT ;  /* 0x000000000d147212 */ /* 0x000fe400078e3cff */
[----:B------:R-:W-:Y:S01]  /*0d00*/  MOV R0, UR11 ;  /* 0x0000000b00007c02 */ /* 0x000fe20008000f00 */
[C---:B------:R-:W-:Y:S01]  /*0d10*/  IMAD R15, R32.reuse, c[0x0][0x20c], R4 ;  /* 0x00008300200f7a24 */ /* 0x040fe200078e0204 */
[----:B------:R-:W-:Y:S01]  /*0d20*/  SHF.R.S32.HI R13, RZ, 0x1f, R8 ;  /* 0x0000001fff0d7819 */ /* 0x000fe20000011408 */
[----:B------:R-:W-:-:S04]  /*0d30*/  IMAD.WIDE.U32 R4, R32, c[0x0][0x208], R10 ;  /* 0x0000820020047a25 */ /* 0x000fc800078e000a */
[----:B------:R-:W-:Y:S01]  /*0d40*/  IMAD.WIDE.U32 R6, R0, c[0x0][0x1e8], R6 ;  /* 0x00007a0000067a25 */ /* 0x000fe200078e0006 */
[----:B------:R-:W-:-:S03]  /*0d50*/  LOP3.LUT R0, R23, 0xfffffff0, RZ, 0xc0, !PT ;  /* 0xfffffff017007812 */ /* 0x000fc600078ec0ff */
[----:B------:R-:W-:Y:S01]  /*0d60*/  IMAD R9, R13, c[0x0][0x1b0], RZ ;  /* 0x00006c000d097a24 */ /* 0x000fe200078e02ff */
[----:B------:R-:W-:Y:S01]  /*0d70*/  IADD3 R7, R7, UR6, RZ ;  /* 0x0000000607077c10 */ /* 0x000fe2000fffe0ff */
[----:B------:R-:W-:Y:S02]  /*0d80*/  IMAD.IADD R0, R188, 0x1, -R0 ;  /* 0x00000001bc007824 */ /* 0x000fe400078e0a00 */
[----:B------:R-:W-:Y:S01]  /*0d90*/  IMAD R9, R8, c[0x0][0x1b4], R9 ;  /* 0x00006d0008097a24 */ /* 0x000fe200078e0209 */
[----:B------:R-:W-:Y:S01]  /*0da0*/  SHF.R.S32.HI R8, RZ, 0x1f, R12 ;  /* 0x0000001fff087819 */ /* 0x000fe2000001140c */
[----:B------:R-:W-:Y:S01]  /*0db0*/  IMAD.IADD R5, R5, 0x1, R15 ;  /* 0x0000000105057824 */ /* 0x000fe200078e020f */
[----:B------:R-:W-:Y:S01]  /*0dc0*/  SHF.L.U32 R15, R33, 0x3, RZ ;  /* 0x00000003210f7819 */ /* 0x000fe200000006ff */
[----:B------:R-:W-:Y:S01]  /*0dd0*/  IMAD.U32 R13, RZ, RZ, UR11 ;  /* 0x0000000bff0d7e24 */ /* 0x000fe2000f8e00ff */
[----:B------:R-:W-:Y:S01]  /*0de0*/  IADD3 R3, R3, R9, RZ ;  /* 0x0000000903037210 */ /* 0x000fe20007ffe0ff */
[----:B------:R-:W-:Y:S01]  /*0df0*/  IMAD R8, R8, c[0x0][0x1a8], RZ ;  /* 0x00006a0008087a24 */ /* 0x000fe200078e02ff */
[----:B------:R-:W-:Y:S01]  /*0e00*/  SHF.R.S32.HI R9, RZ, 0x1f, R0 ;  /* 0x0000001fff097819 */ /* 0x000fe20000011400 */
[----:B------:R-:W-:Y:S01]  /*0e10*/  IMAD.WIDE.U32 R4, R13, c[0x0][0x210], R4 ;  /* 0x000084000d047a25 */ /* 0x000fe200078e0004 */
[----:B------:R-:W-:-:S02]  /*0e20*/  ISETP.GE.AND P5, PT, R15, c[0x0][0x198], PT ;  /* 0x000066000f007a0c */ /* 0x000fc40003fa6270 */
[----:B------:R-:W-:Y:S01]  /*0e30*/  LEA.HI R22, R9, R0, RZ, 0x3 ;  /* 0x0000000009167211 */ /* 0x000fe200078f18ff */
[C---:B------:R-:W-:Y:S01]  /*0e40*/  IMAD R8, R12.reuse, c[0x0][0x1ac], R8 ;  /* 0x00006b000c087a24 */ /* 0x040fe200078e0208 */
[----:B------:R-:W-:Y:S01]  /*0e50*/  IADD3 R5, R5, UR4, RZ ;  /* 0x0000000405057c10 */ /* 0x000fe2000fffe0ff */
[----:B------:R-:W-:Y:S01]  /*0e60*/  IMAD.WIDE.U32 R2, R12, c[0x0][0x1a8], R2 ;  /* 0x00006a000c027a25 */ /* 0x000fe200078e0002 */
[----:B------:R-:W-:Y:S01]  /*0e70*/  LOP3.LUT R13, R22, 0xfffffff8, RZ, 0xc0, !PT ;  /* 0xfffffff8160d7812 */ /* 0x000fe200078ec0ff */
[----:B------:R-:W-:Y:S01]  /*0e80*/  ULDC UR4, c[0x0][0x168] ;  /* 0x00005a0000047ab9 */ /* 0x000fe20000000800 */
[----:B------:R-:W-:Y:S01]  /*0e90*/  IADD3 R9, R10, 0x40, RZ ;  /* 0x000000400a097810 */ /* 0x000fe20007ffe0ff */
[----:B------:R-:W-:Y:S01]  /*0ea0*/  UIMAD UR4, UR5, UR4, URZ ;  /* 0x00000004050472a4 */ /* 0x000fe2000f8e023f */
[----:B------:R-:W-:Y:S01]  /*0eb0*/  LEA R17, P1, R2, c[0x0][0x160], 0x1 ;  /* 0x0000580002117a11 */ /* 0x000fe200078208ff */
[----:B------:R-:W-:Y:S01]  /*0ec0*/  IMAD.IADD R21, R0, 0x1, -R13 ;  /* 0x0000000100157824 */ /* 0x000fe200078e0a0d */
[----:B------:R-:W-:Y:S01]  /*0ed0*/  LEA.HI R13, R24, R188, RZ, 0x6 ;  /* 0x000000bc180d7211 */ /* 0x000fe200078f30ff */
[----:B------:R-:W-:Y:S01]  /*0ee0*/  IMAD.IADD R0, R3, 0x1, R8 ;  /* 0x0000000103007824 */ /* 0x000fe200078e0208 */
[----:B------:R-:W-:Y:S01]  /*0ef0*/  ISETP.GE.AND P0, PT, R9, c[0x0][0x1d4], PT ;  /* 0x0000750009007a0c */ /* 0x000fe20003f06270 */
[----:B------:R1:W2:Y:S02]  /*0f00*/  SHFL.IDX PT, R8, R17, RZ, 0x181f ;  /* 0x00181fff11087589 */ /* 0x0002a400000e0000 */
[----:B------:R-:W-:Y:S01]  /*0f10*/  IMAD.SHL.U32 R13, R13, 0x8, RZ ;  /* 0x000000080d0d7824 */ /* 0x000fe200078e00ff */
[----:B------:R-:W-:-:S04]  /*0f20*/  LEA.HI.X R16, R2, c[0x0][0x164], R0, 0x1, P1 ;  /* 0x0000590002107a11 */ /* 0x000fc800008f0c00 */
[----:B------:R-:W-:Y:S01]  /*0f30*/  LOP3.LUT R13, R20, 0xfffffe00, R13, 0xf8, !PT ;  /* 0xfffffe00140d7812 */ /* 0x000fe200078ef80d */
[----:B------:R1:W4:Y:S01]  /*0f40*/  SHFL.IDX PT, R9, R16, RZ, 0x181f ;  /* 0x00181fff10097589 */ /* 0x00032200000e0000 */
[----:B---3--:R-:W-:Y:S01]  /*0f50*/  @P2 SHF.R.S32.HI R3, RZ, 0x1f, R18 ;  /* 0x0000001fff032819 */ /* 0x008fe20000011412 */
[----:B------:R-:W-:Y:S01]  /*0f60*/  @!P2 IMAD.MOV.U32 R3, RZ, RZ, R19 ;  /* 0x000000ffff03a224 */ /* 0x000fe200078e0013 */
[----:B------:R-:W-:Y:S01]  /*0f70*/  @P2 MOV R2, R18 ;  /* 0x0000001200022202 */ /* 0x000fe20000000f00 */
[----:B------:R-:W-:Y:S01]  /*0f80*/  @!P2 IMAD.MOV.U32 R2, RZ, RZ, R25 ;  /* 0x000000ffff02a224 */ /* 0x000fe200078e0019 */
[----:B------:R-:W-:Y:S01]  /*0f90*/  IADD3 R18, R15, 0x40, RZ ;  /* 0x000000400f127810 */ /* 0x000fe20007ffe0ff */
[C---:B------:R-:W-:Y:S01]  /*0fa0*/  IMAD R12, R3.reuse, c[0x0][0x1f0], RZ ;  /* 0x00007c00030c7a24 */ /* 0x040fe200078e02ff */
[----:B------:R-:W-:Y:S01]  /*0fb0*/  MOV R25, 0x10 ;  /* 0x0000001000197802 */ /* 0x000fe20000000f00 */
[----:B------:R-:W-:Y:S01]  /*0fc0*/  IMAD R0, R3, c[0x0][0x218], RZ ;  /* 0x0000860003007a24 */ /* 0x000fe200078e02ff */
[----:B------:R-:W-:Y:S01]  /*0fd0*/  ISETP.GE.AND P4, PT, R18, c[0x0][0x198], PT ;  /* 0x0000660012007a0c */ /* 0x000fe20003f86270 */
[----:B------:R-:W-:-:S02]  /*0fe0*/  IMAD R14, R2, c[0x0][0x1f4], R12 ;  /* 0x00007d00020e7a24 */ /* 0x000fc400078e020c */
[C---:B------:R-:W-:Y:S02]  /*0ff0*/  IMAD R12, R2.reuse, c[0x0][0x21c], R0 ;  /* 0x00008700020c7a24 */ /* 0x040fe400078e0200 */
[----:B------:R-:W-:-:S04]  /*1000*/  IMAD.WIDE.U32 R36, R2, c[0x0][0x218], R4 ;  /* 0x0000860002247a25 */ /* 0x000fc800078e0004 */
[----:B------:R-:W-:Y:S01]  /*1010*/  IMAD.WIDE.U32 R28, R2, c[0x0][0x1f0], R6 ;  /* 0x00007c00021c7a25 */ /* 0x000fe200078e0006 */
[----:B------:R-:W-:-:S03]  /*1020*/  IADD3 R34, R37, R12, RZ ;  /* 0x0000000c25227210 */ /* 0x000fc60007ffe0ff */
[----:B------:R-:W-:Y:S01]  /*1030*/  IMAD.IADD R31, R29, 0x1, R14 ;  /* 0x000000011d1f7824 */ /* 0x000fe200078e020e */
[----:B------:R1:W-:Y:S01]  /*1040*/  STL.64 [R1+0x38], R28 ;  /* 0x0000381c01007387 */ /* 0x0003e20000100a00 */
[----:B------:R-:W-:-:S03]  /*1050*/  IMAD R19, R27, 0x80, R32 ;  /* 0x000000801b137824 */ /* 0x000fc600078e0220 */
[----:B------:R1:W-:Y:S02]  /*1060*/  STL.64 [R1+0x30], R36 ;  /* 0x0000302401007387 */ /* 0x0003e40000100a00 */
[----:B------:R-:W-:Y:S02]  /*1070*/  ISETP.GE.AND P6, PT, R19, UR4, PT ;  /* 0x0000000413007c0c */ /* 0x000fe4000bfc6270 */
[----:B------:R1:W-:Y:S02]  /*1080*/  STL [R1+0x20], R34 ;  /* 0x0000202201007387 */ /* 0x0003e40000100800 */
[----:B------:R-:W-:Y:S02]  /*1090*/  R2P PR, R21, 0x6 ;  /* 0x0000000615007804 */ /* 0x000fe40000000000 */
[----:B------:R1:W-:Y:S03]  /*10a0*/  STL [R1+0x2c], R31 ;  /* 0x00002c1f01007387 */ /* 0x0003e60000100800 */
[----:B------:R-:W-:-:S02]  /*10b0*/  SEL R3, R25, 0xfffffff0, !P1 ;  /* 0xfffffff019037807 */ /* 0x000fc40004800000 */
[----:B------:R-:W-:Y:S02]  /*10c0*/  SEL R0, R26, 0xffffffe0, !P2 ;  /* 0xffffffe01a007807 */ /* 0x000fe40005000000 */
[----:B------:R-:W-:Y:S05]  /*10d0*/  @P6 BRA `(.L_x_97) ;  /* 0x000000a000006947 */ /* 0x000fea0003800000 */
[----:B--2-4-:R-:W-:Y:S02]  /*10e0*/  SHF.R.S32.HI R2, RZ, 0x1f, R18 ;  /* 0x0000001fff027819 */ /* 0x014fe40000011412 */
[C---:B------:R-:W-:Y:S02]  /*10f0*/  LEA R4, P1, R15.reuse, R8, 0x1 ;  /* 0x000000080f047211 */ /* 0x040fe400078208ff */
[----:B------:R-:W-:Y:S02]  /*1100*/  LEA.HI R2, R2, R18, RZ, 0x3 ;  /* 0x0000001202027211 */ /* 0x000fe400078f18ff */
[----:B------:R-:W-:Y:S02]  /*1110*/  LEA.HI.X R5, R15, R9, R11, 0x1, P1 ;  /* 0x000000090f057211 */ /* 0x000fe400008f0c0b */
[----:B------:R-:W-:Y:S01]  /*1120*/  LOP3.LUT R6, R2, 0xfffffff8, RZ, 0xc0, !PT ;  /* 0xfffffff802067812 */ /* 0x000fe200078ec0ff */
[----:B------:R-:W-:-:S04]  /*1130*/  IMAD.SHL.U32 R2, R13, 0x2, RZ ;  /* 0x000000020d027824 */ /* 0x000fc800078e00ff */
[----:B------:R-:W-:Y:S01]  /*1140*/  IMAD.WIDE R8, R6, 0x2, R8 ;  /* 0x0000000206087825 */ /* 0x000fe200078e0208 */
[----:B------:R-:W-:Y:S01]  /*1150*/  @!PT LDS RZ, [RZ] ;  /* 0x00000000fffff984 */ /* 0x000fe20000000800 */
[----:B------:R2:W-:Y:S04]  /*1160*/  LDGSTS.E.BYPASS.LTC128B.128 [R2+0x8100], [R4.64], !P5 ;  /* 0x0810000004027fae */ /* 0x0005e8000e901d52 */
[----:B------:R2:W-:Y:S02]  /*1170*/  LDGSTS.E.BYPASS.LTC128B.128 [R2+0xc100], [R8.64], !P4 ;  /* 0x0c10000008027fae */ /* 0x0005e4000e101d52 */
.L_x_97:
[----:B--2-4-:R-:W-:Y:S05]  /*1180*/  BSYNC B0 ;  /* 0x0000000000007941 */ /* 0x014fea0003800000 */
.L_x_96:
[----:B------:R-:W-:Y:S01]  /*1190*/  IADD3 R2, R19, 0x10, RZ ;  /* 0x0000001013027810 */ /* 0x000fe20007ffe0ff */
[----:B------:R2:W3:Y:S01]  /*11a0*/  SHFL.IDX PT, R5, R16, 0x1, 0x181f ;  /* 0x00381f0010057f89 */ /* 0x0004e200000e0000 */
[----:B------:R-:W-:Y:S02]  /*11b0*/  BSSY B0, `(.L_x_98) ;  /* 0x000000e000007945 */ /* 0x000fe40003800000 */
[----:B------:R-:W-:Y:S01]  /*11c0*/  ISETP.GE.AND P1, PT, R2, UR4, PT ;  /* 0x0000000402007c0c */ /* 0x000fe2000bf26270 */
[----:B------:R2:W4:-:S12]  /*11d0*/  SHFL.IDX PT, R4, R17, 0x1, 0x181f ;  /* 0x00381f0011047f89 */ /* 0x00051800000e0000 */
[----:B------:R-:W-:Y:S05]  /*11e0*/  @P1 BRA `(.L_x_99) ;  /* 0x000000a000001947 */ /* 0x000fea0003800000 */
[----:B------:R-:W-:Y:S02]  /*11f0*/  SHF.R.S32.HI R2, RZ, 0x1f, R18 ;  /* 0x0000001fff027819 */ /* 0x000fe40000011412 */
[C---:B----4-:R-:W-:Y:S02]  /*1200*/  LEA R6, P1, R15.reuse, R4, 0x1 ;  /* 0x000000040f067211 */ /* 0x050fe400078208ff */
[----:B------:R-:W-:Y:S02]  /*1210*/  LEA.HI R2, R2, R18, RZ, 0x3 ;  /* 0x0000001202027211 */ /* 0x000fe400078f18ff */
[----:B---3--:R-:W-:Y:S02]  /*1220*/  LEA.HI.X R7, R15, R5, R11, 0x1, P1 ;  /* 0x000000050f077211 */ /* 0x008fe400008f0c0b */
[----:B------:R-:W-:Y:S01]  /*1230*/  LOP3.LUT R8, R2, 0xfffffff8, RZ, 0xc0, !PT ;  /* 0xfffffff802087812 */ /* 0x000fe200078ec0ff */
[----:B------:R-:W-:-:S04]  /*1240*/  IMAD.SHL.U32 R2, R13, 0x2, RZ ;  /* 0x000000020d027824 */ /* 0x000fc800078e00ff */
[----:B------:R-:W-:Y:S01]  /*1250*/  IMAD.WIDE R4, R8, 0x2, R4 ;  /* 0x0000000208047825 */ /* 0x000fe200078e0204 */
[----:B------:R-:W-:Y:S01]  /*1260*/  @!PT LDS RZ, [RZ] ;  /* 0x00000000fffff984 */ /* 0x000fe20000000800 */
[----:B------:R3:W-:Y:S04]  /*1270*/  LDGSTS.E.BYPASS.LTC128B.128 [R2+0x8900], [R6.64], !P5 ;  /* 0x0890000006027fae */ /* 0x0007e8000e901d52 */
[----:B------:R3:W-:Y:S02]  /*1280*/  LDGSTS.E.BYPASS.LTC128B.128 [R2+0xc900], [R4.64], !P4 ;  /* 0x0c90000004027fae */ /* 0x0007e4000e101d52 */
.L_x_99:
[----:B------:R-:W-:Y:S05]  /*1290*/  BSYNC B0 ;  /* 0x0000000000007941 */ /* 0x000fea0003800000 */
.L_x_98:
[----:B---3--:R-:W-:Y:S01]  /*12a0*/  IADD3 R2, R19, 0x20, RZ ;  /* 0x0000002013027810 */ /* 0x008fe20007ffe0ff */
[----:B------:R3:W1:Y:S01]  /*12b0*/  SHFL.IDX PT, R5, R16, 0x2, 0x181f ;  /* 0x00581f0010057f89 */ /* 0x00066200000e0000 */
[----:B------:R-:W-:Y:S02]  /*12c0*/  BSSY B0, `(.L_x_100) ;  /* 0x000000e000007945 */ /* 0x000fe40003800000 */
[----:B------:R-:W-:Y:S01]  /*12d0*/  ISETP.GE.AND P1, PT, R2, UR4, PT ;  /* 0x0000000402007c0c */ /* 0x000fe2000bf26270 */
[----:B----4-:R3:W4:-:S12]  /*12e0*/  SHFL.IDX PT, R4, R17, 0x2, 0x181f ;  /* 0x00581f0011047f89 */ /* 0x01071800000e0000 */
[----:B------:R-:W-:Y:S05]  /*12f0*/  @P1 BRA `(.L_x_101) ;  /* 0x000000a000001947 */ /* 0x000fea0003800000 */
[----:B------:R-:W-:Y:S02]  /*1300*/  SHF.R.S32.HI R2, RZ, 0x1f, R18 ;  /* 0x0000001fff027819 */ /* 0x000fe40000011412 */
[C---:B----4-:R-:W-:Y:S02]  /*1310*/  LEA R6, P1, R15.reuse, R4, 0x1 ;  /* 0x000000040f067211 */ /* 0x050fe400078208ff */
[----:B------:R-:W-:Y:S02]  /*1320*/  LEA.HI R2, R2, R18, RZ, 0x3 ;  /* 0x0000001202027211 */ /* 0x000fe400078f18ff */
[----:B-1----:R-:W-:Y:S02]  /*1330*/  LEA.HI.X R7, R15, R5, R11, 0x1, P1 ;  /* 0x000000050f077211 */ /* 0x002fe400008f0c0b */
[----:B------:R-:W-:Y:S01]  /*1340*/  LOP3.LUT R8, R2, 0xfffffff8, RZ, 0xc0, !PT ;  /* 0xfffffff802087812 */ /* 0x000fe200078ec0ff */
[----:B------:R-:W-:-:S04]  /*1350*/  IMAD.SHL.U32 R2, R13, 0x2, RZ ;  /* 0x000000020d027824 */ /* 0x000fc800078e00ff */
[----:B------:R-:W-:Y:S01]  /*1360*/  IMAD.WIDE R4, R8, 0x2, R4 ;  /* 0x0000000208047825 */ /* 0x000fe200078e0204 */
[----:B------:R-:W-:Y:S01]  /*1370*/  @!PT LDS RZ, [RZ] ;  /* 0x00000000fffff984 */ /* 0x000fe20000000800 */
[----:B------:R1:W-:Y:S04]  /*1380*/  LDGSTS.E.BYPASS.LTC128B.128 [R2+0x9100], [R6.64], !P5 ;  /* 0x0910000006027fae */ /* 0x0003e8000e901d52 */
[----:B------:R1:W-:Y:S02]  /*1390*/  LDGSTS.E.BYPASS.LTC128B.128 [R2+0xd100], [R4.64], !P4 ;  /* 0x0d10000004027fae */ /* 0x0003e4000e101d52 */
.L_x_101:
[----:B------:R-:W-:Y:S05]  /*13a0*/  BSYNC B0 ;  /* 0x0000000000007941 */ /* 0x000fea0003800000 */
.L_x_100:
[----:B-1----:R-:W-:Y:S01]  /*13b0*/  IADD3 R2, R19, 0x30, RZ ;  /* 0x0000003013027810 */ /* 0x002fe20007ffe0ff */
[----:B------:R1:W2:Y:S01]  /*13c0*/  SHFL.IDX PT, R5, R16, 0x3, 0x181f ;  /* 0x00781f0010057f89 */ /* 0x0002a200000e0000 */
[----:B------:R-:W-:Y:S02]  /*13d0*/  BSSY B0, `(.L_x_102) ;  /* 0x000000e000007945 */ /* 0x000fe40003800000 */
[----:B------:R-:W-:Y:S01]  /*13e0*/  ISETP.GE.AND P1, PT, R2, UR4, PT ;  /* 0x0000000402007c0c */ /* 0x000fe2000bf26270 */
[----:B----4-:R1:W4:-:S12]  /*13f0*/  SHFL.IDX PT, R4, R17, 0x3, 0x181f ;  /* 0x00781f0011047f89 */ /* 0x01031800000e0000 */
[----:B------:R-:W-:Y:S05]  /*1400*/  @P1 BRA `(.L_x_103) ;  /* 0x000000a000001947 */ /* 0x000fea0003800000 */
[----:B------:R-:W-:Y:S02]  /*1410*/  SHF.R.S32.HI R2, RZ, 0x1f, R18 ;  /* 0x0000001fff027819 */ /* 0x000fe40000011412 */
[C---:B----4-:R-:W-:Y:S02]  /*1420*/  LEA R6, P1, R15.reuse, R4, 0x1 ;  /* 0x000000040f067211 */ /* 0x050fe400078208ff */
[----:B------:R-:W-:Y:S02]  /*1430*/  LEA.HI R2, R2, R18, RZ, 0x3 ;  /* 0x0000001202027211 */ /* 0x000fe400078f18ff */
[----:B--2---:R-:W-:Y:S02]  /*1440*/  LEA.HI.X R7, R15, R5, R11, 0x1, P1 ;  /* 0x000000050f077211 */ /* 0x004fe400008f0c0b */
[----:B------:R-:W-:Y:S01]  /*1450*/  LOP3.LUT R8, R2, 0xfffffff8, RZ, 0xc0, !PT ;  /* 0xfffffff802087812 */ /* 0x000fe200078ec0ff */
[----:B------:R-:W-:-:S04]  /*1460*/  IMAD.SHL.U32 R2, R13, 0x2, RZ ;  /* 0x000000020d027824 */ /* 0x000fc800078e00ff */
[----:B------:R-:W-:Y:S01]  /*1470*/  IMAD.WIDE R4, R8, 0x2, R4 ;  /* 0x0000000208047825 */ /* 0x000fe200078e0204 */
[----:B------:R-:W-:Y:S01]  /*1480*/  @!PT LDS RZ, [RZ] ;  /* 0x00000000fffff984 */ /* 0x000fe20000000800 */
[----:B------:R2:W-:Y:S04]  /*1490*/  LDGSTS.E.BYPASS.LTC128B.128 [R2+0x9900], [R6.64], !P5 ;  /* 0x0990000006027fae */ /* 0x0005e8000e901d52 */
[----:B------:R2:W-:Y:S02]  /*14a0*/  LDGSTS.E.BYPASS.LTC128B.128 [R2+0xd900], [R4.64], !P4 ;  /* 0x0d90000004027fae */ /* 0x0005e4000e101d52 */
.L_x_103:
[----:B------:R-:W-:Y:S05]  /*14b0*/  BSYNC B0 ;  /* 0x0000000000007941 */ /* 0x000fea0003800000 */
.L_x_102:
[----:B--2---:R-:W-:Y:S01]  /*14c0*/  IADD3 R2, R19, 0x40, RZ ;  /* 0x0000004013027810 */ /* 0x004fe20007ffe0ff */
        /* <DEDUP_REMOVED lines=15> */
.L_x_105:
[----:B------:R-:W-:Y:S05]  /*15c0*/  BSYNC B0 ;  /* 0x0000000000007941 */ /* 0x000fea0003800000 */
.L_x_104:
        /* <DEDUP_REMOVED lines=16> */
.L_x_107:
[----:B------:R-:W-:Y:S05]  /*16d0*/  BSYNC B0 ;  /* 0x0000000000007941 */ /* 0x000fea0003800000 */
.L_x_106:
        /* <DEDUP_REMOVED lines=16> */
.L_x_109:
[----:B------:R-:W-:Y:S05]  /*17e0*/  BSYNC B0 ;  /* 0x0000000000007941 */ /* 0x000fea0003800000 */
.L_x_108:
[----:B-1--4-:R-:W1:Y:S01]  /*17f0*/  SHFL.IDX PT, R4, R17, 0x7, 0x181f ;  /* 0x00f81f0011047f89 */ /* 0x012e6200000e0000 */
[----:B------:R-:W-:Y:S01]  /*1800*/  IADD3 R2, R19, 0x70, RZ ;  /* 0x0000007013027810 */ /* 0x000fe20007ffe0ff */
[----:B------:R-:W-:Y:S01]  /*1810*/  UIADD3 UR20, UR21, -0x1, URZ ;  /* 0xffffffff15147890 */ /* 0x000fe2000fffe03f */
[----:B------:R-:W-:Y:S01]  /*1820*/  IADD3 R6, -R32, c[0x0][0x1d0], RZ ;  /* 0x0000740020067a10 */ /* 0x000fe20007ffe1ff */
[----:B------:R-:W4:Y:S01]  /*1830*/  SHFL.IDX PT, R5, R16, 0x7, 0x181f ;  /* 0x00f81f0010057f89 */ /* 0x000f2200000e0000 */
[----:B------:R-:W-:Y:S01]  /*1840*/  ISETP.GE.AND P6, PT, R2, UR4, PT ;  /* 0x0000000402007c0c */ /* 0x000fe2000bfc6270 */
[----:B------:R-:W-:Y:S01]  /*1850*/  ULDC.64 UR6, c[0x0][0x1e0] ;  /* 0x0000780000067ab9 */ /* 0x000fe20000000a00 */
[----:B------:R-:W-:Y:S01]  /*1860*/  IMAD.MOV.U32 R156, RZ, RZ, R30 ;  /* 0x000000ffff9c7224 */ /* 0x000fe200078e001e */
[----:B------:R-:W-:Y:S01]  /*1870*/  UMOV UR22, 0x6 ;  /* 0x0000000600167882 */ /* 0x000fe20000000000 */
[----:B------:R-:W-:Y:S01]  /*1880*/  IMAD.U32 R10, RZ, RZ, UR20 ;  /* 0x00000014ff0a7e24 */ /* 0x000fe2000f8e00ff */
[----:B------:R-:W-:Y:S01]  /*1890*/  USHF.L.U32 UR23, UR6, 0x6, URZ ;  /* 0x0000000606177899 */ /* 0x000fe2000800063f */
[----:B------:R-:W-:Y:S01]  /*18a0*/  IMAD.MOV.U32 R157, RZ, RZ, R31 ;  /* 0x000000ffff9d7224 */ /* 0x000fe200078e001f */
[----:B------:R-:W-:Y:S01]  /*18b0*/  USHF.L.U64.HI UR22, UR6, UR22, UR7 ;  /* 0x0000001606167299 */ /* 0x000fe20008010207 */
[----:B------:R-:W-:Y:S01]  /*18c0*/  IMAD R10, R10, -0x40, R6 ;  /* 0xffffffc00a0a7824 */ /* 0x000fe200078e0206 */
[----:B------:R-:W-:Y:S01]  /*18d0*/  USHF.R.S32.HI UR10, URZ, 0x1f, UR20 ;  /* 0x0000001f3f0a7899 */ /* 0x000fe20008011414 */
[----:B------:R-:W-:Y:S01]  /*18e0*/  IMAD.MOV.U32 R156, RZ, RZ, R28 ;  /* 0x000000ffff9c7224 */ /* 0x000fe200078e001c */
[----:B------:R-:W-:Y:S01]  /*18f0*/  UIMAD UR4, UR22, UR20, URZ ;  /* 0x00000014160472a4 */ /* 0x000fe2000f8e023f */
[----:B------:R-:W-:Y:S01]  /*1900*/  MOV R153, UR23 ;  /* 0x0000001700997c02 */ /* 0x000fe20008000f00 */
[----:B------:R-:W-:Y:S01]  /*1910*/  IMAD.SHL.U32 R244, R13, 0x2, RZ ;  /* 0x000000020df47824 */ /* 0x000fe200078e00ff */
[----:B------:R-:W-:Y:S01]  /*1920*/  @!P6 SHF.R.S32.HI R2, RZ, 0x1f, R18 ;  /* 0x0000001fff02e819 */ /* 0x000fe20000011412 */
[----:B------:R-:W-:Y:S01]  /*1930*/  UIMAD UR4, UR10, UR23, UR4 ;  /* 0x000000170a0472a4 */ /* 0x000fe2000f8e0204 */
[----:B------:R-:W-:Y:S01]  /*1940*/  ISETP.GE.AND P2, PT, R10, 0x1, PT ;  /* 0x000000010a00780c */ /* 0x000fe20003f46270 */
[----:B------:R-:W-:Y:S01]  /*1950*/  UIMAD.WIDE.U32 UR12, UR6, 0x20, URZ ;  /* 0x00000020060c78a5 */ /* 0x000fe2000f8e003f */
[----:B------:R-:W-:Y:S01]  /*1960*/  @!P6 LEA.HI R2, R2, R18, RZ, 0x3 ;  /* 0x000000120202e211 */ /* 0x000fe200078f18ff */
[----:B------:R-:W-:Y:S01]  /*1970*/  USHF.L.U32 UR9, UR7, 0x5, URZ ;  /* 0x0000000507097899 */ /* 0x000fe2000800063f */
[C---:B-1----:R-:W-:Y:S01]  /*1980*/  @!P6 LEA R6, P1, R15.reuse, R4, 0x1 ;  /* 0x000000040f06e211 */ /* 0x042fe200078208ff */
[----:B------:R-:W-:Y:S01]  /*1990*/  ULDC UR17, c[0x0][0x1d0] ;  /* 0x0000740000117ab9 */ /* 0x000fe20000000800 */
[----:B------:R-:W-:Y:S01]  /*19a0*/  @!P6 LOP3.LUT R8, R2, 0xfffffff8, RZ, 0xc0, !PT ;  /* 0xfffffff80208e812 */ /* 0x000fe200078ec0ff */
[----:B------:R-:W-:Y:S01]  /*19b0*/  UIADD3 UR9, UR13, UR9, URZ ;  /* 0x000000090d097290 */ /* 0x000fe2000fffe03f */
[----:B----4-:R-:W-:Y:S01]  /*19c0*/  @!P6 LEA.HI.X R7, R15, R5, R11, 0x1, P1 ;  /* 0x000000050f07e211 */ /* 0x010fe200008f0c0b */
[----:B------:R-:W-:Y:S01]  /*19d0*/  STL.64 [R1+0x28], R156 ;  /* 0x0000289c01007387 */ /* 0x000fe20000100a00 */
[----:B------:R-:W-:Y:S01]  /*19e0*/  ISETP.GE.AND P1, PT, R10, 0x11, PT ;  /* 0x000000110a00780c */ /* 0x000fe20003f26270 */
[----:B------:R-:W-:Y:S01]  /*19f0*/  @!P6 IMAD.WIDE R8, R8, 0x2, R4 ;  /* 0x000000020808e825 */ /* 0x000fe200078e0204 */
[----:B------:R-:W-:Y:S01]  /*1a00*/  SHF.R.S32.HI R14, RZ, 0x4, R23 ;  /* 0x00000004ff0e7819 */ /* 0x000fe20000011417 */
[----:B------:R-:W-:Y:S01]  /*1a10*/  @!PT LDS RZ, [RZ] ;  /* 0x00000000fffff984 */ /* 0x000fe20000000800 */
[----:B------:R1:W-:Y:S01]  /*1a20*/  @!P6 LDGSTS.E.BYPASS.LTC128B.128 [R244+0xb900], [R6.64], !P5 ;  /* 0x0b90000006f4efae */ /* 0x0003e2000e901d52 */
[----:B------:R-:W-:Y:S01]  /*1a30*/  ISETP.GE.AND P5, PT, R10, 0x31, PT ;  /* 0x000000310a00780c */ /* 0x000fe20003fa6270 */
[----:B------:R-:W-:Y:S01]  /*1a40*/  IMAD.WIDE.U32 R4, R153, UR20, R156 ;  /* 0x0000001499047c25 */ /* 0x000fe2000f8e009c */
[----:B------:R-:W-:Y:S01]  /*1a50*/  LEA.HI R154, R24, R188, RZ, 0x5 ;  /* 0x000000bc189a7211 */ /* 0x000fe200078f28ff */
[----:B------:R4:W-:Y:S01]  /*1a60*/  @!P6 LDGSTS.E.BYPASS.LTC128B.128 [R244+0xf900], [R8.64], !P4 ;  /* 0x0f90000008f4efae */ /* 0x0009e2000e101d52 */
[----:B------:R-:W-:-:S02]  /*1a70*/  ISETP.GE.AND P6, PT, R10, 0x21, PT ;  /* 0x000000210a00780c */ /* 0x000fc40003fc6270 */
[----:B------:R-:W-:Y:S01]  /*1a80*/  IADD3 R5, R5, UR4, RZ ;  /* 0x0000000405057c10 */ /* 0x000fe2000fffe0ff */
[----:B------:R-:W0:Y:S04]  /*1a90*/  LDGDEPBAR ;  /* 0x00000000000079af */ /* 0x000e280000000000 */
[----:B------:R-:W-:Y:S01]  /*1aa0*/  BAR.SYNC.DEFER_BLOCKING 0x0 ;  /* 0x0000000000007b1d */ /* 0x000fe20000010000 */
[----:B------:R-:W-:-:S04]  /*1ab0*/  @P2 LEA R12, P4, R4, c[0x0][0x1c8], 0x1 ;  /* 0x00007200040c2a11 */ /* 0x000fc800078808ff */
[----:B------:R-:W-:Y:S01]  /*1ac0*/  @P2 LEA.HI.X R13, R4, c[0x0][0x1cc], R5, 0x1, P4 ;  /* 0x00007300040d2a11 */ /* 0x000fe200020f0c05 */
[----:B------:R-:W-:-:S05]  /*1ad0*/  VOTEU.ANY UP0, P5 ;  /* 0x00000000003f7886 */ /* 0x000fca0002800100 */
[----:B------:R-:W-:Y:S01]  /*1ae0*/  @UP0 UIMAD UR4, UR7, 0x30, URZ ;  /* 0x00000030070408a4 */ /* 0x000fe2000f8e023f */
[----:B-1----:R-:W-:Y:S01]  /*1af0*/  IMAD.U32 R6, RZ, RZ, UR7 ;  /* 0x00000007ff067e24 */ /* 0x002fe2000f8e00ff */
[----:B----4-:R-:W-:-:S04]  /*1b00*/  MOV R8, c[0x0][0x1e0] ;  /* 0x0000780000087a02 */ /* 0x010fc80000000f00 */
[C---:B------:R-:W-:Y:S01]  /*1b10*/  @P1 LEA R2, P4, R8.reuse, R4, 0x4 ;  /* 0x0000000408021211 */ /* 0x040fe200078820ff */
[----:B------:R-:W-:Y:S01]  /*1b20*/  @!PT LDS RZ, [RZ] ;  /* 0x00000000fffff984 */ /* 0x000fe20000000800 */
[----:B------:R-:W-:Y:S01]  /*1b30*/  @!PT LDS RZ, [RZ] ;  /* 0x00000000fffff984 */ /* 0x000fe20000000800 */
[----:B------:R-:W-:Y:S01]  /*1b40*/  @!PT LDS RZ, [RZ] ;  /* 0x00000000fffff984 */ /* 0x000fe20000000800 */
[----:B------:R1:W-:Y:S03]  /*1b50*/  @P2 LDGSTS.E.BYPASS.LTC128B.128 [R244+0x4100], [R12.64], !P3 ;  /* 0x041000000cf42fae */ /* 0x0003e6000d901d52 */
[C---:B------:R-:W-:Y:S01]  /*1b60*/  @P1 LEA.HI.X R6, R8.reuse, R5, R6, 0x4, P4 ;  /* 0x0000000508061211 */ /* 0x040fe200020f2406 */
[----:B------:R-:W-:Y:S01]  /*1b70*/  @P5 IMAD.WIDE.U32 R8, R8, 0x30, R4 ;  /* 0x0000003008085825 */ /* 0x000fe200078e0004 */
[C---:B------:R-:W-:Y:S01]  /*1b80*/  @P1 LEA R10, P4, R2.reuse, c[0x0][0x1c8], 0x1 ;  /* 0x00007200020a1a11 */ /* 0x040fe200078808ff */
[----:B------:R1:W-:Y:S03]  /*1b90*/  @P2 LDGSTS.E.BYPASS.LTC128B.128 [R244+0x6100], [R12.64+0x80], !P0 ;  /* 0x061000800cf42fae */ /* 0x0003e6000c101d52 */
[----:B------:R-:W-:-:S02]  /*1ba0*/  @P1 LEA.HI.X R11, R2, c[0x0][0x1cc], R6, 0x1, P4 ;  /* 0x00007300020b1a11 */ /* 0x000fc400020f0c06 */
[----:B------:R-:W-:-:S03]  /*1bb0*/  @P6 IADD3 R2, P4, R4, UR12, RZ ;  /* 0x0000000c04026c10 */ /* 0x000fc6000ff9e0ff */
[----:B------:R4:W-:Y:S01]  /*1bc0*/  @P1 LDGSTS.E.BYPASS.LTC128B.128 [R244+0x4900], [R10.64], !P3 ;  /* 0x049000000af41fae */ /* 0x0009e2000d901d52 */
[----:B------:R-:W-:Y:S02]  /*1bd0*/  @P6 IADD3.X R4, R5, UR9, RZ, P4, !PT ;  /* 0x0000000905046c10 */ /* 0x000fe4000a7fe4ff */
[----:B------:R-:W-:Y:S01]  /*1be0*/  LEA.HI R5, R23, R14, RZ, 0x1 ;  /* 0x0000000e17057211 */ /* 0x000fe200078f08ff */
[----:B------:R4:W-:Y:S01]  /*1bf0*/  @P1 LDGSTS.E.BYPASS.LTC128B.128 [R244+0x6900], [R10.64+0x80], !P0 ;  /* 0x069000800af41fae */ /* 0x0009e2000c101d52 */
[C---:B------:R-:W-:Y:S02]  /*1c00*/  @P6 LEA R6, P4, R2.reuse, c[0x0][0x1c8], 0x1 ;  /* 0x0000720002066a11 */ /* 0x040fe400078808ff */
[----:B------:R-:W-:Y:S02]  /*1c10*/  LOP3.LUT R5, R5, 0xfffffffe, RZ, 0xc0, !PT ;  /* 0xfffffffe05057812 */ /* 0x000fe400078ec0ff */
[----:B------:R-:W-:Y:S02]  /*1c20*/  @P6 LEA.HI.X R7, R2, c[0x0][0x1cc], R4, 0x1, P4 ;  /* 0x0000730002076a11 */ /* 0x000fe400020f0c04 */
[----:B------:R-:W-:Y:S01]  /*1c30*/  @P5 IADD3 R2, R9, UR4, RZ ;  /* 0x0000000409025c10 */ /* 0x000fe2000fffe0ff */
[----:B------:R-:W-:Y:S01]  /*1c40*/  IMAD.IADD R9, R14, 0x1, -R5 ;  /* 0x000000010e097824 */ /* 0x000fe200078e0a05 */
[C---:B------:R-:W-:Y:S01]  /*1c50*/  @P5 LEA R4, P4, R8.reuse, c[0x0][0x1c8], 0x1 ;  /* 0x0000720008045a11 */ /* 0x040fe200078808ff */
[----:B------:R5:W-:Y:S01]  /*1c60*/  @P6 LDGSTS.E.BYPASS.LTC128B.128 [R244+0x5100], [R6.64], !P3 ;  /* 0x0510000006f46fae */ /* 0x000be2000d901d52 */
[----:B------:R-:W-:Y:S01]  /*1c70*/  ULDC.64 UR4, c[0x0][0x208] ;  /* 0x0000820000047ab9 */ /* 0x000fe20000000a00 */
[----:B------:R-:W-:Y:S01]  /*1c80*/  LOP3.LUT P1, RZ, R33, 0x2, RZ, 0xc0, !PT ;  /* 0x0000000221ff7812 */ /* 0x000fe2000782c0ff */
[----:B------:R-:W-:Y:S01]  /*1c90*/  UIMAD UR10, UR10, UR4, URZ ;  /* 0x000000040a0a72a4 */ /* 0x000fe2000f8e023f */
[----:B------:R-:W-:Y:S01]  /*1ca0*/  @P5 LEA.HI.X R5, R8, c[0x0][0x1cc], R2, 0x1, P4 ;  /* 0x0000730008055a11 */ /* 0x000fe200020f0c02 */
[----:B------:R5:W-:Y:S01]  /*1cb0*/  @P6 LDGSTS.E.BYPASS.LTC128B.128 [R244+0x7100], [R6.64+0x80], !P0 ;  /* 0x0710008006f46fae */ /* 0x000be2000c101d52 */
[----:B------:R-:W-:Y:S01]  /*1cc0*/  SHF.L.U32 R2, R21, 0x6, RZ ;  /* 0x0000000615027819 */ /* 0x000fe200000006ff */
[----:B------:R-:W-:Y:S01]  /*1cd0*/  IMAD.SHL.U32 R8, R32, 0x8, RZ ;  /* 0x0000000820087824 */ /* 0x000fe200078e00ff */
[----:B------:R-:W-:Y:S01]  /*1ce0*/  UIMAD.WIDE.U32 UR14, UR20, UR4, URZ ;  /* 0x00000004140e72a5 */ /* 0x000fe2000f8e003f */
[----:B------:R2:W-:Y:S01]  /*1cf0*/  @P5 LDGSTS.E.BYPASS.LTC128B.128 [R244+0x5900], [R4.64], !P3 ;  /* 0x0590000004f45fae */ /* 0x0005e2000d901d52 */
[----:B------:R-:W-:-:S03]  /*1d00*/  UIMAD UR10, UR20, UR5, UR10 ;  /* 0x00000005140a72a4 */ /* 0x000fc6000f8e020a */
[----:B------:R2:W-:Y:S04]  /*1d10*/  @P5 LDGSTS.E.BYPASS.LTC128B.128 [R244+0x7900], [R4.64+0x80], !P0 ;  /* 0x0790008004f45fae */ /* 0x0005e8000c101d52 */
[----:B------:R-:W0:Y:S01]  /*1d20*/  LDGDEPBAR ;  /* 0x00000000000079af */ /* 0x000e220000000000 */
[----:B-----5:R-:W-:Y:S01]  /*1d30*/  IMAD.SHL.U32 R6, R33, 0x40, RZ ;  /* 0x0000004021067824 */ /* 0x020fe200078e00ff */
[----:B--2---:R-:W-:Y:S01]  /*1d40*/  LOP3.LUT R4, R2, 0x1c0, RZ, 0xc0, !PT ;  /* 0x000001c002047812 */ /* 0x004fe200078ec0ff */
[----:B------:R-:W-:-:S04]  /*1d50*/  DEPBAR.LE SB0, 0x1 ;  /* 0x000080400000791a */ /* 0x000fc80000000000 */
[----:B------:R-:W-:-:S04]  /*1d60*/  DEPBAR.LE SB0, 0x0 ;  /* 0x000080000000791a */ /* 0x000fc80000000000 */
[----:B------:R-:W-:Y:S02]  /*1d70*/  LOP3.LUT R2, R6, 0x1c0, RZ, 0xc0, !PT ;  /* 0x000001c006027812 */ /* 0x000fe400078ec0ff */
[----:B------:R-:W-:Y:S02]  /*1d80*/  SHF.L.U32 R5, R9, 0x3, RZ ;  /* 0x0000000309057819 */ /* 0x000fe400000006ff */
[----:B------:R-:W-:Y:S02]  /*1d90*/  LOP3.LUT R8, R2, 0x8, R8, 0xf8, !PT ;  /* 0x0000000802087812 */ /* 0x000fe400078ef808 */
[----:B------:R-:W-:Y:S01]  /*1da0*/  SHF.R.U32.HI R6, RZ, 0x3, R2 ;  /* 0x00000003ff067819 */ /* 0x000fe20000011602 */
[----:B------:R-:W-:Y:S01]  /*1db0*/  IMAD.SHL.U32 R2, R154, 0x20, RZ ;  /* 0x000000209a027824 */ /* 0x000fe200078e00ff */
[----:B------:R-:W-:Y:S01]  /*1dc0*/  LOP3.LUT R7, R4, 0x8, R5, 0xf8, !PT ;  /* 0x0000000804077812 */ /* 0x000fe200078ef805 */
[----:B------:R-:W-:Y:S01]  /*1dd0*/  IMAD.SHL.U32 R5, R22, 0x40, RZ ;  /* 0x0000004016057824 */ /* 0x000fe200078e00ff */
[----:B------:R-:W-:-:S02]  /*1de0*/  SHF.R.U32.HI R4, RZ, 0x3, R4 ;  /* 0x00000003ff047819 */ /* 0x000fc40000011604 */
[----:B------:R-:W-:Y:S02]  /*1df0*/  LOP3.LUT R6, R8, R6, RZ, 0x3c, !PT ;  /* 0x0000000608067212 */ /* 0x000fe400078e3cff */
[----:B------:R-:W-:Y:S02]  /*1e00*/  LOP3.LUT R152, R7, R4, RZ, 0x3c, !PT ;  /* 0x0000000407987212 */ /* 0x000fe400078e3cff */
[----:B------:R-:W-:Y:S02]  /*1e10*/  LOP3.LUT R147, R5, 0xfffffe00, RZ, 0xc0, !PT ;  /* 0xfffffe0005937812 */ /* 0x000fe400078ec0ff */
[----:B------:R-:W-:Y:S02]  /*1e20*/  LOP3.LUT R4, R2, 0x7ffffc00, RZ, 0xc0, !PT ;  /* 0x7ffffc0002047812 */ /* 0x000fe400078ec0ff */
[----:B------:R-:W-:Y:S02]  /*1e30*/  LEA R2, R9, R6, 0x9 ;  /* 0x0000000609027211 */ /* 0x000fe400078e48ff */
[----:B------:R-:W-:-:S03]  /*1e40*/  IADD3 R4, R152, R147, R4 ;  /* 0x0000009398047210 */ /* 0x000fc60007ffe004 */
[----:B------:R-:W-:Y:S01]  /*1e50*/  IMAD.SHL.U32 R224, R2, 0x2, RZ ;  /* 0x0000000202e07824 */ /* 0x000fe200078e00ff */
[----:B------:R-:W-:Y:S01]  /*1e60*/  BAR.SYNC.DEFER_BLOCKING 0x0 ;  /* 0x0000000000007b1d */ /* 0x000fe20000010000 */
[----:B------:R-:W-:-:S03]  /*1e70*/  IMAD.SHL.U32 R231, R4, 0x2, RZ ;  /* 0x0000000204e77824 */ /* 0x000fc600078e00ff */
[C---:B------:R-:W-:Y:S02]  /*1e80*/  IADD3 R2, R224.reuse, 0x4100, RZ ;  /* 0x00004100e0027810 */ /* 0x040fe40007ffe0ff */
[----:B------:R-:W-:Y:S02]  /*1e90*/  IADD3 R235, R224, 0x4120, RZ ;  /* 0x00004120e0eb7810 */ /* 0x000fe40007ffe0ff */
[----:B------:R-:W-:Y:S02]  /*1ea0*/  @P1 IADD3 R235, R2, -0x20, RZ ;  /* 0xffffffe002eb1810 */ /* 0x000fe40007ffe0ff */
[-C--:B------:R-:W-:Y:S02]  /*1eb0*/  LEA R233, R3, R231.reuse, 0x1 ;  /* 0x000000e703e97211 */ /* 0x080fe400078e08ff */
[C---:B------:R-:W-:Y:S02]  /*1ec0*/  LEA R232, R0.reuse, R231, 0x1 ;  /* 0x000000e700e87211 */ /* 0x040fe400078e08ff */
[----:B------:R-:W-:-:S02]  /*1ed0*/  LEA R234, R0, R233, 0x1 ;  /* 0x000000e900ea7211 */ /* 0x000fc400078e08ff */
[----:B------:R-:W-:Y:S01]  /*1ee0*/  IADD3 R243, R235, 0x800, RZ ;  /* 0x00000800ebf37810 */ /* 0x000fe20007ffe0ff */
[----:B------:R-:W-:Y:S01]  /*1ef0*/  IMAD R236, R3, 0x2, R232 ;  /* 0x0000000203ec7824 */ /* 0x000fe200078e02e8 */
[C---:B------:R-:W-:Y:S02]  /*1f00*/  IADD3 R242, R235.reuse, 0x1000, RZ ;  /* 0x00001000ebf27810 */ /* 0x040fe40007ffe0ff */
[C---:B------:R-:W-:Y:S02]  /*1f10*/  IADD3 R241, R235.reuse, 0x1800, RZ ;  /* 0x00001800ebf17810 */ /* 0x040fe40007ffe0ff */
[C---:B------:R-:W-:Y:S01]  /*1f20*/  IADD3 R240, R235.reuse, 0x2000, RZ ;  /* 0x00002000ebf07810 */ /* 0x040fe20007ffe0ff */
[----:B------:R-:W-:Y:S01]  /*1f30*/  LDSM.16.M88.4 R4, [R231+0xa100] ;  /* 0x00a10000e704783b */ /* 0x000fe20000000200 */
[C---:B------:R-:W-:Y:S02]  /*1f40*/  IADD3 R239, R235.reuse, 0x2800, RZ ;  /* 0x00002800ebef7810 */ /* 0x040fe40007ffe0ff */
[C---:B------:R-:W-:Y:S01]  /*1f50*/  IADD3 R238, R235.reuse, 0x3000, RZ ;  /* 0x00003000ebee7810 */ /* 0x040fe20007ffe0ff */
[----:B-1----:R-:W1:Y:S01]  /*1f60*/  LDSM.16.M88.4 R12, [R224+0x4100] ;  /* 0x00410000e00c783b */ /* 0x002e620000000200 */
[----:B------:R-:W-:-:S03]  /*1f70*/  IADD3 R237, R235, 0x3800, RZ ;  /* 0x00003800ebed7810 */ /* 0x000fc60007ffe0ff */
[----:B---3--:R-:W2:Y:S04]  /*1f80*/  LDSM.16.M88.4 R16, [R224+0x4900] ;  /* 0x00490000e010783b */ /* 0x008ea80000000200 */
[----:B------:R-:W3:Y:S04]  /*1f90*/  LDSM.16.M88.4 R24, [R224+0x5100] ;  /* 0x00510000e018783b */ /* 0x000ee80000000200 */
[----:B------:R-:W5:Y:S04]  /*1fa0*/  LDSM.16.M88.4 R28, [R224+0x5900] ;  /* 0x00590000e01c783b */ /* 0x000f680000000200 */
[----:B----4-:R-:W4:Y:S04]  /*1fb0*/  LDSM.16.M88.4 R8, [R231+0x8100] ;  /* 0x00810000e708783b */ /* 0x010f280000000200 */
[----:B------:R-:W-:Y:S04]  /*1fc0*/  LDSM.16.M88.4 R20, [R233+0xa100] ;  /* 0x00a10000e914783b */ /* 0x000fe80000000200 */
[----:B------:R-:W4:Y:S04]  /*1fd0*/  LDSM.16.M88.4 R52, [R235] ;  /* 0x00000000eb34783b */ /* 0x000f280000000200 */
[----:B------:R-:W4:Y:S04]  /*1fe0*/  LDSM.16.M88.4 R48, [R235+0x800] ;  /* 0x00080000eb30783b */ /* 0x000f280000000200 */
[----:B------:R-:W4:Y:S01]  /*1ff0*/  LDSM.16.M88.4 R44, [R235+0x1000] ;  /* 0x00100000eb2c783b */ /* 0x000f220000000200 */
[C---:B-1----:R-:W-:Y:S08]  /*2000*/  HMMA.16816.F32.BF16 R40, R4.reuse, R12, RZ ;  /* 0x0000000c0428723c */ /* 0x042ff000000418ff */
[C---:B--2---:R-:W-:Y:S08]  /*2010*/  HMMA.16816.F32.BF16 R56, R4.reuse, R16, RZ ;  /* 0x000000100438723c */ /* 0x044ff000000418ff */
[C---:B---3--:R-:W-:Y:S08]  /*2020*/  HMMA.16816.F32.BF16 R60, R4.reuse, R24, RZ ;  /* 0x00000018043c723c */ /* 0x048ff000000418ff */
[C---:B-----5:R-:W-:Y:S08]  /*2030*/  HMMA.16816.F32.BF16 R64, R4.reuse, R28, RZ ;  /* 0x0000001c0440723c */ /* 0x060ff000000418ff */
[C---:B------:R-:W-:Y:S08]  /*2040*/  HMMA.16816.F32.BF16 R72, R4.reuse, R14, RZ ;  /* 0x0000000e0448723c */ /* 0x040ff000000418ff */
[C---:B------:R-:W-:Y:S08]  /*2050*/  HMMA.16816.F32.BF16 R80, R4.reuse, R18, RZ ;  /* 0x000000120450723c */ /* 0x040ff000000418ff */
[C---:B------:R-:W-:Y:S08]  /*2060*/  HMMA.16816.F32.BF16 R92, R4.reuse, R26, RZ ;  /* 0x0000001a045c723c */ /* 0x040ff000000418ff */
[----:B------:R-:W-:Y:S07]  /*2070*/  HMMA.16816.F32.BF16 R88, R4, R30, RZ ;  /* 0x0000001e0458723c */ /* 0x000fee00000418ff */
[----:B------:R-:W-:Y:S01]  /*2080*/  IMAD.U32 R6, RZ, RZ, UR14 ;  /* 0x0000000eff067e24 */ /* 0x000fe2000f8e00ff */
[----:B------:R-:W-:Y:S01]  /*2090*/  UIADD3 UR14, UR15, UR10, URZ ;  /* 0x0000000a0f0e7290 */ /* 0x000fe2000fffe03f */
[C---:B----4-:R-:W-:Y:S01]  /*20a0*/  HMMA.16816.F32.BF16 R104, R8.reuse, R12, RZ ;  /* 0x0000000c0868723c */ /* 0x050fe200000418ff */
[----:B------:R-:W-:Y:S01]  /*20b0*/  IMAD.U32 R7, RZ, RZ, UR15 ;  /* 0x0000000fff077e24 */ /* 0x000fe2000f8e00ff */
[----:B------:R-:W-:Y:S01]  /*20c0*/  UMOV UR10, 0xffffffc0 ;  /* 0xffffffc0000a7882 */ /* 0x000fe20000000000 */
[C---:B------:R-:W-:Y:S01]  /*20d0*/  LEA R2, P1, R6.reuse, R36, 0x6 ;  /* 0x0000002406027211 */ /* 0x040fe200078230ff */
[----:B------:R-:W-:Y:S01]  /*20e0*/  UIMAD UR17, UR20, UR10, UR17 ;  /* 0x0000000a141172a4 */ /* 0x000fe2000f8e0211 */
[----:B------:R-:W-:Y:S01]  /*20f0*/  MOV R4, UR14 ;  /* 0x0000000e00047c02 */ /* 0x000fe20008000f00 */
[----:B------:R-:W-:Y:S01]  /*2100*/  USHF.L.U32 UR10, UR4, 0x5, URZ ;  /* 0x00000005040a7899 */ /* 0x000fe2000800063f */
[----:B------:R-:W1:Y:S01]  /*2110*/  LDSM.16.M88.4 R36, [R235+0x1800] ;  /* 0x00180000eb24783b */ /* 0x000e620000000200 */
[----:B------:R-:W-:Y:S01]  /*2120*/  UMOV UR14, 0x5 ;  /* 0x00000005000e7882 */ /* 0x000fe20000000000 */
[----:B------:R-:W-:Y:S01]  /*2130*/  LEA.HI.X R5, R6, R34, R4, 0x6, P1 ;  /* 0x0000002206057211 */ /* 0x000fe200008f3404 */
[----:B------:R-:W-:Y:S01]  /*2140*/  USHF.L.U64.HI UR14, UR4, UR14, UR5 ;  /* 0x0000000e040e7299 */ /* 0x000fe20008010205 */
[----:B------:R-:W-:Y:S01]  /*2150*/  LEA R4, P1, R2, c[0x0][0x1f8], 0x1 ;  /* 0x00007e0002047a11 */ /* 0x000fe200078208ff */
[----:B------:R-:W-:Y:S01]  /*2160*/  HMMA.16816.F32.BF16 R120, R8, R14, RZ ;  /* 0x0000000e0878723c */ /* 0x000fe200000418ff */
[----:B------:R-:W-:-:S02]  /*2170*/  UIADD3 UR16, UP0, UR10, 0x80, URZ ;  /* 0x000000800a107890 */ /* 0x000fc4000ff1e03f */
[----:B------:R-:W-:Y:S02]  /*2180*/  LEA.HI.X R5, R2, c[0x0][0x1fc], R5, 0x1, P1 ;  /* 0x00007f0002057a11 */ /* 0x000fe400008f0c05 */
[----:B------:R-:W-:Y:S01]  /*2190*/  IADD3 R2, -R32, UR17, RZ ;  /* 0x0000001120027c10 */ /* 0x000fe2000fffe1ff */
[----:B------:R-:W-:Y:S01]  /*21a0*/  UIADD3.X UR15, URZ, UR14, URZ, UP0, !UPT ;  /* 0x0000000e3f0f7290 */ /* 0x000fe200087fe43f */
[----:B------:R-:W-:Y:S01]  /*21b0*/  IADD3 R6, P1, R4, UR10, RZ ;  /* 0x0000000a04067c10 */ /* 0x000fe2000ff3e0ff */
[----:B------:R-:W-:Y:S01]  /*21c0*/  HMMA.16816.F32.BF16 R100, R8, R16, RZ ;  /* 0x000000100864723c */ /* 0x000fe200000418ff */
[C---:B------:R-:W-:Y:S01]  /*21d0*/  ISETP.LT.OR P5, PT, R2.reuse, 0x1, P3 ;  /* 0x000000010200780c */ /* 0x040fe20001fa1670 */
[----:B------:R-:W-:Y:S01]  /*21e0*/  UISETP.GT.AND UP0, UPT, UR20, UR8, UPT ;  /* 0x000000081400728c */ /* 0x000fe2000bf04270 */
[C---:B------:R-:W-:Y:S02]  /*21f0*/  ISETP.LT.OR P4, PT, R2.reuse, 0x1, P0 ;  /* 0x000000010200780c */ /* 0x040fe40000781670 */
[----:B------:R-:W-:-:S02]  /*2200*/  ISETP.LT.OR P2, PT, R2, 0x11, P3 ;  /* 0x000000110200780c */ /* 0x000fc40001f41670 */
[----:B------:R-:W-:Y:S01]  /*2210*/  IADD3.X R7, R5, UR14, RZ, P1, !PT ;  /* 0x0000000e05077c10 */ /* 0x000fe20008ffe4ff */
[C---:B------:R-:W-:Y:S01]  /*2220*/  HMMA.16816.F32.BF16 R116, R8.reuse, R18, RZ ;  /* 0x000000120874723c */ /* 0x040fe200000418ff */
[----:B------:R-:W2:Y:S05]  /*2230*/  LDSM.16.M88.4 R16, [R233+0x8100] ;  /* 0x00810000e910783b */ /* 0x000eaa0000000200 */
[----:B------:R-:W-:Y:S01]  /*2240*/  @!PT LDS RZ, [RZ] ;  /* 0x00000000fffff984 */ /* 0x000fe20000000800 */
[----:B------:R-:W-:Y:S01]  /*2250*/  @!PT LDS RZ, [RZ] ;  /* 0x00000000fffff984 */ /* 0x000fe20000000800 */
[----:B------:R-:W-:Y:S01]  /*2260*/  @!PT LDS RZ, [RZ] ;  /* 0x00000000fffff984 */ /* 0x000fe20000000800 */
[----:B------:R3:W-:Y:S01]  /*2270*/  LDGSTS.E.BYPASS.LTC128B.128 [R244+0x100], [R4.64], !P5 ;  /* 0x0010000004f47fae */ /* 0x0007e2000e901d52 */
[----:B------:R-:W-:Y:S01]  /*2280*/  ISETP.LT.OR P5, PT, R2, 0x11, P0 ;  /* 0x000000110200780c */ /* 0x000fe200007a1670 */
[C---:B------:R-:W-:Y:S02]  /*2290*/  HMMA.16816.F32.BF16 R96, R8.reuse, R24, RZ ;  /* 0x000000180860723c */ /* 0x040fe400000418ff */
[----:B------:R3:W-:Y:S04]  /*22a0*/  LDGSTS.E.BYPASS.LTC128B.128 [R244+0x2100], [R4.64+0x80], !P4 ;  /* 0x0210008004f47fae */ /* 0x0007e8000e101d52 */
[----:B------:R4:W-:Y:S02]  /*22b0*/  LDGSTS.E.BYPASS.LTC128B.128 [R244+0x900], [R6.64], !P2 ;  /* 0x0090000006f47fae */ /* 0x0009e4000d101d52 */
[C---:B------:R-:W-:Y:S08]  /*22c0*/  HMMA.16816.F32.BF16 R108, R8.reuse, R26, RZ ;  /* 0x0000001a086c723c */ /* 0x040ff000000418ff */
[C---:B------:R-:W-:Y:S08]  /*22d0*/  HMMA.16816.F32.BF16 R84, R8.reuse, R28, RZ ;  /* 0x0000001c0854723c */ /* 0x040ff000000418ff */
[----:B------:R-:W-:Y:S07]  /*22e0*/  HMMA.16816.F32.BF16 R68, R8, R30, RZ ;  /* 0x0000001e0844723c */ /* 0x000fee00000418ff */
[----:B------:R-:W-:Y:S01]  /*22f0*/  IMAD.U32 R10, RZ, RZ, UR10 ;  /* 0x0000000aff0a7e24 */ /* 0x000fe2000f8e00ff */
[----:B------:R-:W-:Y:S04]  /*2300*/  HMMA.16816.F32.BF16 R76, R20, R52, R40 ;  /* 0x00000034144c723c */ /* 0x000fe80000041828 */
[----:B------:R-:W-:-:S02]  /*2310*/  IADD3 R10, P6, P1, R10, 0x80, R4 ;  /* 0x000000800a0a7810 */ /* 0x000fc400079de004 */
[----:B---3--:R-:W-:Y:S02]  /*2320*/  IADD3 R4, P4, R6, UR10, RZ ;  /* 0x0000000a06047c10 */ /* 0x008fe4000ff9e0ff */
[----:B------:R-:W-:Y:S01]  /*2330*/  IADD3.X R11, RZ, UR14, R5, P6, P1 ;  /* 0x0000000eff0b7c10 */ /* 0x000fe2000b7e2405 */
[C---:B------:R-:W-:Y:S01]  /*2340*/  HMMA.16816.F32.BF16 R136, R20.reuse, R48, R56 ;  /* 0x000000301488723c */ /* 0x040fe20000041838 */
[----:B------:R-:W-:Y:S02]  /*2350*/  ISETP.LT.OR P1, PT, R2, 0x21, P3 ;  /* 0x000000210200780c */ /* 0x000fe40001f21670 */
[----:B------:R-:W-:Y:S01]  /*2360*/  IADD3.X R5, R7, UR14, RZ, P4, !PT ;  /* 0x0000000e07057c10 */ /* 0x000fe2000a7fe4ff */
[----:B------:R3:W-:Y:S01]  /*2370*/  LDGSTS.E.BYPASS.LTC128B.128 [R244+0x2900], [R10.64], !P5 ;  /* 0x029000000af47fae */ /* 0x0007e2000e901d52 */
[----:B------:R-:W-:Y:S02]  /*2380*/  IADD3 R8, P4, R4, UR10, RZ ;  /* 0x0000000a04087c10 */ /* 0x000fe4000ff9e0ff */
[----:B----4-:R-:W-:Y:S01]  /*2390*/  IADD3 R6, P2, R6, UR16, RZ ;  /* 0x0000001006067c10 */ /* 0x010fe2000ff5e0ff */
[----:B------:R-:W-:Y:S01]  /*23a0*/  HMMA.16816.F32.BF16 R60, R20, R44, R60 ;  /* 0x0000002c143c723c */ /* 0x000fe2000004183c */
[----:B------:R-:W-:-:S02]  /*23b0*/  IADD3.X R9, R5, UR14, RZ, P4, !PT ;  /* 0x0000000e05097c10 */ /* 0x000fc4000a7fe4ff */
[C---:B------:R-:W-:Y:S02]  /*23c0*/  ISETP.LT.OR P6, PT, R2.reuse, 0x21, P0 ;  /* 0x000000210200780c */ /* 0x040fe400007c1670 */
[C---:B------:R-:W-:Y:S01]  /*23d0*/  ISETP.LT.OR P5, PT, R2.reuse, 0x31, P3 ;  /* 0x000000310200780c */ /* 0x040fe20001fa1670 */
[----:B------:R4:W-:Y:S01]  /*23e0*/  LDGSTS.E.BYPASS.LTC128B.128 [R244+0x1100], [R4.64], !P1 ;  /* 0x0110000004f47fae */ /* 0x0009e2000c901d52 */
[----:B------:R-:W-:Y:S01]  /*23f0*/  ISETP.LT.OR P4, PT, R2, 0x31, P0 ;  /* 0x000000310200780c */ /* 0x000fe20000781670 */
[----:B------:R-:W-:Y:S01]  /*2400*/  IMAD.MOV.U32 R2, RZ, RZ, -0x40 ;  /* 0xffffffc0ff027424 */ /* 0x000fe200078e00ff */
[----:B------:R-:W-:Y:S01]  /*2410*/  IADD3.X R7, R7, UR15, RZ, P2, !PT ;  /* 0x0000000f07077c10 */ /* 0x000fe200097fe4ff */
[----:B-1----:R-:W-:Y:S01]  /*2420*/  HMMA.16816.F32.BF16 R64, R20, R36, R64 ;  /* 0x000000241440723c */ /* 0x002fe20000041840 */
[----:B------:R-:W-:-:S04]  /*2430*/  LOP3.LUT P2, RZ, R33, 0x4, RZ, 0xc0, !PT ;  /* 0x0000000421ff7812 */ /* 0x000fc8000784c0ff */
[----:B------:R-:W-:Y:S01]  /*2440*/  SEL R2, R2, 0x40, P2 ;  /* 0x0000004002027807 */ /* 0x000fe20001000000 */
[----:B------:R1:W-:Y:S02]  /*2450*/  LDGSTS.E.BYPASS.LTC128B.128 [R244+0x3100], [R6.64], !P6 ;  /* 0x0310000006f47fae */ /* 0x0003e4000f101d52 */
[----:B------:R-:W-:Y:S02]  /*2460*/  HMMA.16816.F32.BF16 R72, R20, R54, R72 ;  /* 0x000000361448723c */ /* 0x000fe40000041848 */
[----:B------:R-:W-:Y:S01]  /*2470*/  IMAD.IADD R230, R224, 0x1, R2 ;  /* 0x00000001e0e67824 */ /* 0x000fe200078e0202 */
[----:B------:R3:W-:Y:S01]  /*2480*/  LDGSTS.E.BYPASS.LTC128B.128 [R244+0x1900], [R8.64], !P5 ;  /* 0x0190000008f47fae */ /* 0x0007e2000e901d52 */
[----:B------:R-:W-:-:S04]  /*2490*/  IMAD.IADD R229, R2, 0x1, R235 ;  /* 0x0000000102e57824 */ /* 0x000fc800078e02eb */
[----:B------:R-:W-:Y:S01]  /*24a0*/  HMMA.16816.F32.BF16 R80, R20, R50, R80 ;  /* 0x000000321450723c */ /* 0x000fe20000041850 */
[----:B----4-:R-:W-:-:S07]  /*24b0*/  IADD3 R4, P1, R4, UR16, RZ ;  /* 0x0000001004047c10 */ /* 0x010fce000ff3e0ff */
[----:B------:R-:W-:Y:S01]  /*24c0*/  HMMA.16816.F32.BF16 R140, R20, R46, R92 ;  /* 0x0000002e148c723c */ /* 0x000fe2000004185c */
[----:B------:R-:W-:Y:S02]  /*24d0*/  IADD3.X R5, R5, UR15, RZ, P1, !PT ;  /* 0x0000000f05057c10 */ /* 0x000fe40008ffe4ff */
[----:B------:R-:W-:-:S03]  /*24e0*/  PLOP3.LUT P1, PT, PT, PT, UP0, 0x80, 0x0 ;  /* 0x000000000000781c */ /* 0x000fc60003f2f008 */
[----:B------:R1:W-:Y:S02]  /*24f0*/  LDGSTS.E.BYPASS.LTC128B.128 [R244+0x3900], [R4.64], !P4 ;  /* 0x0390000004f47fae */ /* 0x0003e4000e101d52 */
[----:B------:R-:W-:Y:S02]  /*2500*/  HMMA.16816.F32.BF16 R132, R20, R38, R88 ;  /* 0x000000261484723c */ /* 0x000fe40000041858 */
[----:B------:R-:W-:Y:S04]  /*2510*/  LDSM.16.M88.4 R40, [R230+0x4100] ;  /* 0x00410000e628783b */ /* 0x000fe80000000200 */
[----:B------:R-:W4:Y:S02]  /*2520*/  LDSM.16.M88.4 R12, [R232+0x8100] ;  /* 0x00810000e80c783b */ /* 0x000f240000000200 */
[C---:B--2---:R-:W-:Y:S02]  /*2530*/  HMMA.16816.F32.BF16 R124, R16.reuse, R48, R100 ;  /* 0x00000030107c723c */ /* 0x044fe40000041864 */
[----:B---3--:R-:W2:Y:S04]  /*2540*/  LDSM.16.M88.4 R8, [R232+0xa100] ;  /* 0x00a10000e808783b */ /* 0x008ea80000000200 */
[----:B------:R-:W3:Y:S02]  /*2550*/  LDSM.16.M88.4 R24, [R230+0x5100] ;  /* 0x00510000e618783b */ /* 0x000ee40000000200 */
[C---:B------:R-:W-:Y:S02]  /*2560*/  HMMA.16816.F32.BF16 R128, R16.reuse, R44, R96 ;  /* 0x0000002c1080723c */ /* 0x040fe40000041860 */
[----:B------:R-:W5:Y:S04]  /*2570*/  LDSM.16.M88.4 R20, [R230+0x5900] ;  /* 0x00590000e614783b */ /* 0x000f680000000200 */
[----:B------:R-:W2:Y:S02]  /*2580*/  LDSM.16.M88.4 R28, [R230+0x4900] ;  /* 0x00490000e61c783b */ /* 0x000ea40000000200 */
[C---:B------:R-:W-:Y:S02]  /*2590*/  HMMA.16816.F32.BF16 R112, R16.reuse, R36, R84 ;  /* 0x000000241070723c */ /* 0x040fe40000041854 */
[----:B------:R-:W-:Y:S04]  /*25a0*/  LDSM.16.M88.4 R32, [R231+0xc100] ;  /* 0x00c10000e720783b */ /* 0x000fe80000000200 */
[----:B------:R-:W-:Y:S02]  /*25b0*/  LDSM.16.M88.4 R88, [R229+0x1000] ;  /* 0x00100000e558783b */ /* 0x000fe40000000200 */
[C---:B-1----:R-:W-:Y:S02]  /*25c0*/  HMMA.16816.F32.BF16 R4, R16.reuse, R52, R104 ;  /* 0x000000341004723c */ /* 0x042fe40000041868 */
[----:B------:R-:W0:Y:S06]  /*25d0*/  LDGDEPBAR ;  /* 0x00000000000079af */ /* 0x000e2c0000000000 */
[C---:B------:R-:W-:Y:S08]  /*25e0*/  HMMA.16816.F32.BF16 R104, R16.reuse, R50, R116 ;  /* 0x000000321068723c */ /* 0x040ff00000041874 */
[C---:B------:R-:W-:Y:S01]  /*25f0*/  HMMA.16816.F32.BF16 R92, R16.reuse, R54, R120 ;  /* 0x00000036105c723c */ /* 0x040fe20000041878 */
[----:B------:R-:W-:Y:S07]  /*2600*/  LDSM.16.M88.4 R52, [R229+0x800] ;  /* 0x00080000e534783b */ /* 0x000fee0000000200 */
[C---:B------:R-:W-:Y:S01]  /*2610*/  HMMA.16816.F32.BF16 R100, R16.reuse, R46, R108 ;  /* 0x0000002e1064723c */ /* 0x040fe2000004186c */
[----:B------:R-:W-:Y:S07]  /*2620*/  LDSM.16.M88.4 R108, [R229+0x1800] ;  /* 0x00180000e56c783b */ /* 0x000fee0000000200 */
[----:B------:R-:W-:Y:S01]  /*2630*/  HMMA.16816.F32.BF16 R48, R16, R38, R68 ;  /* 0x000000261030723c */ /* 0x000fe20000041844 */
[----:B------:R-:W-:Y:S04]  /*2640*/  LDSM.16.M88.4 R16, [R229] ;  /* 0x00000000e510783b */ /* 0x000fe80000000200 */
[----:B------:R-:W1:Y:S03]  /*2650*/  LDSM.16.M88.4 R36, [R234+0x8100] ;  /* 0x00810000ea24783b */ /* 0x000e660000000200 */
[-C--:B----4-:R-:W-:Y:S01]  /*2660*/  HMMA.16816.F32.BF16 R44, R12, R40.reuse, R4 ;  /* 0x000000280c2c723c */ /* 0x090fe20000041804 */
[----:B------:R-:W4:Y:S07]  /*2670*/  LDSM.16.M88.4 R4, [R234+0xa100] ;  /* 0x00a10000ea04783b */ /* 0x000f2e0000000200 */
[C---:B--2---:R-:W-:Y:S08]  /*2680*/  HMMA.16816.F32.BF16 R56, R8.reuse, R40, R76 ;  /* 0x000000280838723c */ /* 0x044ff0000004184c */
[C---:B---3--:R-:W-:Y:S01]  /*2690*/  HMMA.16816.F32.BF16 R76, R8.reuse, R24, R60 ;  /* 0x00000018084c723c */ /* 0x048fe2000004183c */
[----:B------:R-:W2:Y:S07]  /*26a0*/  LDSM.16.M88.4 R60, [R224+0x6100] ;  /* 0x00610000e03c783b */ /* 0x000eae0000000200 */
[C---:B-----5:R-:W-:Y:S08]  /*26b0*/  HMMA.16816.F32.BF16 R68, R8.reuse, R20, R64 ;  /* 0x000000140844723c */ /* 0x060ff00000041840 */
[C---:B------:R-:W-:Y:S08]  /*26c0*/  HMMA.16816.F32.BF16 R96, R8.reuse, R42, R72 ;  /* 0x0000002a0860723c */ /* 0x040ff00000041848 */
[C---:B------:R-:W-:Y:S08]  /*26d0*/  HMMA.16816.F32.BF16 R84, R8.reuse, R28, R136 ;  /* 0x0000001c0854723c */ /* 0x040ff00000041888 */
[C---:B------:R-:W-:Y:S08]  /*26e0*/  HMMA.16816.F32.BF16 R80, R8.reuse, R30, R80 ;  /* 0x0000001e0850723c */ /* 0x040ff00000041850 */
[C---:B------:R-:W-:Y:S08]  /*26f0*/  HMMA.16816.F32.BF16 R72, R8.reuse, R26, R140 ;  /* 0x0000001a0848723c */ /* 0x040ff0000004188c */
[----:B------:R-:W-:Y:S08]  /*2700*/  HMMA.16816.F32.BF16 R64, R8, R22, R132 ;  /* 0x000000160840723c */ /* 0x000ff00000041884 */
[----:B-1----:R-:W-:Y:S08]  /*2710*/  HMMA.16816.F32.BF16 R8, R36, R16, R44 ;  /* 0x000000102408723c */ /* 0x002ff0000004182c */
[C---:B------:R-:W-:Y:S08]  /*2720*/  HMMA.16816.F32.BF16 R40, R12.reuse, R42, R92 ;  /* 0x0000002a0c28723c */ /* 0x040ff0000004185c */
[C---:B------:R-:W-:Y:S08]  /*2730*/  HMMA.16816.F32.BF16 R116, R12.reuse, R20, R112 ;  /* 0x000000140c74723c */ /* 0x040ff00000041870 */
[C---:B------:R-:W-:Y:S08]  /*2740*/  HMMA.16816.F32.BF16 R92, R12.reuse, R28, R124 ;  /* 0x0000001c0c5c723c */ /* 0x040ff0000004187c */
[C---:B------:R-:W-:Y:S01]  /*2750*/  HMMA.16816.F32.BF16 R104, R12.reuse, R30, R104 ;  /* 0x0000001e0c68723c */ /* 0x040fe20000041868 */
[----:B------:R-:W1:Y:S07]  /*2760*/  LDSM.16.M88.4 R28, [R231+0xe100] ;  /* 0x00e10000e71c783b */ /* 0x000e6e0000000200 */
[C---:B------:R-:W-:Y:S08]  /*2770*/  HMMA.16816.F32.BF16 R128, R12.reuse, R24, R128 ;  /* 0x000000180c80723c */ /* 0x040ff00000041880 */
[C---:B------:R-:W-:Y:S01]  /*2780*/  HMMA.16816.F32.BF16 R100, R12.reuse, R26, R100 ;  /* 0x0000001a0c64723c */ /* 0x040fe20000041864 */
[----:B------:R-:W-:Y:S07]  /*2790*/  LDSM.16.M88.4 R24, [R233+0xc100] ;  /* 0x00c10000e918783b */ /* 0x000fee0000000200 */
[----:B------:R-:W-:Y:S01]  /*27a0*/  HMMA.16816.F32.BF16 R112, R12, R22, R48 ;  /* 0x000000160c70723c */ /* 0x000fe20000041830 */
[----:B------:R-:W-:Y:S04]  /*27b0*/  LDSM.16.M88.4 R20, [R233+0xe100] ;  /* 0x00e10000e914783b */ /* 0x000fe80000000200 */
[----:B------:R-:W-:Y:S03]  /*27c0*/  LDSM.16.M88.4 R48, [R230+0x6100] ;  /* 0x00610000e630783b */ /* 0x000fe60000000200 */
[----:B----4-:R-:W-:Y:S01]  /*27d0*/  HMMA.16816.F32.BF16 R12, R4, R16, R56 ;  /* 0x00000010040c723c */ /* 0x010fe20000041838 */
[----:B------:R-:W3:Y:S07]  /*27e0*/  LDSM.16.M88.4 R56, [R235+0x2000] ;  /* 0x00200000eb38783b */ /* 0x000eee0000000200 */
[----:B--2---:R-:W-:Y:S08]  /*27f0*/  HMMA.16816.F32.BF16 R8, R32, R60, R8 ;  /* 0x0000003c2008723c */ /* 0x004ff00000041808 */
[C---:B------:R-:W-:Y:S08]  /*2800*/  HMMA.16816.F32.BF16 R148, R4.reuse, R110, R64 ;  /* 0x0000006e0494723c */ /* 0x040ff00000041840 */
[-C--:B------:R-:W-:Y:S08]  /*2810*/  HMMA.16816.F32.BF16 R96, R4, R18.reuse, R96 ;  /* 0x000000120460723c */ /* 0x080ff00000041860 */
[----:B------:R-:W-:Y:S01]  /*2820*/  HMMA.16816.F32.BF16 R64, R36, R18, R40 ;  /* 0x000000122440723c */ /* 0x000fe20000041828 */
[----:B------:R-:W2:Y:S04]  /*2830*/  LDSM.16.M88.4 R16, [R232+0xc100] ;  /* 0x00c10000e810783b */ /* 0x000ea80000000200 */
[----:B------:R-:W-:Y:S03]  /*2840*/  LDSM.16.M88.4 R40, [R229+0x2000] ;  /* 0x00200000e528783b */ /* 0x000fe60000000200 */
[C---:B------:R-:W-:Y:S08]  /*2850*/  HMMA.16816.F32.BF16 R84, R4.reuse, R52, R84 ;  /* 0x000000340454723c */ /* 0x040ff00000041854 */
[C---:B------:R-:W-:Y:S08]  /*2860*/  HMMA.16816.F32.BF16 R120, R4.reuse, R54, R80 ;  /* 0x000000360478723c */ /* 0x040ff00000041850 */
[C---:B------:R-:W-:Y:S08]  /*2870*/  HMMA.16816.F32.BF16 R124, R4.reuse, R88, R76 ;  /* 0x00000058047c723c */ /* 0x040ff0000004184c */
[C---:B------:R-:W-:Y:S08]  /*2880*/  HMMA.16816.F32.BF16 R132, R4.reuse, R90, R72 ;  /* 0x0000005a0484723c */ /* 0x040ff00000041848 */
[----:B------:R-:W-:Y:S08]  /*2890*/  HMMA.16816.F32.BF16 R136, R4, R108, R68 ;  /* 0x0000006c0488723c */ /* 0x000ff00000041844 */
[----:B-1----:R-:W-:Y:S01]  /*28a0*/  HMMA.16816.F32.BF16 R4, R28, R60, R12 ;  /* 0x0000003c1c04723c */ /* 0x002fe2000004180c */
[----:B------:R-:W1:Y:S07]  /*28b0*/  LDSM.16.M88.4 R12, [R232+0xe100] ;  /* 0x00e10000e80c783b */ /* 0x000e6e0000000200 */
[----:B---3--:R-:W-:Y:S01]  /*28c0*/  HMMA.16816.F32.BF16 R44, R24, R56, R8 ;  /* 0x00000038182c723c */ /* 0x008fe20000041808 */
[----:B------:R-:W3:Y:S07]  /*28d0*/  LDSM.16.M88.4 R8, [R234+0xc100] ;  /* 0x00c10000ea08783b */ /* 0x000eee0000000200 */
[C---:B------:R-:W-:Y:S08]  /*28e0*/  HMMA.16816.F32.BF16 R92, R36.reuse, R52, R92 ;  /* 0x00000034245c723c */ /* 0x040ff0000004185c */
[----:B------:R-:W-:Y:S08]  /*28f0*/  HMMA.16816.F32.BF16 R104, R36, R54, R104 ;  /* 0x000000362468723c */ /* 0x000ff00000041868 */
[----:B------:R-:W-:Y:S01]  /*2900*/  HMMA.16816.F32.BF16 R52, R20, R56, R4 ;  /* 0x000000381434723c */ /* 0x000fe20000041804 */
[----:B------:R-:W-:Y:S07]  /*2910*/  LDSM.16.M88.4 R4, [R236+0xe100] ;  /* 0x00e10000ec04783b */ /* 0x000fee0000000200 */
[----:B--2---:R-:W-:Y:S01]  /*2920*/  HMMA.16816.F32.BF16 R68, R16, R48, R44 ;  /* 0x000000301044723c */ /* 0x004fe2000004182c */
[----:B------:R-:W2:Y:S07]  /*2930*/  LDSM.16.M88.4 R44, [R224+0x6900] ;  /* 0x00690000e02c783b */ /* 0x000eae0000000200 */
[-C--:B------:R-:W-:Y:S08]  /*2940*/  HMMA.16816.F32.BF16 R64, R32, R62.reuse, R64 ;  /* 0x0000003e2040723c */ /* 0x080ff00000041840 */
[----:B------:R-:W-:Y:S08]  /*2950*/  HMMA.16816.F32.BF16 R72, R28, R62, R96 ;  /* 0x0000003e1c48723c */ /* 0x000ff00000041860 */
[----:B-1----:R-:W-:Y:S01]  /*2960*/  HMMA.16816.F32.BF16 R60, R12, R48, R52 ;  /* 0x000000300c3c723c */ /* 0x002fe20000041834 */
[----:B------:R-:W1:Y:S07]  /*2970*/  LDSM.16.M88.4 R52, [R235+0x2800] ;  /* 0x00280000eb34783b */ /* 0x000e6e0000000200 */
[----:B------:R-:W-:Y:S08]  /*2980*/  HMMA.16816.F32.BF16 R64, R24, R58, R64 ;  /* 0x0000003a1840723c */ /* 0x000ff00000041840 */
[----:B---3--:R-:W-:Y:S08]  /*2990*/  HMMA.16816.F32.BF16 R76, R8, R40, R68 ;  /* 0x00000028084c723c */ /* 0x008ff00000041844 */
[----:B------:R-:W-:Y:S08]  /*29a0*/  HMMA.16816.F32.BF16 R72, R20, R58, R72 ;  /* 0x0000003a1448723c */ /* 0x000ff00000041848 */
[----:B--2---:R-:W-:Y:S08]  /*29b0*/  HMMA.16816.F32.BF16 R68, R32, R44, R92 ;  /* 0x0000002c2044723c */ /* 0x004ff0000004185c */
[----:B------:R-:W-:Y:S01]  /*29c0*/  HMMA.16816.F32.BF16 R128, R36, R88, R128 ;  /* 0x000000582480723c */ /* 0x000fe20000041880 */
[----:B------:R-:W-:-:S04]  /*29d0*/  FMUL.FTZ R2, R76, c[0x0][0x320] ;  /* 0x0000c8004c027a20 */ /* 0x000fc80000410000 */
[----:B------:R2:W3:Y:S03]  /*29e0*/  MUFU.TANH R146, R2 ;  /* 0x0000000200927308 */ /* 0x0004e60000002400 */
[C---:B------:R-:W-:Y:S08]  /*29f0*/  HMMA.16816.F32.BF16 R100, R36.reuse, R90, R100 ;  /* 0x0000005a2464723c */ /* 0x040ff00000041864 */
[----:B------:R-:W-:Y:S01]  /*2a00*/  HMMA.16816.F32.BF16 R116, R36, R108, R116 ;  /* 0x0000006c2474723c */ /* 0x000fe20000041874 */
[----:B--2---:R-:W-:-:S07]  /*2a10*/  FMUL.FTZ R2, R77, c[0x0][0x320] ;  /* 0x0000c8004d027a20 */ /* 0x004fce0000410000 */
[----:B------:R-:W-:Y:S01]  /*2a20*/  HMMA.16816.F32.BF16 R112, R36, R110, R112 ;  /* 0x0000006e2470723c */ /* 0x000fe20000041870 */
[----:B------:R-:W2:Y:S01]  /*2a30*/  LDSM.16.M88.4 R36, [R230+0x6900] ;  /* 0x00690000e624783b */ /* 0x000ea20000000200 */
[----:B------:R4:W1:Y:S06]  /*2a40*/  MUFU.TANH R145, R2 ;  /* 0x0000000200917308 */ /* 0x00086c0000002400 */
[----:B------:R-:W-:Y:S08]  /*2a50*/  HMMA.16816.F32.BF16 R80, R4, R40, R60 ;  /* 0x000000280450723c */ /* 0x000ff0000004183c */
[----:B------:R-:W-:Y:S01]  /*2a60*/  HMMA.16816.F32.BF16 R60, R16, R50, R64 ;  /* 0x00000032103c723c */ /* 0x000fe20000041840 */
[----:B----4-:R-:W-:-:S04]  /*2a70*/  FMUL.FTZ R2, R78, c[0x0][0x320] ;  /* 0x0000c8004e027a20 */ /* 0x010fc80000410000 */
[----:B------:R4:W1:Y:S03]  /*2a80*/  MUFU.TANH R144, R2 ;  /* 0x0000000200907308 */ /* 0x0008660000002400 */
[----:B------:R-:W-:Y:S08]  /*2a90*/  HMMA.16816.F32.BF16 R56, R28, R44, R84 ;  /* 0x0000002c1c38723c */ /* 0x000ff00000041854 */
[----:B------:R-:W-:Y:S01]  /*2aa0*/  HMMA.16816.F32.BF16 R64, R12, R50, R72 ;  /* 0x000000320c40723c */ /* 0x000fe20000041848 */
[----:B------:R-:W5:Y:S01]  /*2ab0*/  LDSM.16.M88.4 R48, [R229+0x2800] ;  /* 0x00280000e530783b */ /* 0x000f620000000200 */
[----:B----4-:R-:W-:-:S06]  /*2ac0*/  FMUL.FTZ R2, R79, c[0x0][0x320] ;  /* 0x0000c8004f027a20 */ /* 0x010fcc0000410000 */
[----:B-1----:R-:W-:Y:S01]  /*2ad0*/  HMMA.16816.F32.BF16 R68, R24, R52, R68 ;  /* 0x000000341844723c */ /* 0x002fe20000041844 */
[----:B------:R1:W4:Y:S07]  /*2ae0*/  MUFU.TANH R143, R2 ;  /* 0x00000002008f7308 */ /* 0x00032e0000002400 */
[----:B------:R-:W-:Y:S08]  /*2af0*/  HMMA.16816.F32.BF16 R72, R8, R42, R60 ;  /* 0x0000002a0848723c */ /* 0x000ff0000004183c */
[----:B------:R-:W-:Y:S01]  /*2b00*/  HMMA.16816.F32.BF16 R60, R20, R52, R56 ;  /* 0x00000034143c723c */ /* 0x000fe20000041838 */
[----:B------:R-:W3:Y:S01]  /*2b10*/  LDSM.16.M88.4 R56, [R224+0x7100] ;  /* 0x00710000e038783b */ /* 0x000ee20000000200 */
[----:B-1----:R-:W-:-:S04]  /*2b20*/  FMUL.FTZ R2, R80, c[0x0][0x320] ;  /* 0x0000c80050027a20 */ /* 0x002fc80000410000 */
[----:B------:R1:W1:Y:S02]  /*2b30*/  MUFU.TANH R142, R2 ;  /* 0x00000002008e7308 */ /* 0x0002640000002400 */
[----:B------:R-:W-:Y:S08]  /*2b40*/  HMMA.16816.F32.BF16 R84, R4, R42, R64 ;  /* 0x0000002a0454723c */ /* 0x000ff00000041840 */
[----:B------:R-:W-:Y:S01]  /*2b50*/  HMMA.16816.F32.BF16 R40, R32, R46, R104 ;  /* 0x0000002e2028723c */ /* 0x000fe20000041868 */
[----:B-1----:R-:W-:-:S07]  /*2b60*/  FMUL.FTZ R2, R81, c[0x0][0x320] ;  /* 0x0000c80051027a20 */ /* 0x002fce0000410000 */
[----:B--2---:R-:W-:Y:S01]  /*2b70*/  HMMA.16816.F32.BF16 R64, R16, R36, R68 ;  /* 0x000000241040723c */ /* 0x004fe20000041844 */
[----:B------:R1:W2:Y:S07]  /*2b80*/  MUFU.TANH R141, R2 ;  /* 0x00000002008d7308 */ /* 0x0002ae0000002400 */
[----:B------:R-:W-:Y:S08]  /*2b90*/  HMMA.16816.F32.BF16 R68, R28, R46, R120 ;  /* 0x0000002e1c44723c */ /* 0x000ff00000041878 */
[----:B------:R-:W-:Y:S01]  /*2ba0*/  HMMA.16816.F32.BF16 R44, R12, R36, R60 ;  /* 0x000000240c2c723c */ /* 0x000fe2000004183c */
[----:B-1----:R-:W-:-:S04]  /*2bb0*/  FMUL.FTZ R2, R82, c[0x0][0x320] ;  /* 0x0000c80052027a20 */ /* 0x002fc80000410000 */
[----:B------:R1:W1:Y:S03]  /*2bc0*/  MUFU.TANH R108, R2 ;  /* 0x00000002006c7308 */ /* 0x0002660000002400 */
[----:B------:R-:W-:Y:S01]  /*2bd0*/  HMMA.16816.F32.BF16 R60, R24, R54, R40 ;  /* 0x00000036183c723c */ /* 0x000fe20000041828 */
[----:B------:R-:W2:Y:S01]  /*2be0*/  LDSM.16.M88.4 R40, [R235+0x3000] ;  /* 0x00300000eb28783b */ /* 0x000ea20000000200 */
[----:B-1----:R-:W-:Y:S11]  /*2bf0*/  FMUL.FTZ R2, R83, c[0x0][0x320] ;  /* 0x0000c80053027a20 */ /* 0x002ff60000410000 */
[----:B------:R-:W-:Y:S03]  /*2c00*/  @!UPT UIADD3 URZ, URZ, URZ, URZ ;  /* 0x0000003f3f3ff290 */ /* 0x000fe6000fffe03f */
[----:B-----5:R-:W-:Y:S01]  /*2c10*/  HMMA.16816.F32.BF16 R76, R4, R48, R44 ;  /* 0x00000030044c723c */ /* 0x020fe2000004182c */
[----:B------:R1:W1:Y:S07]  /*2c20*/  MUFU.TANH R109, R2 ;  /* 0x00000002006d7308 */ /* 0x00026e0000002400 */
[----:B------:R-:W-:Y:S08]  /*2c30*/  HMMA.16816.F32.BF16 R60, R16, R38, R60 ;  /* 0x00000026103c723c */ /* 0x000ff0000004183c */
[----:B---3--:R-:W-:Y:S01]  /*2c40*/  HMMA.16816.F32.BF16 R44, R28, R56, R124 ;  /* 0x000000381c2c723c */ /* 0x008fe2000004187c */
[----:B-1----:R-:W-:-:S04]  /*2c50*/  FMUL.FTZ R2, R72, c[0x0][0x320] ;  /* 0x0000c80048027a20 */ /* 0x002fc80000410000 */
[----:B------:R1:W3:Y:S02]  /*2c60*/  MUFU.TANH R140, R2 ;  /* 0x00000002008c7308 */ /* 0x0002e40000002400 */
[----:B-1----:R-:W-:-:S06]  /*2c70*/  FMUL.FTZ R2, R73, c[0x0][0x320] ;  /* 0x0000c80049027a20 */ /* 0x002fcc0000410000 */
[----:B------:R1:W1:Y:S02]  /*2c80*/  MUFU.TANH R111, R2 ;  /* 0x00000002006f7308 */ /* 0x0002640000002400 */
[----:B-1----:R-:W-:-:S06]  /*2c90*/  FMUL.FTZ R2, R74, c[0x0][0x320] ;  /* 0x0000c8004a027a20 */ /* 0x002fcc0000410000 */
[----:B------:R1:W1:Y:S02]  /*2ca0*/  MUFU.TANH R110, R2 ;  /* 0x00000002006e7308 */ /* 0x0002640000002400 */
[----:B-1----:R-:W-:Y:S02]  /*2cb0*/  FMUL.FTZ R2, R75, c[0x0][0x320] ;  /* 0x0000c8004b027a20 */ /* 0x002fe40000410000 */
[----:B------:R-:W-:Y:S04]  /*2cc0*/  HMMA.16816.F32.BF16 R72, R8, R48, R64 ;  /* 0x000000300848723c */ /* 0x000fe80000041840 */
[----:B------:R1:W1:Y:S04]  /*2cd0*/  MUFU.TANH R107, R2 ;  /* 0x00000002006b7308 */ /* 0x0002680000002400 */
[----:B------:R-:W-:Y:S01]  /*2ce0*/  HMMA.16816.F32.BF16 R64, R20, R54, R68 ;  /* 0x000000361440723c */ /* 0x000fe20000041844 */
[----:B------:R-:W5:Y:S07]  /*2cf0*/  LDSM.16.M88.4 R52, [R230+0x7100] ;  /* 0x00710000e634783b */ /* 0x000f6e0000000200 */
[----:B------:R-:W-:Y:S01]  /*2d00*/  HMMA.16816.F32.BF16 R68, R32, R56, R128 ;  /* 0x000000382044723c */ /* 0x000fe20000041880 */
[----:B-1----:R-:W-:-:S04]  /*2d10*/  FMUL.FTZ R2, R84, c[0x0][0x320] ;  /* 0x0000c80054027a20 */ /* 0x002fc80000410000 */
[----:B------:R1:W1:Y:S11]  /*2d20*/  MUFU.TANH R106, R2 ;  /* 0x00000002006a7308 */ /* 0x0002760000002400 */
[----:B------:R-:W-:Y:S01]  /*2d30*/  HMMA.16816.F32.BF16 R64, R12, R38, R64 ;  /* 0x000000260c40723c */ /* 0x000fe20000041840 */
[----:B------:R-:W3:Y:S01]  /*2d40*/  LDSM.16.M88.4 R36, [R229+0x3000] ;  /* 0x00300000e524783b */ /* 0x000ee20000000200 */
[----:B-1----:R-:W-:-:S06]  /*2d50*/  FMUL.FTZ R2, R85, c[0x0][0x320] ;  /* 0x0000c80055027a20 */ /* 0x002fcc0000410000 */
[----:B--2---:R-:W-:Y:S01]  /*2d60*/  HMMA.16816.F32.BF16 R68, R24, R40, R68 ;  /* 0x000000281844723c */ /* 0x004fe20000041844 */
[----:B------:R1:W2:Y:S11]  /*2d70*/  MUFU.TANH R105, R2 ;  /* 0x0000000200697308 */ /* 0x0002b60000002400 */
[----:B------:R-:W-:Y:S04]  /*2d80*/  @!UPT UIADD3 URZ, URZ, URZ, URZ ;  /* 0x0000003f3f3ff290 */ /* 0x000fe8000fffe03f */
[----:B------:R-:W-:Y:S01]  /*2d90*/  HMMA.16816.F32.BF16 R80, R4, R50, R64 ;  /* 0x000000320450723c */ /* 0x000fe20000041840 */
[----:B-1----:R-:W-:-:S04]  /*2da0*/  FMUL.FTZ R2, R86, c[0x0][0x320] ;  /* 0x0000c80056027a20 */ /* 0x002fc80000410000 */
[----:B------:R1:W1:Y:S03]  /*2db0*/  MUFU.TANH R104, R2 ;  /* 0x0000000200687308 */ /* 0x0002660000002400 */
[----:B-----5:R-:W-:Y:S08]  /*2dc0*/  HMMA.16816.F32.BF16 R64, R16, R52, R68 ;  /* 0x000000341040723c */ /* 0x020ff00000041844 */
[----:B------:R-:W-:Y:S01]  /*2dd0*/  HMMA.16816.F32.BF16 R68, R28, R58, R132 ;  /* 0x0000003a1c44723c */ /* 0x000fe20000041884 */
[----:B-1----:R-:W-:-:S04]  /*2de0*/  FMUL.FTZ R2, R87, c[0x0][0x320] ;  /* 0x0000c80057027a20 */ /* 0x002fc80000410000 */
[----:B------:R1:W1:Y:S11]  /*2df0*/  MUFU.TANH R98, R2 ;  /* 0x0000000200627308 */ /* 0x0002760000002400 */
[----:B------:R-:W-:Y:S08]  /*2e00*/  @!UPT UIADD3 URZ, URZ, URZ, URZ ;  /* 0x0000003f3f3ff290 */ /* 0x000ff0000fffe03f */
[----:B------:R-:W-:Y:S01]  /*2e10*/  HMMA.16816.F32.BF16 R68, R20, R42, R68 ;  /* 0x0000002a1444723c */ /* 0x000fe20000041844 */
[----:B-1----:R-:W-:-:S04]  /*2e20*/  FMUL.FTZ R2, R72, c[0x0][0x320] ;  /* 0x0000c80048027a20 */ /* 0x002fc80000410000 */
[----:B------:R1:W1:Y:S02]  /*2e30*/  MUFU.TANH R99, R2 ;  /* 0x0000000200637308 */ /* 0x0002640000002400 */
[----:B-1----:R-:W-:Y:S11]  /*2e40*/  FMUL.FTZ R2, R73, c[0x0][0x320] ;  /* 0x0000c80049027a20 */ /* 0x002ff60000410000 */
[----:B------:R-:W-:Y:S06]  /*2e50*/  @!UPT UIADD3 URZ, URZ, URZ, URZ ;  /* 0x0000003f3f3ff290 */ /* 0x000fec000fffe03f */
[----:B------:R-:W-:Y:S01]  /*2e60*/  HMMA.16816.F32.BF16 R68, R12, R54, R68 ;  /* 0x000000360c44723c */ /* 0x000fe20000041844 */
[----:B------:R1:W1:Y:S02]  /*2e70*/  MUFU.TANH R97, R2 ;  /* 0x0000000200617308 */ /* 0x0002640000002400 */
[----:B-1----:R-:W-:-:S06]  /*2e80*/  FMUL.FTZ R2, R74, c[0x0][0x320] ;  /* 0x0000c8004a027a20 */ /* 0x002fcc0000410000 */
[----:B------:R1:W1:Y:S11]  /*2e90*/  MUFU.TANH R96, R2 ;  /* 0x0000000200607308 */ /* 0x0002760000002400 */
[----:B------:R-:W-:Y:S04]  /*2ea0*/  @!UPT UIADD3 URZ, URZ, URZ, URZ ;  /* 0x0000003f3f3ff290 */ /* 0x000fe8000fffe03f */
[----:B---3--:R-:W-:Y:S01]  /*2eb0*/  HMMA.16816.F32.BF16 R68, R4, R38, R68 ;  /* 0x000000260444723c */ /* 0x008fe20000041844 */
[----:B-1----:R-:W-:-:S07]  /*2ec0*/  FMUL.FTZ R2, R75, c[0x0][0x320] ;  /* 0x0000c8004b027a20 */ /* 0x002fce0000410000 */
[----:B------:R-:W-:Y:S01]  /*2ed0*/  HMMA.16816.F32.BF16 R72, R8, R50, R60 ;  /* 0x000000320848723c */ /* 0x000fe2000004183c */
[----:B------:R1:W3:Y:S07]  /*2ee0*/  MUFU.TANH R95, R2 ;  /* 0x00000002005f7308 */ /* 0x0002ee0000002400 */
[----:B------:R-:W-:Y:S01]  /*2ef0*/  HMMA.16816.F32.BF16 R60, R20, R40, R44 ;  /* 0x00000028143c723c */ /* 0x000fe2000004182c */
[----:B------:R-:W5:Y:S07]  /*2f00*/  LDSM.16.M88.4 R44, [R224+0x7900] ;  /* 0x00790000e02c783b */ /* 0x000f6e0000000200 */
[----:B------:R-:W-:-:S02]  /*2f10*/  FMUL.FTZ R68, R68, c[0x0][0x320] ;  /* 0x0000c80044447a20 */ /* 0x000fc40000410000 */
[----:B------:R-:W-:Y:S02]  /*2f20*/  FMUL.FTZ R69, R69, c[0x0][0x320] ;  /* 0x0000c80045457a20 */ /* 0x000fe40000410000 */
[----:B------:R-:W-:Y:S01]  /*2f30*/  FMUL.FTZ R70, R70, c[0x0][0x320] ;  /* 0x0000c80046467a20 */ /* 0x000fe20000410000 */
[----:B------:R-:W-:Y:S01]  /*2f40*/  HMMA.16816.F32.BF16 R48, R32, R58, R100 ;  /* 0x0000003a2030723c */ /* 0x000fe20000041864 */
[----:B------:R-:W2:Y:S01]  /*2f50*/  MUFU.TANH R68, R68 ;  /* 0x0000004400447308 */ /* 0x000ea20000002400 */
[----:B-1----:R-:W-:-:S07]  /*2f60*/  FMUL.FTZ R2, R76, c[0x0][0x320] ;  /* 0x0000c8004c027a20 */ /* 0x002fce0000410000 */
[----:B------:R1:W1:Y:S02]  /*2f70*/  MUFU.TANH R94, R2 ;  /* 0x00000002005e7308 */ /* 0x0002640000002400 */
[----:B------:R-:W-:Y:S06]  /*2f80*/  HMMA.16816.F32.BF16 R56, R12, R52, R60 ;  /* 0x000000340c38723c */ /* 0x000fec000004183c */
[----:B------:R-:W2:Y:S07]  /*2f90*/  MUFU.TANH R69, R69 ;  /* 0x0000004500457308 */ /* 0x000eae0000002400 */
[----:B------:R-:W-:Y:S01]  /*2fa0*/  HMMA.16816.F32.BF16 R60, R24, R42, R48 ;  /* 0x0000002a183c723c */ /* 0x000fe20000041830 */
[----:B-1----:R-:W-:Y:S01]  /*2fb0*/  FMUL.FTZ R2, R77, c[0x0][0x320] ;  /* 0x0000c8004d027a20 */ /* 0x002fe20000410000 */
[----:B------:R-:W1:Y:S01]  /*2fc0*/  LDSM.16.M88.4 R48, [R235+0x3800] ;  /* 0x00380000eb30783b */ /* 0x000e620000000200 */
[----:B------:R-:W1:Y:S03]  /*2fd0*/  MUFU.TANH R70, R70 ;  /* 0x0000004600467308 */ /* 0x000e660000002400 */
[----:B------:R-:W1:Y:S05]  /*2fe0*/  LDSM.16.M88.4 R40, [R230+0x7900] ;  /* 0x00790000e628783b */ /* 0x000e6a0000000200 */
[----:B------:R2:W1:Y:S02]  /*2ff0*/  MUFU.TANH R93, R2 ;  /* 0x00000002005d7308 */ /* 0x0004640000002400 */
[----:B--2---:R-:W-:-:S06]  /*3000*/  FMUL.FTZ R2, R78, c[0x0][0x320] ;  /* 0x0000c8004e027a20 */ /* 0x004fcc0000410000 */
[----:B------:R2:W1:Y:S02]  /*3010*/  MUFU.TANH R90, R2 ;  /* 0x00000002005a7308 */ /* 0x0004640000002400 */
[----:B--2---:R-:W-:Y:S02]  /*3020*/  FMUL.FTZ R2, R79, c[0x0][0x320] ;  /* 0x0000c8004f027a20 */ /* 0x004fe40000410000 */
[----:B------:R-:W-:Y:S04]  /*3030*/  HMMA.16816.F32.BF16 R76, R4, R36, R56 ;  /* 0x00000024044c723c */ /* 0x000fe80000041838 */
[----:B------:R2:W1:Y:S04]  /*3040*/  MUFU.TANH R89, R2 ;  /* 0x0000000200597308 */ /* 0x0004680000002400 */
[----:B------:R-:W-:Y:S08]  /*3050*/  HMMA.16816.F32.BF16 R56, R16, R54, R60 ;  /* 0x000000361038723c */ /* 0x000ff0000004183c */
[----:B-----5:R-:W-:Y:S01]  /*3060*/  HMMA.16816.F32.BF16 R60, R28, R44, R136 ;  /* 0x0000002c1c3c723c */ /* 0x020fe20000041888 */
[----:B--2---:R-:W-:-:S04]  /*3070*/  FMUL.FTZ R2, R72, c[0x0][0x320] ;  /* 0x0000c80048027a20 */ /* 0x004fc80000410000 */
[----:B------:R2:W1:Y:S03]  /*3080*/  MUFU.TANH R91, R2 ;  /* 0x00000002005b7308 */ /* 0x0004660000002400 */
[----:B------:R-:W-:Y:S01]  /*3090*/  HMMA.16816.F32.BF16 R28, R28, R46, R148 ;  /* 0x0000002e1c1c723c */ /* 0x000fe20000041894 */
[----:B--2---:R-:W-:Y:S11]  /*30a0*/  FMUL.FTZ R2, R73, c[0x0][0x320] ;  /* 0x0000c80049027a20 */ /* 0x004ff60000410000 */
[----:B------:R-:W-:Y:S04]  /*30b0*/  @!UPT UIADD3 URZ, URZ, URZ, URZ ;  /* 0x0000003f3f3ff290 */ /* 0x000fe8000fffe03f */
[----:B-1----:R-:W-:Y:S01]  /*30c0*/  HMMA.16816.F32.BF16 R60, R20, R48, R60 ;  /* 0x00000030143c723c */ /* 0x002fe2000004183c */
[----:B------:R1:W2:Y:S02]  /*30d0*/  MUFU.TANH R92, R2 ;  /* 0x00000002005c7308 */ /* 0x0002a40000002400 */
[----:B-1----:R-:W-:-:S06]  /*30e0*/  FMUL.FTZ R2, R74, c[0x0][0x320] ;  /* 0x0000c8004a027a20 */ /* 0x002fcc0000410000 */
[----:B------:R1:W1:Y:S02]  /*30f0*/  MUFU.TANH R88, R2 ;  /* 0x0000000200587308 */ /* 0x0002640000002400 */
[----:B-1----:R-:W-:Y:S02]  /*3100*/  FMUL.FTZ R2, R75, c[0x0][0x320] ;  /* 0x0000c8004b027a20 */ /* 0x002fe40000410000 */
[----:B------:R-:W-:Y:S04]  /*3110*/  HMMA.16816.F32.BF16 R72, R8, R36, R64 ;  /* 0x000000240848723c */ /* 0x000fe80000041840 */
[----:B------:R1:W1:Y:S04]  /*3120*/  MUFU.TANH R87, R2 ;  /* 0x0000000200577308 */ /* 0x0002680000002400 */
[----:B------:R-:W-:Y:S01]  /*3130*/  HMMA.16816.F32.BF16 R64, R32, R44, R116 ;  /* 0x0000002c2040723c */ /* 0x000fe20000041874 */
[----:B-1----:R-:W-:-:S04]  /*3140*/  FMUL.FTZ R2, R80, c[0x0][0x320] ;  /* 0x0000c80050027a20 */ /* 0x002fc80000410000 */
[----:B------:R1:W1:Y:S11]  /*3150*/  MUFU.TANH R86, R2 ;  /* 0x0000000200567308 */ /* 0x0002760000002400 */
[----:B------:R-:W-:Y:S08]  /*3160*/  @!UPT UIADD3 URZ, URZ, URZ, URZ ;  /* 0x0000003f3f3ff290 */ /* 0x000ff0000fffe03f */
[----:B------:R-:W-:Y:S01]  /*3170*/  HMMA.16816.F32.BF16 R52, R24, R48, R64 ;  /* 0x000000301834723c */ /* 0x000fe20000041840 */
[----:B-1----:R-:W-:-:S07]  /*3180*/  FMUL.FTZ R2, R81, c[0x0][0x320] ;  /* 0x0000c80051027a20 */ /* 0x002fce0000410000 */
[----:B------:R-:W-:Y:S01]  /*3190*/  HMMA.16816.F32.BF16 R64, R8, R38, R56 ;  /* 0x000000260840723c */ /* 0x000fe20000041838 */
[----:B------:R1:W1:Y:S07]  /*31a0*/  MUFU.TANH R85, R2 ;  /* 0x0000000200557308 */ /* 0x00026e0000002400 */
[----:B------:R-:W-:Y:S01]  /*31b0*/  HMMA.16816.F32.BF16 R56, R32, R46, R112 ;  /* 0x0000002e2038723c */ /* 0x000fe20000041870 */
[----:B------:R-:W5:Y:S01]  /*31c0*/  LDSM.16.M88.4 R32, [R229+0x3800] ;  /* 0x00380000e520783b */ /* 0x000f620000000200 */
[----:B------:R-:W-:-:S06]  /*31d0*/  DEPBAR.LE SB0, 0x0 ;  /* 0x000080000000791a */ /* 0x000fcc0000000000 */
[----:B------:R-:W-:Y:S01]  /*31e0*/  HMMA.16816.F32.BF16 R52, R16, R40, R52 ;  /* 0x000000281034723c */ /* 0x000fe20000041834 */
[----:B-1----:R-:W-:-:S04]  /*31f0*/  FMUL.FTZ R2, R82, c[0x0][0x320] ;  /* 0x0000c80052027a20 */ /* 0x002fc80000410000 */
[----:B------:R1:W1:Y:S03]  /*3200*/  MUFU.TANH R81, R2 ;  /* 0x0000000200517308 */ /* 0x0002660000002400 */
[----:B------:R-:W-:Y:S01]  /*3210*/  HMMA.16816.F32.BF16 R36, R12, R40, R60 ;  /* 0x000000280c24723c */ /* 0x000fe2000004183c */
[----:B------:R-:W-:Y:S02]  /*3220*/  FMUL.FTZ R65, R65, c[0x0][0x320] ;  /* 0x0000c80041417a20 */ /* 0x000fe40000410000 */
[----:B------:R-:W-:Y:S02]  /*3230*/  FMUL.FTZ R66, R66, c[0x0][0x320] ;  /* 0x0000c80042427a20 */ /* 0x000fe40000410000 */
[----:B------:R-:W-:Y:S02]  /*3240*/  FMUL.FTZ R67, R67, c[0x0][0x320] ;  /* 0x0000c80043437a20 */ /* 0x000fe40000410000 */
[----:B------:R-:W2:Y:S01]  /*3250*/  MUFU.TANH R65, R65 ;  /* 0x0000004100417308 */ /* 0x000ea20000002400 */
[----:B------:R-:W-:Y:S01]  /*3260*/  HMMA.16816.F32.BF16 R24, R24, R50, R56 ;  /* 0x000000321818723c */ /* 0x000fe20000041838 */
[----:B-1----:R-:W-:-:S06]  /*3270*/  FMUL.FTZ R2, R83, c[0x0][0x320] ;  /* 0x0000c80053027a20 */ /* 0x002fcc0000410000 */
[----:B------:R-:W1:Y:S01]  /*3280*/  MUFU.TANH R66, R66 ;  /* 0x0000004200427308 */ /* 0x000e620000002400 */
[----:B------:R-:W-:Y:S07]  /*3290*/  HMMA.16816.F32.BF16 R48, R20, R50, R28 ;  /* 0x000000321430723c */ /* 0x000fee000004181c */
[----:B------:R1:W1:Y:S01]  /*32a0*/  MUFU.TANH R83, R2 ;  /* 0x0000000200537308 */ /* 0x0002620000002400 */
[----:B-----5:R-:W-:Y:S07]  /*32b0*/  HMMA.16816.F32.BF16 R52, R8, R32, R52 ;  /* 0x000000200834723c */ /* 0x020fee0000041834 */
[----:B------:R-:W2:Y:S01]  /*32c0*/  MUFU.TANH R67, R67 ;  /* 0x0000004300437308 */ /* 0x000ea20000002400 */
[----:B------:R-:W-:Y:S01]  /*32d0*/  HMMA.16816.F32.BF16 R16, R16, R42, R24 ;  /* 0x0000002a1010723c */ /* 0x000fe20000041818 */
[----:B-1----:R-:W-:-:S07]  /*32e0*/  FMUL.FTZ R2, R72, c[0x0][0x320] ;  /* 0x0000c80048027a20 */ /* 0x002fce0000410000 */
[----:B------:R-:W-:Y:S01]  /*32f0*/  HMMA.16816.F32.BF16 R12, R12, R42, R48 ;  /* 0x0000002a0c0c723c */ /* 0x000fe20000041830 */
[----:B------:R1:W1:Y:S07]  /*3300*/  MUFU.TANH R84, R2 ;  /* 0x0000000200547308 */ /* 0x00026e0000002400 */
[----:B------:R-:W-:Y:S01]  /*3310*/  HMMA.16816.F32.BF16 R20, R4, R32, R36 ;  /* 0x000000200414723c */ /* 0x000fe20000041824 */
[----:B------:R-:W-:Y:S02]  /*3320*/  FMUL.FTZ R52, R52, c[0x0][0x320] ;  /* 0x0000c80034347a20 */ /* 0x000fe40000410000 */
[----:B------:R-:W-:-:S02]  /*3330*/  FMUL.FTZ R53, R53, c[0x0][0x320] ;  /* 0x0000c80035357a20 */ /* 0x000fc40000410000 */
[----:B------:R-:W-:Y:S02]  /*3340*/  FMUL.FTZ R54, R54, c[0x0][0x320] ;  /* 0x0000c80036367a20 */ /* 0x000fe40000410000 */
[----:B------:R-:W2:Y:S01]  /*3350*/  MUFU.TANH R52, R52 ;  /* 0x0000003400347308 */ /* 0x000ea20000002400 */
[----:B------:R-:W-:Y:S01]  /*3360*/  HMMA.16816.F32.BF16 R8, R8, R34, R16 ;  /* 0x000000220808723c */ /* 0x000fe20000041810 */
[----:B-1----:R-:W-:-:S06]  /*3370*/  FMUL.FTZ R2, R73, c[0x0][0x320] ;  /* 0x0000c80049027a20 */ /* 0x002fcc0000410000 */
[----:B------:R1:W1:Y:S01]  /*3380*/  MUFU.TANH R82, R2 ;  /* 0x0000000200527308 */ /* 0x0002620000002400 */
[----:B------:R-:W-:Y:S07]  /*3390*/  HMMA.16816.F32.BF16 R4, R4, R34, R12 ;  /* 0x000000220404723c */ /* 0x000fee000004180c */
[----:B------:R-:W2:Y:S01]  /*33a0*/  MUFU.TANH R37, R54 ;  /* 0x0000003600257308 */ /* 0x000ea20000002400 */
[----:B------:R-:W-:Y:S02]  /*33b0*/  FMUL.FTZ R21, R21, c[0x0][0x320] ;  /* 0x0000c80015157a20 */ /* 0x000fe40000410000 */
[----:B------:R-:W-:-:S02]  /*33c0*/  FMUL.FTZ R20, R20, c[0x0][0x320] ;  /* 0x0000c80014147a20 */ /* 0x000fc40000410000 */
[----:B------:R-:W-:Y:S02]  /*33d0*/  FMUL.FTZ R23, R23, c[0x0][0x320] ;  /* 0x0000c80017177a20 */ /* 0x000fe40000410000 */
[----:B------:R-:W-:Y:S01]  /*33e0*/  FMUL.FTZ R22, R22, c[0x0][0x320] ;  /* 0x0000c80016167a20 */ /* 0x000fe20000410000 */
[----:B------:R-:W2:Y:S01]  /*33f0*/  MUFU.TANH R29, R21 ;  /* 0x00000015001d7308 */ /* 0x000ea20000002400 */
[----:B-1----:R-:W-:Y:S02]  /*3400*/  FMUL.FTZ R2, R74, c[0x0][0x320] ;  /* 0x0000c8004a027a20 */ /* 0x002fe40000410000 */
[----:B------:R-:W-:Y:S02]  /*3410*/  FMUL.FTZ R8, R8, c[0x0][0x320] ;  /* 0x0000c80008087a20 */ /* 0x000fe40000410000 */
[----:B------:R-:W-:Y:S02]  /*3420*/  FMUL.FTZ R9, R9, c[0x0][0x320] ;  /* 0x0000c80009097a20 */ /* 0x000fe40000410000 */
[----:B------:R-:W-:Y:S01]  /*3430*/  FMUL.FTZ R10, R10, c[0x0][0x320] ;  /* 0x0000c8000a0a7a20 */ /* 0x000fe20000410000 */
[----:B------:R1:W1:Y:S01]  /*3440*/  MUFU.TANH R80, R2 ;  /* 0x0000000200507308 */ /* 0x0002620000002400 */
[----:B------:R-:W-:-:S02]  /*3450*/  FMUL.FTZ R11, R11, c[0x0][0x320] ;  /* 0x0000c8000b0b7a20 */ /* 0x000fc40000410000 */
[----:B------:R-:W-:Y:S02]  /*3460*/  FMUL.FTZ R5, R5, c[0x0][0x320] ;  /* 0x0000c80005057a20 */ /* 0x000fe40000410000 */
[----:B------:R-:W-:Y:S02]  /*3470*/  FMUL.FTZ R6, R6, c[0x0][0x320] ;  /* 0x0000c80006067a20 */ /* 0x000fe40000410000 */
[----:B------:R-:W-:Y:S01]  /*3480*/  FMUL.FTZ R7, R7, c[0x0][0x320] ;  /* 0x0000c80007077a20 */ /* 0x000fe20000410000 */
[----:B------:R-:W2:Y:S01]  /*3490*/  MUFU.TANH R53, R53 ;  /* 0x0000003500357308 */ /* 0x000ea20000002400 */
[----:B------:R-:W-:Y:S02]  /*34a0*/  FMUL.FTZ R4, R4, c[0x0][0x320] ;  /* 0x0000c80004047a20 */ /* 0x000fe40000410000 */
[----:B-1----:R-:W-:-:S05]  /*34b0*/  FMUL.FTZ R2, R75, c[0x0][0x320] ;  /* 0x0000c8004b027a20 */ /* 0x002fca0000410000 */
[----:B------:R-:W1:Y:S08]  /*34c0*/  MUFU.TANH R30, R20 ;  /* 0x00000014001e7308 */ /* 0x000e700000002400 */
[----:B------:R5:W1:Y:S08]  /*34d0*/  MUFU.TANH R75, R2 ;  /* 0x00000002004b7308 */ /* 0x000a700000002400 */
[----:B------:R-:W1:Y:S01]  /*34e0*/  MUFU.TANH R31, R23 ;  /* 0x00000017001f7308 */ /* 0x000e620000002400 */
[----:B-----5:R-:W-:-:S07]  /*34f0*/  FMUL.FTZ R2, R76, c[0x0][0x320] ;  /* 0x0000c8004c027a20 */ /* 0x020fce0000410000 */
        /* <DEDUP_REMOVED lines=16> */
[----:B------:R5:W1:Y:S08]  /*3600*/  MUFU.TANH R22, R4 ;  /* 0x0000000400167308 */ /* 0x000a700000002400 */
[----:B------:R1:W1:Y:S01]  /*3610*/  MUFU.TANH R44, R2 ;  /* 0x00000002002c7308 */ /* 0x0002620000002400 */
[----:B-----5:R-:W-:Y:S01]  /*3620*/  LOP3.LUT R4, R152, R147, RZ, 0xfc, !PT ;  /* 0x0000009398047212 */ /* 0x020fe200078efcff */
[----:B-1----:R-:W-:-:S06]  /*3630*/  FMUL.FTZ R2, R71, c[0x0][0x320] ;  /* 0x0000c80047027a20 */ /* 0x002fcc0000410000 */
[----:B------:R1:W1:Y:S02]  /*3640*/  MUFU.TANH R40, R2 ;  /* 0x0000000200287308 */ /* 0x0002640000002400 */
[----:B-1----:R-:W-:-:S06]  /*3650*/  FMUL.FTZ R2, R55, c[0x0][0x320] ;  /* 0x0000c80037027a20 */ /* 0x002fcc0000410000 */
[----:B------:R1:W1:Y:S01]  /*3660*/  MUFU.TANH R36, R2 ;  /* 0x0000000200247308 */ /* 0x0002620000002400 */
[----:B------:R-:W-:Y:S06]  /*3670*/  BAR.SYNC.DEFER_BLOCKING 0x0 ;  /* 0x0000000000007b1d */ /* 0x000fec0000010000 */
[----:B------:R-:W-:Y:S05]  /*3680*/  @!P1 BRA `(.L_x_110) ;  /* 0x0000024000009947 */ /* 0x000fea0003800000 */
[----:B--234-:R-:W-:-:S04]  /*3690*/  UIADD3 UR5, UR21, -0x2, URZ ;  /* 0xfffffffe15057890 */ /* 0x01cfc8000fffe03f */
[----:B------:R-:W-:Y:S02]  /*36a0*/  USHF.R.S32.HI UR4, URZ, 0x1f, UR5 ;  /* 0x0000001f3f047899 */ /* 0x000fe40008011405 */
[----:B------:R-:W-:Y:S01]  /*36b0*/  UIMAD UR22, UR22, UR5, URZ ;  /* 0x00000005161672a4 */ /* 0x000fe2000f8e023f */
[----:B------:R-:W-:Y:S01]  /*36c0*/  IMAD.WIDE.U32 R8, R153, UR5, R156 ;  /* 0x0000000599087c25 */ /* 0x000fe2000f8e009c */
[----:B------:R-:W-:Y:S02]  /*36d0*/  USHF.L.U32 UR5, UR6, 0x5, URZ ;  /* 0x0000000506057899 */ /* 0x000fe4000800063f */
[----:B------:R-:W-:Y:S02]  /*36e0*/  UIMAD UR4, UR4, UR23, UR22 ;  /* 0x00000017040472a4 */ /* 0x000fe4000f8e0216 */
[----:B------:R-:W-:Y:S01]  /*36f0*/  LEA R6, P1, R8, c[0x0][0x1c8], 0x1 ;  /* 0x0000720008067a11 */ /* 0x000fe200078208ff */
[----:B------:R-:W-:Y:S01]  /*3700*/  USHF.L.U64.HI UR6, UR6, 0x5, UR7 ;  /* 0x0000000506067899 */ /* 0x000fe20008010207 */
[----:B------:R-:W-:Y:S01]  /*3710*/  IMAD.U32 R14, RZ, RZ, UR5 ;  /* 0x00000005ff0e7e24 */ /* 0x000fe2000f8e00ff */
[----:B------:R-:W-:Y:S01]  /*3720*/  UIADD3 UR7, UP0, UR12, 0x80, URZ ;  /* 0x000000800c077890 */ /* 0x000fe2000ff1e03f */
[----:B-1----:R-:W-:-:S03]  /*3730*/  IADD3 R2, R9, UR4, RZ ;  /* 0x0000000409027c10 */ /* 0x002fc6000fffe0ff */
[----:B------:R-:W-:Y:S01]  /*3740*/  UIADD3.X UR4, URZ, UR9, URZ, UP0, !UPT ;  /* 0x000000093f047290 */ /* 0x000fe200087fe43f */
[----:B------:R-:W-:Y:S02]  /*3750*/  LEA.HI.X R7, R8, c[0x0][0x1cc], R2, 0x1, P1 ;  /* 0x0000730008077a11 */ /* 0x000fe400008f0c02 */
[----:B------:R-:W-:Y:S02]  /*3760*/  IADD3 R8, P4, R6, UR5, RZ ;  /* 0x0000000506087c10 */ /* 0x000fe4000ff9e0ff */
[----:B------:R-:W-:Y:S01]  /*3770*/  IADD3 R14, P2, P1, R14, 0x80, R6 ;  /* 0x000000800e0e7810 */ /* 0x000fe2000795e006 */
[----:B------:R-:W-:Y:S01]  /*3780*/  @!PT LDS RZ, [RZ] ;  /* 0x00000000fffff984 */ /* 0x000fe20000000800 */
[----:B------:R-:W-:Y:S01]  /*3790*/  @!PT LDS RZ, [RZ] ;  /* 0x00000000fffff984 */ /* 0x000fe20000000800 */
[----:B------:R-:W-:Y:S01]  /*37a0*/  @!PT LDS RZ, [RZ] ;  /* 0x00000000fffff984 */ /* 0x000fe20000000800 */
[----:B------:R1:W-:Y:S01]  /*37b0*/  LDGSTS.E.BYPASS.LTC128B.128 [R244+0x4100], [R6.64], !P3 ;  /* 0x0410000006f47fae */ /* 0x0003e2000d901d52 */
[----:B------:R-:W-:Y:S02]  /*37c0*/  IADD3.X R9, R7, UR6, RZ, P4, !PT ;  /* 0x0000000607097c10 */ /* 0x000fe4000a7fe4ff */
[----:B------:R-:W-:Y:S01]  /*37d0*/  IADD3.X R15, RZ, UR6, R7, P2, P1 ;  /* 0x00000006ff0f7c10 */ /* 0x000fe200097e2407 */
[----:B------:R1:W-:Y:S01]  /*37e0*/  LDGSTS.E.BYPASS.LTC128B.128 [R244+0x6100], [R6.64+0x80], !P0 ;  /* 0x0610008006f47fae */ /* 0x0003e2000c101d52 */
[----:B------:R-:W-:-:S03]  /*37f0*/  IADD3 R12, P4, R8, UR7, RZ ;  /* 0x00000007080c7c10 */ /* 0x000fc6000ff9e0ff */
[----:B------:R2:W-:Y:S01]  /*3800*/  LDGSTS.E.BYPASS.LTC128B.128 [R244+0x4900], [R8.64], !P3 ;  /* 0x0490000008f47fae */ /* 0x0005e2000d901d52 */
[----:B------:R-:W-:-:S03]  /*3810*/  IADD3.X R13, R9, UR4, RZ, P4, !PT ;  /* 0x00000004090d7c10 */ /* 0x000fc6000a7fe4ff */
[----:B------:R3:W-:Y:S01]  /*3820*/  LDGSTS.E.BYPASS.LTC128B.128 [R244+0x6900], [R14.64], !P0 ;  /* 0x069000000ef47fae */ /* 0x0007e2000c101d52 */
[----:B-1----:R-:W-:-:S04]  /*3830*/  IADD3 R6, P5, R8, UR5, RZ ;  /* 0x0000000508067c10 */ /* 0x002fc8000ffbe0ff */
[C---:B------:R-:W-:Y:S02]  /*3840*/  IADD3 R10, P2, R6.reuse, UR5, RZ ;  /* 0x00000005060a7c10 */ /* 0x040fe4000ff5e0ff */
[----:B------:R-:W-:Y:S02]  /*3850*/  IADD3.X R7, R9, UR6, RZ, P5, !PT ;  /* 0x0000000609077c10 */ /* 0x000fe4000affe4ff */
[----:B--2---:R-:W-:Y:S02]  /*3860*/  IADD3 R8, P1, R6, UR7, RZ ;  /* 0x0000000706087c10 */ /* 0x004fe4000ff3e0ff */
[C---:B------:R-:W-:Y:S01]  /*3870*/  IADD3.X R11, R7.reuse, UR6, RZ, P2, !PT ;  /* 0x00000006070b7c10 */ /* 0x040fe200097fe4ff */
[----:B------:R3:W-:Y:S01]  /*3880*/  LDGSTS.E.BYPASS.LTC128B.128 [R244+0x5100], [R6.64], !P3 ;  /* 0x0510000006f47fae */ /* 0x0007e2000d901d52 */
[----:B------:R-:W-:-:S03]  /*3890*/  IADD3.X R9, R7, UR4, RZ, P1, !PT ;  /* 0x0000000407097c10 */ /* 0x000fc60008ffe4ff */
[----:B------:R3:W-:Y:S04]  /*38a0*/  LDGSTS.E.BYPASS.LTC128B.128 [R244+0x7100], [R12.64], !P0 ;  /* 0x071000000cf47fae */ /* 0x0007e8000c101d52 */
[----:B------:R3:W-:Y:S04]  /*38b0*/  LDGSTS.E.BYPASS.LTC128B.128 [R244+0x5900], [R10.64], !P3 ;  /* 0x059000000af47fae */ /* 0x0007e8000d901d52 */
[----:B------:R3:W-:Y:S02]  /*38c0*/  LDGSTS.E.BYPASS.LTC128B.128 [R244+0x7900], [R8.64], !P0 ;  /* 0x0790000008f47fae */ /* 0x0007e4000c101d52 */
.L_x_110:
[----:B-1234-:R-:W-:Y:S01]  /*38d0*/  LOP3.LUT R2, R154, 0xffffffe0, RZ, 0xc0, !PT ;  /* 0xffffffe09a027812 */ /* 0x01efe200078ec0ff */
[----:B------:R-:W-:Y:S01]  /*38e0*/  IMAD.U32 R5, RZ, RZ, UR17 ;  /* 0x00000011ff057e24 */ /* 0x000fe2000f8e00ff */
[----:B------:R-:W-:Y:S01]  /*38f0*/  STL [R1+0x80], R244 ;  /* 0x000080f401007387 */ /* 0x000fe20000100800 */
[----:B------:R-:W-:-:S02]  /*3900*/  IMAD.SHL.U32 R225, R4, 0x2, RZ ;  /* 0x0000000204e17824 */ /* 0x000fc400078e00ff */
[----:B------:R-:W-:Y:S01]  /*3910*/  IMAD.IADD R2, R188, 0x1, -R2 ;  /* 0x00000001bc027824 */ /* 0x000fe200078e0a02 */
[----:B------:R-:W-:Y:S01]  /*3920*/  STL [R1+0x7c], R243 ;  /* 0x00007cf301007387 */ /* 0x000fe20000100800 */
[----:B------:R-:W-:Y:S01]  /*3930*/  IMAD R226, R3, 0x2, R225 ;  /* 0x0000000203e27824 */ /* 0x000fe200078e02e1 */
[C---:B------:R-:W-:Y:S02]  /*3940*/  LEA R228, R0.reuse, R225, 0x1 ;  /* 0x000000e100e47211 */ /* 0x040fe400078e08ff */
[----:B------:R-:W-:Y:S01]  /*3950*/  SHF.R.S32.HI R8, RZ, 0x1f, R2 ;  /* 0x0000001fff087819 */ /* 0x000fe20000011402 */
[----:B------:R-:W-:Y:S01]  /*3960*/  STL [R1+0x78], R242 ;  /* 0x000078f201007387 */ /* 0x000fe20000100800 */
[----:B------:R-:W-:Y:S02]  /*3970*/  IMAD R227, R0, 0x2, R226 ;  /* 0x0000000200e37824 */ /* 0x000fe400078e02e2 */
[----:B------:R-:W-:Y:S01]  /*3980*/  LEA.HI R8, R8, R2, RZ, 0x2 ;  /* 0x0000000208087211 */ /* 0x000fe200078f10ff */
[----:B------:R-:W-:Y:S03]  /*3990*/  STL [R1+0x74], R241 ;  /* 0x000074f101007387 */ /* 0x000fe60000100800 */
[----:B------:R-:W-:Y:S01]  /*39a0*/  LOP3.LUT R8, R8, 0x7ffffffc, RZ, 0xc0, !PT ;  /* 0x7ffffffc08087812 */ /* 0x000fe200078ec0ff */
[----:B------:R-:W-:Y:S03]  /*39b0*/  STL [R1+0x70], R240 ;  /* 0x000070f001007387 */ /* 0x000fe60000100800 */
[----:B------:R-:W-:Y:S01]  /*39c0*/  IADD3 R8, R2, -R8, RZ ;  /* 0x8000000802087210 */ /* 0x000fe20007ffe0ff */
[----:B------:R-:W-:Y:S04]  /*39d0*/  STL [R1+0x6c], R239 ;  /* 0x00006cef01007387 */ /* 0x000fe80000100800 */
[----:B------:R-:W-:Y:S01]  /*39e0*/  IMAD R8, R8, -0x2, R5 ;  /* 0xfffffffe08087824 */ /* 0x000fe200078e0205 */
[----:B------:R-:W-:Y:S04]  /*39f0*/  STL [R1+0x68], R238 ;  /* 0x000068ee01007387 */ /* 0x000fe80000100800 */
[C---:B------:R-:W-:Y:S01]  /*3a00*/  ISETP.GT.AND P1, PT, R8.reuse, RZ, PT ;  /* 0x000000ff0800720c */ /* 0x040fe20003f24270 */
[----:B------:R-:W-:Y:S01]  /*3a10*/  STL [R1+0x64], R237 ;  /* 0x000064ed01007387 */ /* 0x000fe20000100800 */
[----:B------:R-:W-:-:S02]  /*3a20*/  ISETP.GT.AND P6, PT, R8, 0x1, PT ;  /* 0x000000010800780c */ /* 0x000fc40003fc4270 */
[----:B------:R-:W-:Y:S01]  /*3a30*/  ISETP.GT.AND P5, PT, R8, 0x8, PT ;  /* 0x000000080800780c */ /* 0x000fe20003fa4270 */
[----:B------:R-:W-:Y:S01]  /*3a40*/  STL [R1+0x60], R236 ;  /* 0x000060ec01007387 */ /* 0x000fe20000100800 */
[----:B------:R-:W-:Y:S02]  /*3a50*/  FSEL R6, R142, -INF , P1 ;  /* 0xff8000008e067808 */ /* 0x000fe40000800000 */
[----:B------:R-:W-:Y:S01]  /*3a60*/  FSEL R7, R141, -INF , P6 ;  /* 0xff8000008d077808 */ /* 0x000fe20003000000 */
[----:B------:R-:W-:Y:S01]  /*3a70*/  STL [R1+0x5c], R235 ;  /* 0x00005ceb01007387 */ /* 0x000fe20000100800 */
[----:B------:R-:W-:Y:S02]  /*3a80*/  ISETP.GT.AND P4, PT, R8, 0x9, PT ;  /* 0x000000090800780c */ /* 0x000fe40003f84270 */
[----:B------:R-:W-:Y:S01]  /*3a90*/  FSEL R9, R106, -INF , P5 ;  /* 0xff8000006a097808 */ /* 0x000fe20002800000 */
[----:B------:R-:W-:Y:S01]  /*3aa0*/  STL [R1+0x58], R234 ;  /* 0x000058ea01007387 */ /* 0x000fe20000100800 */
[----:B------:R-:W-:-:S02]  /*3ab0*/  FMNMX.FTZ R135, R6, R7, !PT ;  /* 0x0000000706877209 */ /* 0x000fc40007810000 */
[----:B------:R-:W-:Y:S01]  /*3ac0*/  ISETP.GT.AND P2, PT, R8, 0x10, PT ;  /* 0x000000100800780c */ /* 0x000fe20003f44270 */
[----:B------:R-:W-:Y:S01]  /*3ad0*/  STL [R1+0x54], R233 ;  /* 0x000054e901007387 */ /* 0x000fe20000100800 */
[----:B------:R-:W-:Y:S02]  /*3ae0*/  FSEL R10, R105, -INF , P4 ;  /* 0xff800000690a7808 */ /* 0x000fe40002000000 */
[----:B------:R-:W-:Y:S01]  /*3af0*/  FMNMX.FTZ R135, R9, R135, !PT ;  /* 0x0000008709877209 */ /* 0x000fe20007810000 */
[----:B------:R-:W-:Y:S01]  /*3b00*/  STL [R1+0x50], R232 ;  /* 0x000050e801007387 */ /* 0x000fe20000100800 */
[----:B------:R-:W-:Y:S02]  /*3b10*/  FSEL R11, R108, -INF , P1 ;  /* 0xff8000006c0b7808 */ /* 0x000fe40000800000 */
[----:B------:R-:W-:Y:S01]  /*3b20*/  FSEL R119, R144, -INF , P1 ;  /* 0xff80000090777808 */ /* 0x000fe20000800000 */
[----:B------:R1:W-:Y:S01]  /*3b30*/  STL [R1+0x4c], R231 ;  /* 0x00004ce701007387 */ /* 0x0003e20000100800 */
[----:B------:R-:W-:-:S02]  /*3b40*/  FSEL R108, R146, -INF , P1 ;  /* 0xff800000926c7808 */ /* 0x000fc40000800000 */
[----:B------:R-:W-:Y:S01]  /*3b50*/  ISETP.GT.AND P1, PT, R8, 0x11, PT ;  /* 0x000000110800780c */ /* 0x000fe20003f24270 */
[----:B------:R2:W-:Y:S01]  /*3b60*/  STL [R1+0x48], R230 ;  /* 0x000048e601007387 */ /* 0x0005e20000100800 */
[----:B------:R-:W-:Y:S02]  /*3b70*/  FSEL R17, R94, -INF , P2 ;  /* 0xff8000005e117808 */ /* 0x000fe40001000000 */
[----:B------:R-:W-:Y:S01]  /*3b80*/  FMNMX.FTZ R135, R10, R135, !PT ;  /* 0x000000870a877209 */ /* 0x000fe20007810000 */
[----:B------:R3:W-:Y:S01]  /*3b90*/  STL [R1+0x44], R229 ;  /* 0x000044e501007387 */ /* 0x0007e20000100800 */
[----:B------:R-:W-:Y:S02]  /*3ba0*/  FSEL R14, R109, -INF , P6 ;  /* 0xff8000006d0e7808 */ /* 0x000fe40003000000 */
[----:B------:R-:W-:Y:S01]  /*3bb0*/  FSEL R121, R143, -INF , P6 ;  /* 0xff8000008f797808 */ /* 0x000fe20003000000 */
[----:B------:R4:W-:Y:S01]  /*3bc0*/  STL [R1+0x40], R224 ;  /* 0x000040e001007387 */ /* 0x0009e20000100800 */
[----:B------:R-:W-:-:S02]  /*3bd0*/  FSEL R109, R145, -INF , P6 ;  /* 0xff800000916d7808 */ /* 0x000fc40003000000 */
[----:B------:R-:W-:Y:S01]  /*3be0*/  ISETP.GT.AND P6, PT, R8, 0x18, PT ;  /* 0x000000180800780c */ /* 0x000fe20003fc4270 */
[----:B------:R-:W-:Y:S01]  /*3bf0*/  LDSM.16.MT88.4 R48, [R226+0x100] ;  /* 0x00010000e230783b */ /* 0x000fe20000004200 */
[----:B------:R-:W-:Y:S02]  /*3c00*/  FSEL R18, R93, -INF , P1 ;  /* 0xff8000005d127808 */ /* 0x000fe40000800000 */
[----:B------:R-:W-:Y:S01]  /*3c10*/  FMNMX.FTZ R135, R17, R135, !PT ;  /* 0x0000008711877209 */ /* 0x000fe20007810000 */
[----:B------:R-:W-:Y:S01]  /*3c20*/  LDSM.16.MT88.4 R100, [R226+0x2100] ;  /* 0x00210000e264783b */ /* 0x000fe20000004200 */
[----:B------:R-:W-:Y:S02]  /*3c30*/  FSEL R122, R110, -INF , P5 ;  /* 0xff8000006e7a7808 */ /* 0x000fe40002800000 */
[----:B------:R-:W-:Y:S01]  /*3c40*/  FSEL R15, R104, -INF , P5 ;  /* 0xff800000680f7808 */ /* 0x000fe20002800000 */
[----:B------:R-:W-:Y:S01]  /*3c50*/  LDSM.16.MT88.4 R128, [R227+0x2100] ;  /* 0x00210000e380783b */ /* 0x000fe20000004200 */
        /* <DEDUP_REMOVED lines=14> */
[----:B------:R-:W0:Y:S01]  /*3d40*/  LDGDEPBAR ;  /* 0x00000000000079af */ /* 0x000e220000000000 */
[----:B------:R-:W-:Y:S02]  /*3d50*/  FSEL R23, R90, -INF , P2 ;  /* 0xff8000005a177808 */ /* 0x000fe40001000000 */
[----:B------:R-:W-:Y:S02]  /*3d60*/  FSEL R132, R96, -INF , P2 ;  /* 0xff80000060847808 */ /* 0x000fe40001000000 */
[----:B------:R-:W-:-:S02]  /*3d70*/  FSEL R116, R99, -INF , P2 ;  /* 0xff80000063747808 */ /* 0x000fc40001000000 */
[----:B------:R-:W-:Y:S02]  /*3d80*/  ISETP.GT.AND P2, PT, R8, 0x21, PT ;  /* 0x000000210800780c */ /* 0x000fe40003f44270 */
[----:B------:R-:W-:Y:S02]  /*3d90*/  FSEL R181, R74, -INF , P4 ;  /* 0xff8000004ab57808 */ /* 0x000fe40002000000 */
[----:B------:R-:W-:Y:S02]  /*3da0*/  FMNMX.FTZ R135, R20, R135, !PT ;  /* 0x0000008714877209 */ /* 0x000fe40007810000 */
[----:B------:R-:W-:Y:S02]  /*3db0*/  FSEL R24, R89, -INF , P1 ;  /* 0xff80000059187808 */ /* 0x000fe40000800000 */
[----:B------:R-:W-:Y:S02]  /*3dc0*/  FSEL R133, R95, -INF , P1 ;  /* 0xff8000005f857808 */ /* 0x000fe40000800000 */
[----:B------:R-:W-:-:S02]  /*3dd0*/  FSEL R117, R97, -INF , P1 ;  /* 0xff80000061757808 */ /* 0x000fc40000800000 */
[----:B------:R-:W-:Y:S01]  /*3de0*/  ISETP.GT.AND P1, PT, R8, 0x28, PT ;  /* 0x000000280800780c */ /* 0x000fe20003f24270 */
[----:B------:R-:W-:Y:S01]  /*3df0*/  LDSM.16.MT88.4 R96, [R225+0x2100] ;  /* 0x00210000e160783b */ /* 0x000fe20000004200 */
[----:B------:R-:W-:Y:S02]  /*3e00*/  FSEL R180, R73, -INF , P2 ;  /* 0xff80000049b47808 */ /* 0x000fe40001000000 */
[----:B------:R-:W-:Y:S02]  /*3e10*/  FMNMX.FTZ R135, R181, R135, !PT ;  /* 0x00000087b5877209 */ /* 0x000fe40007810000 */
[----:B------:R-:W-:Y:S02]  /*3e20*/  FSEL R186, R72, -INF , P4 ;  /* 0xff80000048ba7808 */ /* 0x000fe40002000000 */
[----:B------:R-:W-:Y:S02]  /*3e30*/  FSEL R179, R80, -INF , P4 ;  /* 0xff80000050b37808 */ /* 0x000fe40002000000 */
[----:B------:R-:W-:-:S02]  /*3e40*/  FSEL R177, R84, -INF , P4 ;  /* 0xff80000054b17808 */ /* 0x000fc40002000000 */
[----:B------:R-:W-:Y:S02]  /*3e50*/  FSEL R182, R68, -INF , P1 ;  /* 0xff80000044b67808 */ /* 0x000fe40000800000 */
[----:B------:R-:W-:Y:S02]  /*3e60*/  ISETP.GT.AND P4, PT, R8, 0x29, PT ;  /* 0x000000290800780c */ /* 0x000fe40003f84270 */
        /* <DEDUP_REMOVED lines=10> */
[----:B------:R-:W-:Y:S01]  /*3f10*/  FSEL R118, R92, -INF , P5 ;  /* 0xff8000005c767808 */ /* 0x000fe20002800000 */
[----:B------:R-:W-:Y:S01]  /*3f20*/  LDSM.16.MT88.4 R84, [R228+0x100] ;  /* 0x00010000e454783b */ /* 0x000fe20000004200 */
[----:B------:R-:W-:-:S02]  /*3f30*/  ISETP.GT.AND P5, PT, R8, 0x31, PT ;  /* 0x000000310800780c */ /* 0x000fc40003fa4270 */
[----:B-1----:R-:W-:Y:S01]  /*3f40*/  FSEL R231, R30, -INF , P6 ;  /* 0xff8000001ee77808 */ /* 0x002fe20003000000 */
[----:B------:R-:W-:Y:S01]  /*3f50*/  LDSM.16.MT88.4 R92, [R227+0x2900] ;  /* 0x00290000e35c783b */ /* 0x000fe20000004200 */
[----:B------:R-:W-:Y:S02]  /*3f60*/  FMNMX.FTZ R135, R183, R135, !PT ;  /* 0x00000087b7877209 */ /* 0x000fe40007810000 */
[----:B------:R-:W-:Y:S01]  /*3f70*/  ISETP.GT.AND P4, PT, R8, 0x38, PT ;  /* 0x000000380800780c */ /* 0x000fe20003f84270 */
[----:B------:R-:W-:Y:S01]  /*3f80*/  STL [R1+0x84], R231 ;  /* 0x000084e701007387 */ /* 0x000fe20000100800 */
[----:B------:R-:W-:Y:S02]  /*3f90*/  FSEL R209, R29, -INF , P5 ;  /* 0xff8000001dd17808 */ /* 0x000fe40002800000 */
[----:B------:R-:W-:Y:S02]  /*3fa0*/  FMNMX.FTZ R135, R231, R135, !PT ;  /* 0x00000087e7877209 */ /* 0x000fe40007810000 */
[----:B------:R-:W-:-:S02]  /*3fb0*/  FSEL R185, R45, -INF , P2 ;  /* 0xff8000002db97808 */ /* 0x000fc40001000000 */
[----:B------:R-:W-:Y:S02]  /*3fc0*/  FSEL R178, R75, -INF , P2 ;  /* 0xff8000004bb27808 */ /* 0x000fe40001000000 */
[----:B------:R-:W-:Y:S01]  /*3fd0*/  FSEL R170, R82, -INF , P2 ;  /* 0xff80000052aa7808 */ /* 0x000fe20001000000 */
[----:B------:R-:W-:Y:S01]  /*3fe0*/  LDSM.16.MT88.4 R72, [R226+0x900] ;  /* 0x00090000e248783b */ /* 0x000fe20000004200 */
[----:B------:R-:W-:Y:S02]  /*3ff0*/  ISETP.GT.AND P2, PT, R8, 0x39, PT ;  /* 0x000000390800780c */ /* 0x000fe40003f44270 */
[----:B--2---:R-:W-:Y:S02]  /*4000*/  FSEL R230, R22, -INF , P4 ;  /* 0xff80000016e67808 */ /* 0x004fe40002000000 */
[----:B------:R-:W-:Y:S02]  /*4010*/  FMNMX.FTZ R135, R209, R135, !PT ;  /* 0x00000087d1877209 */ /* 0x000fe40007810000 */
[----:B------:R-:W-:Y:S01]  /*4020*/  FSEL R208, R21, -INF , P2 ;  /* 0xff80000015d07808 */ /* 0x000fe20001000000 */
[----:B------:R-:W-:Y:S01]  /*4030*/  STL [R1+0x88], R230 ;  /* 0x000088e601007387 */ /* 0x000fe20000100800 */
[----:B------:R-:W-:-:S02]  /*4040*/  FMNMX.FTZ R135, R230, R135, !PT ;  /* 0x00000087e6877209 */ /* 0x000fc40007810000 */
[----:B------:R-:W-:Y:S02]  /*4050*/  FSEL R184, R70, -INF , P1 ;  /* 0xff80000046b87808 */ /* 0x000fe40000800000 */
[----:B------:R-:W-:Y:S01]  /*4060*/  FMNMX.FTZ R135, R208, R135, !PT ;  /* 0x00000087d0877209 */ /* 0x000fe20007810000 */
[----:B------:R-:W-:Y:S01]  /*4070*/  LDSM.16.MT88.4 R68, [R228+0x900] ;  /* 0x00090000e444783b */ /* 0x000fe20000004200 */
[----:B------:R-:W-:Y:S02]  /*4080*/  FSEL R171, R66, -INF , P1 ;  /* 0xff80000042ab7808 */ /* 0x000fe40000800000 */
[----:B------:R-:W-:Y:S01]  /*4090*/  FSEL R169, R44, -INF , P1 ;  /* 0xff8000002ca97808 */ /* 0x000fe20000800000 */
[----:B------:R-:W1:Y:S01]  /*40a0*/  SHFL.BFLY PT, R2, R135, 0x2, 0x1f ;  /* 0x0c401f0087027f89 */ /* 0x000e6200000e0000 */
[----:B---3--:R-:W-:Y:S02]  /*40b0*/  FSEL R229, R32, -INF , P6 ;  /* 0xff80000020e57808 */ /* 0x008fe40003000000 */
[----:B------:R-:W-:Y:S01]  /*40c0*/  FSEL R252, R31, -INF , P5 ;  /* 0xff8000001ffc7808 */ /* 0x000fe20002800000 */
[----:B------:R-:W-:Y:S01]  /*40d0*/  LDSM.16.MT88.4 R44, [R225+0x100] ;  /* 0x00010000e12c783b */ /* 0x000fe20000004200 */
[----:B----4-:R-:W-:-:S02]  /*40e0*/  FSEL R224, R28, -INF , P4 ;  /* 0xff8000001ce07808 */ /* 0x010fc40002000000 */
[----:B------:R-:W-:Y:S02]  /*40f0*/  FSEL R210, R27, -INF , P2 ;  /* 0xff8000001bd27808 */ /* 0x000fe40001000000 */
[----:B------:R-:W-:Y:S02]  /*4100*/  FMNMX.FTZ R0, R108, R109, !PT ;  /* 0x0000006d6c007209 */ /* 0x000fe40007810000 */
[----:B------:R-:W-:Y:S02]  /*4110*/  FSEL R214, R52, -INF , P6 ;  /* 0xff80000034d67808 */ /* 0x000fe40003000000 */
[----:B------:R-:W-:Y:S02]  /*4120*/  FMNMX.FTZ R0, R110, R0, !PT ;  /* 0x000000006e007209 */ /* 0x000fe40007810000 */
[----:B------:R-:W-:Y:S02]  /*4130*/  FSEL R207, R53, -INF , P5 ;  /* 0xff80000035cf7808 */ /* 0x000fe40002800000 */
[----:B------:R-:W-:-:S02]  /*4140*/  FMNMX.FTZ R0, R111, R0, !PT ;  /* 0x000000006f007209 */ /* 0x000fc40007810000 */
[----:B------:R-:W-:Y:S02]  /*4150*/  FSEL R206, R33, -INF , P4 ;  /* 0xff80000021ce7808 */ /* 0x000fe40002000000 */
[----:B------:R-:W-:Y:S02]  /*4160*/  FMNMX.FTZ R0, R116, R0, !PT ;  /* 0x0000000074007209 */ /* 0x000fe40007810000 */
[----:B------:R-:W-:Y:S02]  /*4170*/  FSEL R205, R34, -INF , P2 ;  /* 0xff80000022cd7808 */ /* 0x000fe40001000000 */
[----:B-1----:R-:W-:Y:S02]  /*4180*/  FMNMX.FTZ R135, R135, R2, !PT ;  /* 0x0000000287877209 */ /* 0x002fe40007810000 */
[----:B------:R-:W-:Y:S02]  /*4190*/  FMNMX.FTZ R0, R117, R0, !PT ;  /* 0x0000000075007209 */ /* 0x000fe40007810000 */
[----:B------:R-:W-:Y:S01]  /*41a0*/  FSEL R195, R37, -INF , P6 ;  /* 0xff80000025c37808 */ /* 0x000fe20003000000 */
[----:B------:R-:W1:Y:S01]  /*41b0*/  SHFL.BFLY PT, R2, R135, 0x1, 0x1f ;  /* 0x0c201f0087027f89 */ /* 0x000e6200000e0000 */
[----:B------:R-:W-:-:S02]  /*41c0*/  FMNMX.FTZ R0, R120, R0, !PT ;  /* 0x0000000078007209 */ /* 0x000fc40007810000 */
[----:B------:R-:W-:Y:S02]  /*41d0*/  FSEL R194, R36, -INF , P5 ;  /* 0xff80000024c27808 */ /* 0x000fe40002800000 */
[----:B------:R-:W-:Y:S02]  /*41e0*/  FMNMX.FTZ R0, R118, R0, !PT ;  /* 0x0000000076007209 */ /* 0x000fe40007810000 */
[----:B------:R-:W-:Y:S02]  /*41f0*/  FSEL R193, R35, -INF , P4 ;  /* 0xff80000023c17808 */ /* 0x000fe40002000000 */
[----:B------:R-:W-:Y:S02]  /*4200*/  FMNMX.FTZ R0, R177, R0, !PT ;  /* 0x00000000b1007209 */ /* 0x000fe40007810000 */
[----:B------:R-:W-:Y:S02]  /*4210*/  FSEL R187, R54, -INF , P2 ;  /* 0xff80000036bb7808 */ /* 0x000fe40001000000 */
[----:B------:R-:W-:Y:S01]  /*4220*/  FMNMX.FTZ R0, R170, R0, !PT ;  /* 0x00000000aa007209 */ /* 0x000fe20007810000 */
[----:B------:R-:W-:Y:S03]  /*4230*/  LDSM.16.MT88.4 R52, [R228+0x2900] ;  /* 0x00290000e434783b */ /* 0x000fe60000004200 */
[----:B------:R-:W-:-:S02]  /*4240*/  FMNMX.FTZ R0, R169, R0, !PT ;  /* 0x00000000a9007209 */ /* 0x000fc40007810000 */
[----:B-1----:R-:W-:Y:S02]  /*4250*/  FMNMX.FTZ R135, R135, R2, !PT ;  /* 0x0000000287877209 */ /* 0x002fe40007810000 */
[----:B------:R-:W-:Y:S02]  /*4260*/  FMNMX.FTZ R2, R11, R14, !PT ;  /* 0x0000000e0b027209 */ /* 0x000fe40007810000 */
[C---:B------:R-:W-:Y:S01]  /*4270*/  FSETP.NEU.FTZ.AND P1, PT, R135.reuse, -INF , PT ;  /* 0xff8000008700780b */ /* 0x040fe20003f3d000 */
[----:B------:R-:W-:Y:S01]  /*4280*/  FMUL.FTZ R13, R135, c[0x0][0x2d0] ;  /* 0x0000b400870d7a20 */ /* 0x000fe20000410000 */
[----:B------:R-:W-:Y:S01]  /*4290*/  FMNMX.FTZ R2, R15, R2, !PT ;  /* 0x000000020f027209 */ /* 0x000fe20007810000 */
[----:B------:R-:W-:Y:S03]  /*42a0*/  STL [R1+0x8c], R135 ;  /* 0x00008c8701007387 */ /* 0x000fe60000100800 */
[----:B------:R-:W-:Y:S01]  /*42b0*/  FMNMX.FTZ R2, R16, R2, !PT ;  /* 0x0000000210027209 */ /* 0x000fe20007810000 */
[----:B------:R-:W-:Y:S01]  /*42c0*/  STL [R1+0x90], R229 ;  /* 0x000090e501007387 */ /* 0x000fe20000100800 */
[----:B------:R-:W-:-:S02]  /*42d0*/  FSEL R13, R13, RZ, P1 ;  /* 0x000000ff0d0d7208 */ /* 0x000fc40000800000 */
[----:B------:R-:W-:Y:S02]  /*42e0*/  FMNMX.FTZ R2, R23, R2, !PT ;  /* 0x0000000217027209 */ /* 0x000fe40007810000 */
[----:B------:R-:W-:Y:S02]  /*42f0*/  ISETP.GT.AND P1, PT, R8, 0x29, PT ;  /* 0x000000290800780c */ /* 0x000fe40003f24270 */
[----:B------:R-:W-:Y:S02]  /*4300*/  FMNMX.FTZ R2, R24, R2, !PT ;  /* 0x0000000218027209 */ /* 0x000fe40007810000 */
[----:B------:R-:W-:Y:S02]  /*4310*/  FSEL R176, R40, -INF , P1 ;  /* 0xff80000028b07808 */ /* 0x000fe40000800000 */
[----:B------:R-:W-:-:S04]  /*4320*/  FMNMX.FTZ R2, R25, R2, !PT ;  /* 0x0000000219027209 */ /* 0x000fc80007810000 */
        /* <DEDUP_REMOVED lines=8> */
[----:B------:R-:W-:-:S05]  /*43b0*/  FMNMX.FTZ R2, R210, R2, !PT ;  /* 0x00000002d2027209 */ /* 0x000fca0007810000 */
[----:B------:R-:W1:Y:S02]  /*43c0*/  SHFL.BFLY PT, R5, R2, 0x2, 0x1f ;  /* 0x0c401f0002057f89 */ /* 0x000e6400000e0000 */
[----:B-1----:R-:W-:-:S05]  /*43d0*/  FMNMX.FTZ R2, R2, R5, !PT ;  /* 0x0000000502027209 */ /* 0x002fca0007810000 */
[----:B------:R-:W1:Y:S02]  /*43e0*/  SHFL.BFLY PT, R5, R2, 0x1, 0x1f ;  /* 0x0c201f0002057f89 */ /* 0x000e6400000e0000 */
[----:B-1----:R-:W-:Y:S01]  /*43f0*/  FMNMX.FTZ R2, R2, R5, !PT ;  /* 0x0000000502027209 */ /* 0x002fe20007810000 */
[----:B------:R-:W-:-:S03]  /*4400*/  FFMA.FTZ R5, R6, c[0x0][0x2d0], -R13 ;  /* 0x0000b40006057a23 */ /* 0x000fc6000001080d */
[C---:B------:R-:W-:Y:S01]  /*4410*/  FSETP.NEU.FTZ.AND P1, PT, R2.reuse, -INF , PT ;  /* 0xff8000000200780b */ /* 0x040fe20003f3d000 */
[----:B------:R-:W-:Y:S01]  /*4420*/  FMUL.FTZ R12, R2, c[0x0][0x2d0] ;  /* 0x0000b400020c7a20 */ /* 0x000fe20000410000 */
[----:B------:R1:W-:Y:S04]  /*4430*/  MUFU.EX2 R235, R5 ;  /* 0x0000000500eb7308 */ /* 0x0003e80000000800 */
[----:B------:R-:W-:Y:S02]  /*4440*/  FSEL R12, R12, RZ, P1 ;  /* 0x000000ff0c0c7208 */ /* 0x000fe40000800000 */
[----:B------:R-:W-:Y:S01]  /*4450*/  ISETP.GT.AND P1, PT, R8, 0x29, PT ;  /* 0x000000290800780c */ /* 0x000fe20003f24270 */
[----:B------:R-:W-:Y:S02]  /*4460*/  FFMA.FTZ R8, R17, c[0x0][0x2d0], -R13 ;  /* 0x0000b40011087a23 */ /* 0x000fe4000001080d */
[--C-:B------:R-:W-:Y:S01]  /*4470*/  FFMA.FTZ R3, R15, c[0x0][0x2d0], -R12.reuse ;  /* 0x0000b4000f037a23 */ /* 0x100fe2000001080c */
[----:B------:R-:W-:Y:S01]  /*4480*/  FSEL R168, R65, -INF , P1 ;  /* 0xff80000041a87808 */ /* 0x000fe20000800000 */
[----:B------:R-:W-:Y:S01]  /*4490*/  FFMA.FTZ R4, R11, c[0x0][0x2d0], -R12 ;  /* 0x0000b4000b047a23 */ /* 0x000fe2000001080c */
[----:B------:R2:W-:Y:S01]  /*44a0*/  MUFU.EX2 R244, R8 ;  /* 0x0000000800f47308 */ /* 0x0005e20000000800 */
[----:B------:R-:W-:-:S02]  /*44b0*/  FSEL R138, R67, -INF , P1 ;  /* 0xff800000438a7808 */ /* 0x000fc40000800000 */
[----:B------:R-:W-:Y:S01]  /*44c0*/  FMNMX.FTZ R0, R168, R0, !PT ;  /* 0x00000000a8007209 */ /* 0x000fe20007810000 */
[----:B-1----:R-:W-:Y:S01]  /*44d0*/  FFMA.FTZ R5, R7, c[0x0][0x2d0], -R13 ;  /* 0x0000b40007057a23 */ /* 0x002fe2000001080d */
[----:B------:R-:W-:Y:S02]  /*44e0*/  LDSM.16.MT88.4 R64, [R227+0x900] ;  /* 0x00090000e340783b */ /* 0x000fe40000004200 */
[----:B------:R-:W-:Y:S01]  /*44f0*/  FMNMX.FTZ R0, R214, R0, !PT ;  /* 0x00000000d6007209 */ /* 0x000fe20007810000 */
[----:B------:R1:W-:Y:S03]  /*4500*/  MUFU.EX2 R213, R3 ;  /* 0x0000000300d57308 */ /* 0x0003e60000000800 */
[----:B------:R-:W-:-:S04]  /*4510*/  FMNMX.FTZ R0, R207, R0, !PT ;  /* 0x00000000cf007209 */ /* 0x000fc80007810000 */
[----:B------:R-:W-:Y:S01]  /*4520*/  FMNMX.FTZ R0, R206, R0, !PT ;  /* 0x00000000ce007209 */ /* 0x000fe20007810000 */
[----:B------:R3:W-:Y:S01]  /*4530*/  MUFU.EX2 R238, R5 ;  /* 0x0000000500ee7308 */ /* 0x0007e20000000800 */
[----:B--2---:R-:W-:Y:S02]  /*4540*/  FFMA.FTZ R8, R18, c[0x0][0x2d0], -R13 ;  /* 0x0000b40012087a23 */ /* 0x004fe4000001080d */
[----:B------:R-:W-:Y:S01]  /*4550*/  FMNMX.FTZ R0, R205, R0, !PT ;  /* 0x00000000cd007209 */ /* 0x000fe20007810000 */
[----:B-1----:R-:W-:-:S04]  /*4560*/  FFMA.FTZ R3, R16, c[0x0][0x2d0], -R12 ;  /* 0x0000b40010037a23 */ /* 0x002fc8000001080c */
[----:B------:R1:W-:Y:S01]  /*4570*/  MUFU.EX2 R243, R4 ;  /* 0x0000000400f37308 */ /* 0x0003e20000000800 */
[----:B---3--:R-:W-:-:S07]  /*4580*/  FFMA.FTZ R5, R9, c[0x0][0x2d0], -R13 ;  /* 0x0000b40009057a23 */ /* 0x008fce000001080d */
[----:B------:R2:W3:Y:S01]  /*4590*/  MUFU.EX2 R233, R3 ;  /* 0x0000000300e97308 */ /* 0x0004e20000000800 */
[----:B------:R-:W4:Y:S07]  /*45a0*/  SHFL.BFLY PT, R9, R0, 0x2, 0x1f ;  /* 0x0c401f0000097f89 */ /* 0x000f2e00000e0000 */
[----:B------:R4:W-:Y:S01]  /*45b0*/  MUFU.EX2 R173, R5 ;  /* 0x0000000500ad7308 */ /* 0x0009e20000000800 */
[----:B-1----:R-:W-:Y:S01]  /*45c0*/  FFMA.FTZ R4, R14, c[0x0][0x2d0], -R12 ;  /* 0x0000b4000e047a23 */ /* 0x002fe2000001080c */
[----:B--2---:R-:W-:-:S06]  /*45d0*/  FMNMX.FTZ R3, R119, R121, !PT ;  /* 0x0000007977037209 */ /* 0x004fcc0007810000 */
[----:B------:R1:W-:Y:S01]  /*45e0*/  MUFU.EX2 R211, R8 ;  /* 0x0000000800d37308 */ /* 0x0003e20000000800 */
[----:B---3--:R-:W-:Y:S02]  /*45f0*/  F2FP.BF16.PACK_AB R7, R233, R213 ;  /* 0x000000d5e907723e */ /* 0x008fe400000010ff */
[----:B------:R-:W-:-:S04]  /*4600*/  FMNMX.FTZ R3, R122, R3, !PT ;  /* 0x000000037a037209 */ /* 0x000fc80007810000 */
[----:B------:R-:W-:Y:S01]  /*4610*/  FMNMX.FTZ R3, R123, R3, !PT ;  /* 0x000000037b037209 */ /* 0x000fe20007810000 */
[----:B----4-:R-:W-:Y:S01]  /*4620*/  FFMA.FTZ R5, R10, c[0x0][0x2d0], -R13 ;  /* 0x0000b4000a057a23 */ /* 0x010fe2000001080d */
[----:B------:R2:W-:Y:S02]  /*4630*/  MUFU.EX2 R239, R4 ;  /* 0x0000000400ef7308 */ /* 0x0005e40000000800 */
[----:B------:R-:W-:-:S04]  /*4640*/  FMNMX.FTZ R3, R132, R3, !PT ;  /* 0x0000000384037209 */ /* 0x000fc80007810000 */
[----:B------:R-:W-:Y:S01]  /*4650*/  FMNMX.FTZ R3, R133, R3, !PT ;  /* 0x0000000385037209 */ /* 0x000fe20007810000 */
[----:B-1----:R-:W-:Y:S01]  /*4660*/  FFMA.FTZ R8, R19, c[0x0][0x2d0], -R13 ;  /* 0x0000b40013087a23 */ /* 0x002fe2000001080d */
[----:B------:R-:W1:Y:S02]  /*4670*/  MUFU.EX2 R234, R5 ;  /* 0x0000000500ea7308 */ /* 0x000e640000000800 */
[----:B------:R-:W-:-:S04]  /*4680*/  FMNMX.FTZ R3, R134, R3, !PT ;  /* 0x0000000386037209 */ /* 0x000fc80007810000 */
[----:B------:R-:W-:Y:S02]  /*4690*/  FMNMX.FTZ R3, R139, R3, !PT ;  /* 0x000000038b037209 */ /* 0x000fe40007810000 */
[----:B------:R3:W-:Y:S01]  /*46a0*/  MUFU.EX2 R237, R8 ;  /* 0x0000000800ed7308 */ /* 0x0007e20000000800 */
[----:B--2---:R-:W-:Y:S02]  /*46b0*/  F2FP.BF16.PACK_AB R4, R238, R235 ;  /* 0x000000ebee04723e */ /* 0x004fe400000010ff */
[----:B------:R-:W-:-:S04]  /*46c0*/  FMNMX.FTZ R3, R179, R3, !PT ;  /* 0x00000003b3037209 */ /* 0x000fc80007810000 */
[----:B------:R-:W-:Y:S02]  /*46d0*/  FMNMX.FTZ R3, R178, R3, !PT ;  /* 0x00000003b2037209 */ /* 0x000fe40007810000 */
[----:B-1----:R-:W-:Y:S02]  /*46e0*/  F2FP.BF16.PACK_AB R6, R234, R173 ;  /* 0x000000adea06723e */ /* 0x002fe400000010ff */
[----:B------:R-:W-:Y:S02]  /*46f0*/  FMNMX.FTZ R3, R171, R3, !PT ;  /* 0x00000003ab037209 */ /* 0x000fe40007810000 */
[----:B------:R-:W-:Y:S02]  /*4700*/  F2FP.BF16.PACK_AB R5, R239, R243 ;  /* 0x000000f3ef05723e */ /* 0x000fe400000010ff */
[----:B------:R-:W-:Y:S01]  /*4710*/  FMNMX.FTZ R3, R138, R3, !PT ;  /* 0x000000038a037209 */ /* 0x000fe20007810000 */
[----:B---3--:R-:W-:-:S03]  /*4720*/  FFMA.FTZ R8, R20, c[0x0][0x2d0], -R13 ;  /* 0x0000b40014087a23 */ /* 0x008fc6000001080d */
[----:B------:R-:W-:Y:S01]  /*4730*/  FMNMX.FTZ R3, R195, R3, !PT ;  /* 0x00000003c3037209 */ /* 0x000fe20007810000 */
[----:B------:R1:W2:Y:S01]  /*4740*/  MUFU.EX2 R212, R8 ;  /* 0x0000000800d47308 */ /* 0x0002a20000000800 */
[----:B------:R-:W-:Y:S02]  /*4750*/  HMMA.16816.F32.BF16 R160, R4, R88, RZ ;  /* 0x0000005804a0723c */ /* 0x000fe400000418ff */
[----:B------:R-:W-:-:S04]  /*4760*/  FMNMX.FTZ R3, R194, R3, !PT ;  /* 0x00000003c2037209 */ /* 0x000fc80007810000 */
[----:B------:R-:W-:Y:S02]  /*4770*/  FMNMX.FTZ R3, R193, R3, !PT ;  /* 0x00000003c1037209 */ /* 0x000fe40007810000 */
[C---:B------:R-:W-:Y:S02]  /*4780*/  HMMA.16816.F32.BF16 R152, R4.reuse, R96, RZ ;  /* 0x000000600498723c */ /* 0x040fe400000418ff */
[----:B------:R-:W-:Y:S02]  /*4790*/  FMNMX.FTZ R14, R187, R3, !PT ;  /* 0x00000003bb0e7209 */ /* 0x000fe40007810000 */
[----:B------:R-:W-:Y:S01]  /*47a0*/  FMNMX.FTZ R3, R0, R9, !PT ;  /* 0x0000000900037209 */ /* 0x000fe20007810000 */
[--C-:B------:R-:W-:Y:S02]  /*47b0*/  FFMA.FTZ R0, R26, c[0x0][0x2d0], -R12.reuse ;  /* 0x0000b4001a007a23 */ /* 0x100fe4000001080c */
[--C-:B-1----:R-:W-:Y:S01]  /*47c0*/  FFMA.FTZ R8, R23, c[0x0][0x2d0], -R12.reuse ;  /* 0x0000b40017087a23 */ /* 0x102fe2000001080c */
[----:B------:R-:W1:Y:S01]  /*47d0*/  SHFL.BFLY PT, R15, R14, 0x2, 0x1f ;  /* 0x0c401f000e0f7f89 */ /* 0x000e6200000e0000 */
[----:B------:R1:W-:Y:S01]  /*47e0*/  MUFU.EX2 R229, R0 ;  /* 0x0000000000e57308 */ /* 0x0003e20000000800 */
[----:B--2---:R-:W-:Y:S01]  /*47f0*/  F2FP.BF16.PACK_AB R10, R212, R237 ;  /* 0x000000edd40a723e */ /* 0x004fe200000010ff */
[C---:B------:R-:W-:Y:S01]  /*4800*/  HMMA.16816.F32.BF16 R140, R4.reuse, R104, RZ ;  /* 0x00000068048c723c */ /* 0x040fe200000418ff */
[----:B------:R-:W2:Y:S05]  /*4810*/  SHFL.BFLY PT, R16, R3, 0x1, 0x1f ;  /* 0x0c201f0003107f89 */ /* 0x000eaa00000e0000 */
[----:B------:R3:W-:Y:S02]  /*4820*/  MUFU.EX2 R172, R8 ;  /* 0x0000000800ac7308 */ /* 0x0007e40000000800 */
[C---:B------:R-:W-:Y:S08]  /*4830*/  HMMA.16816.F32.BF16 R148, R4.reuse, R44, RZ ;  /* 0x0000002c0494723c */ /* 0x040ff000000418ff */
[----:B------:R-:W-:Y:S01]  /*4840*/  HMMA.16816.F32.BF16 R156, R4, R48, RZ ;  /* 0x00000030049c723c */ /* 0x000fe200000418ff */
[----:B-1----:R-:W-:Y:S01]  /*4850*/  FMNMX.FTZ R0, R14, R15, !PT ;  /* 0x0000000f0e007209 */ /* 0x002fe20007810000 */
[----:B---3--:R-:W-:-:S06]  /*4860*/  FFMA.FTZ R8, R24, c[0x0][0x2d0], -R12 ;  /* 0x0000b40018087a23 */ /* 0x008fcc000001080c */
[C---:B------:R-:W-:Y:S01]  /*4870*/  HMMA.16816.F32.BF16 R164, R4.reuse, R84, RZ ;  /* 0x0000005404a4723c */ /* 0x040fe200000418ff */
[----:B--2---:R-:W-:Y:S01]  /*4880*/  FMNMX.FTZ R137, R3, R16, !PT ;  /* 0x0000001003897209 */ /* 0x004fe20007810000 */
[----:B------:R1:W2:Y:S03]  /*4890*/  MUFU.EX2 R240, R8 ;  /* 0x0000000800f07308 */ /* 0x0002a60000000800 */
[C---:B------:R-:W-:Y:S01]  /*48a0*/  FSETP.NEU.FTZ.AND P1, PT, R137.reuse, -INF , PT ;  /* 0xff8000008900780b */ /* 0x040fe20003f3d000 */
[----:B------:R-:W-:Y:S02]  /*48b0*/  FMUL.FTZ R3, R137, c[0x0][0x2d0] ;  /* 0x0000b40089037a20 */ /* 0x000fe40000410000 */
[----:B------:R-:W-:Y:S03]  /*48c0*/  HMMA.16816.F32.BF16 R144, R4, R100, RZ ;  /* 0x000000640490723c */ /* 0x000fe600000418ff */
[----:B------:R-:W-:-:S05]  /*48d0*/  FSEL R3, R3, RZ, P1 ;  /* 0x000000ff03037208 */ /* 0x000fca0000800000 */
[----:B------:R-:W-:Y:S01]  /*48e0*/  HMMA.16816.F32.BF16 R124, R4, R128, RZ ;  /* 0x00000080047c723c */ /* 0x000fe200000418ff */
[----:B-1----:R-:W-:Y:S01]  /*48f0*/  FFMA.FTZ R8, R25, c[0x0][0x2d0], -R12 ;  /* 0x0000b40019087a23 */ /* 0x002fe2000001080c */
[----:B--2---:R-:W-:-:S03]  /*4900*/  F2FP.BF16.PACK_AB R9, R240, R172 ;  /* 0x000000acf009723e */ /* 0x004fc600000010ff */
[----:B------:R1:W2:Y:S03]  /*4910*/  MUFU.EX2 R236, R8 ;  /* 0x0000000800ec7308 */ /* 0x0002a60000000800 */
[C---:B------:R-:W-:Y:S08]  /*4920*/  HMMA.16816.F32.BF16 R112, R4.reuse, R46, RZ ;  /* 0x0000002e0470723c */ /* 0x040ff000000418ff */
[----:B------:R-:W-:Y:S01]  /*4930*/  HMMA.16816.F32.BF16 R80, R4, R50, RZ ;  /* 0x000000320450723c */ /* 0x000fe200000418ff */
[----:B-1----:R-:W-:-:S02]  /*4940*/  F2FP.BF16.PACK_AB R8, R211, R244 ;  /* 0x000000f4d308723e */ /* 0x002fc400000010ff */
[----:B--2---:R-:W-:-:S05]  /*4950*/  F2FP.BF16.PACK_AB R11, R229, R236 ;  /* 0x000000ece50b723e */ /* 0x004fca00000010ff */
[----:B------:R-:W-:Y:S08]  /*4960*/  HMMA.16816.F32.BF16 R40, R4, R86, RZ ;  /* 0x000000560428723c */ /* 0x000ff000000418ff */
[----:B------:R-:W-:Y:S08]  /*4970*/  HMMA.16816.F32.BF16 R16, R8, R64, R160 ;  /* 0x000000400810723c */ /* 0x000ff000000418a0 */
[C---:B------:R-:W-:Y:S08]  /*4980*/  HMMA.16816.F32.BF16 R36, R4.reuse, R90, RZ ;  /* 0x0000005a0424723c */ /* 0x040ff000000418ff */
[C---:B------:R-:W-:Y:S08]  /*4990*/  HMMA.16816.F32.BF16 R32, R4.reuse, R98, RZ ;  /* 0x000000620420723c */ /* 0x040ff000000418ff */
[----:B------:R-:W-:Y:S01]  /*49a0*/  HMMA.16816.F32.BF16 R28, R4, R102, RZ ;  /* 0x00000066041c723c */ /* 0x000fe200000418ff */
[----:B------:R-:W-:Y:S01]  /*49b0*/  MOV R163, R19 ;  /* 0x0000001300a37202 */ /* 0x000fe20000000f00 */
[----:B------:R-:W-:Y:S01]  /*49c0*/  IMAD.MOV.U32 R162, RZ, RZ, R17 ;  /* 0x000000ffffa27224 */ /* 0x000fe200078e0011 */
[----:B------:R-:W-:Y:S01]  /*49d0*/  MOV R160, R16 ;  /* 0x0000001000a07202 */ /* 0x000fe20000000f00 */
[----:B------:R-:W-:-:S04]  /*49e0*/  IMAD.MOV.U32 R161, RZ, RZ, R18 ;  /* 0x000000ffffa17224 */ /* 0x000fc800078e0012 */
[C---:B------:R-:W-:Y:S08]  /*49f0*/  HMMA.16816.F32.BF16 R24, R4.reuse, R106, RZ ;  /* 0x0000006a0418723c */ /* 0x040ff000000418ff */
[----:B------:R-:W-:Y:S01]  /*4a00*/  HMMA.16816.F32.BF16 R20, R4, R130, RZ ;  /* 0x000000820414723c */ /* 0x000fe200000418ff */
[----:B------:R-:W1:Y:S06]  /*4a10*/  SHFL.BFLY PT, R5, R0, 0x1, 0x1f ;  /* 0x0c201f0000057f89 */ /* 0x000e6c00000e0000 */
[--C-:B------:R-:W-:Y:S01]  /*4a20*/  FFMA.FTZ R4, R108, c[0x0][0x2d0], -R3.reuse ;  /* 0x0000b4006c047a23 */ /* 0x100fe20000010803 */
[C---:B------:R-:W-:Y:S03]  /*4a30*/  HMMA.16816.F32.BF16 R16, R8.reuse, R60, R152 ;  /* 0x0000003c0810723c */ /* 0x040fe60000041898 */
[----:B------:R2:W-:Y:S05]  /*4a40*/  MUFU.EX2 R204, R4 ;  /* 0x0000000400cc7308 */ /* 0x0005ea0000000800 */
[C---:B------:R-:W-:Y:S08]  /*4a50*/  HMMA.16816.F32.BF16 R140, R8.reuse, R52, R140 ;  /* 0x00000034088c723c */ /* 0x040ff0000004188c */
[----:B------:R-:W-:Y:S01]  /*4a60*/  HMMA.16816.F32.BF16 R200, R8, R72, R156 ;  /* 0x0000004808c8723c */ /* 0x000fe2000004189c */
[----:B-1----:R-:W-:Y:S01]  /*4a70*/  FMNMX.FTZ R136, R0, R5, !PT ;  /* 0x0000000500887209 */ /* 0x002fe20007810000 */
[----:B------:R-:W-:-:S02]  /*4a80*/  FFMA.FTZ R0, R111, c[0x0][0x2d0], -R3 ;  /* 0x0000b4006f007a23 */ /* 0x000fc40000010803 */
[----:B--2---:R-:W-:Y:S01]  /*4a90*/  FFMA.FTZ R4, R109, c[0x0][0x2d0], -R3 ;  /* 0x0000b4006d047a23 */ /* 0x004fe20000010803 */
[----:B------:R-:W-:-:S03]  /*4aa0*/  FSETP.NEU.FTZ.AND P1, PT, R136, -INF , PT ;  /* 0xff8000008800780b */ /* 0x000fc60003f3d000 */
[----:B------:R1:W2:Y:S01]  /*4ab0*/  MUFU.EX2 R192, R4 ;  /* 0x0000000400c07308 */ /* 0x0002a20000000800 */
[----:B------:R-:W-:Y:S01]  /*4ac0*/  IMAD.MOV.U32 R159, RZ, RZ, R19 ;  /* 0x000000ffff9f7224 */ /* 0x000fe200078e0013 */
[----:B------:R-:W-:Y:S01]  /*4ad0*/  MOV R157, R16 ;  /* 0x00000010009d7202 */ /* 0x000fe20000000f00 */
[----:B------:R-:W-:Y:S01]  /*4ae0*/  IMAD.MOV.U32 R158, RZ, RZ, R18 ;  /* 0x000000ffff9e7224 */ /* 0x000fe200078e0012 */
[----:B------:R-:W-:Y:S01]  /*4af0*/  HMMA.16816.F32.BF16 R216, R8, R68, R164 ;  /* 0x0000004408d8723c */ /* 0x000fe200000418a4 */
[----:B------:R-:W-:-:S03]  /*4b00*/  IMAD.MOV.U32 R156, RZ, RZ, R17 ;  /* 0x000000ffff9c7224 */ /* 0x000fc600078e0011 */
[----:B------:R-:W-:-:S04]  /*4b10*/  MOV R6, R141 ;  /* 0x0000008d00067202 */ /* 0x000fc80000000f00 */
[C---:B------:R-:W-:Y:S01]  /*4b20*/  HMMA.16816.F32.BF16 R16, R8.reuse, R56, R144 ;  /* 0x000000380810723c */ /* 0x040fe20000041890 */
[----:B-1----:R-:W-:Y:S02]  /*4b30*/  FFMA.FTZ R4, R110, c[0x0][0x2d0], -R3 ;  /* 0x0000b4006e047a23 */ /* 0x002fe40000010803 */
[----:B------:R1:W-:Y:S05]  /*4b40*/  MUFU.EX2 R110, R0 ;  /* 0x00000000006e7308 */ /* 0x0003ea0000000800 */
[C---:B------:R-:W-:Y:S03]  /*4b50*/  HMMA.16816.F32.BF16 R124, R8.reuse, R92, R124 ;  /* 0x0000005c087c723c */ /* 0x040fe6000004187c */
[----:B------:R3:W4:Y:S05]  /*4b60*/  MUFU.EX2 R15, R4 ;  /* 0x00000004000f7308 */ /* 0x00072a0000000800 */
[----:B------:R-:W-:Y:S01]  /*4b70*/  HMMA.16816.F32.BF16 R36, R8, R66, R36 ;  /* 0x000000420824723c */ /* 0x000fe20000041824 */
[----:B------:R-:W-:Y:S01]  /*4b80*/  IMAD.MOV.U32 R191, RZ, RZ, R216 ;  /* 0x000000ffffbf7224 */ /* 0x000fe200078e00d8 */
[----:B------:R-:W-:Y:S01]  /*4b90*/  MOV R190, R217 ;  /* 0x000000d900be7202 */ /* 0x000fe20000000f00 */
[----:B------:R-:W-:-:S02]  /*4ba0*/  IMAD.MOV.U32 R189, RZ, RZ, R218 ;  /* 0x000000ffffbd7224 */ /* 0x000fc400078e00da */
[----:B------:R-:W-:Y:S02]  /*4bb0*/  IMAD.MOV.U32 R188, RZ, RZ, R219 ;  /* 0x000000ffffbc7224 */ /* 0x000fe400078e00db */
[----:B-1----:R-:W-:Y:S01]  /*4bc0*/  FMUL.FTZ R0, R136, c[0x0][0x2d0] ;  /* 0x0000b40088007a20 */ /* 0x002fe20000410000 */
[C---:B------:R-:W-:Y:S01]  /*4bd0*/  HMMA.16816.F32.BF16 R196, R8.reuse, R76, R148 ;  /* 0x0000004c08c4723c */ /* 0x040fe20000041894 */
[----:B------:R-:W-:Y:S01]  /*4be0*/  IMAD.MOV.U32 R144, RZ, RZ, R16 ;  /* 0x000000ffff907224 */ /* 0x000fe200078e0010 */
[----:B------:R-:W-:Y:S01]  /*4bf0*/  MOV R145, R19 ;  /* 0x0000001300917202 */ /* 0x000fe20000000f00 */
[----:B------:R-:W-:Y:S01]  /*4c00*/  IMAD.MOV.U32 R16, RZ, RZ, R140 ;  /* 0x000000ffff107224 */ /* 0x000fe200078e008c */
[----:B------:R-:W-:Y:S01]  /*4c10*/  FSEL R0, R0, RZ, P1 ;  /* 0x000000ff00007208 */ /* 0x000fe20000800000 */
[----:B------:R-:W-:Y:S01]  /*4c20*/  IMAD.MOV.U32 R146, RZ, RZ, R18 ;  /* 0x000000ffff927224 */ /* 0x000fe200078e0012 */
[----:B------:R-:W-:Y:S01]  /*4c30*/  MOV R18, R142 ;  /* 0x0000008e00127202 */ /* 0x000fe20000000f00 */
[----:B---3--:R-:W-:Y:S01]  /*4c40*/  FFMA.FTZ R4, R116, c[0x0][0x2d0], -R3 ;  /* 0x0000b40074047a23 */ /* 0x008fe20000010803 */
[----:B------:R-:W-:Y:S01]  /*4c50*/  MOV R231, R126 ;  /* 0x0000007e00e77202 */ /* 0x000fe20000000f00 */
[----:B------:R-:W-:Y:S01]  /*4c60*/  IMAD.MOV.U32 R135, RZ, RZ, R124 ;  /* 0x000000ffff877224 */ /* 0x000fe200078e007c */
[----:B------:R-:W-:Y:S01]  /*4c70*/  HMMA.16816.F32.BF16 R148, R8, R78, R112 ;  /* 0x0000004e0894723c */ /* 0x000fe20000041870 */
[----:B------:R1:W-:Y:S01]  /*4c80*/  MUFU.EX2 R232, R4 ;  /* 0x0000000400e87308 */ /* 0x0003e20000000800 */
[----:B------:R-:W-:-:S02]  /*4c90*/  IMAD.MOV.U32 R230, RZ, RZ, R125 ;  /* 0x000000ffffe67224 */ /* 0x000fc400078e007d */
[----:B------:R-:W-:Y:S02]  /*4ca0*/  IMAD.MOV.U32 R14, RZ, RZ, R127 ;  /* 0x000000ffff0e7224 */ /* 0x000fe400078e007f */
[----:B------:R-:W-:Y:S02]  /*4cb0*/  IMAD.MOV.U32 R19, RZ, RZ, R17 ;  /* 0x000000ffff137224 */ /* 0x000fe400078e0011 */
[C---:B------:R-:W-:Y:S01]  /*4cc0*/  HMMA.16816.F32.BF16 R164, R8.reuse, R74, R80 ;  /* 0x0000004a08a4723c */ /* 0x040fe20000041850 */
[----:B------:R-:W-:Y:S02]  /*4cd0*/  IMAD.MOV.U32 R17, RZ, RZ, R143 ;  /* 0x000000ffff117224 */ /* 0x000fe400078e008f */
[----:B------:R-:W-:Y:S02]  /*4ce0*/  IMAD.MOV.U32 R7, RZ, RZ, R36 ;  /* 0x000000ffff077224 */ /* 0x000fe400078e0024 */
[----:B------:R-:W-:Y:S02]  /*4cf0*/  IMAD.MOV.U32 R5, RZ, RZ, R39 ;  /* 0x000000ffff057224 */ /* 0x000fe400078e0027 */
[----:B------:R-:W-:Y:S01]  /*4d00*/  IMAD.MOV.U32 R81, RZ, RZ, R37 ;  /* 0x000000ffff517224 */ /* 0x000fe200078e0025 */
[----:B------:R-:W-:Y:S01]  /*4d10*/  HMMA.16816.F32.BF16 R124, R8, R70, R40 ;  /* 0x00000046087c723c */ /* 0x000fe20000041828 */
[----:B-1----:R-:W-:Y:S01]  /*4d20*/  FFMA.FTZ R4, R117, c[0x0][0x2d0], -R3 ;  /* 0x0000b40075047a23 */ /* 0x002fe20000010803 */
[----:B------:R-:W-:Y:S01]  /*4d30*/  MOV R80, R38 ;  /* 0x0000002600507202 */ /* 0x000fe20000000f00 */
[----:B------:R-:W-:-:S02]  /*4d40*/  IMAD.MOV.U32 R143, RZ, RZ, R173 ;  /* 0x000000ffff8f7224 */ /* 0x000fc400078e00ad */
[----:B------:R1:W-:Y:S01]  /*4d50*/  MUFU.EX2 R141, R4 ;  /* 0x00000004008d7308 */ /* 0x0003e20000000800 */
[----:B------:R-:W-:Y:S02]  /*4d60*/  IMAD.MOV.U32 R142, RZ, RZ, R157 ;  /* 0x000000ffff8e7224 */ /* 0x000fe400078e009d */
[C---:B------:R-:W-:Y:S08]  /*4d70*/  HMMA.16816.F32.BF16 R248, R8.reuse, R62, R32 ;  /* 0x0000003e08f8723c */ /* 0x040ff00000041820 */
[----:B------:R-:W-:Y:S01]  /*4d80*/  HMMA.16816.F32.BF16 R220, R8, R58, R28 ;  /* 0x0000003a08dc723c */ /* 0x000fe2000004181c */
[----:B-1----:R-:W-:-:S07]  /*4d90*/  FFMA.FTZ R4, R119, c[0x0][0x2d0], -R0 ;  /* 0x0000b40077047a23 */ /* 0x002fce0000010800 */
[C---:B------:R-:W-:Y:S01]  /*4da0*/  HMMA.16816.F32.BF16 R152, R8.reuse, R54, R24 ;  /* 0x000000360898723c */ /* 0x040fe20000041818 */
[----:B------:R1:W-:Y:S07]  /*4db0*/  MUFU.EX2 R109, R4 ;  /* 0x00000004006d7308 */ /* 0x0003ee0000000800 */
[----:B------:R-:W-:Y:S07]  /*4dc0*/  HMMA.16816.F32.BF16 R216, R8, R94, R20 ;  /* 0x0000005e08d8723c */ /* 0x000fee0000041814 */
[----:B--2---:R-:W-:Y:S01]  /*4dd0*/  F2FP.BF16.PACK_AB R8, R192, R204 ;  /* 0x000000ccc008723e */ /* 0x004fe200000010ff */
[----:B-1----:R-:W-:Y:S01]  /*4de0*/  FFMA.FTZ R4, R121, c[0x0][0x2d0], -R0 ;  /* 0x0000b40079047a23 */ /* 0x002fe20000010800 */
[----:B----4-:R-:W-:-:S03]  /*4df0*/  F2FP.BF16.PACK_AB R10, R110, R15 ;  /* 0x0000000f6e0a723e */ /* 0x010fc600000010ff */
[----:B------:R1:W2:Y:S02]  /*4e00*/  MUFU.EX2 R108, R4 ;  /* 0x00000004006c7308 */ /* 0x0002a40000000800 */
[----:B-1----:R-:W-:Y:S01]  /*4e10*/  FFMA.FTZ R4, R122, c[0x0][0x2d0], -R0 ;  /* 0x0000b4007a047a23 */ /* 0x002fe20000010800 */
[----:B--2---:R-:W-:-:S05]  /*4e20*/  F2FP.BF16.PACK_AB R9, R108, R109 ;  /* 0x0000006d6c09723e */ /* 0x004fca00000010ff */
[----:B------:R1:W-:Y:S02]  /*4e30*/  MUFU.EX2 R242, R4 ;  /* 0x0000000400f27308 */ /* 0x0003e40000000800 */
[----:B-1----:R-:W-:-:S06]  /*4e40*/  FFMA.FTZ R4, R123, c[0x0][0x2d0], -R0 ;  /* 0x0000b4007b047a23 */ /* 0x002fcc0000010800 */
[----:B------:R1:W2:Y:S02]  /*4e50*/  MUFU.EX2 R140, R4 ;  /* 0x00000004008c7308 */ /* 0x0002a40000000800 */
[----:B-1----:R-:W-:Y:S01]  /*4e60*/  FFMA.FTZ R4, R120, c[0x0][0x2d0], -R3 ;  /* 0x0000b40078047a23 */ /* 0x002fe20000010803 */
[----:B--2---:R-:W-:-:S05]  /*4e70*/  F2FP.BF16.PACK_AB R11, R140, R242 ;  /* 0x000000f28c0b723e */ /* 0x004fca00000010ff */
[----:B------:R1:W-:Y:S02]  /*4e80*/  MUFU.EX2 R241, R4 ;  /* 0x0000000400f17308 */ /* 0x0003e40000000800 */
[C---:B------:R-:W-:Y:S07]  /*4e90*/  HMMA.16816.F32.BF16 R28, R8.reuse, R88, RZ ;  /* 0x00000058081c723c */ /* 0x040fee00000418ff */
[----:B------:R-:W-:Y:S01]  /*4ea0*/  IMAD.MOV.U32 R89, RZ, RZ, R19 ;  /* 0x000000ffff597224 */ /* 0x000fe200078e0013 */
[----:B------:R-:W-:Y:S01]  /*4eb0*/  HMMA.16816.F32.BF16 R24, R8, R96, RZ ;  /* 0x000000600818723c */ /* 0x000fe200000418ff */
[----:B------:R-:W-:-:S02]  /*4ec0*/  IMAD.MOV.U32 R88, RZ, RZ, R16 ;  /* 0x000000ffff587224 */ /* 0x000fc400078e0010 */
[----:B-1----:R-:W-:-:S04]  /*4ed0*/  FFMA.FTZ R4, R118, c[0x0][0x2d0], -R3 ;  /* 0x0000b40076047a23 */ /* 0x002fc80000010803 */
[----:B------:R-:W-:Y:S01]  /*4ee0*/  MOV R96, R18 ;  /* 0x0000001200607202 */ /* 0x000fe20000000f00 */
[----:B------:R1:W2:Y:S01]  /*4ef0*/  MUFU.EX2 R111, R4 ;  /* 0x00000004006f7308 */ /* 0x0002a20000000800 */
[----:B------:R-:W-:Y:S01]  /*4f00*/  HMMA.16816.F32.BF16 R40, R8, R44, RZ ;  /* 0x0000002c0828723c */ /* 0x000fe200000418ff */
[----:B------:R-:W-:Y:S02]  /*4f10*/  MOV R97, R141 ;  /* 0x0000008d00617202 */ /* 0x000fe40000000f00 */
[----:B------:R-:W-:-:S05]  /*4f20*/  MOV R141, R158 ;  /* 0x0000009e008d7202 */ /* 0x000fca0000000f00 */
[----:B------:R-:W-:Y:S01]  /*4f30*/  HMMA.16816.F32.BF16 R32, R8, R84, RZ ;  /* 0x000000540820723c */ /* 0x000fe200000418ff */
[----:B-1----:R-:W-:-:S07]  /*4f40*/  FFMA.FTZ R4, R132, c[0x0][0x2d0], -R0 ;  /* 0x0000b40084047a23 */ /* 0x002fce0000010800 */
[----:B------:R-:W-:Y:S01]  /*4f50*/  HMMA.16816.F32.BF16 R36, R8, R48, RZ ;  /* 0x000000300824723c */ /* 0x000fe200000418ff */
[----:B------:R-:W-:Y:S01]  /*4f60*/  IMAD.MOV.U32 R84, RZ, RZ, R146 ;  /* 0x000000ffff547224 */ /* 0x000fe200078e0092 */
[----:B------:R-:W-:Y:S01]  /*4f70*/  MOV R85, R145 ;  /* 0x0000009100557202 */ /* 0x000fe20000000f00 */
[----:B------:R1:W-:Y:S01]  /*4f80*/  MUFU.EX2 R245, R4 ;  /* 0x0000000400f57308 */ /* 0x0003e20000000800 */
[----:B------:R-:W-:-:S03]  /*4f90*/  IMAD.MOV.U32 R132, RZ, RZ, R159 ;  /* 0x000000ffff847224 */ /* 0x000fc600078e009f */
[----:B------:R-:W-:Y:S01]  /*4fa0*/  MOV R48, R81 ;  /* 0x0000005100307202 */ /* 0x000fe20000000f00 */
[----:B------:R-:W-:Y:S01]  /*4fb0*/  HMMA.16816.F32.BF16 R20, R8, R100, RZ ;  /* 0x000000640814723c */ /* 0x000fe200000418ff */
[----:B------:R-:W-:-:S06]  /*4fc0*/  IMAD.MOV.U32 R49, RZ, RZ, R80 ;  /* 0x000000ffff317224 */ /* 0x000fcc00078e0050 */
[----:B------:R-:W-:Y:S01]  /*4fd0*/  MOV R100, R7 ;  /* 0x0000000700647202 */ /* 0x000fe20000000f00 */
[----:B------:R-:W-:Y:S01]  /*4fe0*/  IMAD.MOV.U32 R101, RZ, RZ, R6 ;  /* 0x000000ffff657224 */ /* 0x000fe200078e0006 */
[----:B--2---:R-:W-:Y:S01]  /*4ff0*/  F2FP.BF16.PACK_AB R6, R111, R241 ;  /* 0x000000f16f06723e */ /* 0x004fe200000010ff */
[----:B------:R-:W-:Y:S01]  /*5000*/  HMMA.16816.F32.BF16 R44, R8, R46, RZ ;  /* 0x0000002e082c723c */ /* 0x000fe200000418ff */
[----:B-1----:R-:W-:Y:S02]  /*5010*/  FFMA.FTZ R4, R133, c[0x0][0x2d0], -R0 ;  /* 0x0000b40085047a23 */ /* 0x002fe40000010800 */
[----:B------:R-:W-:Y:S02]  /*5020*/  IMAD.MOV.U32 R133, RZ, RZ, R156 ;  /* 0x000000ffff857224 */ /* 0x000fe400078e009c */
[----:B------:R1:W2:Y:S02]  /*5030*/  MUFU.EX2 R247, R4 ;  /* 0x0000000400f77308 */ /* 0x0002a40000000800 */
[----:B-1----:R-:W-:-:S02]  /*5040*/  FFMA.FTZ R4, R134, c[0x0][0x2d0], -R0 ;  /* 0x0000b40086047a23 */ /* 0x002fc40000010800 */
[----:B------:R-:W-:-:S04]  /*5050*/  IMAD.MOV.U32 R134, RZ, RZ, R144 ;  /* 0x000000ffff867224 */ /* 0x000fc800078e0090 */
[----:B------:R1:W-:Y:S02]  /*5060*/  MUFU.EX2 R246, R4 ;  /* 0x0000000400f67308 */ /* 0x0003e40000000800 */
[----:B-1----:R-:W-:Y:S02]  /*5070*/  FFMA.FTZ R4, R139, c[0x0][0x2d0], -R0 ;  /* 0x0000b4008b047a23 */ /* 0x002fe40000010800 */
[----:B------:R-:W-:Y:S02]  /*5080*/  IMAD.MOV.U32 R139, RZ, RZ, R17 ;  /* 0x000000ffff8b7224 */ /* 0x000fe400078e0011 */
[----:B------:R-:W-:Y:S02]  /*5090*/  HMMA.16816.F32.BF16 R16, R8, R104, RZ ;  /* 0x000000680810723c */ /* 0x000fe400000418ff */
[----:B------:R1:W3:Y:S05]  /*50a0*/  MUFU.EX2 R215, R4 ;  /* 0x0000000400d77308 */ /* 0x0002ea0000000800 */
[----:B------:R-:W-:Y:S01]  /*50b0*/  MOV R105, R5 ;  /* 0x0000000500697202 */ /* 0x000fe20000000f00 */
[----:B------:R-:W-:Y:S01]  /*50c0*/  IMAD.MOV.U32 R104, RZ, RZ, R172 ;  /* 0x000000ffff687224 */ /* 0x000fe200078e00ac */
[----:B--2---:R-:W-:-:S02]  /*50d0*/  F2FP.BF16.PACK_AB R5, R247, R245 ;  /* 0x000000f5f705723e */ /* 0x004fc400000010ff */
[----:B-1----:R-:W-:Y:S02]  /*50e0*/  F2FP.BF16.PACK_AB R4, R97, R232 ;  /* 0x000000e86104723e */ /* 0x002fe400000010ff */
[----:B---3--:R-:W-:-:S11]  /*50f0*/  F2FP.BF16.PACK_AB R7, R215, R246 ;  /* 0x000000f6d707723e */ /* 0x008fd600000010ff */
[C---:B------:R-:W-:Y:S08]  /*5100*/  HMMA.16816.F32.BF16 R116, R4.reuse, R52, R16 ;  /* 0x000000340474723c */ /* 0x040ff00000041810 */
[C---:B------:R-:W-:Y:S07]  /*5110*/  HMMA.16816.F32.BF16 R144, R4.reuse, R76, R40 ;  /* 0x0000004c0490723c */ /* 0x040fee0000041828 */
[----:B------:R-:W-:Y:S01]  /*5120*/  IMAD.MOV.U32 R76, RZ, RZ, R110 ;  /* 0x000000ffff4c7224 */ /* 0x000fe200078e006e */
[----:B------:R-:W-:Y:S01]  /*5130*/  HMMA.16816.F32.BF16 R172, R4, R68, R32 ;  /* 0x0000004404ac723c */ /* 0x000fe20000041820 */
[----:B------:R-:W-:-:S06]  /*5140*/  IMAD.MOV.U32 R110, RZ, RZ, R211 ;  /* 0x000000ffff6e7224 */ /* 0x000fcc00078e00d3 */
[----:B------:R-:W-:Y:S01]  /*5150*/  IMAD.MOV.U32 R68, RZ, RZ, R210 ;  /* 0x000000ffff447224 */ /* 0x000fe200078e00d2 */
[----:B------:R-:W-:Y:S01]  /*5160*/  HMMA.16816.F32.BF16 R16, R8, R128, RZ ;  /* 0x000000800810723c */ /* 0x000fe200000418ff */
[----:B------:R-:W-:-:S06]  /*5170*/  MOV R69, R209 ;  /* 0x000000d100457202 */ /* 0x000fcc0000000f00 */
[----:B------:R-:W-:Y:S01]  /*5180*/  MOV R128, R48 ;  /* 0x0000003000807202 */ /* 0x000fe20000000f00 */
[----:B------:R-:W-:Y:S01]  /*5190*/  HMMA.16816.F32.BF16 R156, R4, R72, R36 ;  /* 0x00000048049c723c */ /* 0x000fe20000041824 */
[----:B------:R-:W-:-:S06]  /*51a0*/  IMAD.MOV.U32 R129, RZ, RZ, R49 ;  /* 0x000000ffff817224 */ /* 0x000fcc00078e0031 */
[----:B------:R-:W-:Y:S01]  /*51b0*/  IMAD.MOV.U32 R73, RZ, RZ, R133 ;  /* 0x000000ffff497224 */ /* 0x000fe200078e0085 */
[----:B------:R-:W-:Y:S01]  /*51c0*/  HMMA.16816.F32.BF16 R80, R4, R64, R28 ;  /* 0x000000400450723c */ /* 0x000fe2000004181c */
[----:B------:R-:W-:-:S07]  /*51d0*/  IMAD.MOV.U32 R72, RZ, RZ, R142 ;  /* 0x000000ffff487224 */ /* 0x000fce00078e008e */
[C---:B------:R-:W-:Y:S08]  /*51e0*/  HMMA.16816.F32.BF16 R120, R4.reuse, R60, R24 ;  /* 0x0000003c0478723c */ /* 0x040ff00000041818 */
[----:B------:R-:W-:Y:S08]  /*51f0*/  HMMA.16816.F32.BF16 R112, R4, R56, R20 ;  /* 0x000000380470723c */ /* 0x000ff00000041814 */
[C---:B------:R-:W-:Y:S08]  /*5200*/  HMMA.16816.F32.BF16 R40, R8.reuse, R50, RZ ;  /* 0x000000320828723c */ /* 0x040ff000000418ff */
[C---:B------:R-:W-:Y:S07]  /*5210*/  HMMA.16816.F32.BF16 R32, R8.reuse, R90, RZ ;  /* 0x0000005a0820723c */ /* 0x040fee00000418ff */
[----:B------:R-:W-:Y:S01]  /*5220*/  IMAD.MOV.U32 R90, RZ, RZ, R84 ;  /* 0x000000ffff5a7224 */ /* 0x000fe200078e0054 */
[----:B------:R-:W-:Y:S01]  /*5230*/  HMMA.16816.F32.BF16 R36, R8, R86, RZ ;  /* 0x000000560824723c */ /* 0x000fe200000418ff */
[----:B------:R-:W-:-:S07]  /*5240*/  IMAD.MOV.U32 R91, RZ, RZ, R85 ;  /* 0x000000ffff5b7224 */ /* 0x000fce00078e0055 */
[C---:B------:R-:W-:Y:S07]  /*5250*/  HMMA.16816.F32.BF16 R28, R8.reuse, R98, RZ ;  /* 0x00000062081c723c */ /* 0x040fee00000418ff */
[----:B------:R-:W-:Y:S01]  /*5260*/  IMAD.MOV.U32 R99, RZ, RZ, R104 ;  /* 0x000000ffff637224 */ /* 0x000fe200078e0068 */
[----:B------:R-:W-:Y:S01]  /*5270*/  HMMA.16816.F32.BF16 R24, R8, R102, RZ ;  /* 0x000000660818723c */ /* 0x000fe200000418ff */
[----:B------:R-:W-:Y:S01]  /*5280*/  MOV R104, R88 ;  /* 0x0000005800687202 */ /* 0x000fe20000000f00 */
[----:B------:R-:W-:Y:S01]  /*5290*/  IMAD.MOV.U32 R98, RZ, RZ, R105 ;  /* 0x000000ffff627224 */ /* 0x000fe200078e0069 */
[----:B------:R-:W-:-:S02]  /*52a0*/  MOV R88, R134 ;  /* 0x0000008600587202 */ /* 0x000fc40000000f00 */
[----:B------:R-:W-:Y:S01]  /*52b0*/  MOV R105, R101 ;  /* 0x0000006500697202 */ /* 0x000fe20000000f00 */
[----:B------:R-:W-:Y:S01]  /*52c0*/  IMAD.MOV.U32 R101, RZ, RZ, R140 ;  /* 0x000000ffff657224 */ /* 0x000fe200078e008c */
[----:B------:R-:W-:Y:S01]  /*52d0*/  MOV R103, R213 ;  /* 0x000000d500677202 */ /* 0x000fe20000000f00 */
[----:B------:R-:W-:Y:S01]  /*52e0*/  HMMA.16816.F32.BF16 R20, R8, R106, RZ ;  /* 0x0000006a0814723c */ /* 0x000fe200000418ff */
[----:B------:R-:W-:-:S06]  /*52f0*/  IMAD.MOV.U32 R102, RZ, RZ, R143 ;  /* 0x000000ffff667224 */ /* 0x000fcc00078e008f */
[----:B------:R-:W-:Y:S01]  /*5300*/  IMAD.MOV.U32 R106, RZ, RZ, R96 ;  /* 0x000000ffff6a7224 */ /* 0x000fe200078e0060 */
[----:B------:R-:W-:Y:S01]  /*5310*/  HMMA.16816.F32.BF16 R48, R8, R130, RZ ;  /* 0x000000820830723c */ /* 0x000fe200000418ff */
[----:B------:R-:W-:Y:S01]  /*5320*/  MOV R96, R212 ;  /* 0x000000d400607202 */ /* 0x000fe20000000f00 */
[----:B------:R-:W-:-:S05]  /*5330*/  IMAD.MOV.U32 R107, RZ, RZ, R139 ;  /* 0x000000ffff6b7224 */ /* 0x000fca00078e008b */
[----:B------:R-:W-:Y:S01]  /*5340*/  FFMA.FTZ R8, R177, c[0x0][0x2d0], -R3 ;  /* 0x0000b400b1087a23 */ /* 0x000fe20000010803 */
[C---:B------:R-:W-:Y:S01]  /*5350*/  HMMA.16816.F32.BF16 R64, R4.reuse, R66, R32 ;  /* 0x000000420440723c */ /* 0x040fe20000041820 */
[----:B------:R-:W-:Y:S02]  /*5360*/  IMAD.MOV.U32 R131, RZ, RZ, R100 ;  /* 0x000000ffff837224 */ /* 0x000fe400078e0064 */
[----:B------:R1:W-:Y:S01]  /*5370*/  MUFU.EX2 R210, R8 ;  /* 0x0000000800d27308 */ /* 0x0003e20000000800 */
[----:B------:R-:W-:Y:S02]  /*5380*/  IMAD.MOV.U32 R100, RZ, RZ, R208 ;  /* 0x000000ffff647224 */ /* 0x000fe400078e00d0 */
[----:B------:R-:W-:Y:S01]  /*5390*/  IMAD.MOV.U32 R130, RZ, RZ, R132 ;  /* 0x000000ffff827224 */ /* 0x000fe200078e0084 */
[----:B------:R-:W-:Y:S01]  /*53a0*/  MOV R32, R191 ;  /* 0x000000bf00207202 */ /* 0x000fe20000000f00 */
[----:B------:R-:W-:Y:S01]  /*53b0*/  IMAD.MOV.U32 R33, RZ, RZ, R190 ;  /* 0x000000ffff217224 */ /* 0x000fe200078e00be */
[----:B------:R-:W-:Y:S01]  /*53c0*/  HMMA.16816.F32.BF16 R84, R4, R92, R16 ;  /* 0x0000005c0454723c */ /* 0x000fe20000041810 */
[----:B------:R-:W-:Y:S01]  /*53d0*/  LDSM.16.MT88.4 R16, [R228+0x1100] ;  /* 0x00110000e410783b */ /* 0x000fe20000004200 */
[----:B------:R-:W-:Y:S01]  /*53e0*/  MOV R35, R188 ;  /* 0x000000bc00237202 */ /* 0x000fe20000000f00 */
[----:B------:R-:W-:-:S04]  /*53f0*/  IMAD.MOV.U32 R34, RZ, RZ, R189 ;  /* 0x000000ffff227224 */ /* 0x000fc800078e00bd */
[----:B------:R-:W-:Y:S01]  /*5400*/  MOV R93, R141 ;  /* 0x0000008d005d7202 */ /* 0x000fe20000000f00 */
[----:B------:R-:W-:Y:S01]  /*5410*/  HMMA.16816.F32.BF16 R44, R4, R78, R44 ;  /* 0x0000004e042c723c */ /* 0x000fe2000004182c */
[----:B------:R-:W-:Y:S02]  /*5420*/  IMAD.MOV.U32 R92, RZ, RZ, R163 ;  /* 0x000000ffff5c7224 */ /* 0x000fe400078e00a3 */
[----:B-1----:R-:W-:-:S04]  /*5430*/  FFMA.FTZ R8, R170, c[0x0][0x2d0], -R3 ;  /* 0x0000b400aa087a23 */ /* 0x002fc80000010803 */
[----:B------:R1:W-:Y:S01]  /*5440*/  MUFU.EX2 R211, R8 ;  /* 0x0000000800d37308 */ /* 0x0003e20000000800 */
[----:B------:R-:W-:Y:S01]  /*5450*/  HMMA.16816.F32.BF16 R40, R4, R74, R40 ;  /* 0x0000004a0428723c */ /* 0x000fe20000041828 */
[----:B------:R-:W-:Y:S01]  /*5460*/  MOV R78, R162 ;  /* 0x000000a2004e7202 */ /* 0x000fe20000000f00 */
[----:B------:R-:W-:-:S05]  /*5470*/  IMAD.MOV.U32 R79, RZ, RZ, R161 ;  /* 0x000000ffff4f7224 */ /* 0x000fca00078e00a1 */
[----:B------:R-:W-:Y:S01]  /*5480*/  IMAD.MOV.U32 R75, RZ, RZ, R160 ;  /* 0x000000ffff4b7224 */ /* 0x000fe200078e00a0 */
[----:B------:R-:W-:Y:S01]  /*5490*/  HMMA.16816.F32.BF16 R36, R4, R70, R36 ;  /* 0x000000460424723c */ /* 0x000fe20000041824 */
[----:B-1----:R-:W-:-:S07]  /*54a0*/  FFMA.FTZ R8, R169, c[0x0][0x2d0], -R3 ;  /* 0x0000b400a9087a23 */ /* 0x002fce0000010803 */
[C---:B------:R-:W-:Y:S01]  /*54b0*/  HMMA.16816.F32.BF16 R60, R4.reuse, R62, R28 ;  /* 0x0000003e043c723c */ /* 0x040fe2000004181c */
[----:B------:R-:W-:Y:S01]  /*54c0*/  LDSM.16.MT88.4 R28, [R227+0x1100] ;  /* 0x00110000e31c783b */ /* 0x000fe20000004200 */
[----:B------:R1:W-:Y:S06]  /*54d0*/  MUFU.EX2 R212, R8 ;  /* 0x0000000800d47308 */ /* 0x0003ec0000000800 */
[C---:B------:R-:W-:Y:S01]  /*54e0*/  HMMA.16816.F32.BF16 R56, R4.reuse, R58, R24 ;  /* 0x0000003a0438723c */ /* 0x040fe20000041818 */
[----:B------:R-:W2:Y:S07]  /*54f0*/  LDSM.16.MT88.4 R24, [R226+0x1100] ;  /* 0x00110000e218783b */ /* 0x000eae0000004200 */
[----:B------:R-:W-:Y:S01]  /*5500*/  HMMA.16816.F32.BF16 R52, R4, R54, R20 ;  /* 0x000000360434723c */ /* 0x000fe20000041814 */
[----:B------:R-:W3:Y:S01]  /*5510*/  LDSM.16.MT88.4 R20, [R225+0x1100] ;  /* 0x00110000e114783b */ /* 0x000ee20000004200 */
[----:B-1----:R-:W-:-:S04]  /*5520*/  FFMA.FTZ R8, R168, c[0x0][0x2d0], -R3 ;  /* 0x0000b400a8087a23 */ /* 0x002fc80000010803 */
[----:B------:R1:W4:Y:S02]  /*5530*/  MUFU.EX2 R213, R8 ;  /* 0x0000000800d57308 */ /* 0x0003240000000800 */
[----:B------:R-:W-:Y:S07]  /*5540*/  HMMA.16816.F32.BF16 R48, R4, R94, R48 ;  /* 0x0000005e0430723c */ /* 0x000fee0000041830 */
[----:B------:R-:W-:Y:S02]  /*5550*/  FFMA.FTZ R4, R182, c[0x0][0x2d0], -R13 ;  /* 0x0000b400b6047a23 */ /* 0x000fe4000001080d */
[----:B-1----:R-:W-:Y:S01]  /*5560*/  FFMA.FTZ R8, R179, c[0x0][0x2d0], -R0 ;  /* 0x0000b400b3087a23 */ /* 0x002fe20000010800 */
[----:B----4-:R-:W-:-:S03]  /*5570*/  F2FP.BF16.PACK_AB R10, R213, R212 ;  /* 0x000000d4d50a723e */ /* 0x010fc600000010ff */
[----:B------:R1:W-:Y:S02]  /*5580*/  MUFU.EX2 R190, R8 ;  /* 0x0000000800be7308 */ /* 0x0003e40000000800 */
[----:B-1----:R-:W-:-:S06]  /*5590*/  FFMA.FTZ R8, R178, c[0x0][0x2d0], -R0 ;  /* 0x0000b400b2087a23 */ /* 0x002fcc0000010800 */
[----:B------:R1:W4:Y:S02]  /*55a0*/  MUFU.EX2 R191, R8 ;  /* 0x0000000800bf7308 */ /* 0x0003240000000800 */
[----:B-1----:R-:W-:Y:S01]  /*55b0*/  FFMA.FTZ R8, R171, c[0x0][0x2d0], -R0 ;  /* 0x0000b400ab087a23 */ /* 0x002fe20000010800 */
[----:B----4-:R-:W-:-:S05]  /*55c0*/  F2FP.BF16.PACK_AB R9, R191, R190 ;  /* 0x000000bebf09723e */ /* 0x010fca00000010ff */
[----:B------:R1:W-:Y:S02]  /*55d0*/  MUFU.EX2 R208, R8 ;  /* 0x0000000800d07308 */ /* 0x0003e40000000800 */
[----:B-1----:R-:W-:-:S06]  /*55e0*/  FFMA.FTZ R8, R138, c[0x0][0x2d0], -R0 ;  /* 0x0000b4008a087a23 */ /* 0x002fcc0000010800 */
[----:B------:R1:W-:Y:S08]  /*55f0*/  MUFU.EX2 R138, R4 ;  /* 0x00000004008a7308 */ /* 0x0003f00000000800 */
[----:B------:R4:W2:Y:S01]  /*5600*/  MUFU.EX2 R209, R8 ;  /* 0x0000000800d17308 */ /* 0x0008a20000000800 */
[----:B-1----:R-:W-:-:S07]  /*5610*/  FFMA.FTZ R4, R183, c[0x0][0x2d0], -R13 ;  /* 0x0000b400b7047a23 */ /* 0x002fce000001080d */
[----:B------:R1:W1:Y:S01]  /*5620*/  MUFU.EX2 R139, R4 ;  /* 0x00000004008b7308 */ /* 0x0002620000000800 */
[----:B----4-:R-:W-:Y:S01]  /*5630*/  FFMA.FTZ R8, R181, c[0x0][0x2d0], -R13 ;  /* 0x0000b400b5087a23 */ /* 0x010fe2000001080d */
[----:B--2---:R-:W-:-:S06]  /*5640*/  F2FP.BF16.PACK_AB R11, R209, R208 ;  /* 0x000000d0d10b723e */ /* 0x004fcc00000010ff */
[----:B------:R2:W-:Y:S01]  /*5650*/  MUFU.EX2 R188, R8 ;  /* 0x0000000800bc7308 */ /* 0x0005e20000000800 */
[----:B-1----:R-:W-:Y:S01]  /*5660*/  FFMA.FTZ R4, R186, c[0x0][0x2d0], -R12 ;  /* 0x0000b400ba047a23 */ /* 0x002fe2000001080c */
[----:B------:R-:W-:-:S06]  /*5670*/  F2FP.BF16.PACK_AB R6, R139, R138 ;  /* 0x0000008a8b06723e */ /* 0x000fcc00000010ff */
[----:B------:R1:W-:Y:S01]  /*5680*/  MUFU.EX2 R132, R4 ;  /* 0x0000000400847308 */ /* 0x0003e20000000800 */
[----:B--2---:R-:W-:-:S07]  /*5690*/  FFMA.FTZ R8, R180, c[0x0][0x2d0], -R13 ;  /* 0x0000b400b4087a23 */ /* 0x004fce000001080d */
[----:B------:R2:W-:Y:S01]  /*56a0*/  MUFU.EX2 R189, R8 ;  /* 0x0000000800bd7308 */ /* 0x0005e20000000800 */
[----:B-1----:R-:W-:-:S07]  /*56b0*/  FFMA.FTZ R4, R185, c[0x0][0x2d0], -R12 ;  /* 0x0000b400b9047a23 */ /* 0x002fce000001080c */
[----:B------:R1:W4:Y:S01]  /*56c0*/  MUFU.EX2 R133, R4 ;  /* 0x0000000400857308 */ /* 0x0003220000000800 */
[----:B--2---:R-:W-:-:S07]  /*56d0*/  F2FP.BF16.PACK_AB R8, R211, R210 ;  /* 0x000000d2d308723e */ /* 0x004fce00000010ff */
[----:B------:R-:W-:Y:S01]  /*56e0*/  HMMA.16816.F32.BF16 R156, R8, R24, R156 ;  /* 0x00000018089c723c */ /* 0x000fe2000004189c */
[----:B-1----:R-:W-:Y:S01]  /*56f0*/  FFMA.FTZ R4, R184, c[0x0][0x2d0], -R12 ;  /* 0x0000b400b8047a23 */ /* 0x002fe2000001080c */
[----:B----4-:R-:W-:-:S06]  /*5700*/  F2FP.BF16.PACK_AB R5, R133, R132 ;  /* 0x000000848505723e */ /* 0x010fcc00000010ff */
[C---:B------:R-:W-:Y:S01]  /*5710*/  HMMA.16816.F32.BF16 R40, R8.reuse, R26, R40 ;  /* 0x0000001a0828723c */ /* 0x040fe20000041828 */
[----:B------:R1:W-:Y:S07]  /*5720*/  MUFU.EX2 R134, R4 ;  /* 0x0000000400867308 */ /* 0x0003ee0000000800 */
[C---:B---3--:R-:W-:Y:S08]  /*5730*/  HMMA.16816.F32.BF16 R144, R8.reuse, R20, R144 ;  /* 0x000000140890723c */ /* 0x048ff00000041890 */
[----:B------:R-:W-:Y:S01]  /*5740*/  HMMA.16816.F32.BF16 R44, R8, R22, R44 ;  /* 0x00000016082c723c */ /* 0x000fe2000004182c */
[----:B-1----:R-:W-:-:S04]  /*5750*/  FFMA.FTZ R4, R176, c[0x0][0x2d0], -R12 ;  /* 0x0000b400b0047a23 */ /* 0x002fc8000001080c */
[----:B------:R1:W2:Y:S03]  /*5760*/  MUFU.EX2 R77, R4 ;  /* 0x00000004004d7308 */ /* 0x0002a60000000800 */
[C---:B------:R-:W-:Y:S08]  /*5770*/  HMMA.16816.F32.BF16 R172, R8.reuse, R16, R172 ;  /* 0x0000001008ac723c */ /* 0x040ff000000418ac */
[----:B------:R-:W-:Y:S01]  /*5780*/  HMMA.16816.F32.BF16 R36, R8, R18, R36 ;  /* 0x000000120824723c */ /* 0x000fe20000041824 */
[----:B-1----:R-:W-:-:S02]  /*5790*/  F2FP.BF16.PACK_AB R4, R189, R188 ;  /* 0x000000bcbd04723e */ /* 0x002fc400000010ff */
[----:B--2---:R-:W-:-:S07]  /*57a0*/  F2FP.BF16.PACK_AB R7, R77, R134 ;  /* 0x000000864d07723e */ /* 0x004fce00000010ff */
[C---:B------:R-:W-:Y:S07]  /*57b0*/  HMMA.16816.F32.BF16 R176, R4.reuse, R16, R32 ;  /* 0x0000001004b0723c */ /* 0x040fee0000041820 */
[----:B------:R-:W-:Y:S01]  /*57c0*/  IMAD.MOV.U32 R32, RZ, RZ, R75 ;  /* 0x000000ffff207224 */ /* 0x000fe200078e004b */
[----:B------:R-:W-:Y:S01]  /*57d0*/  MOV R33, R78 ;  /* 0x0000004e00217202 */ /* 0x000fe20000000f00 */
[----:B------:R-:W-:Y:S01]  /*57e0*/  IMAD.MOV.U32 R78, RZ, RZ, R130 ;  /* 0x000000ffff4e7224 */ /* 0x000fe200078e0082 */
[----:B------:R-:W-:Y:S01]  /*57f0*/  MOV R75, R93 ;  /* 0x0000005d004b7202 */ /* 0x000fe20000000f00 */
[----:B------:R-:W-:Y:S01]  /*5800*/  IMAD.MOV.U32 R93, RZ, RZ, R129 ;  /* 0x000000ffff5d7224 */ /* 0x000fe200078e0081 */
[----:B------:R-:W-:Y:S01]  /*5810*/  MOV R129, R101 ;  /* 0x0000006500817202 */ /* 0x000fe20000000f00 */
[----:B------:R-:W-:Y:S01]  /*5820*/  IMAD.MOV.U32 R34, RZ, RZ, R79 ;  /* 0x000000ffff227224 */ /* 0x000fe200078e004f */
[----:B------:R-:W-:Y:S01]  /*5830*/  HMMA.16816.F32.BF16 R160, R4, R24, R200 ;  /* 0x0000001804a0723c */ /* 0x000fe200000418c8 */
[----:B------:R-:W-:Y:S01]  /*5840*/  IMAD.MOV.U32 R130, RZ, RZ, R98 ;  /* 0x000000ffff827224 */ /* 0x000fe200078e0062 */
[----:B------:R-:W-:Y:S01]  /*5850*/  MOV R98, R68 ;  /* 0x0000004400627202 */ /* 0x000fe20000000f00 */
[----:B------:R-:W-:Y:S01]  /*5860*/  IMAD.MOV.U32 R35, RZ, RZ, R92 ;  /* 0x000000ffff237224 */ /* 0x000fe200078e005c */
[----:B------:R-:W-:Y:S01]  /*5870*/  MOV R92, R128 ;  /* 0x00000080005c7202 */ /* 0x000fe20000000f00 */
[----:B------:R-:W-:-:S02]  /*5880*/  IMAD.MOV.U32 R79, RZ, RZ, R131 ;  /* 0x000000ffff4f7224 */ /* 0x000fc400078e0083 */
[----:B------:R-:W-:Y:S01]  /*5890*/  IMAD.MOV.U32 R101, RZ, RZ, R229 ;  /* 0x000000ffff657224 */ /* 0x000fe200078e00e5 */
[C---:B------:R-:W-:Y:S01]  /*58a0*/  HMMA.16816.F32.BF16 R164, R4.reuse, R26, R164 ;  /* 0x0000001a04a4723c */ /* 0x040fe200000418a4 */
[----:B------:R-:W-:Y:S01]  /*58b0*/  IMAD.MOV.U32 R131, RZ, RZ, R69 ;  /* 0x000000ffff837224 */ /* 0x000fe200078e0045 */
[----:B------:R-:W2:Y:S01]  /*58c0*/  LDL.LU R229, [R1+0x90] ;  /* 0x0000900001e57983 */ /* 0x000ea20000300800 */
[----:B------:R-:W-:Y:S01]  /*58d0*/  IMAD.MOV.U32 R68, RZ, RZ, R135 ;  /* 0x000000ffff447224 */ /* 0x000fe200078e0087 */
[----:B------:R-:W-:Y:S01]  /*58e0*/  MOV R69, R230 ;  /* 0x000000e600457202 */ /* 0x000fe20000000f00 */
[----:B------:R-:W-:Y:S01]  /*58f0*/  IMAD.MOV.U32 R128, RZ, RZ, R100 ;  /* 0x000000ffff807224 */ /* 0x000fe200078e0064 */
[----:B------:R1:W5:Y:S01]  /*5900*/  LDL.LU R135, [R1+0x8c] ;  /* 0x00008c0001877983 */ /* 0x0003620000300800 */
[----:B------:R-:W-:Y:S01]  /*5910*/  IMAD.MOV.U32 R100, RZ, RZ, R231 ;  /* 0x000000ffff647224 */ /* 0x000fe200078e00e7 */
[C---:B------:R-:W-:Y:S02]  /*5920*/  HMMA.16816.F32.BF16 R140, R4.reuse, R20, R196 ;  /* 0x00000014048c723c */ /* 0x040fe400000418c4 */
[----:B------:R-:W3:Y:S04]  /*5930*/  LDL.LU R230, [R1+0x88] ;  /* 0x0000880001e67983 */ /* 0x000ee80000300800 */
[----:B------:R-:W4:Y:S02]  /*5940*/  LDL.LU R231, [R1+0x84] ;  /* 0x0000840001e77983 */ /* 0x000f240000300800 */
[----:B------:R-:W-:Y:S02]  /*5950*/  HMMA.16816.F32.BF16 R148, R4, R22, R148 ;  /* 0x000000160494723c */ /* 0x000fe40000041894 */
[----:B------:R-:W1:Y:S06]  /*5960*/  LDSM.16.MT88.4 R24, [R225+0x3100] ;  /* 0x00310000e118783b */ /* 0x000e6c0000004200 */
[----:B------:R-:W-:Y:S01]  /*5970*/  HMMA.16816.F32.BF16 R20, R8, R28, R80 ;  /* 0x0000001c0814723c */ /* 0x000fe20000041850 */
[----:B------:R-:W-:Y:S01]  /*5980*/  IMAD.MOV.U32 R74, RZ, RZ, R75 ;  /* 0x000000ffff4a7224 */ /* 0x000fe200078e004b */
[----:B------:R-:W-:Y:S01]  /*5990*/  MOV R75, R78 ;  /* 0x0000004e004b7202 */ /* 0x000fe20000000f00 */
[----:B------:R-:W-:Y:S01]  /*59a0*/  IMAD.MOV.U32 R70, RZ, RZ, R79 ;  /* 0x000000ffff467224 */ /* 0x000fe200078e004f */
[----:B------:R-:W-:Y:S01]  /*59b0*/  MOV R78, R93 ;  /* 0x0000005d004e7202 */ /* 0x000fe20000000f00 */
[----:B------:R-:W-:-:S02]  /*59c0*/  IMAD.MOV.U32 R71, RZ, RZ, R92 ;  /* 0x000000ffff477224 */ /* 0x000fc400078e005c */
[----:B------:R-:W-:Y:S01]  /*59d0*/  IMAD.MOV.U32 R79, RZ, RZ, R130 ;  /* 0x000000ffff4f7224 */ /* 0x000fe200078e0082 */
[----:B------:R-:W-:Y:S01]  /*59e0*/  HMMA.16816.F32.BF16 R180, R4, R18, R124 ;  /* 0x0000001204b4723c */ /* 0x000fe2000004187c */
[----:B------:R-:W-:Y:S01]  /*59f0*/  IMAD.MOV.U32 R92, RZ, RZ, R131 ;  /* 0x000000ffff5c7224 */ /* 0x000fe200078e0083 */
[----:B------:R-:W-:Y:S01]  /*5a00*/  MOV R93, R128 ;  /* 0x00000080005d7202 */ /* 0x000fe20000000f00 */
[----:B------:R-:W-:-:S05]  /*5a10*/  IMAD.MOV.U32 R130, RZ, RZ, R129 ;  /* 0x000000ffff827224 */ /* 0x000fca00078e0081 */
[----:B------:R-:W-:Y:S01]  /*5a20*/  HMMA.16816.F32.BF16 R196, R4, R28, R32 ;  /* 0x0000001c04c4723c */ /* 0x000fe20000041820 */
[----:B------:R-:W-:Y:S01]  /*5a30*/  IMAD.MOV.U32 R131, RZ, RZ, R68 ;  /* 0x000000ffff837224 */ /* 0x000fe200078e0044 */
[----:B------:R-:W-:Y:S01]  /*5a40*/  MOV R82, R77 ;  /* 0x0000004d00527202 */ /* 0x000fe20000000f00 */
[----:B------:R-:W-:Y:S01]  /*5a50*/  IMAD.MOV.U32 R129, RZ, RZ, R242 ;  /* 0x000000ffff817224 */ /* 0x000fe200078e00f2 */
[----:B------:R-:W-:Y:S01]  /*5a60*/  MOV R128, R69 ;  /* 0x0000004500807202 */ /* 0x000fe20000000f00 */
[----:B------:R-:W-:Y:S02]  /*5a70*/  LDSM.16.MT88.4 R16, [R228+0x3100] ;  /* 0x00310000e410783b */ /* 0x000fe40000004200 */
[----:B------:R-:W-:Y:S01]  /*5a80*/  IMAD.MOV.U32 R35, RZ, RZ, R78 ;  /* 0x000000ffff237224 */ /* 0x000fe200078e004e */
[----:B------:R-:W-:Y:S01]  /*5a90*/  MOV R125, R23 ;  /* 0x00000017007d7202 */ /* 0x000fe20000000f00 */
        /* <DEDUP_REMOVED lines=14> */
[----:B------:R-:W-:-:S02]  /*5b80*/  IMAD.MOV.U32 R103, RZ, RZ, R240 ;  /* 0x000000ffff677224 */ /* 0x000fc400078e00f0 */
[----:B------:R-:W-:Y:S02]  /*5b90*/  IMAD.MOV.U32 R15, RZ, RZ, R239 ;  /* 0x000000ffff0f7224 */ /* 0x000fe400078e00ef */
[----:B------:R-:W-:Y:S01]  /*5ba0*/  IMAD.MOV.U32 R202, RZ, RZ, R35 ;  /* 0x000000ffffca7224 */ /* 0x000fe200078e0023 */
[----:B------:R-:W-:Y:S01]  /*5bb0*/  MOV R35, R71 ;  /* 0x0000004700237202 */ /* 0x000fe20000000f00 */
[----:B------:R-:W-:Y:S02]  /*5bc0*/  IMAD.MOV.U32 R102, RZ, RZ, R241 ;  /* 0x000000ffff667224 */ /* 0x000fe400078e00f1 */
[----:B------:R-:W-:Y:S02]  /*5bd0*/  IMAD.MOV.U32 R127, RZ, RZ, R21 ;  /* 0x000000ffff7f7224 */ /* 0x000fe400078e0015 */
[----:B------:R-:W-:Y:S02]  /*5be0*/  IMAD.MOV.U32 R126, RZ, RZ, R22 ;  /* 0x000000ffff7e7224 */ /* 0x000fe400078e0016 */
[----:B------:R-:W-:-:S02]  /*5bf0*/  IMAD.MOV.U32 R124, RZ, RZ, R20 ;  /* 0x000000ffff7c7224 */ /* 0x000fc400078e0014 */
[----:B------:R-:W-:Y:S01]  /*5c00*/  IMAD.MOV.U32 R203, RZ, RZ, R70 ;  /* 0x000000ffffcb7224 */ /* 0x000fe200078e0046 */
[----:B------:R-:W1:Y:S01]  /*5c10*/  LDSM.16.MT88.4 R20, [R226+0x3100] ;  /* 0x00310000e214783b */ /* 0x000e620000004200 */
[----:B------:R-:W-:Y:S01]  /*5c20*/  IMAD.MOV.U32 R71, RZ, RZ, R79 ;  /* 0x000000ffff477224 */ /* 0x000fe200078e004f */
[----:B------:R-:W-:Y:S01]  /*5c30*/  MOV R79, R238 ;  /* 0x000000ee004f7202 */ /* 0x000fe20000000f00 */
[----:B------:R-:W-:Y:S01]  /*5c40*/  IMAD.MOV.U32 R34, RZ, RZ, R76 ;  /* 0x000000ffff227224 */ /* 0x000fe200078e004c */
[----:B------:R-:W-:Y:S01]  /*5c50*/  MOV R76, R232 ;  /* 0x000000e8004c7202 */ /* 0x000fe20000000f00 */
[----:B------:R-:W-:Y:S02]  /*5c60*/  IMAD.MOV.U32 R70, RZ, RZ, R78 ;  /* 0x000000ffff467224 */ /* 0x000fe400078e004e */
[----:B------:R-:W-:Y:S01]  /*5c70*/  IMAD.MOV.U32 R200, RZ, RZ, R33 ;  /* 0x000000ffffc87224 */ /* 0x000fe200078e0021 */
[----:B------:R-:W-:Y:S01]  /*5c80*/  MOV R33, R103 ;  /* 0x0000006700217202 */ /* 0x000fe20000000f00 */
[----:B------:R-:W-:-:S02]  /*5c90*/  IMAD.MOV.U32 R78, RZ, RZ, R15 ;  /* 0x000000ffff4e7224 */ /* 0x000fc400078e000f */
[----:B------:R-:W-:Y:S02]  /*5ca0*/  IMAD.MOV.U32 R32, RZ, RZ, R102 ;  /* 0x000000ffff207224 */ /* 0x000fe400078e0066 */
[----:B------:R-:W-:Y:S02]  /*5cb0*/  IMAD.MOV.U32 R185, RZ, RZ, R78 ;  /* 0x000000ffffb97224 */ /* 0x000fe400078e004e */
[----:B------:R-:W-:Y:S02]  /*5cc0*/  IMAD.MOV.U32 R184, RZ, RZ, R79 ;  /* 0x000000ffffb87224 */ /* 0x000fe400078e004f */
[----:B------:R-:W-:Y:S01]  /*5cd0*/  IMAD.MOV.U32 R81, RZ, RZ, R76 ;  /* 0x000000ffff517224 */ /* 0x000fe200078e004c */
[----:B------:R-:W-:Y:S01]  /*5ce0*/  MOV R186, R34 ;  /* 0x0000002200ba7202 */ /* 0x000fe20000000f00 */
[----:B-1----:R-:W-:Y:S01]  /*5cf0*/  HMMA.16816.F32.BF16 R76, R4, R26, R248 ;  /* 0x0000001a044c723c */ /* 0x002fe200000418f8 */
[----:B------:R-:W-:Y:S02]  /*5d00*/  IMAD.MOV.U32 R168, RZ, RZ, R32 ;  /* 0x000000ffffa87224 */ /* 0x000fe400078e0020 */
[----:B------:R-:W-:-:S04]  /*5d10*/  IMAD.MOV.U32 R171, RZ, RZ, R33 ;  /* 0x000000ffffab7224 */ /* 0x000fc800078e0021 */
[----:B------:R-:W-:Y:S02]  /*5d20*/  IMAD.MOV.U32 R249, RZ, RZ, R35 ;  /* 0x000000fffff97224 */ /* 0x000fe400078e0023 */
[----:B------:R-:W1:Y:S01]  /*5d30*/  LDSM.16.MT88.4 R32, [R227+0x3100] ;  /* 0x00310000e320783b */ /* 0x000e620000004200 */
[----:B------:R-:W-:Y:S02]  /*5d40*/  IMAD.MOV.U32 R68, RZ, RZ, R100 ;  /* 0x000000ffff447224 */ /* 0x000fe400078e0064 */
[----:B------:R-:W-:Y:S01]  /*5d50*/  IMAD.MOV.U32 R69, RZ, RZ, R14 ;  /* 0x000000ffff457224 */ /* 0x000fe200078e000e */
[----:B------:R-:W-:Y:S01]  /*5d60*/  MOV R250, R92 ;  /* 0x0000005c00fa7202 */ /* 0x000fe20000000f00 */
[----:B------:R-:W-:Y:S02]  /*5d70*/  IMAD.MOV.U32 R251, RZ, RZ, R93 ;  /* 0x000000fffffb7224 */ /* 0x000fe400078e005d */
[----:B------:R-:W-:Y:S07]  /*5d80*/  HMMA.16816.F32.BF16 R92, R4, R22, R220 ;  /* 0x00000016045c723c */ /* 0x000fee00000418dc */
[----:B------:R-:W-:Y:S01]  /*5d90*/  IMAD.MOV.U32 R220, RZ, RZ, R70 ;  /* 0x000000ffffdc7224 */ /* 0x000fe200078e0046 */
[----:B------:R-:W-:Y:S01]  /*5da0*/  MOV R221, R71 ;  /* 0x0000004700dd7202 */ /* 0x000fe20000000f00 */
[----:B------:R-:W-:-:S02]  /*5db0*/  IMAD.MOV.U32 R222, RZ, RZ, R68 ;  /* 0x000000ffffde7224 */ /* 0x000fc400078e0044 */
[----:B------:R-:W-:Y:S01]  /*5dc0*/  IMAD.MOV.U32 R223, RZ, RZ, R69 ;  /* 0x000000ffffdf7224 */ /* 0x000fe200078e0045 */
[C---:B------:R-:W-:Y:S08]  /*5dd0*/  HMMA.16816.F32.BF16 R72, R4.reuse, R24, R72 ;  /* 0x000000180448723c */ /* 0x040ff00000041848 */
[C---:B------:R-:W-:Y:S08]  /*5de0*/  HMMA.16816.F32.BF16 R88, R4.reuse, R20, R88 ;  /* 0x000000140458723c */ /* 0x040ff00000041858 */
[C---:B------:R-:W-:Y:S08]  /*5df0*/  HMMA.16816.F32.BF16 R104, R4.reuse, R16, R104 ;  /* 0x000000100468723c */ /* 0x040ff00000041868 */
[C---:B------:R-:W-:Y:S08]  /*5e00*/  HMMA.16816.F32.BF16 R200, R4.reuse, R30, R200 ;  /* 0x0000001e04c8723c */ /* 0x040ff000000418c8 */
[C---:B------:R-:W-:Y:S08]  /*5e10*/  HMMA.16816.F32.BF16 R68, R4.reuse, R18, R152 ;  /* 0x000000120444723c */ /* 0x040ff00000041898 */
[----:B-1----:R-:W-:Y:S01]  /*5e20*/  HMMA.16816.F32.BF16 R220, R4, R32, R220 ;  /* 0x0000002004dc723c */ /* 0x002fe200000418dc */
[----:B------:R-:W-:Y:S01]  /*5e30*/  MOV R153, R249 ;  /* 0x000000f900997202 */ /* 0x000fe20000000f00 */
[----:B------:R-:W-:-:S02]  /*5e40*/  IMAD.MOV.U32 R155, RZ, RZ, R250 ;  /* 0x000000ffff9b7224 */ /* 0x000fc400078e00fa */
[----:B------:R-:W-:-:S04]  /*5e50*/  IMAD.MOV.U32 R154, RZ, RZ, R251 ;  /* 0x000000ffff9a7224 */ /* 0x000fc800078e00fb */
[----:B------:R-:W-:Y:S07]  /*5e60*/  HMMA.16816.F32.BF16 R216, R4, R34, R216 ;  /* 0x0000002204d8723c */ /* 0x000fee00000418d8 */
[----:B------:R-:W-:Y:S01]  /*5e70*/  FFMA.FTZ R4, R214, c[0x0][0x2d0], -R3 ;  /* 0x0000b400d6047a23 */ /* 0x000fe20000010803 */
[----:B------:R-:W-:Y:S01]  /*5e80*/  HMMA.16816.F32.BF16 R248, R8, R30, R64 ;  /* 0x0000001e08f8723c */ /* 0x000fe20000041840 */
[----:B------:R-:W-:-:S07]  /*5e90*/  IMAD.MOV.U32 R102, RZ, RZ, R234 ;  /* 0x000000ffff667224 */ /* 0x000fce00078e00ea */
[----:B------:R-:W-:Y:S01]  /*5ea0*/  HMMA.16816.F32.BF16 R64, R8, R24, R120 ;  /* 0x000000180840723c */ /* 0x000fe20000041878 */
[----:B------:R1:W-:Y:S01]  /*5eb0*/  MUFU.EX2 R24, R4 ;  /* 0x0000000400187308 */ /* 0x0003e20000000800 */
[----:B------:R-:W-:-:S06]  /*5ec0*/  MOV R28, R102 ;  /* 0x00000066001c7202 */ /* 0x000fcc0000000f00 */
[----:B------:R-:W-:Y:S01]  /*5ed0*/  HMMA.16816.F32.BF16 R60, R8, R26, R60 ;  /* 0x0000001a083c723c */ /* 0x000fe2000004183c */
[----:B-1----:R-:W-:-:S04]  /*5ee0*/  FFMA.FTZ R4, R207, c[0x0][0x2d0], -R3 ;  /* 0x0000b400cf047a23 */ /* 0x002fc80000010803 */
[----:B------:R1:W1:Y:S01]  /*5ef0*/  MUFU.EX2 R25, R4 ;  /* 0x0000000400197308 */ /* 0x0002620000000800 */
[----:B------:R-:W-:Y:S01]  /*5f00*/  MOV R123, R153 ;  /* 0x00000099007b7202 */ /* 0x000fe20000000f00 */
[----:B------:R-:W-:Y:S02]  /*5f10*/  IMAD.MOV.U32 R153, RZ, RZ, R28 ;  /* 0x000000ffff997224 */ /* 0x000fe400078e001c */
[--C-:B-1----:R-:W-:Y:S02]  /*5f20*/  FFMA.FTZ R4, R206, c[0x0][0x2d0], -R3.reuse ;  /* 0x0000b400ce047a23 */ /* 0x102fe40000010803 */
[----:B------:R-:W-:-:S04]  /*5f30*/  FFMA.FTZ R3, R205, c[0x0][0x2d0], -R3 ;  /* 0x0000b400cd037a23 */ /* 0x000fc80000010803 */
[----:B------:R1:W-:Y:S01]  /*5f40*/  MUFU.EX2 R26, R3 ;  /* 0x00000003001a7308 */ /* 0x0003e20000000800 */
[----:B------:R-:W-:Y:S01]  /*5f50*/  HMMA.16816.F32.BF16 R56, R8, R22, R56 ;  /* 0x000000160838723c */ /* 0x000fe20000041838 */
[----:B------:R-:W-:Y:S01]  /*5f60*/  IMAD.MOV.U32 R103, RZ, RZ, R233 ;  /* 0x000000ffff677224 */ /* 0x000fe200078e00e9 */
[----:B------:R-:W-:Y:S02]  /*5f70*/  MOV R100, R244 ;  /* 0x000000f400647202 */ /* 0x000fe40000000f00 */
[----:B------:R-:W-:Y:S01]  /*5f80*/  MOV R152, R98 ;  /* 0x0000006200987202 */ /* 0x000fe20000000f00 */
[----:B-1----:R-:W-:-:S03]  /*5f90*/  FFMA.FTZ R3, R195, c[0x0][0x2d0], -R0 ;  /* 0x0000b400c3037a23 */ /* 0x002fc60000010800 */
[C---:B------:R-:W-:Y:S01]  /*5fa0*/  HMMA.16816.F32.BF16 R52, R8.reuse, R18, R52 ;  /* 0x000000120834723c */ /* 0x040fe20000041834 */
[----:B------:R-:W-:Y:S02]  /*5fb0*/  IMAD.MOV.U32 R80, RZ, RZ, R103 ;  /* 0x000000ffff507224 */ /* 0x000fe400078e0067 */
[----:B------:R-:W-:Y:S02]  /*5fc0*/  IMAD.MOV.U32 R169, RZ, RZ, R129 ;  /* 0x000000ffffa97224 */ /* 0x000fe400078e0081 */
[----:B------:R-:W-:Y:S01]  /*5fd0*/  IMAD.MOV.U32 R14, RZ, RZ, R243 ;  /* 0x000000ffff0e7224 */ /* 0x000fe200078e00f3 */
[----:B------:R-:W-:Y:S01]  /*5fe0*/  MOV R170, R128 ;  /* 0x0000008000aa7202 */ /* 0x000fe20000000f00 */
[----:B------:R-:W-:Y:S01]  /*5ff0*/  IMAD.MOV.U32 R103, RZ, RZ, R224 ;  /* 0x000000ffff677224 */ /* 0x000fe200078e00e0 */
[----:B------:R-:W-:Y:S01]  /*6000*/  MOV R15, R235 ;  /* 0x000000eb000f7202 */ /* 0x000fe20000000f00 */
[----:B------:R-:W-:Y:S02]  /*6010*/  IMAD.MOV.U32 R98, RZ, RZ, R100 ;  /* 0x000000ffff627224 */ /* 0x000fe400078e0064 */
[----:B----4-:R-:W-:Y:S01]  /*6020*/  IMAD.MOV.U32 R29, RZ, RZ, R231 ;  /* 0x000000ffff1d7224 */ /* 0x010fe200078e00e7 */
[----:B--2---:R-:W-:Y:S01]  /*6030*/  MOV R102, R229 ;  /* 0x000000e500667202 */ /* 0x004fe20000000f00 */
[----:B---3--:R-:W-:Y:S01]  /*6040*/  IMAD.MOV.U32 R83, RZ, RZ, R230 ;  /* 0x000000ffff537224 */ /* 0x008fe200078e00e6 */
[----:B------:R-:W-:Y:S01]  /*6050*/  MUFU.EX2 R27, R4 ;  /* 0x00000004001b7308 */ /* 0x000fe20000000800 */
[----:B------:R-:W-:Y:S01]  /*6060*/  IMAD.MOV.U32 R122, RZ, RZ, R29 ;  /* 0x000000ffff7a7224 */ /* 0x000fe200078e001d */
[----:B------:R-:W-:Y:S01]  /*6070*/  HMMA.16816.F32.BF16 R48, R8, R34, R48 ;  /* 0x000000220830723c */ /* 0x000fe20000041830 */
[----:B------:R1:W5:Y:S01]  /*6080*/  LDL.LU R244, [R1+0x80] ;  /* 0x0000800001f47983 */ /* 0x0003620000300800 */
[----:B------:R-:W-:-:S06]  /*6090*/  MOV R5, R83 ;  /* 0x0000005300057202 */ /* 0x000fcc0000000f00 */
[C---:B------:R-:W-:Y:S01]  /*60a0*/  HMMA.16816.F32.BF16 R28, R8.reuse, R20, R112 ;  /* 0x00000014081c723c */ /* 0x040fe20000041870 */
[----:B------:R2:W-:Y:S01]  /*60b0*/  MUFU.EX2 R20, R3 ;  /* 0x0000000300147308 */ /* 0x0005e20000000800 */
[----:B------:R-:W-:Y:S01]  /*60c0*/  IMAD.MOV.U32 R6, RZ, RZ, R102 ;  /* 0x000000ffff067224 */ /* 0x000fe200078e0066 */
[----:B------:R-:W-:Y:S01]  /*60d0*/  MOV R83, R101 ;  /* 0x0000006500537202 */ /* 0x000fe20000000f00 */
[----:B------:R-:W-:Y:S01]  /*60e0*/  IMAD.MOV.U32 R7, RZ, RZ, R103 ;  /* 0x000000ffff077224 */ /* 0x000fe200078e0067 */
[----:B------:R1:W5:Y:S01]  /*60f0*/  LDL.LU R243, [R1+0x7c] ;  /* 0x00007c0001f37983 */ /* 0x0003620000300800 */
[----:B--2---:R-:W-:Y:S02]  /*6100*/  FFMA.FTZ R3, R194, c[0x0][0x2d0], -R0 ;  /* 0x0000b400c2037a23 */ /* 0x004fe40000010800 */
[----:B------:R-:W-:Y:S01]  /*6110*/  HMMA.16816.F32.BF16 R100, R8, R16, R116 ;  /* 0x000000100864723c */ /* 0x000fe20000041874 */
[----:B------:R-:W-:Y:S01]  /*6120*/  IMAD.MOV.U32 R129, RZ, RZ, R236 ;  /* 0x000000ffff817224 */ /* 0x000fe200078e00ec */
[----:B------:R1:W5:Y:S01]  /*6130*/  LDL.LU R242, [R1+0x78] ;  /* 0x0000780001f27983 */ /* 0x0003620000300800 */
[----:B------:R2:W3:Y:S01]  /*6140*/  MUFU.EX2 R22, R3 ;  /* 0x0000000300167308 */ /* 0x0004e20000000800 */
[----:B------:R-:W-:-:S02]  /*6150*/  IMAD.MOV.U32 R128, RZ, RZ, R237 ;  /* 0x000000ffff807224 */ /* 0x000fc400078e00ed */
[----:B------:R-:W-:Y:S01]  /*6160*/  IMAD.MOV.U32 R34, RZ, RZ, R97 ;  /* 0x000000ffff227224 */ /* 0x000fe200078e0061 */
[----:B------:R1:W5:Y:S01]  /*6170*/  LDL.LU R241, [R1+0x74] ;  /* 0x0000740001f17983 */ /* 0x0003620000300800 */
[--C-:B--2---:R-:W-:Y:S01]  /*6180*/  FFMA.FTZ R3, R193, c[0x0][0x2d0], -R0.reuse ;  /* 0x0000b400c1037a23 */ /* 0x104fe20000010800 */
[----:B------:R-:W-:Y:S01]  /*6190*/  HMMA.16816.F32.BF16 R116, R8, R32, R84 ;  /* 0x000000200874723c */ /* 0x000fe20000041854 */
[----:B------:R-:W-:Y:S01]  /*61a0*/  FFMA.FTZ R0, R187, c[0x0][0x2d0], -R0 ;  /* 0x0000b400bb007a23 */ /* 0x000fe20000010800 */
[----:B------:R1:W5:Y:S03]  /*61b0*/  LDL.LU R240, [R1+0x70] ;  /* 0x0000700001f07983 */ /* 0x0003660000300800 */
[----:B------:R2:W-:Y:S01]  /*61c0*/  MUFU.EX2 R21, R0 ;  /* 0x0000000000157308 */ /* 0x0005e20000000800 */
[----:B------:R-:W-:-:S07]  /*61d0*/  IMAD.MOV.U32 R207, RZ, RZ, R128 ;  /* 0x000000ffffcf7224 */ /* 0x000fce00078e0080 */
[----:B------:R-:W4:Y:S01]  /*61e0*/  MUFU.EX2 R23, R3 ;  /* 0x0000000300177308 */ /* 0x000f220000000800 */
[----:B------:R-:W-:Y:S02]  /*61f0*/  FADD.FTZ R11, R109, R108 ;  /* 0x0000006c6d0b7221 */ /* 0x000fe40000010000 */
[----:B------:R-:W-:Y:S01]  /*6200*/  IMAD.MOV.U32 R35, RZ, RZ, R110 ;  /* 0x000000ffff237224 */ /* 0x000fe200078e006e */
[----:B------:R-:W-:Y:S01]  /*6210*/  MOV R32, R96 ;  /* 0x0000006000207202 */ /* 0x000fe20000000f00 */
[----:B------:R-:W-:Y:S01]  /*6220*/  IMAD.MOV.U32 R33, RZ, RZ, R83 ;  /* 0x000000ffff217224 */ /* 0x000fe200078e0053 */
[----:B------:R1:W5:Y:S01]  /*6230*/  LDL.LU R239, [R1+0x6c] ;  /* 0x00006c0001ef7983 */ /* 0x0003620000300800 */
[----:B--2---:R-:W-:Y:S01]  /*6240*/  FFMA.FTZ R0, R122, c[0x0][0x2d0], -R13 ;  /* 0x0000b4007a007a23 */ /* 0x004fe2000001080d */
[----:B------:R-:W-:Y:S01]  /*6250*/  F2FP.BF16.PACK_AB R128, R25, R24 ;  /* 0x000000181980723e */ /* 0x000fe200000010ff */
[----:B------:R-:W-:Y:S01]  /*6260*/  IMAD.MOV.U32 R87, RZ, RZ, R207 ;  /* 0x000000ffff577224 */ /* 0x000fe200078e00cf */
[----:B------:R1:W5:Y:S01]  /*6270*/  LDL.LU R238, [R1+0x68] ;  /* 0x0000680001ee7983 */ /* 0x0003620000300800 */
[----:B------:R2:W-:Y:S01]  /*6280*/  MUFU.EX2 R16, R0 ;  /* 0x0000000000107308 */ /* 0x0005e20000000800 */
[----:B------:R-:W-:-:S02]  /*6290*/  IMAD.MOV.U32 R122, RZ, RZ, R6 ;  /* 0x000000ffff7a7224 */ /* 0x000fc400078e0006 */
[----:B------:R1:W5:Y:S01]  /*62a0*/  LDL.LU R237, [R1+0x64] ;  /* 0x0000640001ed7983 */ /* 0x0003620000300800 */
[----:B--2---:R-:W-:-:S03]  /*62b0*/  FFMA.FTZ R0, R123, c[0x0][0x2d0], -R13 ;  /* 0x0000b4007b007a23 */ /* 0x004fc6000001080d */
[----:B------:R1:W5:Y:S01]  /*62c0*/  LDL.LU R236, [R1+0x60] ;  /* 0x0000600001ec7983 */ /* 0x0003620000300800 */
[----:B------:R2:W1:Y:S01]  /*62d0*/  MUFU.EX2 R17, R0 ;  /* 0x0000000000117308 */ /* 0x0004620000000800 */
[----:B------:R-:W-:Y:S01]  /*62e0*/  MOV R123, R7 ;  /* 0x00000007007b7202 */ /* 0x000fe20000000f00 */
[----:B------:R-:W-:Y:S01]  /*62f0*/  IMAD.MOV.U32 R6, RZ, RZ, R154 ;  /* 0x000000ffff067224 */ /* 0x000fe200078e009a */
[----:B------:R1:W5:Y:S02]  /*6300*/  LDL.LU R235, [R1+0x5c] ;  /* 0x00005c0001eb7983 */ /* 0x0003640000300800 */
[----:B------:R-:W-:Y:S02]  /*6310*/  MOV R121, R123 ;  /* 0x0000007b00797202 */ /* 0x000fe40000000f00 */
[----:B------:R-:W-:Y:S01]  /*6320*/  MOV R123, R127 ;  /* 0x0000007f007b7202 */ /* 0x000fe20000000f00 */
[----:B--2---:R-:W-:Y:S01]  /*6330*/  FFMA.FTZ R0, R5, c[0x0][0x2d0], -R13 ;  /* 0x0000b40005007a23 */ /* 0x004fe2000001080d */
[----:B------:R-:W-:Y:S01]  /*6340*/  MOV R7, R153 ;  /* 0x0000009900077202 */ /* 0x000fe20000000f00 */
[----:B------:R2:W5:Y:S02]  /*6350*/  LDL.LU R234, [R1+0x58] ;  /* 0x0000580001ea7983 */ /* 0x0005640000300800 */
[----:B------:R1:W-:Y:S01]  /*6360*/  MUFU.EX2 R18, R0 ;  /* 0x0000000000127308 */ /* 0x0003e20000000800 */
[----:B------:R-:W-:Y:S01]  /*6370*/  IMAD.MOV.U32 R5, RZ, RZ, R152 ;  /* 0x000000ffff057224 */ /* 0x000fe200078e0098 */
[----:B------:R2:W5:Y:S01]  /*6380*/  LDL.LU R233, [R1+0x54] ;  /* 0x0000540001e97983 */ /* 0x0005620000300800 */
[----:B------:R-:W-:-:S02]  /*6390*/  IMAD.MOV.U32 R127, RZ, RZ, R185 ;  /* 0x000000ffff7f7224 */ /* 0x000fc400078e00b9 */
[----:B------:R-:W-:Y:S01]  /*63a0*/  IMAD.MOV.U32 R185, RZ, RZ, R171 ;  /* 0x000000ffffb97224 */ /* 0x000fe200078e00ab */
[----:B------:R2:W5:Y:S01]  /*63b0*/  LDL.LU R232, [R1+0x50] ;  /* 0x0000500001e87983 */ /* 0x0005620000300800 */
[----:B------:R-:W-:Y:S02]  /*63c0*/  IMAD.MOV.U32 R171, RZ, RZ, R169 ;  /* 0x000000ffffab7224 */ /* 0x000fe400078e00a9 */
[----:B------:R-:W-:Y:S01]  /*63d0*/  IMAD.MOV.U32 R169, RZ, RZ, R130 ;  /* 0x000000ffffa97224 */ /* 0x000fe200078e0082 */
[----:B------:R2:W5:Y:S01]  /*63e0*/  LDL.LU R231, [R1+0x4c] ;  /* 0x00004c0001e77983 */ /* 0x0005620000300800 */
[----:B-1----:R-:W-:-:S03]  /*63f0*/  FFMA.FTZ R0, R155, c[0x0][0x2d0], -R13 ;  /* 0x0000b4009b007a23 */ /* 0x002fc6000001080d */
[----:B------:R2:W5:Y:S01]  /*6400*/  LDL.LU R230, [R1+0x48] ;  /* 0x0000480001e67983 */ /* 0x0005620000300800 */
[----:B------:R1:W-:Y:S01]  /*6410*/  MUFU.EX2 R19, R0 ;  /* 0x0000000000137308 */ /* 0x0003e20000000800 */
[----:B------:R-:W-:Y:S02]  /*6420*/  IMAD.MOV.U32 R130, RZ, RZ, R14 ;  /* 0x000000ffff827224 */ /* 0x000fe400078e000e */
[----:B------:R-:W-:Y:S01]  /*6430*/  LDSM.16.MT88.4 R152, [R225+0x1900] ;  /* 0x00190000e198783b */ /* 0x000fe20000004200 */
[----:B------:R-:W-:Y:S02]  /*6440*/  IMAD.MOV.U32 R115, RZ, RZ, R127 ;  /* 0x000000ffff737224 */ /* 0x000fe400078e007f */
[----:B------:R-:W-:Y:S01]  /*6450*/  IMAD.MOV.U32 R113, RZ, RZ, R185 ;  /* 0x000000ffff717224 */ /* 0x000fe200078e00b9 */
[----:B------:R2:W5:Y:S01]  /*6460*/  LDL.LU R229, [R1+0x44] ;  /* 0x0000440001e57983 */ /* 0x0005620000300800 */
[----:B-1----:R-:W-:Y:S02]  /*6470*/  FFMA.FTZ R0, R122, c[0x0][0x2d0], -R12 ;  /* 0x0000b4007a007a23 */ /* 0x002fe4000001080c */
[----:B------:R-:W-:Y:S01]  /*6480*/  IMAD.MOV.U32 R4, RZ, RZ, R130 ;  /* 0x000000ffff047224 */ /* 0x000fe200078e0082 */
[----:B------:R-:W-:Y:S01]  /*6490*/  MOV R84, R113 ;  /* 0x0000007100547202 */ /* 0x000fe20000000f00 */
[----:B------:R-:W-:Y:S01]  /*64a0*/  IMAD.MOV.U32 R122, RZ, RZ, R5 ;  /* 0x000000ffff7a7224 */ /* 0x000fe200078e0005 */
[----:B------:R2:W5:Y:S01]  /*64b0*/  LDL.LU R224, [R1+0x40] ;  /* 0x0000400001e07983 */ /* 0x0005620000300800 */
[----:B------:R-:W-:Y:S01]  /*64c0*/  IMAD.MOV.U32 R5, RZ, RZ, R126 ;  /* 0x000000ffff057224 */ /* 0x000fe200078e007e */
[----:B------:R-:W-:Y:S01]  /*64d0*/  MOV R126, R184 ;  /* 0x000000b8007e7202 */ /* 0x000fe20000000f00 */
[----:B------:R1:W-:Y:S01]  /*64e0*/  MUFU.EX2 R14, R0 ;  /* 0x00000000000e7308 */ /* 0x0003e20000000800 */
[----:B------:R-:W-:-:S02]  /*64f0*/  MOV R184, R186 ;  /* 0x000000ba00b87202 */ /* 0x000fc40000000f00 */
[----:B------:R-:W-:Y:S02]  /*6500*/  MOV R186, R168 ;  /* 0x000000a800ba7202 */ /* 0x000fe40000000f00 */
[----:B------:R-:W-:Y:S01]  /*6510*/  MOV R168, R170 ;  /* 0x000000aa00a87202 */ /* 0x000fe20000000f00 */
[----:B------:R-:W-:Y:S01]  /*6520*/  IMAD.MOV.U32 R214, RZ, RZ, R122 ;  /* 0x000000ffffd67224 */ /* 0x000fe200078e007a */
[----:B------:R-:W-:Y:S02]  /*6530*/  MOV R170, R131 ;  /* 0x0000008300aa7202 */ /* 0x000fe40000000f00 */
[----:B------:R-:W-:Y:S02]  /*6540*/  MOV R131, R15 ;  /* 0x0000000f00837202 */ /* 0x000fe40000000f00 */
[----:B------:R-:W-:Y:S01]  /*6550*/  MOV R122, R123 ;  /* 0x0000007b007a7202 */ /* 0x000fe20000000f00 */
[----:B-1----:R-:W-:Y:S01]  /*6560*/  FFMA.FTZ R0, R252, c[0x0][0x2d0], -R12 ;  /* 0x0000b400fc007a23 */ /* 0x002fe2000001080c */
[----:B------:R-:W-:Y:S01]  /*6570*/  MOV R120, R126 ;  /* 0x0000007e00787202 */ /* 0x000fe20000000f00 */
[----:B------:R-:W-:-:S02]  /*6580*/  IMAD.MOV.U32 R123, RZ, RZ, R5 ;  /* 0x000000ffff7b7224 */ /* 0x000fc400078e0005 */
[----:B------:R1:W1:Y:S01]  /*6590*/  MUFU.EX2 R15, R0 ;  /* 0x00000000000f7308 */ /* 0x0002620000000800 */
[----:B------:R-:W-:Y:S01]  /*65a0*/  MOV R5, R125 ;  /* 0x0000007d00057202 */ /* 0x000fe20000000f00 */
[----:B------:R-:W-:Y:S01]  /*65b0*/  IMAD.MOV.U32 R126, RZ, RZ, R169 ;  /* 0x000000ffff7e7224 */ /* 0x000fe200078e00a9 */
[----:B------:R-:W-:Y:S02]  /*65c0*/  MOV R125, R168 ;  /* 0x000000a8007d7202 */ /* 0x000fe40000000f00 */
[----:B------:R-:W-:Y:S01]  /*65d0*/  MOV R127, R170 ;  /* 0x000000aa007f7202 */ /* 0x000fe20000000f00 */
[----:B-1----:R-:W-:Y:S02]  /*65e0*/  FFMA.FTZ R0, R121, c[0x0][0x2d0], -R12 ;  /* 0x0000b40079007a23 */ /* 0x002fe4000001080c */
[----:B------:R-:W-:Y:S02]  /*65f0*/  IMAD.MOV.U32 R121, RZ, RZ, R124 ;  /* 0x000000ffff797224 */ /* 0x000fe400078e007c */
[----:B------:R-:W-:-:S02]  /*6600*/  IMAD.MOV.U32 R124, RZ, RZ, R171 ;  /* 0x000000ffff7c7224 */ /* 0x000fc400078e00ab */
[----:B------:R-:W1:Y:S01]  /*6610*/  LDSM.16.MT88.4 R168, [R226+0x1900] ;  /* 0x00190000e2a8783b */ /* 0x000e620000004200 */
[----:B------:R2:W-:Y:S02]  /*6620*/  MUFU.EX2 R13, R0 ;  /* 0x00000000000d7308 */ /* 0x0005e40000000800 */
[----:B--2---:R-:W-:-:S06]  /*6630*/  FFMA.FTZ R0, R214, c[0x0][0x2d0], -R12 ;  /* 0x0000b400d6007a23 */ /* 0x004fcc000001080c */
[----:B------:R-:W2:Y:S01]  /*6640*/  MUFU.EX2 R12, R0 ;  /* 0x00000000000c7308 */ /* 0x000ea20000000800 */
[----:B------:R-:W-:Y:S01]  /*6650*/  IMAD.MOV.U32 R193, RZ, RZ, R124 ;  /* 0x000000ffffc17224 */ /* 0x000fe200078e007c */
[----:B------:R-:W-:Y:S01]  /*6660*/  MOV R194, R125 ;  /* 0x0000007d00c27202 */ /* 0x000fe20000000f00 */
[----:B------:R-:W-:Y:S01]  /*6670*/  IMAD.MOV.U32 R195, RZ, RZ, R126 ;  /* 0x000000ffffc37224 */ /* 0x000fe200078e007e */
[----:B------:R-:W-:Y:S02]  /*6680*/  MOV R205, R127 ;  /* 0x0000007f00cd7202 */ /* 0x000fe40000000f00 */
[----:B------:R-:W-:Y:S02]  /*6690*/  MOV R206, R131 ;  /* 0x0000008300ce7202 */ /* 0x000fe40000000f00 */
[----:B------:R-:W-:Y:S02]  /*66a0*/  MOV R214, R129 ;  /* 0x0000008100d67202 */ /* 0x000fe40000000f00 */
[----:B---3--:R-:W-:-:S02]  /*66b0*/  F2FP.BF16.PACK_AB R129, R22, R20 ;  /* 0x000000141681723e */ /* 0x008fc400000010ff */
[----:B------:R-:W-:Y:S02]  /*66c0*/  F2FP.BF16.PACK_AB R130, R26, R27 ;  /* 0x0000001b1a82723e */ /* 0x000fe400000010ff */
[----:B----4-:R-:W-:Y:S02]  /*66d0*/  F2FP.BF16.PACK_AB R131, R21, R23 ;  /* 0x000000171583723e */ /* 0x010fe400000010ff */
[----:B------:R-:W-:Y:S02]  /*66e0*/  F2FP.BF16.PACK_AB R124, R17, R16 ;  /* 0x00000010117c723e */ /* 0x000fe400000010ff */
[----:B------:R-:W-:Y:S02]  /*66f0*/  F2FP.BF16.PACK_AB R125, R15, R14 ;  /* 0x0000000e0f7d723e */ /* 0x000fe400000010ff */
[----:B------:R-:W-:Y:S02]  /*6700*/  F2FP.BF16.PACK_AB R126, R19, R18 ;  /* 0x00000012137e723e */ /* 0x000fe400000010ff */
[----:B--2---:R-:W-:-:S02]  /*6710*/  F2FP.BF16.PACK_AB R127, R12, R13 ;  /* 0x0000000d0c7f723e */ /* 0x004fc400000010ff */
[----:B------:R-:W-:Y:S02]  /*6720*/  MOV R114, R184 ;  /* 0x000000b800727202 */ /* 0x000fe40000000f00 */
[----:B------:R-:W-:Y:S02]  /*6730*/  MOV R112, R186 ;  /* 0x000000ba00707202 */ /* 0x000fe40000000f00 */
[----:B------:R-:W2:Y:S01]  /*6740*/  LDSM.16.MT88.4 R184, [R228+0x1900] ;  /* 0x00190000e4b8783b */ /* 0x000ea20000004200 */
[----:B-1----:R-:W-:Y:S01]  /*6750*/  HMMA.16816.F32.BF16 R156, R128, R168, R156 ;  /* 0x000000a8809c723c */ /* 0x002fe2000004189c */
[----:B------:R-:W-:Y:S02]  /*6760*/  IMAD.MOV.U32 R10, RZ, RZ, R195 ;  /* 0x000000ffff0a7224 */ /* 0x000fe400078e00c3 */
[----:B------:R-:W-:Y:S02]  /*6770*/  IMAD.MOV.U32 R3, RZ, RZ, R4 ;  /* 0x000000ffff037224 */ /* 0x000fe400078e0004 */
[----:B------:R-:W-:-:S03]  /*6780*/  IMAD.MOV.U32 R195, RZ, RZ, R5 ;  /* 0x000000ffffc37224 */ /* 0x000fc600078e0005 */
[C---:B------:R-:W-:Y:S08]  /*6790*/  HMMA.16816.F32.BF16 R160, R124.reuse, R168, R160 ;  /* 0x000000a87ca0723c */ /* 0x040ff000000418a0 */
[-C--:B------:R-:W-:Y:S08]  /*67a0*/  HMMA.16816.F32.BF16 R164, R124, R170.reuse, R164 ;  /* 0x000000aa7ca4723c */ /* 0x080ff000000418a4 */
[----:B------:R-:W-:Y:S07]  /*67b0*/  HMMA.16816.F32.BF16 R168, R128, R170, R40 ;  /* 0x000000aa80a8723c */ /* 0x000fee0000041828 */
[----:B------:R-:W-:Y:S01]  /*67c0*/  MOV R42, R6 ;  /* 0x00000006002a7202 */ /* 0x000fe20000000f00 */
[----:B------:R-:W-:-:S02]  /*67d0*/  IMAD.MOV.U32 R43, RZ, RZ, R7 ;  /* 0x000000ffff2b7224 */ /* 0x000fc400078e0007 */
[----:B------:R-:W1:Y:S01]  /*67e0*/  LDSM.16.MT88.4 R4, [R227+0x3900] ;  /* 0x00390000e304783b */ /* 0x000e620000004200 */
[----:B------:R-:W-:Y:S01]  /*67f0*/  IMAD.MOV.U32 R41, RZ, RZ, R114 ;  /* 0x000000ffff297224 */ /* 0x000fe200078e0072 */
[----:B------:R-:W-:Y:S01]  /*6800*/  MOV R40, R115 ;  /* 0x0000007300287202 */ /* 0x000fe20000000f00 */
[----:B--2---:R-:W-:Y:S01]  /*6810*/  HMMA.16816.F32.BF16 R172, R128, R184, R172 ;  /* 0x000000b880ac723c */ /* 0x004fe200000418ac */
[----:B------:R-:W-:Y:S01]  /*6820*/  FADD.FTZ R0, R204, R192 ;  /* 0x000000c0cc007221 */ /* 0x000fe20000010000 */
[----:B------:R-:W-:-:S06]  /*6830*/  MOV R9, R194 ;  /* 0x000000c200097202 */ /* 0x000fcc0000000f00 */
[----:B------:R-:W-:Y:S01]  /*6840*/  HMMA.16816.F32.BF16 R176, R124, R184, R176 ;  /* 0x000000b87cb0723c */ /* 0x000fe200000418b0 */
[----:B------:R-:W-:Y:S02]  /*6850*/  MOV R192, R121 ;  /* 0x0000007900c07202 */ /* 0x000fe40000000f00 */
[----:B------:R-:W-:-:S05]  /*6860*/  MOV R194, R123 ;  /* 0x0000007b00c27202 */ /* 0x000fca0000000f00 */
[----:B------:R-:W-:Y:S01]  /*6870*/  HMMA.16816.F32.BF16 R180, R124, R186, R180 ;  /* 0x000000ba7cb4723c */ /* 0x000fe200000418b4 */
[----:B------:R-:W-:-:S07]  /*6880*/  MOV R8, R206 ;  /* 0x000000ce00087202 */ /* 0x000fce0000000f00 */
[----:B------:R-:W-:Y:S07]  /*6890*/  HMMA.16816.F32.BF16 R184, R128, R186, R36 ;  /* 0x000000ba80b8723c */ /* 0x000fee0000041824 */
[----:B------:R-:W-:Y:S02]  /*68a0*/  IMAD.MOV.U32 R39, RZ, RZ, R120 ;  /* 0x000000ffff277224 */ /* 0x000fe400078e0078 */
[----:B------:R-:W-:Y:S02]  /*68b0*/  IMAD.MOV.U32 R37, RZ, RZ, R193 ;  /* 0x000000ffff257224 */ /* 0x000fe400078e00c1 */
[----:B------:R-:W-:-:S02]  /*68c0*/  IMAD.MOV.U32 R193, RZ, RZ, R122 ;  /* 0x000000ffffc17224 */ /* 0x000fc400078e007a */
[----:B-1----:R-:W-:Y:S01]  /*68d0*/  HMMA.16816.F32.BF16 R120, R124, R4, R220 ;  /* 0x000000047c78723c */ /* 0x002fe200000418dc */
[----:B------:R-:W-:-:S07]  /*68e0*/  MOV R36, R205 ;  /* 0x000000cd00247202 */ /* 0x000fce0000000f00 */
[----:B------:R-:W-:Y:S01]  /*68f0*/  HMMA.16816.F32.BF16 R144, R128, R152, R144 ;  /* 0x000000988090723c */ /* 0x000fe20000041890 */
[----:B------:R-:W-:Y:S01]  /*6900*/  MOV R221, R39 ;  /* 0x0000002700dd7202 */ /* 0x000fe20000000f00 */
[----:B------:R-:W-:Y:S01]  /*6910*/  IMAD.MOV.U32 R222, RZ, RZ, R40 ;  /* 0x000000ffffde7224 */ /* 0x000fe200078e0028 */
[----:B------:R-:W-:-:S05]  /*6920*/  MOV R223, R41 ;  /* 0x0000002900df7202 */ /* 0x000fca0000000f00 */
[C---:B------:R-:W-:Y:S01]  /*6930*/  HMMA.16816.F32.BF16 R140, R124.reuse, R152, R140 ;  /* 0x000000987c8c723c */ /* 0x040fe2000004188c */
[----:B------:R-:W-:Y:S01]  /*6940*/  FADD.FTZ R8, R8, R221 ;  /* 0x000000dd08087221 */ /* 0x000fe20000010000 */
[----:B------:R-:W-:Y:S01]  /*6950*/  MOV R86, R214 ;  /* 0x000000d600567202 */ /* 0x000fe20000000f00 */
[----:B------:R-:W-:Y:S01]  /*6960*/  FADD.FTZ R3, R3, R222 ;  /* 0x000000de03037221 */ /* 0x000fe20000010000 */
[----:B------:R-:W-:Y:S04]  /*6970*/  LDSM.16.MT88.4 R204, [R227+0x1900] ;  /* 0x00190000e3cc783b */ /* 0x000fe80000004200 */
[----:B------:R-:W-:Y:S01]  /*6980*/  HMMA.16816.F32.BF16 R148, R124, R154, R148 ;  /* 0x0000009a7c94723c */ /* 0x000fe20000041894 */
[----:B------:R-:W-:-:S07]  /*6990*/  FADD.FTZ R0, R223, R0 ;  /* 0x00000000df007221 */ /* 0x000fce0000010000 */
[----:B------:R-:W-:Y:S01]  /*69a0*/  HMMA.16816.F32.BF16 R152, R128, R154, R44 ;  /* 0x0000009a8098723c */ /* 0x000fe2000004182c */
[----:B------:R-:W-:-:S06]  /*69b0*/  FADD.FTZ R10, R10, R8 ;  /* 0x000000080a0a7221 */ /* 0x000fcc0000010000 */
[----:B------:R-:W-:Y:S01]  /*69c0*/  MOV R44, R80 ;  /* 0x00000050002c7202 */ /* 0x000fe20000000f00 */
[----:B------:R-:W-:Y:S02]  /*69d0*/  IMAD.MOV.U32 R45, RZ, RZ, R81 ;  /* 0x000000ffff2d7224 */ /* 0x000fe400078e0051 */
[----:B------:R-:W-:Y:S02]  /*69e0*/  IMAD.MOV.U32 R47, RZ, RZ, R99 ;  /* 0x000000ffff2f7224 */ /* 0x000fe400078e0063 */
[----:B------:R-:W-:Y:S01]  /*69f0*/  IMAD.MOV.U32 R40, RZ, RZ, R44 ;  /* 0x000000ffff287224 */ /* 0x000fe200078e002c */
[----:B------:R-:W-:Y:S01]  /*6a00*/  MOV R41, R45 ;  /* 0x0000002d00297202 */ /* 0x000fe20000000f00 */
[----:B------:R-:W-:Y:S01]  /*6a10*/  FADD.FTZ R9, R9, R3 ;  /* 0x0000000309097221 */ /* 0x000fe20000010000 */
[----:B------:R-:W-:Y:S01]  /*6a20*/  MOV R39, R43 ;  /* 0x0000002b00277202 */ /* 0x000fe20000000f00 */
[----:B------:R-:W-:Y:S01]  /*6a30*/  FADD.FTZ R8, R37, R0 ;  /* 0x0000000025087221 */ /* 0x000fe20000010000 */
[----:B------:R-:W-:Y:S01]  /*6a40*/  MOV R46, R98 ;  /* 0x00000062002e7202 */ /* 0x000fe20000000f00 */
[----:B------:R-:W-:Y:S01]  /*6a50*/  IMAD.MOV.U32 R38, RZ, RZ, R42 ;  /* 0x000000ffff267224 */ /* 0x000fe200078e002a */
[----:B------:R-:W-:Y:S01]  /*6a60*/  MOV R43, R47 ;  /* 0x0000002f002b7202 */ /* 0x000fe20000000f00 */
[----:B------:R-:W-:-:S02]  /*6a70*/  FADD.FTZ R11, R36, R11 ;  /* 0x0000000b240b7221 */ /* 0x000fc40000010000 */
[----:B------:R-:W-:Y:S01]  /*6a80*/  IMAD.MOV.U32 R85, RZ, RZ, R112 ;  /* 0x000000ffff557224 */ /* 0x000fe200078e0070 */
[----:B------:R-:W-:Y:S01]  /*6a90*/  HMMA.16816.F32.BF16 R116, R128, R4, R116 ;  /* 0x000000048074723c */ /* 0x000fe20000041874 */
[----:B------:R-:W-:Y:S01]  /*6aa0*/  FADD.FTZ R0, R40, R9 ;  /* 0x0000000928007221 */ /* 0x000fe20000010000 */
[----:B------:R-:W-:Y:S01]  /*6ab0*/  MOV R214, R82 ;  /* 0x0000005200d67202 */ /* 0x000fe20000000f00 */
[----:B------:R-:W-:Y:S01]  /*6ac0*/  IMAD.MOV.U32 R44, RZ, RZ, R34 ;  /* 0x000000ffff2c7224 */ /* 0x000fe200078e0022 */
[----:B------:R-:W-:Y:S01]  /*6ad0*/  MOV R47, R85 ;  /* 0x00000055002f7202 */ /* 0x000fe20000000f00 */
[----:B------:R-:W-:Y:S01]  /*6ae0*/  FADD.FTZ R9, R41, R8 ;  /* 0x0000000829097221 */ /* 0x000fe20000010000 */
[----:B------:R-:W1:Y:S01]  /*6af0*/  LDSM.16.MT88.4 R112, [R228+0x3900] ;  /* 0x00390000e470783b */ /* 0x000e620000004200 */
[----:B------:R-:W-:Y:S02]  /*6b00*/  FADD.FTZ R4, R38, R11 ;  /* 0x0000000b26047221 */ /* 0x000fe40000010000 */
[----:B------:R-:W-:Y:S01]  /*6b10*/  IMAD.MOV.U32 R42, RZ, RZ, R46 ;  /* 0x000000ffff2a7224 */ /* 0x000fe200078e002e */
[----:B------:R-:W2:Y:S01]  /*6b20*/  LDSM.16.MT88.4 R80, [R225+0x3900] ;  /* 0x00390000e150783b */ /* 0x000ea20000004200 */
[----:B------:R-:W-:-:S02]  /*6b30*/  FADD.FTZ R3, R39, R10 ;  /* 0x0000000a27037221 */ /* 0x000fc40000010000 */
[----:B------:R-:W-:Y:S01]  /*6b40*/  FADD.FTZ R5, R43, R0 ;  /* 0x000000002b057221 */ /* 0x000fe20000010000 */
[----:B------:R-:W3:Y:S01]  /*6b50*/  LDSM.16.MT88.4 R96, [R226+0x3900] ;  /* 0x00390000e260783b */ /* 0x000ee20000004200 */
[----:B------:R-:W-:Y:S01]  /*6b60*/  FADD.FTZ R0, R44, R9 ;  /* 0x000000092c007221 */ /* 0x000fe20000010000 */
[----:B------:R-:W-:Y:S01]  /*6b70*/  MOV R45, R35 ;  /* 0x00000023002d7202 */ /* 0x000fe20000000f00 */
[----:B------:R-:W-:Y:S01]  /*6b80*/  FADD.FTZ R8, R245, R4 ;  /* 0x00000004f5087221 */ /* 0x000fe20000010000 */
[----:B------:R-:W-:Y:S01]  /*6b90*/  MOV R252, R111 ;  /* 0x0000006f00fc7202 */ /* 0x000fe20000000f00 */
[----:B------:R-:W-:Y:S02]  /*6ba0*/  IMAD.MOV.U32 R46, RZ, RZ, R84 ;  /* 0x000000ffff2e7224 */ /* 0x000fe400078e0054 */
[----:B------:R-:W-:Y:S02]  /*6bb0*/  FADD.FTZ R4, R42, R3 ;  /* 0x000000032a047221 */ /* 0x000fe40000010000 */
[----:B------:R-:W-:Y:S01]  /*6bc0*/  FADD.FTZ R0, R47, R0 ;  /* 0x000000002f007221 */ /* 0x000fe20000010000 */
[----:B------:R-:W-:Y:S01]  /*6bd0*/  MOV R34, R87 ;  /* 0x0000005700227202 */ /* 0x000fe20000000f00 */
[----:B------:R-:W-:-:S02]  /*6be0*/  FADD.FTZ R3, R247, R8 ;  /* 0x00000008f7037221 */ /* 0x000fc40000010000 */
[----:B------:R-:W-:Y:S02]  /*6bf0*/  IMAD.MOV.U32 R35, RZ, RZ, R86 ;  /* 0x000000ffff237224 */ /* 0x000fe400078e0056 */
[----:B------:R-:W-:Y:S02]  /*6c00*/  FADD.FTZ R5, R46, R5 ;  /* 0x000000052e057221 */ /* 0x000fe40000010000 */
[----:B------:R-:W-:Y:S02]  /*6c10*/  FADD.FTZ R4, R45, R4 ;  /* 0x000000042d047221 */ /* 0x000fe40000010000 */
[----:B------:R-:W-:Y:S02]  /*6c20*/  FADD.FTZ R0, R252, R0 ;  /* 0x00000000fc007221 */ /* 0x000fe40000010000 */
[----:B------:R-:W-:Y:S02]  /*6c30*/  FADD.FTZ R3, R246, R3 ;  /* 0x00000003f6037221 */ /* 0x000fe40000010000 */
[----:B------:R-:W-:-:S02]  /*6c40*/  FADD.FTZ R5, R35, R5 ;  /* 0x0000000523057221 */ /* 0x000fc40000010000 */
[----:B------:R-:W-:Y:S02]  /*6c50*/  FADD.FTZ R4, R34, R4 ;  /* 0x0000000422047221 */ /* 0x000fe40000010000 */
        /* <DEDUP_REMOVED lines=33> */
[----:B------:R-:W-:Y:S01]  /*6e70*/  HMMA.16816.F32.BF16 R196, R124, R204, R196 ;  /* 0x000000cc7cc4723c */ /* 0x000fe200000418c4 */
[----:B------:R1:W-:Y:S01]  /*6e80*/  STL [R1], R0 ;  /* 0x0000000001007387 */ /* 0x0003e20000100800 */
[----:B------:R-:W-:-:S06]  /*6e90*/  UIADD3 UR23, UR21, -0x2, URZ ;  /* 0xfffffffe15177890 */ /* 0x000fcc000fffe03f */
[C---:B------:R-:W-:Y:S08]  /*6ea0*/  HMMA.16816.F32.BF16 R200, R124.reuse, R206, R200 ;  /* 0x000000ce7cc8723c */ /* 0x040ff000000418c8 */
[C---:B--2---:R-:W-:Y:S08]  /*6eb0*/  HMMA.16816.F32.BF16 R72, R124.reuse, R80, R72 ;  /* 0x000000507c48723c */ /* 0x044ff00000041848 */
[----:B------:R-:W-:Y:S01]  /*6ec0*/  HMMA.16816.F32.BF16 R76, R124, R82, R76 ;  /* 0x000000527c4c723c */ /* 0x000fe2000004184c */
[----:B-1----:R-:W-:-:S07]  /*6ed0*/  FADD.FTZ R0, R12, R5 ;  /* 0x000000050c007221 */ /* 0x002fce0000010000 */
[C---:B---3--:R-:W-:Y:S08]  /*6ee0*/  HMMA.16816.F32.BF16 R88, R124.reuse, R96, R88 ;  /* 0x000000607c58723c */ /* 0x048ff00000041858 */
[C---:B------:R-:W-:Y:S08]  /*6ef0*/  HMMA.16816.F32.BF16 R92, R124.reuse, R98, R92 ;  /* 0x000000627c5c723c */ /* 0x040ff0000004185c */
[----:B------:R-:W-:Y:S08]  /*6f00*/  HMMA.16816.F32.BF16 R104, R124, R112, R104 ;  /* 0x000000707c68723c */ /* 0x000ff00000041868 */
[C---:B------:R-:W-:Y:S08]  /*6f10*/  HMMA.16816.F32.BF16 R192, R128.reuse, R204, R192 ;  /* 0x000000cc80c0723c */ /* 0x040ff000000418c0 */
[C---:B------:R-:W-:Y:S08]  /*6f20*/  HMMA.16816.F32.BF16 R68, R128.reuse, R80, R64 ;  /* 0x000000508044723c */ /* 0x040ff00000041840 */
[C---:B------:R-:W-:Y:S08]  /*6f30*/  HMMA.16816.F32.BF16 R84, R128.reuse, R96, R28 ;  /* 0x000000608054723c */ /* 0x040ff0000004181c */
[C---:B------:R-:W-:Y:S08]  /*6f40*/  HMMA.16816.F32.BF16 R100, R128.reuse, R112, R100 ;  /* 0x000000708064723c */ /* 0x040ff00000041864 */
[C---:B------:R-:W-:Y:S08]  /*6f50*/  HMMA.16816.F32.BF16 R204, R128.reuse, R206, R248 ;  /* 0x000000ce80cc723c */ /* 0x040ff000000418f8 */
[C---:B------:R-:W-:Y:S08]  /*6f60*/  HMMA.16816.F32.BF16 R80, R128.reuse, R82, R60 ;  /* 0x000000528050723c */ /* 0x040ff0000004183c */
[C---:B------:R-:W-:Y:S08]  /*6f70*/  HMMA.16816.F32.BF16 R96, R128.reuse, R98, R56 ;  /* 0x000000628060723c */ /* 0x040ff00000041838 */
[----:B------:R-:W-:Y:S01]  /*6f80*/  HMMA.16816.F32.BF16 R112, R128, R114, R52 ;  /* 0x000000728070723c */ /* 0x000fe20000041834 */
[----:B------:R-:W-:-:S07]  /*6f90*/  UISETP.GE.AND UP0, UPT, UR23, UR8, UPT ;  /* 0x000000081700728c */ /* 0x000fce000bf06270 */
[-C--:B------:R-:W-:Y:S08]  /*6fa0*/  HMMA.16816.F32.BF16 R124, R124, R6.reuse, R216 ;  /* 0x000000067c7c723c */ /* 0x080ff000000418d8 */
[----:B------:R-:W-:Y:S07]  /*6fb0*/  HMMA.16816.F32.BF16 R128, R128, R6, R48 ;  /* 0x000000068080723c */ /* 0x000fee0000041830 */
[----:B------:R-:W-:-:S02]  /*6fc0*/  FADD.FTZ R6, R21, R3 ;  /* 0x0000000315067221 */ /* 0x000fc40000010000 */
[----:B------:R-:W-:-:S03]  /*6fd0*/  FADD.FTZ R3, R19, R4 ;  /* 0x0000000413037221 */ /* 0x000fc60000010000 */
[----:B------:R1:W-:Y:S04]  /*6fe0*/  STL [R1+0x4], R6 ;  /* 0x0000040601007387 */ /* 0x0003e80000100800 */
[----:B------:R1:W-:Y:S04]  /*6ff0*/  STL [R1+0x8], R0 ;  /* 0x0000080001007387 */ /* 0x0003e80000100800 */
[----:B------:R1:W-:Y:S01]  /*7000*/  STL [R1+0xc], R3 ;  /* 0x00000c0301007387 */ /* 0x0003e20000100800 */
[----:B------:R-:W-:Y:S11]  /*7010*/  PLOP3.LUT P1, PT, PT, PT, UP0, 0x80, 0x0 ;  /* 0x000000000000781c */ /* 0x000ff60003f2f008 */
[----:B------:R-:W-:Y:S02]  /*7020*/  @!UPT UIADD3 URZ, URZ, URZ, URZ ;  /* 0x0000003f3f3ff290 */ /* 0x000fe4000fffe03f */
[----:B------:R-:W-:Y:S05]  /*7030*/  @!P1 BRA `(.L_x_111) ;  /* 0x00004cd000009947 */ /* 0x000fea0003800000 */
[----:B------:R-:W2:Y:S04]  /*7040*/  LDL.64 R46, [R1+0x30] ;  /* 0x00003000012e7983 */ /* 0x000ea80000100a00 */
[----:B------:R-:W3:Y:S04]  /*7050*/  LDL.64 R34, [R1+0x38] ;  /* 0x0000380001227983 */ /* 0x000ee80000100a00 */
[----:B------:R-:W4:Y:S04]  /*7060*/  LDL R214, [R1+0x20] ;  /* 0x0000200001d67983 */ /* 0x000f280000100800 */
[----:B------:R-:W4:Y:S01]  /*7070*/  LDL.64 R32, [R1+0x28] ;  /* 0x0000280001207983 */ /* 0x000f220000100a00 */
[----:B------:R-:W-:Y:S01]  /*7080*/  MOV R139, R2 ;  /* 0x00000002008b7202 */ /* 0x000fe20000000f00 */
[----:B------:R-:W-:Y:S01]  /*7090*/  IMAD.MOV.U32 R132, RZ, RZ, R136 ;  /* 0x000000ffff847224 */ /* 0x000fe200078e0088 */
[----:B------:R-:W-:Y:S01]  /*70a0*/  ULDC.64 UR6, c[0x0][0x208] ;  /* 0x0000820000067ab9 */ /* 0x000fe20000000a00 */
[----:B-1----:R-:W-:Y:S01]  /*70b0*/  IMAD.MOV.U32 R3, RZ, RZ, R137 ;  /* 0x000000ffff037224 */ /* 0x002fe200078e0089 */
[----:B------:R-:W-:Y:S01]  /*70c0*/  ULDC.64 UR4, c[0x0][0x1e0] ;  /* 0x0000780000047ab9 */ /* 0x000fe20000000a00 */
[----:B-----5:R-:W-:Y:S01]  /*70d0*/  IMAD.MOV.U32 R138, RZ, RZ, R135 ;  /* 0x000000ffff8a7224 */ /* 0x020fe200078e0087 */
[----:B--2---:R-:W-:-:S02]  /*70e0*/  IADD3 R4, P2, R46, 0x40, RZ ;  /* 0x000000402e047810 */ /* 0x004fc40007f5e0ff */
[----:B---3--:R-:W-:-:S03]  /*70f0*/  IADD3 R0, P1, R34, 0x40, RZ ;  /* 0x0000004022007810 */ /* 0x008fc60007f3e0ff */
[----:B------:R-:W-:Y:S01]  /*7100*/  STL [R1+0x1c], R4 ;  /* 0x00001c0401007387 */ /* 0x000fe20000100800 */
[----:B----4-:R-:W-:-:S03]  /*7110*/  IADD3.X R2, RZ, R214, RZ, P2, !PT ;  /* 0x000000d6ff027210 */ /* 0x010fc600017fe4ff */
[----:B------:R1:W-:Y:S04]  /*7120*/  STL [R1+0x14], R0 ;  /* 0x0000140001007387 */ /* 0x0003e80000100800 */
[----:B------:R2:W-:Y:S01]  /*7130*/  STL [R1+0x18], R2 ;  /* 0x0000180201007387 */ /* 0x0005e20000100800 */
[----:B-1----:R-:W-:-:S05]  /*7140*/  IMAD.X R0, RZ, RZ, R33, P1 ;  /* 0x000000ffff007224 */ /* 0x002fca00008e0621 */
[----:B------:R2:W-:Y:S02]  /*7150*/  STL [R1+0x10], R0 ;  /* 0x0000100001007387 */ /* 0x0005e40000100800 */
.L_x_112:
[----:B------:R-:W3:Y:S01]  /*7160*/  LDL.64 R134, [R1+0x30] ;  /* 0x0000300001867983 */ /* 0x000ee20000100a00 */
[----:B------:R-:W-:Y:S04]  /*7170*/  DEPBAR.LE SB0, 0x0 ;  /* 0x000080000000791a */ /* 0x000fe80000000000 */
[----:B------:R-:W-:Y:S01]  /*7180*/  USHF.R.S32.HI UR17, URZ, 0x1f, UR23 ;  /* 0x0000001f3f117899 */ /* 0x000fe20008011417 */
[----:B--2---:R-:W2:Y:S01]  /*7190*/  LDL R2, [R1+0x20] ;  /* 0x0000200001027983 */ /* 0x004ea20000100800 */
[----:B------:R-:W-:Y:S02]  /*71a0*/  UIMAD.WIDE.U32 UR24, UR23, UR6, URZ ;  /* 0x00000006171872a5 */ /* 0x000fe4000f8e003f */
[----:B------:R-:W-:Y:S01]  /*71b0*/  UIMAD UR17, UR17, UR6, URZ ;  /* 0x00000006111172a4 */ /* 0x000fe2000f8e023f */
[----:B------:R-:W4:Y:S01]  /*71c0*/  LDL R136, [R1+0x1c] ;  /* 0x00001c0001887983 */ /* 0x000f220000100800 */
[----:B------:R-:W-:Y:S02]  /*71d0*/  USHF.L.U32 UR20, UR24, 0x6, URZ ;  /* 0x0000000618147899 */ /* 0x000fe4000800063f */
[----:B------:R-:W-:Y:S01]  /*71e0*/  UIMAD UR17, UR23, UR7, UR17 ;  /* 0x00000007171172a4 */ /* 0x000fe2000f8e0211 */
[----:B------:R-:W4:Y:S01]  /*71f0*/  LDL R133, [R1+0x18] ;  /* 0x0000180001857983 */ /* 0x000f220000100800 */
[----:B------:R-:W-:Y:S02]  /*7200*/  UISETP.GT.AND UP1, UPT, UR23, UR8, UPT ;  /* 0x000000081700728c */ /* 0x000fe4000bf24270 */
[----:B------:R-:W-:Y:S01]  /*7210*/  UIADD3 UR17, UR25, UR17, URZ ;  /* 0x0000001119117290 */ /* 0x000fe2000fffe03f */
[----:B------:R-:W-:Y:S01]  /*7220*/  BAR.SYNC.DEFER_BLOCKING 0x0 ;  /* 0x0000000000007b1d */ /* 0x000fe20000010000 */
[----:B------:R-:W-:Y:S02]  /*7230*/  UIADD3 UR23, UR23, -0x1, URZ ;  /* 0xffffffff17177890 */ /* 0x000fe4000fffe03f */
[----:B------:R-:W-:Y:S05]  /*7240*/  USHF.L.U64.HI UR17, UR24, 0x6, UR17 ;  /* 0x0000000618117899 */ /* 0x000fea0008010211 */
[----:B------:R-:W-:Y:S01]  /*7250*/  STL [R1+0x64], R127 ;  /* 0x0000647f01007387 */ /* 0x000fe20000100800 */
[----:B------:R-:W-:Y:S02]  /*7260*/  @UP1 UIMAD.WIDE.U32 UR24, UR23, UR4, URZ ;  /* 0x00000004171812a5 */ /* 0x000fe4000f8e003f */
[----:B------:R-:W-:Y:S01]  /*7270*/  @UP1 USHF.L.U32 UR21, UR4, 0x5, URZ ;  /* 0x0000000504151899 */ /* 0x000fe2000800063f */
[----:B------:R-:W-:Y:S01]  /*7280*/  STL [R1+0x60], R128 ;  /* 0x0000608001007387 */ /* 0x000fe20000100800 */
[----:B------:R-:W-:Y:S03]  /*7290*/  @UP1 USHF.L.U64.HI UR22, UR4, 0x5, UR5 ;  /* 0x0000000504161899 */ /* 0x000fe60008010205 */
[----:B------:R-:W-:Y:S04]  /*72a0*/  STL [R1+0x5c], R129 ;  /* 0x00005c8101007387 */ /* 0x000fe80000100800 */
[----:B------:R-:W-:Y:S04]  /*72b0*/  STL [R1+0x58], R130 ;  /* 0x0000588201007387 */ /* 0x000fe80000100800 */
[----:B-----5:R-:W-:Y:S08]  /*72c0*/  LDSM.16.M88.4 R64, [R231+0x8100] ;  /* 0x00810000e740783b */ /* 0x020ff00000000200 */
[----:B------:R-:W1:Y:S08]  /*72d0*/  LDSM.16.M88.4 R16, [R224+0x4100] ;  /* 0x00410000e010783b */ /* 0x000e700000000200 */
[----:B------:R-:W1:Y:S08]  /*72e0*/  LDSM.16.M88.4 R60, [R231+0xa100] ;  /* 0x00a10000e73c783b */ /* 0x000e700000000200 */
[----:B------:R-:W1:Y:S08]  /*72f0*/  LDSM.16.M88.4 R32, [R224+0x4900] ;  /* 0x00490000e020783b */ /* 0x000e700000000200 */
[----:B------:R-:W1:Y:S08]  /*7300*/  LDSM.16.M88.4 R48, [R224+0x5100] ;  /* 0x00510000e030783b */ /* 0x000e700000000200 */
[----:B------:R-:W1:Y:S02]  /*7310*/  LDSM.16.M88.4 R188, [R224+0x5900] ;  /* 0x00590000e0bc783b */ /* 0x000e640000000200 */
[-C--:B-1----:R-:W-:Y:S06]  /*7320*/  HMMA.16816.F32.BF16 R4, R64, R16.reuse, RZ ;  /* 0x000000104004723c */ /* 0x082fec00000418ff */
[----:B------:R-:W-:Y:S02]  /*7330*/  LDSM.16.M88.4 R208, [R233+0x8100] ;  /* 0x00810000e9d0783b */ /* 0x000fe40000000200 */
[C---:B------:R-:W-:Y:S06]  /*7340*/  HMMA.16816.F32.BF16 R8, R60.reuse, R16, RZ ;  /* 0x000000103c08723c */ /* 0x040fec00000418ff */
[----:B------:R-:W1:Y:S02]  /*7350*/  LDSM.16.M88.4 R212, [R235] ;  /* 0x00000000ebd4783b */ /* 0x000e640000000200 */
[-C--:B------:R-:W-:Y:S06]  /*7360*/  HMMA.16816.F32.BF16 R12, R60, R18.reuse, RZ ;  /* 0x000000123c0c723c */ /* 0x080fec00000418ff */
[----:B------:R-:W1:Y:S02]  /*7370*/  LDSM.16.M88.4 R216, [R233+0xa100] ;  /* 0x00a10000e9d8783b */ /* 0x000e640000000200 */
[C---:B------:R-:W-:Y:S06]  /*7380*/  HMMA.16816.F32.BF16 R16, R64.reuse, R18, RZ ;  /* 0x000000124010723c */ /* 0x040fec00000418ff */
[----:B------:R-:W1:Y:S02]  /*7390*/  LDSM.16.M88.4 R220, [R243] ;  /* 0x00000000f3dc783b */ /* 0x000e640000000200 */
[-C--:B------:R-:W-:Y:S06]  /*73a0*/  HMMA.16816.F32.BF16 R20, R64, R32.reuse, RZ ;  /* 0x000000204014723c */ /* 0x080fec00000418ff */
[----:B------:R-:W-:Y:S04]  /*73b0*/  STL [R1+0x54], R131 ;  /* 0x0000548301007387 */ /* 0x000fe80000100800 */
[----:B------:R-:W-:Y:S01]  /*73c0*/  STL [R1+0x40], R235 ;  /* 0x000040eb01007387 */ /* 0x000fe20000100800 */
[C---:B------:R-:W-:Y:S03]  /*73d0*/  HMMA.16816.F32.BF16 R24, R60.reuse, R32, RZ ;  /* 0x000000203c18723c */ /* 0x040fe600000418ff */
[----:B------:R-:W-:Y:S04]  /*73e0*/  STL [R1+0x44], R243 ;  /* 0x000044f301007387 */ /* 0x000fe80000100800 */
[----:B------:R-:W-:Y:S01]  /*73f0*/  STL [R1+0x48], R242 ;  /* 0x000048f201007387 */ /* 0x000fe20000100800 */
[-C--:B------:R-:W-:Y:S03]  /*7400*/  HMMA.16816.F32.BF16 R28, R60, R34.reuse, RZ ;  /* 0x000000223c1c723c */ /* 0x080fe600000418ff */
[----:B------:R-:W-:Y:S04]  /*7410*/  STL [R1+0x4c], R241 ;  /* 0x00004cf101007387 */ /* 0x000fe80000100800 */
[----:B------:R-:W-:Y:S01]  /*7420*/  STL [R1+0x50], R231 ;  /* 0x000050e701007387 */ /* 0x000fe20000100800 */
[C---:B------:R-:W-:Y:S08]  /*7430*/  HMMA.16816.F32.BF16 R32, R64.reuse, R34, RZ ;  /* 0x000000224020723c */ /* 0x040ff000000418ff */
[-C--:B------:R-:W-:Y:S08]  /*7440*/  HMMA.16816.F32.BF16 R36, R64, R48.reuse, RZ ;  /* 0x000000304024723c */ /* 0x080ff000000418ff */
[C---:B------:R-:W-:Y:S08]  /*7450*/  HMMA.16816.F32.BF16 R40, R60.reuse, R48, RZ ;  /* 0x000000303c28723c */ /* 0x040ff000000418ff */
[-C--:B------:R-:W-:Y:S08]  /*7460*/  HMMA.16816.F32.BF16 R44, R60, R50.reuse, RZ ;  /* 0x000000323c2c723c */ /* 0x080ff000000418ff */
[C---:B------:R-:W-:Y:S08]  /*7470*/  HMMA.16816.F32.BF16 R48, R64.reuse, R50, RZ ;  /* 0x000000324030723c */ /* 0x040ff000000418ff */
[-C--:B------:R-:W-:Y:S08]  /*7480*/  HMMA.16816.F32.BF16 R52, R64, R188.reuse, RZ ;  /* 0x000000bc4034723c */ /* 0x080ff000000418ff */
[C---:B------:R-:W-:Y:S08]  /*7490*/  HMMA.16816.F32.BF16 R56, R60.reuse, R188, RZ ;  /* 0x000000bc3c38723c */ /* 0x040ff000000418ff */
[-C--:B------:R-:W-:Y:S08]  /*74a0*/  HMMA.16816.F32.BF16 R60, R60, R190.reuse, RZ ;  /* 0x000000be3c3c723c */ /* 0x080ff000000418ff */
[----:B------:R-:W-:Y:S01]  /*74b0*/  HMMA.16816.F32.BF16 R64, R64, R190, RZ ;  /* 0x000000be4040723c */ /* 0x000fe200000418ff */
[----:B------:R-:W3:Y:S07]  /*74c0*/  LDSM.16.M88.4 R188, [R242] ;  /* 0x00000000f2bc783b */ /* 0x000eee0000000200 */
[-C--:B-1----:R-:W-:Y:S08]  /*74d0*/  HMMA.16816.F32.BF16 R4, R208, R212.reuse, R4 ;  /* 0x000000d4d004723c */ /* 0x082ff00000041804 */
[C---:B------:R-:W-:Y:S08]  /*74e0*/  HMMA.16816.F32.BF16 R8, R216.reuse, R212, R8 ;  /* 0x000000d4d808723c */ /* 0x040ff00000041808 */
[-C--:B------:R-:W-:Y:S08]  /*74f0*/  HMMA.16816.F32.BF16 R12, R216, R214.reuse, R12 ;  /* 0x000000d6d80c723c */ /* 0x080ff0000004180c */
[C---:B------:R-:W-:Y:S01]  /*7500*/  HMMA.16816.F32.BF16 R16, R208.reuse, R214, R16 ;  /* 0x000000d6d010723c */ /* 0x040fe20000041810 */
[----:B------:R-:W1:Y:S07]  /*7510*/  LDSM.16.M88.4 R212, [R241] ;  /* 0x00000000f1d4783b */ /* 0x000e6e0000000200 */
[-C--:B------:R-:W-:Y:S08]  /*7520*/  HMMA.16816.F32.BF16 R20, R208, R220.reuse, R20 ;  /* 0x000000dcd014723c */ /* 0x080ff00000041814 */
[C---:B------:R-:W-:Y:S08]  /*7530*/  HMMA.16816.F32.BF16 R24, R216.reuse, R220, R24 ;  /* 0x000000dcd818723c */ /* 0x040ff00000041818 */
[-C--:B------:R-:W-:Y:S08]  /*7540*/  HMMA.16816.F32.BF16 R28, R216, R222.reuse, R28 ;  /* 0x000000ded81c723c */ /* 0x080ff0000004181c */
[C---:B------:R-:W-:Y:S08]  /*7550*/  HMMA.16816.F32.BF16 R32, R208.reuse, R222, R32 ;  /* 0x000000ded020723c */ /* 0x040ff00000041820 */
[-C--:B---3--:R-:W-:Y:S08]  /*7560*/  HMMA.16816.F32.BF16 R36, R208, R188.reuse, R36 ;  /* 0x000000bcd024723c */ /* 0x088ff00000041824 */
[C---:B------:R-:W-:Y:S08]  /*7570*/  HMMA.16816.F32.BF16 R40, R216.reuse, R188, R40 ;  /* 0x000000bcd828723c */ /* 0x040ff00000041828 */
[-C--:B------:R-:W-:Y:S04]  /*7580*/  HMMA.16816.F32.BF16 R44, R216, R190.reuse, R44 ;  /* 0x000000bed82c723c */ /* 0x080fe8000004182c */
[----:B------:R-:W-:Y:S04]  /*7590*/  IADD3 R0, P2, R134, UR20, RZ ;  /* 0x0000001486007c10 */ /* 0x000fe8000ff5e0ff */
[C---:B------:R-:W-:Y:S04]  /*75a0*/  HMMA.16816.F32.BF16 R48, R208.reuse, R190, R48 ;  /* 0x000000bed030723c */ /* 0x040fe80000041830 */
[----:B------:R-:W-:Y:S02]  /*75b0*/  LEA R134, P1, R0, c[0x0][0x1f8], 0x1 ;  /* 0x00007e0000867a11 */ /* 0x000fe400078208ff */
[----:B--2---:R-:W-:Y:S02]  /*75c0*/  IADD3.X R2, R2, UR17, RZ, P2, !PT ;  /* 0x0000001102027c10 */ /* 0x004fe400097fe4ff */
[-C--:B-1----:R-:W-:Y:S04]  /*75d0*/  HMMA.16816.F32.BF16 R52, R208, R212.reuse, R52 ;  /* 0x000000d4d034723c */ /* 0x082fe80000041834 */
[----:B------:R-:W-:Y:S02]  /*75e0*/  LEA.HI.X R135, R0, c[0x0][0x1fc], R2, 0x1, P1 ;  /* 0x00007f0000877a11 */ /* 0x000fe400008f0c02 */
[----:B----4-:R-:W-:Y:S01]  /*75f0*/  IADD3 R0, P2, R136, UR20, RZ ;  /* 0x0000001488007c10 */ /* 0x010fe2000ff5e0ff */
[----:B------:R-:W-:Y:S01]  /*7600*/  @UP1 USHF.L.U32 UR20, UR24, 0x6, URZ ;  /* 0x0000000618141899 */ /* 0x000fe2000800063f */
[C---:B------:R-:W-:Y:S01]  /*7610*/  HMMA.16816.F32.BF16 R56, R216.reuse, R212, R56 ;  /* 0x000000d4d838723c */ /* 0x040fe20000041838 */
[----:B------:R-:W-:Y:S01]  /*7620*/  @!PT LDS RZ, [RZ] ;  /* 0x00000000fffff984 */ /* 0x000fe20000000800 */
[----:B------:R-:W-:Y:S01]  /*7630*/  @!PT LDS RZ, [RZ] ;  /* 0x00000000fffff984 */ /* 0x000fe20000000800 */
[----:B------:R-:W-:Y:S01]  /*7640*/  @!PT LDS RZ, [RZ] ;  /* 0x00000000fffff984 */ /* 0x000fe20000000800 */
[----:B------:R1:W-:Y:S03]  /*7650*/  LDGSTS.E.BYPASS.LTC128B.128 [R244+0x100], [R134.64], !P3 ;  /* 0x0010000086f47fae */ /* 0x0003e6000d901d52 */
[C---:B------:R-:W-:Y:S02]  /*7660*/  LEA R136, P1, R0.reuse, c[0x0][0x1f8], 0x1 ;  /* 0x00007e0000887a11 */ /* 0x040fe400078208ff */
[----:B------:R-:W-:Y:S01]  /*7670*/  IADD3.X R2, R133, UR17, RZ, P2, !PT ;  /* 0x0000001185027c10 */ /* 0x000fe200097fe4ff */
[----:B------:R-:W-:Y:S01]  /*7680*/  @UP1 USHF.R.S32.HI UR17, URZ, 0x1f, UR23 ;  /* 0x0000001f3f111899 */ /* 0x000fe20008011417 */
[-C--:B------:R-:W-:Y:S03]  /*7690*/  HMMA.16816.F32.BF16 R60, R216, R214.reuse, R60 ;  /* 0x000000d6d83c723c */ /* 0x080fe6000004183c */
[----:B------:R-:W-:Y:S01]  /*76a0*/  @UP1 UIMAD UR17, UR17, UR4, URZ ;  /* 0x00000004111112a4 */ /* 0x000fe2000f8e023f */
[----:B------:R-:W-:Y:S03]  /*76b0*/  LEA.HI.X R137, R0, c[0x0][0x1fc], R2, 0x1, P1 ;  /* 0x00007f0000897a11 */ /* 0x000fe600008f0c02 */
[----:B------:R-:W-:Y:S01]  /*76c0*/  @UP1 UIMAD UR17, UR23, UR5, UR17 ;  /* 0x00000005171112a4 */ /* 0x000fe2000f8e0211 */
[----:B------:R-:W-:Y:S01]  /*76d0*/  HMMA.16816.F32.BF16 R64, R208, R214, R64 ;  /* 0x000000d6d040723c */ /* 0x000fe20000041840 */
[----:B------:R2:W-:Y:S02]  /*76e0*/  LDGSTS.E.BYPASS.LTC128B.128 [R244+0x2100], [R136.64], !P0 ;  /* 0x0210000088f47fae */ /* 0x0005e4000c101d52 */
[----:B------:R-:W-:Y:S04]  /*76f0*/  @UP1 UIADD3 UR17, UR25, UR17, URZ ;  /* 0x0000001119111290 */ /* 0x000fe8000fffe03f */
[----:B------:R-:W-:Y:S01]  /*7700*/  @UP1 USHF.L.U64.HI UR17, UR24, 0x6, UR17 ;  /* 0x0000000618111899 */ /* 0x000fe20008010211 */
[----:B-1----:R-:W-:Y:S04]  /*7710*/  IADD3 R134, P1, R134, UR10, RZ ;  /* 0x0000000a86867c10 */ /* 0x002fe8000ff3e0ff */
[----:B------:R-:W-:Y:S02]  /*7720*/  IADD3.X R135, R135, UR14, RZ, P1, !PT ;  /* 0x0000000e87877c10 */ /* 0x000fe40008ffe4ff */
[C---:B------:R-:W-:Y:S03]  /*7730*/  IADD3 R190, P4, R134.reuse, UR16, RZ ;  /* 0x0000001086be7c10 */ /* 0x040fe6000ff9e0ff */
[----:B------:R1:W-:Y:S01]  /*7740*/  LDGSTS.E.BYPASS.LTC128B.128 [R244+0x900], [R134.64], !P3 ;  /* 0x0090000086f47fae */ /* 0x0003e2000d901d52 */
[C---:B------:R-:W-:Y:S02]  /*7750*/  IADD3.X R191, R135.reuse, UR15, RZ, P4, !PT ;  /* 0x0000000f87bf7c10 */ /* 0x040fe4000a7fe4ff */
[----:B--2---:R-:W-:Y:S05]  /*7760*/  IADD3 R136, P1, R134, UR10, RZ ;  /* 0x0000000a86887c10 */ /* 0x004fea000ff3e0ff */
[----:B------:R1:W-:Y:S01]  /*7770*/  LDGSTS.E.BYPASS.LTC128B.128 [R244+0x2900], [R134.64+0x80], !P0 ;  /* 0x0290008086f47fae */ /* 0x0003e2000c101d52 */
[----:B------:R-:W-:Y:S02]  /*7780*/  IADD3.X R137, R135, UR14, RZ, P1, !PT ;  /* 0x0000000e87897c10 */ /* 0x000fe40008ffe4ff */
[C---:B------:R-:W-:Y:S05]  /*7790*/  IADD3 R188, P2, R136.reuse, UR10, RZ ;  /* 0x0000000a88bc7c10 */ /* 0x040fea000ff5e0ff */
[----:B------:R4:W-:Y:S01]  /*77a0*/  LDGSTS.E.BYPASS.LTC128B.128 [R244+0x1100], [R136.64], !P3 ;  /* 0x0110000088f47fae */ /* 0x0009e2000d901d52 */
[C---:B------:R-:W-:Y:S07]  /*77b0*/  IADD3.X R189, R137.reuse, UR14, RZ, P2, !PT ;  /* 0x0000000e89bd7c10 */ /* 0x040fee00097fe4ff */
[----:B------:R3:W-:Y:S08]  /*77c0*/  LDGSTS.E.BYPASS.LTC128B.128 [R244+0x3100], [R190.64], !P0 ;  /* 0x03100000bef47fae */ /* 0x0007f0000c101d52 */
[----:B------:R3:W-:Y:S01]  /*77d0*/  LDGSTS.E.BYPASS.LTC128B.128 [R244+0x1900], [R188.64], !P3 ;  /* 0x01900000bcf47fae */ /* 0x0007e2000d901d52 */
[----:B-1----:R-:W-:Y:S04]  /*77e0*/  IADD3 R134, P1, R136, UR16, RZ ;  /* 0x0000001088867c10 */ /* 0x002fe8000ff3e0ff */
[----:B------:R-:W-:Y:S02]  /*77f0*/  IADD3.X R135, R137, UR15, RZ, P1, !PT ;  /* 0x0000000f89877c10 */ /* 0x000fe40008ffe4ff */
[----:B------:R-:W-:Y:S03]  /*7800*/  PLOP3.LUT P1, PT, PT, PT, UP1, 0x80, 0x0 ;  /* 0x000000000000781c */ /* 0x000fe60003f2f018 */
[----:B------:R1:W-:Y:S08]  /*7810*/  LDGSTS.E.BYPASS.LTC128B.128 [R244+0x3900], [R134.64], !P0 ;  /* 0x0390000086f47fae */ /* 0x0003f0000c101d52 */
[----:B------:R-:W-:Y:S08]  /*7820*/  LDSM.16.M88.4 R216, [R230+0x4100] ;  /* 0x00410000e6d8783b */ /* 0x000ff00000000200 */
[----:B---3--:R-:W3:Y:S08]  /*7830*/  LDSM.16.M88.4 R188, [R232+0x8100] ;  /* 0x00810000e8bc783b */ /* 0x008ef00000000200 */
[----:B------:R-:W4:Y:S08]  /*7840*/  LDSM.16.M88.4 R220, [R232+0xa100] ;  /* 0x00a10000e8dc783b */ /* 0x000f300000000200 */
[----:B------:R-:W1:Y:S08]  /*7850*/  LDSM.16.M88.4 R208, [R230+0x4900] ;  /* 0x00490000e6d0783b */ /* 0x000e700000000200 */
[----:B------:R-:W0:Y:S08]  /*7860*/  LDGDEPBAR ;  /* 0x00000000000079af */ /* 0x000e300000000000 */
[----:B------:R-:W1:Y:S01]  /*7870*/  LDSM.16.M88.4 R212, [R230+0x5100] ;  /* 0x00510000e6d4783b */ /* 0x000e620000000200 */
[-C--:B---3--:R-:W-:Y:S08]  /*7880*/  HMMA.16816.F32.BF16 R4, R188, R216.reuse, R4 ;  /* 0x000000d8bc04723c */ /* 0x088ff00000041804 */
[C---:B----4-:R-:W-:Y:S08]  /*7890*/  HMMA.16816.F32.BF16 R8, R220.reuse, R216, R8 ;  /* 0x000000d8dc08723c */ /* 0x050ff00000041808 */
[-C--:B------:R-:W-:Y:S08]  /*78a0*/  HMMA.16816.F32.BF16 R12, R220, R218.reuse, R12 ;  /* 0x000000dadc0c723c */ /* 0x080ff0000004180c */
[C---:B------:R-:W-:Y:S01]  /*78b0*/  HMMA.16816.F32.BF16 R16, R188.reuse, R218, R16 ;  /* 0x000000dabc10723c */ /* 0x040fe20000041810 */
[----:B------:R-:W3:Y:S07]  /*78c0*/  LDSM.16.M88.4 R216, [R230+0x5900] ;  /* 0x00590000e6d8783b */ /* 0x000eee0000000200 */
[-C--:B-1----:R-:W-:Y:S08]  /*78d0*/  HMMA.16816.F32.BF16 R20, R188, R208.reuse, R20 ;  /* 0x000000d0bc14723c */ /* 0x082ff00000041814 */
[C---:B------:R-:W-:Y:S08]  /*78e0*/  HMMA.16816.F32.BF16 R24, R220.reuse, R208, R24 ;  /* 0x000000d0dc18723c */ /* 0x040ff00000041818 */
[-C--:B------:R-:W-:Y:S08]  /*78f0*/  HMMA.16816.F32.BF16 R28, R220, R210.reuse, R28 ;  /* 0x000000d2dc1c723c */ /* 0x080ff0000004181c */
[C---:B------:R-:W-:Y:S01]  /*7900*/  HMMA.16816.F32.BF16 R32, R188.reuse, R210, R32 ;  /* 0x000000d2bc20723c */ /* 0x040fe20000041820 */
[----:B------:R-:W-:Y:S07]  /*7910*/  LDSM.16.M88.4 R208, [R234+0x8100] ;  /* 0x00810000ead0783b */ /* 0x000fee0000000200 */
[-C--:B------:R-:W-:Y:S08]  /*7920*/  HMMA.16816.F32.BF16 R36, R188, R212.reuse, R36 ;  /* 0x000000d4bc24723c */ /* 0x080ff00000041824 */
[C---:B------:R-:W-:Y:S08]  /*7930*/  HMMA.16816.F32.BF16 R40, R220.reuse, R212, R40 ;  /* 0x000000d4dc28723c */ /* 0x040ff00000041828 */
[-C--:B------:R-:W-:Y:S08]  /*7940*/  HMMA.16816.F32.BF16 R44, R220, R214.reuse, R44 ;  /* 0x000000d6dc2c723c */ /* 0x080ff0000004182c */
[C---:B------:R-:W-:Y:S01]  /*7950*/  HMMA.16816.F32.BF16 R48, R188.reuse, R214, R48 ;  /* 0x000000d6bc30723c */ /* 0x040fe20000041830 */
[----:B------:R-:W1:Y:S07]  /*7960*/  LDSM.16.M88.4 R212, [R229] ;  /* 0x00000000e5d4783b */ /* 0x000e6e0000000200 */
[-C--:B---3--:R-:W-:Y:S08]  /*7970*/  HMMA.16816.F32.BF16 R52, R188, R216.reuse, R52 ;  /* 0x000000d8bc34723c */ /* 0x088ff00000041834 */
[C---:B------:R-:W-:Y:S08]  /*7980*/  HMMA.16816.F32.BF16 R56, R220.reuse, R216, R56 ;  /* 0x000000d8dc38723c */ /* 0x040ff00000041838 */
[-C--:B------:R-:W-:Y:S01]  /*7990*/  HMMA.16816.F32.BF16 R60, R220, R218.reuse, R60 ;  /* 0x000000dadc3c723c */ /* 0x080fe2000004183c */
[----:B------:R-:W3:Y:S07]  /*79a0*/  LDSM.16.M88.4 R220, [R234+0xa100] ;  /* 0x00a10000eadc783b */ /* 0x000eee0000000200 */
[----:B------:R-:W-:Y:S01]  /*79b0*/  HMMA.16816.F32.BF16 R64, R188, R218, R64 ;  /* 0x000000dabc40723c */ /* 0x000fe20000041840 */
[----:B------:R-:W4:Y:S07]  /*79c0*/  LDSM.16.M88.4 R188, [R229+0x800] ;  /* 0x00080000e5bc783b */ /* 0x000f2e0000000200 */
[-C--:B-1----:R-:W-:Y:S01]  /*79d0*/  HMMA.16816.F32.BF16 R4, R208, R212.reuse, R4 ;  /* 0x000000d4d004723c */ /* 0x082fe20000041804 */
[----:B------:R-:W-:Y:S07]  /*79e0*/  LDSM.16.M88.4 R216, [R229+0x1800] ;  /* 0x00180000e5d8783b */ /* 0x000fee0000000200 */
[C---:B---3--:R-:W-:Y:S08]  /*79f0*/  HMMA.16816.F32.BF16 R8, R220.reuse, R212, R8 ;  /* 0x000000d4dc08723c */ /* 0x048ff00000041808 */
[-C--:B------:R-:W-:Y:S08]  /*7a00*/  HMMA.16816.F32.BF16 R12, R220, R214.reuse, R12 ;  /* 0x000000d6dc0c723c */ /* 0x080ff0000004180c */
[C---:B------:R-:W-:Y:S01]  /*7a10*/  HMMA.16816.F32.BF16 R16, R208.reuse, R214, R16 ;  /* 0x000000d6d010723c */ /* 0x040fe20000041810 */
[----:B------:R-:W1:Y:S07]  /*7a20*/  LDSM.16.M88.4 R212, [R229+0x1000] ;  /* 0x00100000e5d4783b */ /* 0x000e6e0000000200 */
[-C--:B----4-:R-:W-:Y:S08]  /*7a30*/  HMMA.16816.F32.BF16 R20, R208, R188.reuse, R20 ;  /* 0x000000bcd014723c */ /* 0x090ff00000041814 */
[C---:B------:R-:W-:Y:S08]  /*7a40*/  HMMA.16816.F32.BF16 R24, R220.reuse, R188, R24 ;  /* 0x000000bcdc18723c */ /* 0x040ff00000041818 */
[-C--:B------:R-:W-:Y:S08]  /*7a50*/  HMMA.16816.F32.BF16 R28, R220, R190.reuse, R28 ;  /* 0x000000bedc1c723c */ /* 0x080ff0000004181c */
[C---:B------:R-:W-:Y:S01]  /*7a60*/  HMMA.16816.F32.BF16 R32, R208.reuse, R190, R32 ;  /* 0x000000bed020723c */ /* 0x040fe20000041820 */
[----:B------:R-:W-:Y:S07]  /*7a70*/  LDSM.16.M88.4 R188, [R231+0xc100] ;  /* 0x00c10000e7bc783b */ /* 0x000fee0000000200 */
[-C--:B-1----:R-:W-:Y:S08]  /*7a80*/  HMMA.16816.F32.BF16 R36, R208, R212.reuse, R36 ;  /* 0x000000d4d024723c */ /* 0x082ff00000041824 */
[C---:B------:R-:W-:Y:S08]  /*7a90*/  HMMA.16816.F32.BF16 R40, R220.reuse, R212, R40 ;  /* 0x000000d4dc28723c */ /* 0x040ff00000041828 */
[-C--:B------:R-:W-:Y:S08]  /*7aa0*/  HMMA.16816.F32.BF16 R44, R220, R214.reuse, R44 ;  /* 0x000000d6dc2c723c */ /* 0x080ff0000004182c */
[C---:B------:R-:W-:Y:S01]  /*7ab0*/  HMMA.16816.F32.BF16 R48, R208.reuse, R214, R48 ;  /* 0x000000d6d030723c */ /* 0x040fe20000041830 */
[----:B------:R-:W1:Y:S07]  /*7ac0*/  LDSM.16.M88.4 R212, [R224+0x6100] ;  /* 0x00610000e0d4783b */ /* 0x000e6e0000000200 */
[-C--:B------:R-:W-:Y:S08]  /*7ad0*/  HMMA.16816.F32.BF16 R52, R208, R216.reuse, R52 ;  /* 0x000000d8d034723c */ /* 0x080ff00000041834 */
        /* <DEDUP_REMOVED lines=20> */
[----:B------:R-:W1:Y:S07]  /*7c20*/  LDSM.16.M88.4 R212, [R240] ;  /* 0x00000000f0d4783b */ /* 0x000e6e0000000200 */
[-C--:B------:R-:W-:Y:S08]  /*7c30*/  HMMA.16816.F32.BF16 R52, R188, R216.reuse, R52 ;  /* 0x000000d8bc34723c */ /* 0x080ff00000041834 */
[C---:B------:R-:W-:Y:S08]  /*7c40*/  HMMA.16816.F32.BF16 R56, R220.reuse, R216, R56 ;  /* 0x000000d8dc38723c */ /* 0x040ff00000041838 */
[-C--:B------:R-:W-:Y:S01]  /*7c50*/  HMMA.16816.F32.BF16 R60, R220, R218.reuse, R60 ;  /* 0x000000dadc3c723c */ /* 0x080fe2000004183c */
[----:B------:R-:W3:Y:S07]  /*7c60*/  LDSM.16.M88.4 R220, [R233+0xe100] ;  /* 0x00e10000e9dc783b */ /* 0x000eee0000000200 */
[----:B------:R-:W-:Y:S01]  /*7c70*/  HMMA.16816.F32.BF16 R64, R188, R218, R64 ;  /* 0x000000dabc40723c */ /* 0x000fe20000041840 */
[----:B------:R-:W4:Y:S07]  /*7c80*/  LDSM.16.M88.4 R188, [R239] ;  /* 0x00000000efbc783b */ /* 0x000f2e0000000200 */
[-C--:B-1----:R-:W-:Y:S01]  /*7c90*/  HMMA.16816.F32.BF16 R4, R208, R212.reuse, R4 ;  /* 0x000000d4d004723c */ /* 0x082fe20000041804 */
[----:B------:R-:W-:Y:S07]  /*7ca0*/  LDSM.16.M88.4 R216, [R237] ;  /* 0x00000000edd8783b */ /* 0x000fee0000000200 */
[C---:B---3--:R-:W-:Y:S08]  /*7cb0*/  HMMA.16816.F32.BF16 R8, R220.reuse, R212, R8 ;  /* 0x000000d4dc08723c */ /* 0x048ff00000041808 */
[-C--:B------:R-:W-:Y:S08]  /*7cc0*/  HMMA.16816.F32.BF16 R12, R220, R214.reuse, R12 ;  /* 0x000000d6dc0c723c */ /* 0x080ff0000004180c */
[C---:B------:R-:W-:Y:S01]  /*7cd0*/  HMMA.16816.F32.BF16 R16, R208.reuse, R214, R16 ;  /* 0x000000d6d010723c */ /* 0x040fe20000041810 */
[----:B------:R-:W1:Y:S07]  /*7ce0*/  LDSM.16.M88.4 R212, [R238] ;  /* 0x00000000eed4783b */ /* 0x000e6e0000000200 */
        /* <DEDUP_REMOVED lines=36> */
[----:B------:R-:W-:Y:S08]  /*7f30*/  HMMA.16816.F32.BF16 R64, R188, R218, R64 ;  /* 0x000000dabc40723c */ /* 0x000ff00000041840 */
[-C--:B-1----:R-:W-:Y:S11]  /*7f40*/  HMMA.16816.F32.BF16 R4, R208, R212.reuse, R4 ;  /* 0x000000d4d004723c */ /* 0x082ff60000041804 */
[----:B------:R-:W-:Y:S11]  /*7f50*/  @!UPT UIADD3 URZ, URZ, URZ, URZ ;  /* 0x0000003f3f3ff290 */ /* 0x000ff6000fffe03f */
[----:B------:R-:W-:Y:S02]  /*7f60*/  @!UPT UIADD3 URZ, URZ, URZ, URZ ;  /* 0x0000003f3f3ff290 */ /* 0x000fe4000fffe03f */
[----:B------:R-:W-:Y:S01]  /*7f70*/  FMUL.FTZ R4, R4, c[0x0][0x320] ;  /* 0x0000c80004047a20 */ /* 0x000fe20000410000 */
[C---:B---3--:R-:W-:Y:S03]  /*7f80*/  HMMA.16816.F32.BF16 R8, R220.reuse, R212, R8 ;  /* 0x000000d4dc08723c */ /* 0x048fe60000041808 */
[----:B------:R-:W-:Y:S01]  /*7f90*/  MUFU.TANH R191, R4 ;  /* 0x0000000400bf7308 */ /* 0x000fe20000002400 */
[----:B------:R-:W-:Y:S02]  /*7fa0*/  FMUL.FTZ R5, R5, c[0x0][0x320] ;  /* 0x0000c80005057a20 */ /* 0x000fe40000410000 */
[----:B------:R-:W-:Y:S02]  /*7fb0*/  FMUL.FTZ R6, R6, c[0x0][0x320] ;  /* 0x0000c80006067a20 */ /* 0x000fe40000410000 */
[----:B------:R-:W-:Y:S01]  /*7fc0*/  FMUL.FTZ R7, R7, c[0x0][0x320] ;  /* 0x0000c80007077a20 */ /* 0x000fe20000410000 */
[-C--:B------:R-:W-:Y:S04]  /*7fd0*/  HMMA.16816.F32.BF16 R12, R220, R214.reuse, R12 ;  /* 0x000000d6dc0c723c */ /* 0x080fe8000004180c */
[----:B------:R-:W-:Y:S04]  /*7fe0*/  MUFU.TANH R190, R5 ;  /* 0x0000000500be7308 */ /* 0x000fe80000002400 */
[C---:B------:R-:W-:Y:S06]  /*7ff0*/  HMMA.16816.F32.BF16 R16, R208.reuse, R214, R16 ;  /* 0x000000d6d010723c */ /* 0x040fec0000041810 */
[----:B------:R-:W1:Y:S01]  /*8000*/  MUFU.TANH R213, R6 ;  /* 0x0000000600d57308 */ /* 0x000e620000002400 */
[----:B------:R-:W-:Y:S02]  /*8010*/  FMUL.FTZ R8, R8, c[0x0][0x320] ;  /* 0x0000c80008087a20 */ /* 0x000fe40000410000 */
[----:B------:R-:W-:Y:S03]  /*8020*/  FMUL.FTZ R9, R9, c[0x0][0x320] ;  /* 0x0000c80009097a20 */ /* 0x000fe60000410000 */
[----:B------:R-:W-:Y:S02]  /*8030*/  FMUL.FTZ R10, R10, c[0x0][0x320] ;  /* 0x0000c8000a0a7a20 */ /* 0x000fe40000410000 */
[----:B------:R-:W-:Y:S02]  /*8040*/  FMUL.FTZ R11, R11, c[0x0][0x320] ;  /* 0x0000c8000b0b7a20 */ /* 0x000fe40000410000 */
[----:B------:R3:W-:Y:S01]  /*8050*/  MUFU.TANH R212, R7 ;  /* 0x0000000700d47308 */ /* 0x0007e20000002400 */
        /* <DEDUP_REMOVED lines=8> */
[----:B-1----:R-:W-:Y:S01]  /*80e0*/  FMNMX.FTZ R2, R213, R132, !PT ;  /* 0x00000084d5027209 */ /* 0x002fe20007810000 */
[----:B------:R-:W-:Y:S05]  /*80f0*/  FMUL.FTZ R19, R19, c[0x0][0x320] ;  /* 0x0000c80013137a20 */ /* 0x000fea0000410000 */
[----:B------:R-:W1:Y:S01]  /*8100*/  MUFU.TANH R216, R9 ;  /* 0x0000000900d87308 */ /* 0x000e620000002400 */
[----:B---3--:R-:W3:Y:S09]  /*8110*/  LDSM.16.M88.4 R4, [R229+0x2800] ;  /* 0x00280000e504783b */ /* 0x008ef20000000200 */
[----:B------:R-:W-:Y:S01]  /*8120*/  MUFU.TANH R218, R10 ;  /* 0x0000000a00da7308 */ /* 0x000fe20000002400 */
[----:B----4-:R-:W-:Y:S09]  /*8130*/  FMNMX.FTZ R0, R217, R138, !PT ;  /* 0x0000008ad9007209 */ /* 0x010ff20007810000 */
[----:B------:R4:W-:Y:S10]  /*8140*/  MUFU.TANH R219, R11 ;  /* 0x0000000b00db7308 */ /* 0x0009f40000002400 */
[----:B------:R-:W1:Y:S10]  /*8150*/  MUFU.TANH R16, R16 ;  /* 0x0000001000107308 */ /* 0x000e740000002400 */
[----:B------:R-:W-:Y:S01]  /*8160*/  MUFU.TANH R17, R17 ;  /* 0x0000001100117308 */ /* 0x000fe20000002400 */
[----:B----4-:R-:W4:Y:S01]  /*8170*/  LDSM.16.M88.4 R8, [R229+0x3000] ;  /* 0x00300000e508783b */ /* 0x010f220000000200 */
[-C--:B---3--:R-:W-:Y:S08]  /*8180*/  HMMA.16816.F32.BF16 R20, R208, R4.reuse, R20 ;  /* 0x00000004d014723c */ /* 0x088ff00000041814 */
[----:B------:R-:W3:Y:S01]  /*8190*/  MUFU.TANH R18, R18 ;  /* 0x0000001200127308 */ /* 0x000ee20000002400 */
[C---:B------:R-:W-:Y:S09]  /*81a0*/  HMMA.16816.F32.BF16 R24, R220.reuse, R4, R24 ;  /* 0x00000004dc18723c */ /* 0x040ff20000041818 */
[----:B------:R-:W1:Y:S01]  /*81b0*/  MUFU.TANH R12, R12 ;  /* 0x0000000c000c7308 */ /* 0x000e620000002400 */
[-C--:B------:R-:W-:Y:S08]  /*81c0*/  HMMA.16816.F32.BF16 R28, R220, R6.reuse, R28 ;  /* 0x00000006dc1c723c */ /* 0x080ff0000004181c */
[C---:B------:R-:W-:Y:S01]  /*81d0*/  HMMA.16816.F32.BF16 R32, R208.reuse, R6, R32 ;  /* 0x00000006d020723c */ /* 0x040fe20000041820 */
[----:B------:R-:W1:Y:S01]  /*81e0*/  MUFU.TANH R19, R19 ;  /* 0x0000001300137308 */ /* 0x000e620000002400 */
[----:B------:R-:W1:Y:S01]  /*81f0*/  LDSM.16.M88.4 R4, [R229+0x3800] ;  /* 0x00380000e504783b */ /* 0x000e620000000200 */
[----:B------:R-:W-:Y:S04]  /*8200*/  DEPBAR.LE SB0, 0x0 ;  /* 0x000080000000791a */ /* 0x000fe80000000000 */
[----:B------:R-:W-:Y:S02]  /*8210*/  FMUL.FTZ R20, R20, c[0x0][0x320] ;  /* 0x0000c80014147a20 */ /* 0x000fe40000410000 */
[----:B------:R-:W-:Y:S02]  /*8220*/  FMUL.FTZ R21, R21, c[0x0][0x320] ;  /* 0x0000c80015157a20 */ /* 0x000fe40000410000 */
[----:B------:R-:W1:Y:S01]  /*8230*/  MUFU.TANH R248, R20 ;  /* 0x0000001400f87308 */ /* 0x000e620000002400 */
[----:B------:R-:W-:Y:S01]  /*8240*/  FMUL.FTZ R23, R23, c[0x0][0x320] ;  /* 0x0000c80017177a20 */ /* 0x000fe20000410000 */
[----:B------:R-:W-:Y:S01]  /*8250*/  BAR.SYNC.DEFER_BLOCKING 0x0 ;  /* 0x0000000000007b1d */ /* 0x000fe20000010000 */
[----:B------:R-:W-:Y:S01]  /*8260*/  FMUL.FTZ R22, R22, c[0x0][0x320] ;  /* 0x0000c80016167a20 */ /* 0x000fe20000410000 */
[-C--:B----4-:R-:W-:Y:S05]  /*8270*/  HMMA.16816.F32.BF16 R36, R208, R8.reuse, R36 ;  /* 0x00000008d024723c */ /* 0x090fea0000041824 */
[----:B------:R-:W-:Y:S01]  /*8280*/  FMUL.FTZ R31, R31, c[0x0][0x320] ;  /* 0x0000c8001f1f7a20 */ /* 0x000fe20000410000 */
[----:B------:R-:W4:Y:S01]  /*8290*/  MUFU.TANH R247, R21 ;  /* 0x0000001500f77308 */ /* 0x000f220000002400 */
[----:B------:R-:W-:Y:S01]  /*82a0*/  FMUL.FTZ R30, R30, c[0x0][0x320] ;  /* 0x0000c8001e1e7a20 */ /* 0x000fe20000410000 */
[C---:B------:R-:W-:Y:S04]  /*82b0*/  HMMA.16816.F32.BF16 R40, R220.reuse, R8, R40 ;  /* 0x00000008dc28723c */ /* 0x040fe80000041828 */
[----:B------:R-:W-:Y:S02]  /*82c0*/  FMUL.FTZ R32, R32, c[0x0][0x320] ;  /* 0x0000c80020207a20 */ /* 0x000fe40000410000 */
[----:B------:R-:W-:Y:S02]  /*82d0*/  FMUL.FTZ R33, R33, c[0x0][0x320] ;  /* 0x0000c80021217a20 */ /* 0x000fe40000410000 */
[----:B------:R-:W4:Y:S01]  /*82e0*/  MUFU.TANH R127, R31 ;  /* 0x0000001f007f7308 */ /* 0x000f220000002400 */
[-C--:B------:R-:W-:Y:S03]  /*82f0*/  HMMA.16816.F32.BF16 R44, R220, R10.reuse, R44 ;  /* 0x0000000adc2c723c */ /* 0x080fe6000004182c */
[----:B------:R-:W-:Y:S02]  /*8300*/  FMUL.FTZ R27, R27, c[0x0][0x320] ;  /* 0x0000c8001b1b7a20 */ /* 0x000fe40000410000 */
[----:B------:R-:W-:Y:S02]  /*8310*/  FMUL.FTZ R29, R29, c[0x0][0x320] ;  /* 0x0000c8001d1d7a20 */ /* 0x000fe40000410000 */
[----:B------:R-:W-:Y:S01]  /*8320*/  FMUL.FTZ R36, R36, c[0x0][0x320] ;  /* 0x0000c80024247a20 */ /* 0x000fe20000410000 */
[C---:B------:R-:W-:Y:S01]  /*8330*/  HMMA.16816.F32.BF16 R48, R208.reuse, R10, R48 ;  /* 0x0000000ad030723c */ /* 0x040fe20000041830 */
[----:B------:R-:W-:Y:S03]  /*8340*/  MUFU.TANH R243, R23 ;  /* 0x0000001700f37308 */ /* 0x000fe60000002400 */
[----:B------:R-:W-:Y:S02]  /*8350*/  FMUL.FTZ R24, R24, c[0x0][0x320] ;  /* 0x0000c80018187a20 */ /* 0x000fe40000410000 */
[----:B------:R-:W-:Y:S02]  /*8360*/  FMUL.FTZ R26, R26, c[0x0][0x320] ;  /* 0x0000c8001a1a7a20 */ /* 0x000fe40000410000 */
[-C--:B-1----:R-:W-:Y:S03]  /*8370*/  HMMA.16816.F32.BF16 R52, R208, R4.reuse, R52 ;  /* 0x00000004d034723c */ /* 0x082fe60000041834 */
[----:B------:R-:W1:Y:S01]  /*8380*/  MUFU.TANH R245, R32 ;  /* 0x0000002000f57308 */ /* 0x000e620000002400 */
[----:B------:R-:W-:Y:S02]  /*8390*/  FMUL.FTZ R25, R25, c[0x0][0x320] ;  /* 0x0000c80019197a20 */ /* 0x000fe40000410000 */
[----:B------:R-:W-:Y:S02]  /*83a0*/  FMUL.FTZ R37, R37, c[0x0][0x320] ;  /* 0x0000c80025257a20 */ /* 0x000fe40000410000 */
[C---:B------:R-:W-:Y:S04]  /*83b0*/  HMMA.16816.F32.BF16 R56, R220.reuse, R4, R56 ;  /* 0x00000004dc38723c */ /* 0x040fe80000041838 */
[----:B------:R-:W-:Y:S01]  /*83c0*/  FMUL.FTZ R45, R45, c[0x0][0x320] ;  /* 0x0000c8002d2d7a20 */ /* 0x000fe20000410000 */
[----:B------:R1:W1:Y:S01]  /*83d0*/  MUFU.TANH R129, R30 ;  /* 0x0000001e00817308 */ /* 0x0002620000002400 */
[----:B------:R-:W-:Y:S01]  /*83e0*/  FMUL.FTZ R38, R38, c[0x0][0x320] ;  /* 0x0000c80026267a20 */ /* 0x000fe20000410000 */
[----:B------:R-:W-:Y:S01]  /*83f0*/  FMNMX.FTZ R4, R191, R3, !PT ;  /* 0x00000003bf047209 */ /* 0x000fe20007810000 */
[-C--:B------:R-:W-:Y:S04]  /*8400*/  HMMA.16816.F32.BF16 R60, R220, R6.reuse, R60 ;  /* 0x00000006dc3c723c */ /* 0x080fe8000004183c */
[----:B------:R-:W-:Y:S01]  /*8410*/  FMUL.FTZ R49, R49, c[0x0][0x320] ;  /* 0x0000c80031317a20 */ /* 0x000fe20000410000 */
[----:B------:R-:W-:Y:S01]  /*8420*/  FMNMX.FTZ R5, R212, R2, !PT ;  /* 0x00000002d4057209 */ /* 0x000fe20007810000 */
[----:B------:R-:W-:Y:S01]  /*8430*/  FMUL.FTZ R39, R39, c[0x0][0x320] ;  /* 0x0000c80027277a20 */ /* 0x000fe20000410000 */
[----:B------:R-:W-:Y:S01]  /*8440*/  MUFU.TANH R131, R45 ;  /* 0x0000002d00837308 */ /* 0x000fe20000002400 */
[----:B------:R-:W-:Y:S04]  /*8450*/  HMMA.16816.F32.BF16 R64, R208, R6, R64 ;  /* 0x00000006d040723c */ /* 0x000fe80000041840 */
[----:B------:R-:W-:Y:S01]  /*8460*/  FMUL.FTZ R52, R52, c[0x0][0x320] ;  /* 0x0000c80034347a20 */ /* 0x000fe20000410000 */
[----:B------:R-:W-:Y:S01]  /*8470*/  FMNMX.FTZ R2, R216, R0, !PT ;  /* 0x00000000d8027209 */ /* 0x000fe20007810000 */
[----:B------:R-:W-:Y:S01]  /*8480*/  FMUL.FTZ R53, R53, c[0x0][0x320] ;  /* 0x0000c80035357a20 */ /* 0x000fe20000410000 */
[----:B------:R-:W-:Y:S01]  /*8490*/  FMNMX.FTZ R4, R190, R4, !PT ;  /* 0x00000004be047209 */ /* 0x000fe20007810000 */
[----:B------:R-:W-:Y:S01]  /*84a0*/  FMUL.FTZ R55, R55, c[0x0][0x320] ;  /* 0x0000c80037377a20 */ /* 0x000fe20000410000 */
[----:B------:R4:W-:Y:S03]  /*84b0*/  MUFU.TANH R10, R49 ;  /* 0x00000031000a7308 */ /* 0x0009e60000002400 */
[----:B------:R-:W-:Y:S01]  /*84c0*/  FMUL.FTZ R48, R48, c[0x0][0x320] ;  /* 0x0000c80030307a20 */ /* 0x000fe20000410000 */
[----:B-1----:R-:W2:Y:S01]  /*84d0*/  LDL R30, [R1+0x10] ;  /* 0x00001000011e7983 */ /* 0x002ea20000100800 */
[----:B------:R-:W-:Y:S01]  /*84e0*/  FMUL.FTZ R54, R54, c[0x0][0x320] ;  /* 0x0000c80036367a20 */ /* 0x000fe20000410000 */
[----:B------:R-:W-:Y:S01]  /*84f0*/  FMNMX.FTZ R4, R16, R4, !PT ;  /* 0x0000000410047209 */ /* 0x000fe20007810000 */
[----:B------:R-:W-:Y:S01]  /*8500*/  FMUL.FTZ R62, R62, c[0x0][0x320] ;  /* 0x0000c8003e3e7a20 */ /* 0x000fe20000410000 */
[----:B---3--:R-:W-:Y:S01]  /*8510*/  FMNMX.FTZ R0, R18, R5, !PT ;  /* 0x0000000512007209 */ /* 0x008fe20007810000 */
[----:B------:R-:W-:Y:S01]  /*8520*/  FMUL.FTZ R50, R50, c[0x0][0x320] ;  /* 0x0000c80032327a20 */ /* 0x000fe20000410000 */
[----:B------:R1:W-:Y:S01]  /*8530*/  MUFU.TANH R241, R48 ;  /* 0x0000003000f17308 */ /* 0x0003e20000002400 */
[----:B------:R-:W-:Y:S01]  /*8540*/  FMUL.FTZ R51, R51, c[0x0][0x320] ;  /* 0x0000c80033337a20 */ /* 0x000fe20000410000 */
[----:B------:R-:W-:Y:S01]  /*8550*/  FMNMX.FTZ R4, R17, R4, !PT ;  /* 0x0000000411047209 */ /* 0x000fe20007810000 */
[----:B------:R-:W-:Y:S01]  /*8560*/  FMUL.FTZ R43, R43, c[0x0][0x320] ;  /* 0x0000c8002b2b7a20 */ /* 0x000fe20000410000 */
[----:B------:R-:W-:Y:S01]  /*8570*/  FMNMX.FTZ R2, R12, R2, !PT ;  /* 0x000000020c027209 */ /* 0x000fe20007810000 */
[----:B------:R-:W-:Y:S01]  /*8580*/  FMUL.FTZ R64, R64, c[0x0][0x320] ;  /* 0x0000c80040407a20 */ /* 0x000fe20000410000 */
[----:B------:R-:W-:Y:S01]  /*8590*/  FMNMX.FTZ R0, R19, R0, !PT ;  /* 0x0000000013007209 */ /* 0x000fe20007810000 */
[----:B------:R-:W-:Y:S01]  /*85a0*/  FMUL.FTZ R65, R65, c[0x0][0x320] ;  /* 0x0000c80041417a20 */ /* 0x000fe20000410000 */
[----:B------:R-:W-:Y:S01]  /*85b0*/  FMNMX.FTZ R4, R248, R4, !PT ;  /* 0x00000004f8047209 */ /* 0x000fe20007810000 */
[----:B------:R-:W-:Y:S01]  /*85c0*/  FMUL.FTZ R41, R41, c[0x0][0x320] ;  /* 0x0000c80029297a20 */ /* 0x000fe20000410000 */
[----:B------:R-:W-:Y:S01]  /*85d0*/  MUFU.TANH R189, R62 ;  /* 0x0000003e00bd7308 */ /* 0x000fe20000002400 */
[----:B------:R-:W-:Y:S01]  /*85e0*/  FMUL.FTZ R44, R44, c[0x0][0x320] ;  /* 0x0000c8002c2c7a20 */ /* 0x000fe20000410000 */
[----:B----4-:R-:W-:Y:S01]  /*85f0*/  FMNMX.FTZ R4, R247, R4, !PT ;  /* 0x00000004f7047209 */ /* 0x010fe20007810000 */
[----:B------:R-:W-:Y:S01]  /*8600*/  FMUL.FTZ R42, R42, c[0x0][0x320] ;  /* 0x0000c8002a2a7a20 */ /* 0x000fe20000410000 */
[----:B------:R-:W-:Y:S01]  /*8610*/  MOV R49, R127 ;  /* 0x0000007f00317202 */ /* 0x000fe20000000f00 */
[----:B------:R-:W-:Y:S01]  /*8620*/  FMUL.FTZ R61, R61, c[0x0][0x320] ;  /* 0x0000c8003d3d7a20 */ /* 0x000fe20000410000 */
[----:B------:R-:W-:Y:S01]  /*8630*/  FMNMX.FTZ R4, R245, R4, !PT ;  /* 0x00000004f5047209 */ /* 0x000fe20007810000 */
[----:B------:R-:W-:Y:S02]  /*8640*/  FMUL.FTZ R56, R56, c[0x0][0x320] ;  /* 0x0000c80038387a20 */ /* 0x000fe40000410000 */
[----:B------:R-:W-:Y:S01]  /*8650*/  FMUL.FTZ R58, R58, c[0x0][0x320] ;  /* 0x0000c8003a3a7a20 */ /* 0x000fe20000410000 */
[----:B------:R3:W-:Y:S01]  /*8660*/  MUFU.TANH R45, R51 ;  /* 0x00000033002d7308 */ /* 0x0007e20000002400 */
[----:B------:R-:W-:Y:S02]  /*8670*/  FMUL.FTZ R60, R60, c[0x0][0x320] ;  /* 0x0000c8003c3c7a20 */ /* 0x000fe40000410000 */
[----:B------:R-:W-:Y:S01]  /*8680*/  FMUL.FTZ R40, R40, c[0x0][0x320] ;  /* 0x0000c80028287a20 */ /* 0x000fe20000410000 */
[----:B-1----:R-:W-:Y:S01]  /*8690*/  MOV R48, R243 ;  /* 0x000000f300307202 */ /* 0x002fe20000000f00 */
        /* <DEDUP_REMOVED lines=9> */
[----:B------:R1:W4:Y:S01]  /*8730*/  MUFU.TANH R246, R33 ;  /* 0x0000002100f67308 */ /* 0x0003220000002400 */
[----:B------:R-:W-:Y:S01]  /*8740*/  FMUL.FTZ R57, R57, c[0x0][0x320] ;  /* 0x0000c80039397a20 */ /* 0x000fe20000410000 */
[----:B---3--:R-:W-:Y:S08]  /*8750*/  MOV R51, R129 ;  /* 0x0000008100337202 */ /* 0x008ff00000000f00 */
[----:B------:R-:W3:Y:S10]  /*8760*/  MUFU.TANH R242, R36 ;  /* 0x0000002400f27308 */ /* 0x000ef40000002400 */
[----:B------:R3:W-:Y:S01]  /*8770*/  MUFU.TANH R127, R50 ;  /* 0x00000032007f7308 */ /* 0x0007e20000002400 */
[----:B-1----:R-:W2:Y:S01]  /*8780*/  LDL.64 R32, [R1+0x28] ;  /* 0x0000280001207983 */ /* 0x002ea20000100a00 */
[----:B----4-:R-:W-:Y:S08]  /*8790*/  FMNMX.FTZ R4, R246, R4, !PT ;  /* 0x00000004f6047209 */ /* 0x010ff00007810000 */
[----:B------:R-:W-:Y:S10]  /*87a0*/  MUFU.TANH R133, R24 ;  /* 0x0000001800857308 */ /* 0x000ff40000002400 */
[----:B------:R-:W1:Y:S01]  /*87b0*/  MUFU.TANH R128, R25 ;  /* 0x0000001900807308 */ /* 0x000e620000002400 */
[----:B---3--:R-:W-:Y:S04]  /*87c0*/  MOV R50, R242 ;  /* 0x000000f200327202 */ /* 0x008fe80000000f00 */
[----:B------:R-:W-:Y:S05]  /*87d0*/  FMNMX.FTZ R4, R50, R4, !PT ;  /* 0x0000000432047209 */ /* 0x000fea0007810000 */
[----:B------:R-:W-:Y:S10]  /*87e0*/  MUFU.TANH R24, R26 ;  /* 0x0000001a00187308 */ /* 0x000ff40000002400 */
[----:B------:R1:W-:Y:S10]  /*87f0*/  MUFU.TANH R26, R64 ;  /* 0x00000040001a7308 */ /* 0x0003f40000002400 */
[----:B------:R-:W3:Y:S10]  /*8800*/  MUFU.TANH R251, R22 ;  /* 0x0000001600fb7308 */ /* 0x000ef40000002400 */
[----:B------:R-:W-:Y:S01]  /*8810*/  MUFU.TANH R22, R29 ;  /* 0x0000001d00167308 */ /* 0x000fe20000002400 */
[----:B-1----:R-:W-:Y:S09]  /*8820*/  MOV R64, R128 ;  /* 0x0000008000407202 */ /* 0x002ff20000000f00 */
[----:B------:R-:W-:Y:S01]  /*8830*/  MUFU.TANH R235, R27 ;  /* 0x0000001b00eb7308 */ /* 0x000fe20000002400 */
[----:B---3--:R-:W-:Y:S04]  /*8840*/  FMNMX.FTZ R0, R251, R0, !PT ;  /* 0x00000000fb007209 */ /* 0x008fe80007810000 */
[----:B------:R-:W-:Y:S05]  /*8850*/  FMNMX.FTZ R0, R48, R0, !PT ;  /* 0x0000000030007209 */ /* 0x000fea0007810000 */
[----:B------:R-:W1:Y:S10]  /*8860*/  MUFU.TANH R27, R37 ;  /* 0x00000025001b7308 */ /* 0x000e740000002400 */
[----:B------:R3:W-:Y:S10]  /*8870*/  MUFU.TANH R29, R56 ;  /* 0x00000038001d7308 */ /* 0x0007f40000002400 */
[----:B------:R-:W4:Y:S01]  /*8880*/  MUFU.TANH R243, R52 ;  /* 0x0000003400f37308 */ /* 0x000f220000002400 */
[----:B-1----:R-:W-:Y:S09]  /*8890*/  FMNMX.FTZ R4, R27, R4, !PT ;  /* 0x000000041b047209 */ /* 0x002ff20007810000 */
[----:B------:R-:W1:Y:S01]  /*88a0*/  MUFU.TANH R129, R53 ;  /* 0x0000003500817308 */ /* 0x000e620000002400 */
[----:B---3--:R-:W-:Y:S04]  /*88b0*/  MOV R56, R241 ;  /* 0x000000f100387202 */ /* 0x008fe80000000f00 */
[----:B------:R-:W-:Y:S05]  /*88c0*/  FMNMX.FTZ R4, R56, R4, !PT ;  /* 0x0000000438047209 */ /* 0x000fea0007810000 */
[----:B------:R-:W3:Y:S01]  /*88d0*/  MUFU.TANH R8, R55 ;  /* 0x0000003700087308 */ /* 0x000ee20000002400 */
[----:B------:R-:W-:Y:S04]  /*88e0*/  FMNMX.FTZ R4, R10, R4, !PT ;  /* 0x000000040a047209 */ /* 0x000fe80007810000 */
[----:B----4-:R-:W-:Y:S05]  /*88f0*/  FMNMX.FTZ R4, R243, R4, !PT ;  /* 0x00000004f3047209 */ /* 0x010fea0007810000 */
[----:B------:R3:W4:Y:S01]  /*8900*/  MUFU.TANH R128, R65 ;  /* 0x0000004100807308 */ /* 0x0007220000002400 */
[----:B-1----:R-:W-:Y:S04]  /*8910*/  FMNMX.FTZ R4, R129, R4, !PT ;  /* 0x0000000481047209 */ /* 0x002fe80007810000 */
[----:B------:R-:W-:Y:S05]  /*8920*/  FMNMX.FTZ R4, R26, R4, !PT ;  /* 0x000000041a047209 */ /* 0x000fea0007810000 */
[----:B------:R1:W-:Y:S10]  /*8930*/  MUFU.TANH R25, R60 ;  /* 0x0000003c00197308 */ /* 0x0003f40000002400 */
[----:B------:R-:W1:Y:S01]  /*8940*/  MUFU.TANH R13, R13 ;  /* 0x0000000d000d7308 */ /* 0x000e620000002400 */
[----:B---3--:R-:W-:Y:S02]  /*8950*/  MOV R65, R8 ;  /* 0x0000000800417202 */ /* 0x008fe40000000f00 */
[----:B----4-:R-:W-:Y:S07]  /*8960*/  FMNMX.FTZ R4, R128, R4, !PT ;  /* 0x0000000480047209 */ /* 0x010fee0007810000 */
[----:B------:R-:W3:Y:S01]  /*8970*/  MUFU.TANH R8, R43 ;  /* 0x0000002b00087308 */ /* 0x000ee20000002400 */
[----:B------:R-:W4:Y:S01]  /*8980*/  SHFL.BFLY PT, R7, R4, 0x2, 0x1f ;  /* 0x0c401f0004077f89 */ /* 0x000f2200000e0000 */
[----:B-1----:R-:W-:Y:S08]  /*8990*/  MOV R60, R133 ;  /* 0x00000085003c7202 */ /* 0x002ff00000000f00 */
[----:B------:R-:W1:Y:S01]  /*89a0*/  MUFU.TANH R250, R34 ;  /* 0x0000002200fa7308 */ /* 0x000e620000002400 */
[----:B------:R-:W-:Y:S04]  /*89b0*/  FMNMX.FTZ R5, R13, R2, !PT ;  /* 0x000000020d057209 */ /* 0x000fe80007810000 */
[----:B------:R-:W-:Y:S05]  /*89c0*/  FMNMX.FTZ R5, R60, R5, !PT ;  /* 0x000000053c057209 */ /* 0x000fea0007810000 */
[----:B------:R-:W1:Y:S01]  /*89d0*/  MUFU.TANH R252, R28 ;  /* 0x0000001c00fc7308 */ /* 0x000e620000002400 */
[----:B------:R-:W-:Y:S02]  /*89e0*/  FMNMX.FTZ R5, R64, R5, !PT ;  /* 0x0000000540057209 */ /* 0x000fe40007810000 */
[----:B---3--:R-:W-:Y:S02]  /*89f0*/  MOV R62, R8 ;  /* 0x00000008003e7202 */ /* 0x008fe40000000f00 */
[----:B------:R-:W3:Y:S01]  /*8a00*/  LDL.64 R8, [R1+0x38] ;  /* 0x0000380001087983 */ /* 0x000ee20000100a00 */
[----:B----4-:R-:W-:Y:S04]  /*8a10*/  FMNMX.FTZ R4, R4, R7, !PT ;  /* 0x0000000704047209 */ /* 0x010fe80007810000 */
[----:B------:R-:W4:Y:S01]  /*8a20*/  MUFU.TANH R249, R35 ;  /* 0x0000002300f97308 */ /* 0x000f220000002400 */
[----:B------:R-:W3:Y:S01]  /*8a30*/  LDL R7, [R1+0x14] ;  /* 0x0000140001077983 */ /* 0x000ee20000100800 */
[----:B-1----:R-:W-:Y:S03]  /*8a40*/  FMNMX.FTZ R0, R250, R0, !PT ;  /* 0x00000000fa007209 */ /* 0x002fe60007810000 */
[----:B------:R-:W1:Y:S05]  /*8a50*/  SHFL.BFLY PT, R137, R4, 0x1, 0x1f ;  /* 0x0c201f0004897f89 */ /* 0x000e6a00000e0000 */
[----:B------:R-:W1:Y:S01]  /*8a60*/  MUFU.TANH R130, R38 ;  /* 0x0000002600827308 */ /* 0x000e620000002400 */
[----:B------:R-:W-:Y:S04]  /*8a70*/  FMNMX.FTZ R5, R252, R5, !PT ;  /* 0x00000005fc057209 */ /* 0x000fe80007810000 */
[----:B------:R-:W-:Y:S05]  /*8a80*/  FMNMX.FTZ R5, R22, R5, !PT ;  /* 0x0000000516057209 */ /* 0x000fea0007810000 */
[----:B------:R-:W1:Y:S01]  /*8a90*/  MUFU.TANH R23, R39 ;  /* 0x0000002700177308 */ /* 0x000e620000002400 */
[----:B----4-:R-:W-:Y:S09]  /*8aa0*/  FMNMX.FTZ R0, R249, R0, !PT ;  /* 0x00000000f9007209 */ /* 0x010ff20007810000 */
[----:B------:R-:W4:Y:S01]  /*8ab0*/  MUFU.TANH R35, R40 ;  /* 0x0000002800237308 */ /* 0x000f220000002400 */
[----:B-1----:R-:W-:Y:S02]  /*8ac0*/  FMNMX.FTZ R137, R4, R137, !PT ;  /* 0x0000008904897209 */ /* 0x002fe40007810000 */
[----:B------:R-:W-:Y:S03]  /*8ad0*/  FMNMX.FTZ R0, R130, R0, !PT ;  /* 0x0000000082007209 */ /* 0x000fe60007810000 */
[----:B------:R-:W-:Y:S04]  /*8ae0*/  FMUL.FTZ R208, R137, c[0x0][0x2d0] ;  /* 0x0000b40089d07a20 */ /* 0x000fe80000410000 */
[----:B------:R-:W1:Y:S01]  /*8af0*/  MUFU.TANH R21, R41 ;  /* 0x0000002900157308 */ /* 0x000e620000002400 */
[----:B------:R-:W-:Y:S04]  /*8b00*/  FMNMX.FTZ R0, R23, R0, !PT ;  /* 0x0000000017007209 */ /* 0x000fe80007810000 */
[----:B------:R-:W-:Y:S05]  /*8b10*/  FMNMX.FTZ R0, R127, R0, !PT ;  /* 0x000000007f007209 */ /* 0x000fea0007810000 */
[----:B------:R-:W1:Y:S01]  /*8b20*/  MUFU.TANH R20, R44 ;  /* 0x0000002c00147308 */ /* 0x000e620000002400 */
[----:B------:R-:W-:Y:S02]  /*8b30*/  FMNMX.FTZ R0, R45, R0, !PT ;  /* 0x000000002d007209 */ /* 0x000fe40007810000 */
[----:B----4-:R-:W-:Y:S07]  /*8b40*/  FMNMX.FTZ R5, R35, R5, !PT ;  /* 0x0000000523057209 */ /* 0x010fee0007810000 */
[----:B------:R-:W4:Y:S01]  /*8b50*/  MUFU.TANH R44, R54 ;  /* 0x00000036002c7308 */ /* 0x000f220000002400 */
[----:B-1----:R-:W-:Y:S09]  /*8b60*/  FMNMX.FTZ R5, R21, R5, !PT ;  /* 0x0000000515057209 */ /* 0x002ff20007810000 */
[----:B------:R-:W1:Y:S01]  /*8b70*/  MUFU.TANH R28, R57 ;  /* 0x00000039001c7308 */ /* 0x000e620000002400 */
[----:B------:R-:W-:Y:S04]  /*8b80*/  FMNMX.FTZ R5, R20, R5, !PT ;  /* 0x0000000514057209 */ /* 0x000fe80007810000 */
[----:B------:R-:W-:Y:S05]  /*8b90*/  FMNMX.FTZ R5, R131, R5, !PT ;  /* 0x0000000583057209 */ /* 0x000fea0007810000 */
[----:B------:R-:W1:Y:S01]  /*8ba0*/  MUFU.TANH R14, R14 ;  /* 0x0000000e000e7308 */ /* 0x000e620000002400 */
[----:B----4-:R-:W-:Y:S04]  /*8bb0*/  FMNMX.FTZ R0, R44, R0, !PT ;  /* 0x000000002c007209 */ /* 0x010fe80007810000 */
[----:B------:R-:W-:Y:S02]  /*8bc0*/  FMNMX.FTZ R2, R65, R0, !PT ;  /* 0x0000000041027209 */ /* 0x000fe40007810000 */
[----:B------:R-:W-:Y:S03]  /*8bd0*/  FMNMX.FTZ R0, R29, R5, !PT ;  /* 0x000000051d007209 */ /* 0x000fe60007810000 */
[----:B------:R-:W4:Y:S01]  /*8be0*/  MUFU.TANH R15, R15 ;  /* 0x0000000f000f7308 */ /* 0x000f220000002400 */
[----:B------:R-:W-:Y:S02]  /*8bf0*/  FMNMX.FTZ R5, R218, R139, !PT ;  /* 0x0000008bda057209 */ /* 0x000fe40007810000 */
[----:B-1----:R-:W-:Y:S02]  /*8c00*/  FMNMX.FTZ R0, R28, R0, !PT ;  /* 0x000000001c007209 */ /* 0x002fe40007810000 */
[----:B------:R-:W-:Y:S02]  /*8c10*/  FMNMX.FTZ R5, R219, R5, !PT ;  /* 0x00000005db057209 */ /* 0x000fe40007810000 */
[----:B------:R-:W-:Y:S02]  /*8c20*/  FMNMX.FTZ R0, R25, R0, !PT ;  /* 0x0000000019007209 */ /* 0x000fe40007810000 */
[----:B------:R-:W-:Y:S01]  /*8c30*/  MOV R57, R235 ;  /* 0x000000eb00397202 */ /* 0x000fe20000000f00 */
[----:B------:R-:W1:Y:S01]  /*8c40*/  MUFU.TANH R66, R66 ;  /* 0x0000004200427308 */ /* 0x000e620000002400 */
[----:B------:R-:W-:Y:S02]  /*8c50*/  FMNMX.FTZ R0, R11, R0, !PT ;  /* 0x000000000b007209 */ /* 0x000fe40007810000 */
[----:B------:R-:W-:Y:S03]  /*8c60*/  FMNMX.FTZ R5, R14, R5, !PT ;  /* 0x000000050e057209 */ /* 0x000fe60007810000 */
[----:B------:R-:W2:Y:S04]  /*8c70*/  SHFL.BFLY PT, R135, R0, 0x2, 0x1f ;  /* 0x0c401f0000877f89 */ /* 0x000ea800000e0000 */
[----:B------:R-:W2:Y:S01]  /*8c80*/  MUFU.TANH R67, R67 ;  /* 0x0000004300437308 */ /* 0x000ea20000002400 */
[----:B----4-:R-:W-:Y:S04]  /*8c90*/  FMNMX.FTZ R5, R15, R5, !PT ;  /* 0x000000050f057209 */ /* 0x010fe80007810000 */
[----:B------:R-:W-:Y:S05]  /*8ca0*/  FMNMX.FTZ R5, R24, R5, !PT ;  /* 0x0000000518057209 */ /* 0x000fea0007810000 */
[----:B------:R-:W4:Y:S01]  /*8cb0*/  MUFU.TANH R235, R42 ;  /* 0x0000002a00eb7308 */ /* 0x000f220000002400 */
[----:B------:R-:W-:Y:S02]  /*8cc0*/  FMNMX.FTZ R5, R57, R5, !PT ;  /* 0x0000000539057209 */ /* 0x000fe40007810000 */
[----:B-1----:R-:W-:Y:S02]  /*8cd0*/  FMNMX.FTZ R2, R66, R2, !PT ;  /* 0x0000000242027209 */ /* 0x002fe40007810000 */
[----:B------:R-:W-:Y:S02]  /*8ce0*/  FMNMX.FTZ R5, R51, R5, !PT ;  /* 0x0000000533057209 */ /* 0x000fe40007810000 */
[----:B--2---:R-:W-:Y:S03]  /*8cf0*/  FMNMX.FTZ R135, R0, R135, !PT ;  /* 0x0000008700877209 */ /* 0x004fe60007810000 */
[----:B------:R-:W1:Y:S01]  /*8d00*/  MUFU.TANH R34, R46 ;  /* 0x0000002e00227308 */ /* 0x000e620000002400 */
[----:B------:R-:W-:Y:S02]  /*8d10*/  FMNMX.FTZ R0, R49, R5, !PT ;  /* 0x0000000531007209 */ /* 0x000fe40007810000 */
[----:B------:R-:W-:Y:S05]  /*8d20*/  FMNMX.FTZ R2, R67, R2, !PT ;  /* 0x0000000243027209 */ /* 0x000fea0007810000 */
[----:B------:R-:W2:Y:S02]  /*8d30*/  SHFL.BFLY PT, R6, R2, 0x2, 0x1f ;  /* 0x0c401f0002067f89 */ /* 0x000ea400000e0000 */
[----:B------:R-:W2:Y:S01]  /*8d40*/  MUFU.TANH R61, R47 ;  /* 0x0000002f003d7308 */ /* 0x000ea20000002400 */
[----:B----4-:R-:W-:Y:S01]  /*8d50*/  FMNMX.FTZ R5, R235, R0, !PT ;  /* 0x00000000eb057209 */ /* 0x010fe20007810000 */
[----:B------:R-:W-:Y:S01]  /*8d60*/  FMUL.FTZ R0, R63, c[0x0][0x320] ;  /* 0x0000c8003f007a20 */ /* 0x000fe20000410000 */
[----:B------:R-:W-:Y:S02]  /*8d70*/  MOV R63, R10 ;  /* 0x0000000a003f7202 */ /* 0x000fe40000000f00 */
[----:B------:R-:W-:Y:S02]  /*8d80*/  FMNMX.FTZ R5, R62, R5, !PT ;  /* 0x000000053e057209 */ /* 0x000fe40007810000 */
[----:B------:R-:W-:Y:S03]  /*8d90*/  MOV R42, R21 ;  /* 0x00000015002a7202 */ /* 0x000fe60000000f00 */
[----:B------:R4:W-:Y:S01]  /*8da0*/  MUFU.TANH R188, R0 ;  /* 0x0000000000bc7308 */ /* 0x0009e20000002400 */
[----:B-1----:R-:W-:Y:S02]  /*8db0*/  FMNMX.FTZ R4, R34, R5, !PT ;  /* 0x0000000522047209 */ /* 0x002fe40007810000 */
[----:B------:R-:W-:Y:S07]  /*8dc0*/  MOV R46, R29 ;  /* 0x0000001d002e7202 */ /* 0x000fee0000000f00 */
[----:B------:R1:W1:Y:S01]  /*8dd0*/  MUFU.TANH R43, R58 ;  /* 0x0000003a002b7308 */ /* 0x0002620000002400 */
[----:B--2---:R-:W-:Y:S02]  /*8de0*/  FMNMX.FTZ R2, R2, R6, !PT ;  /* 0x0000000602027209 */ /* 0x004fe40007810000 */
[----:B------:R-:W-:Y:S01]  /*8df0*/  FMNMX.FTZ R4, R61, R4, !PT ;  /* 0x000000043d047209 */ /* 0x000fe20007810000 */
[----:B------:R-:W2:Y:S01]  /*8e00*/  SHFL.BFLY PT, R6, R135, 0x1, 0x1f ;  /* 0x0c201f0087067f89 */ /* 0x000ea200000e0000 */
[----:B------:R-:W-:Y:S05]  /*8e10*/  MOV R47, R28 ;  /* 0x0000001c002f7202 */ /* 0x000fea0000000f00 */
[----:B------:R2:W2:Y:S02]  /*8e20*/  MUFU.TANH R41, R59 ;  /* 0x0000003b00297308 */ /* 0x0004a40000002400 */
[----:B------:R-:W2:Y:S01]  /*8e30*/  SHFL.BFLY PT, R136, R2, 0x1, 0x1f ;  /* 0x0c201f0002887f89 */ /* 0x000ea200000e0000 */
[----:B----4-:R-:W-:Y:S04]  /*8e40*/  FADD.FTZ R0, -R137, R3 ;  /* 0x0000000389007221 */ /* 0x010fe80000010100 */
[----:B------:R-:W-:Y:S04]  /*8e50*/  FMUL.FTZ R0, R0, c[0x0][0x2d0] ;  /* 0x0000b40000007a20 */ /* 0x000fe80000410000 */
[----:B------:R4:W4:Y:S01]  /*8e60*/  MUFU.EX2 R134, R0 ;  /* 0x0000000000867308 */ /* 0x0009220000000800 */
[----:B-1----:R-:W-:Y:S02]  /*8e70*/  MOV R58, R11 ;  /* 0x0000000b003a7202 */ /* 0x002fe40000000f00 */
[----:B--2---:R-:W-:Y:S02]  /*8e80*/  FMNMX.FTZ R135, R135, R6, !PT ;  /* 0x0000000687877209 */ /* 0x004fe40007810000 */
[----:B------:R-:W-:Y:S02]  /*8e90*/  MOV R59, R27 ;  /* 0x0000001b003b7202 */ /* 0x000fe40000000f00 */
[----:B------:R-:W-:Y:S02]  /*8ea0*/  FMNMX.FTZ R136, R2, R136, !PT ;  /* 0x0000008802887209 */ /* 0x000fe40007810000 */
[----:B------:R-:W-:Y:S01]  /*8eb0*/  FMNMX.FTZ R2, R43, R4, !PT ;  /* 0x000000042b027209 */ /* 0x000fe20007810000 */
[----:B------:R-:W-:Y:S02]  /*8ec0*/  FFMA.FTZ R4, R191, c[0x0][0x2d0], -R208 ;  /* 0x0000b400bf047a23 */ /* 0x000fe400000108d0 */
[C---:B------:R-:W-:Y:S02]  /*8ed0*/  FMUL.FTZ R191, R136.reuse, c[0x0][0x2d0] ;  /* 0x0000b40088bf7a20 */ /* 0x040fe40000410000 */
[----:B------:R-:W-:Y:S01]  /*8ee0*/  MUFU.EX2 R215, R4 ;  /* 0x0000000400d77308 */ /* 0x000fe20000000800 */
[----:B----4-:R-:W-:Y:S01]  /*8ef0*/  FMNMX.FTZ R0, R41, R2, !PT ;  /* 0x0000000229007209 */ /* 0x010fe20007810000 */
[----:B------:R-:W-:Y:S02]  /*8f00*/  FADD.FTZ R2, -R136, R132 ;  /* 0x0000008488027221 */ /* 0x000fe40000010100 */
[----:B------:R-:W-:Y:S01]  /*8f10*/  FMUL.FTZ R32, R134, R168 ;  /* 0x000000a886207220 */ /* 0x000fe20000410000 */
[----:B------:R-:W-:Y:S01]  /*8f20*/  FMNMX.FTZ R0, R189, R0, !PT ;  /* 0x00000000bd007209 */ /* 0x000fe20007810000 */
[----:B------:R-:W-:Y:S01]  /*8f30*/  FMUL.FTZ R2, R2, c[0x0][0x2d0] ;  /* 0x0000b40002027a20 */ /* 0x000fe20000410000 */
[----:B------:R-:W-:Y:S01]  /*8f40*/  MOV R168, R45 ;  /* 0x0000002d00a87202 */ /* 0x000fe20000000f00 */
[----:B------:R-:W-:Y:S01]  /*8f50*/  FMUL.FTZ R68, R134, R68 ;  /* 0x0000004486447220 */ /* 0x000fe20000410000 */
[----:B------:R-:W-:Y:S01]  /*8f60*/  FMNMX.FTZ R0, R188, R0, !PT ;  /* 0x00000000bc007209 */ /* 0x000fe20007810000 */
[----:B------:R1:W2:Y:S01]  /*8f70*/  MUFU.EX2 R133, R2 ;  /* 0x0000000200857308 */ /* 0x0002a20000000800 */
[C---:B------:R-:W-:Y:S02]  /*8f80*/  FMUL.FTZ R69, R134.reuse, R69 ;  /* 0x0000004586457220 */ /* 0x040fe40000410000 */
[C---:B------:R-:W-:Y:S01]  /*8f90*/  FMUL.FTZ R80, R134.reuse, R80 ;  /* 0x0000005086507220 */ /* 0x040fe20000410000 */
[----:B------:R-:W4:Y:S01]  /*8fa0*/  SHFL.BFLY PT, R3, R0, 0x2, 0x1f ;  /* 0x0c401f0000037f89 */ /* 0x000f2200000e0000 */
[C---:B------:R-:W-:Y:S02]  /*8fb0*/  FMUL.FTZ R81, R134.reuse, R81 ;  /* 0x0000005186517220 */ /* 0x040fe40000410000 */
        /* <DEDUP_REMOVED lines=8> */
[----:B------:R-:W-:Y:S02]  /*9040*/  FMUL.FTZ R116, R134, R116 ;  /* 0x0000007486747220 */ /* 0x000fe40000410000 */
[----:B-1----:R-:W-:Y:S01]  /*9050*/  FADD.FTZ R2, -R135, R138 ;  /* 0x0000008a87027221 */ /* 0x002fe20000010100 */
[----:B------:R-:W-:Y:S01]  /*9060*/  MOV R138, R23 ;  /* 0x00000017008a7202 */ /* 0x000fe20000000f00 */
[----:B--2---:R-:W-:Y:S01]  /*9070*/  FMUL.FTZ R70, R133, R70 ;  /* 0x0000004685467220 */ /* 0x004fe20000410000 */
[----:B----4-:R-:W-:Y:S01]  /*9080*/  FMNMX.FTZ R0, R0, R3, !PT ;  /* 0x0000000300007209 */ /* 0x010fe20007810000 */
[--C-:B------:R-:W-:Y:S02]  /*9090*/  FFMA.FTZ R3, R17, c[0x0][0x2d0], -R208.reuse ;  /* 0x0000b40011037a23 */ /* 0x100fe400000108d0 */
[----:B------:R-:W-:Y:S02]  /*90a0*/  FMUL.FTZ R2, R2, c[0x0][0x2d0] ;  /* 0x0000b40002027a20 */ /* 0x000fe40000410000 */
[----:B------:R1:W-:Y:S01]  /*90b0*/  MUFU.EX2 R241, R3 ;  /* 0x0000000300f17308 */ /* 0x0003e20000000800 */
[C---:B------:R-:W-:Y:S02]  /*90c0*/  FMUL.FTZ R17, R134.reuse, R153 ;  /* 0x0000009986117220 */ /* 0x040fe40000410000 */
[C---:B------:R-:W-:Y:S02]  /*90d0*/  FMUL.FTZ R71, R133.reuse, R71 ;  /* 0x0000004785477220 */ /* 0x040fe40000410000 */
[C---:B------:R-:W-:Y:S02]  /*90e0*/  FMUL.FTZ R82, R133.reuse, R82 ;  /* 0x0000005285527220 */ /* 0x040fe40000410000 */
[C---:B------:R-:W-:Y:S02]  /*90f0*/  FMUL.FTZ R83, R133.reuse, R83 ;  /* 0x0000005385537220 */ /* 0x040fe40000410000 */
[C---:B------:R-:W-:Y:S01]  /*9100*/  FMUL.FTZ R86, R133.reuse, R86 ;  /* 0x0000005685567220 */ /* 0x040fe20000410000 */
[----:B------:R2:W4:Y:S01]  /*9110*/  MUFU.EX2 R132, R2 ;  /* 0x0000000200847308 */ /* 0x0005220000000800 */
[C---:B------:R-:W-:Y:S02]  /*9120*/  FMUL.FTZ R87, R133.reuse, R87 ;  /* 0x0000005785577220 */ /* 0x040fe40000410000 */
[C---:B------:R-:W-:Y:S02]  /*9130*/  FMUL.FTZ R98, R133.reuse, R98 ;  /* 0x0000006285627220 */ /* 0x040fe40000410000 */
[C---:B------:R-:W-:Y:S02]  /*9140*/  FMUL.FTZ R99, R133.reuse, R99 ;  /* 0x0000006385637220 */ /* 0x040fe40000410000 */
[C---:B------:R-:W-:Y:S02]  /*9150*/  FMUL.FTZ R102, R133.reuse, R102 ;  /* 0x0000006685667220 */ /* 0x040fe40000410000 */
[C---:B------:R-:W-:Y:S02]  /*9160*/  FMUL.FTZ R103, R133.reuse, R103 ;  /* 0x0000006785677220 */ /* 0x040fe40000410000 */
[C---:B------:R-:W-:Y:S02]  /*9170*/  FMUL.FTZ R114, R133.reuse, R114 ;  /* 0x0000007285727220 */ /* 0x040fe40000410000 */
[----:B------:R-:W-:Y:S02]  /*9180*/  FMUL.FTZ R115, R133, R115 ;  /* 0x0000007385737220 */ /* 0x000fe40000410000 */
[--C-:B-1----:R-:W-:Y:S02]  /*9190*/  FFMA.FTZ R3, R213, c[0x0][0x2d0], -R191.reuse ;  /* 0x0000b400d5037a23 */ /* 0x102fe400000108bf */
[----:B------:R-:W-:Y:S02]  /*91a0*/  FMUL.FTZ R117, R134, R117 ;  /* 0x0000007586757220 */ /* 0x000fe40000410000 */
[----:B------:R1:W-:Y:S01]  /*91b0*/  MUFU.EX2 R214, R3 ;  /* 0x0000000300d67308 */ /* 0x0003e20000000800 */
[C---:B------:R-:W-:Y:S02]  /*91c0*/  FMUL.FTZ R118, R133.reuse, R118 ;  /* 0x0000007685767220 */ /* 0x040fe40000410000 */
[----:B------:R-:W-:Y:S02]  /*91d0*/  FMUL.FTZ R119, R133, R119 ;  /* 0x0000007785777220 */ /* 0x000fe40000410000 */
[----:B--2---:R-:W-:Y:S02]  /*91e0*/  FFMA.FTZ R2, R190, c[0x0][0x2d0], -R208 ;  /* 0x0000b400be027a23 */ /* 0x004fe400000108d0 */
[----:B------:R-:W-:Y:S02]  /*91f0*/  FMUL.FTZ R190, R135, c[0x0][0x2d0] ;  /* 0x0000b40087be7a20 */ /* 0x000fe40000410000 */
[C---:B----4-:R-:W-:Y:S01]  /*9200*/  FMUL.FTZ R45, R132.reuse, R181 ;  /* 0x000000b5842d7220 */ /* 0x050fe20000410000 */
[----:B------:R2:W-:Y:S01]  /*9210*/  MUFU.EX2 R222, R2 ;  /* 0x0000000200de7308 */ /* 0x0005e20000000800 */
[----:B------:R-:W-:Y:S02]  /*9220*/  FFMA.FTZ R10, R217, c[0x0][0x2d0], -R190 ;  /* 0x0000b400d90a7a23 */ /* 0x000fe400000108be */
[C---:B------:R-:W-:Y:S01]  /*9230*/  FMUL.FTZ R28, R132.reuse, R164 ;  /* 0x000000a4841c7220 */ /* 0x040fe20000410000 */
[----:B------:R-:W-:Y:S01]  /*9240*/  MOV R164, R59 ;  /* 0x0000003b00a47202 */ /* 0x000fe20000000f00 */
[C---:B------:R-:W-:Y:S01]  /*9250*/  FMUL.FTZ R29, R132.reuse, R165 ;  /* 0x000000a5841d7220 */ /* 0x040fe20000410000 */
[----:B------:R-:W-:Y:S01]  /*9260*/  MOV R165, R62 ;  /* 0x0000003e00a57202 */ /* 0x000fe20000000f00 */
[C---:B------:R-:W-:Y:S02]  /*9270*/  FMUL.FTZ R40, R132.reuse, R176 ;  /* 0x000000b084287220 */ /* 0x040fe40000410000 */
[C---:B------:R-:W-:Y:S01]  /*9280*/  FMUL.FTZ R72, R132.reuse, R72 ;  /* 0x0000004884487220 */ /* 0x040fe20000410000 */
[----:B------:R-:W-:Y:S01]  /*9290*/  MUFU.EX2 R213, R10 ;  /* 0x0000000a00d57308 */ /* 0x000fe20000000800 */
[----:B------:R-:W-:Y:S01]  /*92a0*/  FMUL.FTZ R73, R132, R73 ;  /* 0x0000004984497220 */ /* 0x000fe20000410000 */
[----:B---3--:R-:W-:Y:S01]  /*92b0*/  @P1 IADD3 R4, P4, R7, UR20, RZ ;  /* 0x0000001407041c10 */ /* 0x008fe2000ff9e0ff */
[--C-:B-1----:R-:W-:Y:S02]  /*92c0*/  FFMA.FTZ R3, R212, c[0x0][0x2d0], -R191.reuse ;  /* 0x0000b400d4037a23 */ /* 0x102fe400000108bf */
[----:B------:R-:W-:Y:S01]  /*92d0*/  FMUL.FTZ R76, R132, R76 ;  /* 0x0000004c844c7220 */ /* 0x000fe20000410000 */
[----:B------:R-:W-:Y:S01]  /*92e0*/  @P1 IADD3.X R9, R30, UR17, RZ, P4, !PT ;  /* 0x000000111e091c10 */ /* 0x000fe2000a7fe4ff */
[C---:B------:R-:W-:Y:S03]  /*92f0*/  FMUL.FTZ R77, R132.reuse, R77 ;  /* 0x0000004d844d7220 */ /* 0x040fe60000410000 */
[----:B------:R1:W-:Y:S01]  /*9300*/  MUFU.EX2 R221, R3 ;  /* 0x0000000300dd7308 */ /* 0x0003e20000000800 */
[C---:B------:R-:W-:Y:S02]  /*9310*/  FMUL.FTZ R88, R132.reuse, R88 ;  /* 0x0000005884587220 */ /* 0x040fe40000410000 */
[----:B------:R-:W-:Y:S02]  /*9320*/  FMUL.FTZ R89, R132, R89 ;  /* 0x0000005984597220 */ /* 0x000fe40000410000 */
[----:B--2---:R-:W-:Y:S02]  /*9330*/  FFMA.FTZ R2, R16, c[0x0][0x2d0], -R208 ;  /* 0x0000b40010027a23 */ /* 0x004fe400000108d0 */
[----:B------:R-:W-:Y:S01]  /*9340*/  FMUL.FTZ R16, R134, R152 ;  /* 0x0000009886107220 */ /* 0x000fe20000410000 */
[----:B------:R-:W-:Y:S01]  /*9350*/  MOV R152, R42 ;  /* 0x0000002a00987202 */ /* 0x000fe20000000f00 */
[C---:B------:R-:W-:Y:S01]  /*9360*/  FMUL.FTZ R92, R132.reuse, R92 ;  /* 0x0000005c845c7220 */ /* 0x040fe20000410000 */
[----:B------:R2:W-:Y:S01]  /*9370*/  MUFU.EX2 R231, R2 ;  /* 0x0000000200e77308 */ /* 0x0005e20000000800 */
[C---:B------:R-:W-:Y:S02]  /*9380*/  FMUL.FTZ R93, R132.reuse, R93 ;  /* 0x0000005d845d7220 */ /* 0x040fe40000410000 */
[C---:B------:R-:W-:Y:S02]  /*9390*/  FMUL.FTZ R104, R132.reuse, R104 ;  /* 0x0000006884687220 */ /* 0x040fe40000410000 */
[C---:B------:R-:W-:Y:S02]  /*93a0*/  FMUL.FTZ R105, R132.reuse, R105 ;  /* 0x0000006984697220 */ /* 0x040fe40000410000 */
[C---:B------:R-:W-:Y:S02]  /*93b0*/  FMUL.FTZ R108, R132.reuse, R108 ;  /* 0x0000006c846c7220 */ /* 0x040fe40000410000 */
[C---:B------:R-:W-:Y:S02]  /*93c0*/  FMUL.FTZ R109, R132.reuse, R109 ;  /* 0x0000006d846d7220 */ /* 0x040fe40000410000 */
[C---:B------:R-:W-:Y:S02]  /*93d0*/  FMUL.FTZ R120, R132.reuse, R120 ;  /* 0x0000007884787220 */ /* 0x040fe40000410000 */
[----:B------:R-:W-:Y:S02]  /*93e0*/  FMUL.FTZ R121, R132, R121 ;  /* 0x0000007984797220 */ /* 0x000fe40000410000 */
[----:B-1----:R-:W-:Y:S02]  /*93f0*/  FFMA.FTZ R3, R18, c[0x0][0x2d0], -R191 ;  /* 0x0000b40012037a23 */ /* 0x002fe400000108bf */
[----:B------:R-:W-:Y:S02]  /*9400*/  FMUL.FTZ R18, R133, R154 ;  /* 0x0000009a85127220 */ /* 0x000fe40000410000 */
[----:B------:R1:W-:Y:S01]  /*9410*/  MUFU.EX2 R223, R3 ;  /* 0x0000000300df7308 */ /* 0x0003e20000000800 */
[C---:B------:R-:W-:Y:S02]  /*9420*/  FMUL.FTZ R124, R132.reuse, R124 ;  /* 0x0000007c847c7220 */ /* 0x040fe40000410000 */
[----:B------:R-:W-:Y:S01]  /*9430*/  FMUL.FTZ R125, R132, R125 ;  /* 0x0000007d847d7220 */ /* 0x000fe20000410000 */
[----:B--2---:R-:W2:Y:S01]  /*9440*/  SHFL.BFLY PT, R2, R0, 0x1, 0x1f ;  /* 0x0c201f0000027f89 */ /* 0x004ea200000e0000 */
[----:B-1----:R-:W-:Y:S01]  /*9450*/  @P1 IADD3 R3, P6, R8, UR20, RZ ;  /* 0x0000001408031c10 */ /* 0x002fe2000ffde0ff */
[----:B------:R-:W-:Y:S01]  /*9460*/  @UP1 UIADD3 UR20, UP0, UR12, 0x80, URZ ;  /* 0x000000800c141890 */ /* 0x000fe2000ff1e03f */
[C---:B------:R-:W-:Y:S02]  /*9470*/  @P1 LEA R8, P2, R4.reuse, c[0x0][0x1c8], 0x1 ;  /* 0x0000720004081a11 */ /* 0x040fe400078408ff */
[----:B------:R-:W-:Y:S02]  /*9480*/  @P1 LEA R6, P5, R3, c[0x0][0x1c8], 0x1 ;  /* 0x0000720003061a11 */ /* 0x000fe400078a08ff */
[----:B------:R-:W-:Y:S01]  /*9490*/  @P1 IADD3.X R5, R33, UR17, RZ, P6, !PT ;  /* 0x0000001121051c10 */ /* 0x000fe2000b7fe4ff */
[----:B------:R-:W-:Y:S01]  /*94a0*/  @UP1 UIADD3.X UR17, URZ, UR9, URZ, UP0, !UPT ;  /* 0x000000093f111290 */ /* 0x000fe200087fe43f */
[----:B------:R-:W-:Y:S01]  /*94b0*/  @P1 LEA.HI.X R9, R4, c[0x0][0x1cc], R9, 0x1, P2 ;  /* 0x0000730004091a11 */ /* 0x000fe200010f0c09 */
[----:B------:R-:W-:Y:S01]  /*94c0*/  FMUL.FTZ R33, R134, R169 ;  /* 0x000000a986217220 */ /* 0x000fe20000410000 */
[----:B------:R-:W-:Y:S01]  /*94d0*/  @P1 LEA.HI.X R7, R3, c[0x0][0x1cc], R5, 0x1, P5 ;  /* 0x0000730003071a11 */ /* 0x000fe200028f0c05 */
[--C-:B------:R-:W-:Y:S01]  /*94e0*/  FFMA.FTZ R3, R216, c[0x0][0x2d0], -R190.reuse ;  /* 0x0000b400d8037a23 */ /* 0x100fe200000108be */
[----:B------:R-:W-:Y:S02]  /*94f0*/  @P1 IADD3 R4, P4, R6, UR21, RZ ;  /* 0x0000001506041c10 */ /* 0x000fe4000ff9e0ff */
[----:B--2---:R-:W-:Y:S01]  /*9500*/  FMNMX.FTZ R2, R0, R2, !PT ;  /* 0x0000000200027209 */ /* 0x004fe20007810000 */
[----:B------:R1:W-:Y:S01]  /*9510*/  @P1 LDGSTS.E.BYPASS.LTC128B.128 [R244+0x4100], [R6.64], !P3 ;  /* 0x0410000006f41fae */ /* 0x0003e2000d901d52 */
[----:B------:R2:W-:Y:S01]  /*9520*/  MUFU.EX2 R216, R3 ;  /* 0x0000000300d87308 */ /* 0x0005e20000000800 */
[----:B------:R-:W-:Y:S01]  /*9530*/  @P1 IADD3.X R5, R7, UR22, RZ, P4, !PT ;  /* 0x0000001607051c10 */ /* 0x000fe2000a7fe4ff */
[----:B------:R-:W-:Y:S01]  /*9540*/  FFMA.FTZ R0, R19, c[0x0][0x2d0], -R191 ;  /* 0x0000b40013007a23 */ /* 0x000fe200000108bf */
[----:B------:R-:W-:Y:S01]  /*9550*/  MOV R169, R34 ;  /* 0x0000002200a97202 */ /* 0x000fe20000000f00 */
[C---:B------:R-:W-:Y:S02]  /*9560*/  FMUL.FTZ R19, R133.reuse, R155 ;  /* 0x0000009b85137220 */ /* 0x040fe40000410000 */
[C---:B------:R-:W-:Y:S01]  /*9570*/  FMUL.FTZ R34, R133.reuse, R170 ;  /* 0x000000aa85227220 */ /* 0x040fe20000410000 */
[----:B------:R3:W-:Y:S01]  /*9580*/  @P1 LDGSTS.E.BYPASS.LTC128B.128 [R244+0x6100], [R8.64], !P0 ;  /* 0x0610000008f41fae */ /* 0x0007e2000c101d52 */
[----:B------:R-:W-:Y:S01]  /*9590*/  MOV R170, R35 ;  /* 0x0000002300aa7202 */ /* 0x000fe20000000f00 */
[----:B------:R-:W-:Y:S01]  /*95a0*/  FMUL.FTZ R35, R133, R171 ;  /* 0x000000ab85237220 */ /* 0x000fe20000410000 */
[----:B------:R4:W3:Y:S01]  /*95b0*/  MUFU.EX2 R242, R0 ;  /* 0x0000000000f27308 */ /* 0x0008e20000000800 */
[----:B------:R-:W-:Y:S01]  /*95c0*/  MOV R171, R49 ;  /* 0x0000003100ab7202 */ /* 0x000fe20000000f00 */
[----:B------:R-:W-:Y:S03]  /*95d0*/  FMUL.FTZ R49, R134, R185 ;  /* 0x000000b986317220 */ /* 0x000fe60000410000 */
[----:B------:R3:W-:Y:S08]  /*95e0*/  @P1 LDGSTS.E.BYPASS.LTC128B.128 [R244+0x4900], [R4.64], !P3 ;  /* 0x0490000004f41fae */ /* 0x0007f0000d901d52 */
[----:B------:R3:W-:Y:S01]  /*95f0*/  @P1 LDGSTS.E.BYPASS.LTC128B.128 [R244+0x6900], [R4.64+0x80], !P0 ;  /* 0x0690008004f41fae */ /* 0x0007e2000c101d52 */
[--C-:B--2---:R-:W-:Y:S01]  /*9600*/  FFMA.FTZ R3, R12, c[0x0][0x2d0], -R190.reuse ;  /* 0x0000b4000c037a23 */ /* 0x104fe200000108be */
[----:B-1----:R-:W-:Y:S01]  /*9610*/  @P1 IADD3 R6, P2, R4, UR21, RZ ;  /* 0x0000001504061c10 */ /* 0x002fe2000ff5e0ff */
[C---:B------:R-:W-:Y:S02]  /*9620*/  FMUL.FTZ R12, R132.reuse, R148 ;  /* 0x00000094840c7220 */ /* 0x040fe40000410000 */
[----:B------:R1:W-:Y:S01]  /*9630*/  MUFU.EX2 R217, R3 ;  /* 0x0000000300d97308 */ /* 0x0003e20000000800 */
[----:B------:R-:W-:Y:S01]  /*9640*/  MOV R148, R25 ;  /* 0x0000001900947202 */ /* 0x000fe20000000f00 */
[----:B------:R-:W-:Y:S01]  /*9650*/  FMUL.FTZ R25, R132, R161 ;  /* 0x000000a184197220 */ /* 0x000fe20000410000 */
[C---:B------:R-:W-:Y:S02]  /*9660*/  @P1 IADD3.X R7, R5.reuse, UR22, RZ, P2, !PT ;  /* 0x0000001605071c10 */ /* 0x040fe400097fe4ff */
[----:B------:R-:W-:Y:S01]  /*9670*/  @P1 IADD3 R10, P2, R4, UR20, RZ ;  /* 0x00000014040a1c10 */ /* 0x000fe2000ff5e0ff */
[----:B----4-:R-:W-:Y:S01]  /*9680*/  FADD.FTZ R0, -R2, R139 ;  /* 0x0000008b02007221 */ /* 0x010fe20000010100 */
[----:B---3--:R-:W-:Y:S01]  /*9690*/  @P1 IADD3 R8, P4, R6, UR21, RZ ;  /* 0x0000001506081c10 */ /* 0x008fe2000ff9e0ff */
[----:B------:R2:W-:Y:S01]  /*96a0*/  @P1 LDGSTS.E.BYPASS.LTC128B.128 [R244+0x5100], [R6.64], !P3 ;  /* 0x0510000006f41fae */ /* 0x0005e2000d901d52 */
[----:B------:R-:W-:Y:S01]  /*96b0*/  @P1 IADD3.X R11, R5, UR17, RZ, P2, !PT ;  /* 0x00000011050b1c10 */ /* 0x000fe200097fe4ff */
[----:B------:R-:W-:Y:S01]  /*96c0*/  FMUL.FTZ R0, R0, c[0x0][0x2d0] ;  /* 0x0000b40000007a20 */ /* 0x000fe20000410000 */
[----:B------:R-:W-:Y:S02]  /*96d0*/  @P1 IADD3.X R9, R7, UR22, RZ, P4, !PT ;  /* 0x0000001607091c10 */ /* 0x000fe4000a7fe4ff */
[----:B------:R-:W-:Y:S02]  /*96e0*/  MOV R139, R22 ;  /* 0x00000016008b7202 */ /* 0x000fe40000000f00 */
[----:B------:R-:W-:Y:S01]  /*96f0*/  MOV R155, R148 ;  /* 0x00000094009b7202 */ /* 0x000fe20000000f00 */
[----:B------:R3:W-:Y:S01]  /*9700*/  @P1 LDGSTS.E.BYPASS.LTC128B.128 [R244+0x7100], [R10.64], !P0 ;  /* 0x071000000af41fae */ /* 0x0007e2000c101d52 */
[----:B------:R-:W4:Y:S01]  /*9710*/  MUFU.EX2 R0, R0 ;  /* 0x0000000000007308 */ /* 0x000f220000000800 */
[----:B------:R-:W-:Y:S01]  /*9720*/  MOV R161, R61 ;  /* 0x0000003d00a17202 */ /* 0x000fe20000000f00 */
[----:B------:R-:W-:Y:S01]  /*9730*/  FMUL.FTZ R61, R132, R201 ;  /* 0x000000c9843d7220 */ /* 0x000fe20000410000 */
[----:B------:R-:W-:Y:S04]  /*9740*/  @P1 IADD3 R4, P2, R6, UR20, RZ ;  /* 0x0000001406041c10 */ /* 0x000fe8000ff5e0ff */
[----:B------:R3:W-:Y:S01]  /*9750*/  @P1 LDGSTS.E.BYPASS.LTC128B.128 [R244+0x5900], [R8.64], !P3 ;  /* 0x0590000008f41fae */ /* 0x0007e2000d901d52 */
[----:B-1----:R-:W-:Y:S01]  /*9760*/  FFMA.FTZ R3, R13, c[0x0][0x2d0], -R190 ;  /* 0x0000b4000d037a23 */ /* 0x002fe200000108be */
[----:B------:R-:W-:Y:S01]  /*9770*/  @P1 IADD3.X R5, R7, UR17, RZ, P2, !PT ;  /* 0x0000001107051c10 */ /* 0x000fe200097fe4ff */
[C---:B------:R-:W-:Y:S01]  /*9780*/  FMUL.FTZ R13, R132.reuse, R149 ;  /* 0x00000095840d7220 */ /* 0x040fe20000410000 */
[----:B------:R-:W-:Y:S01]  /*9790*/  MOV R149, R24 ;  /* 0x0000001800957202 */ /* 0x000fe20000000f00 */
[----:B------:R1:W1:Y:S01]  /*97a0*/  MUFU.EX2 R220, R3 ;  /* 0x0000000300dc7308 */ /* 0x0002620000000800 */
[----:B------:R-:W-:Y:S01]  /*97b0*/  FMUL.FTZ R24, R132, R160 ;  /* 0x000000a084187220 */ /* 0x000fe20000410000 */
[----:B------:R-:W-:Y:S01]  /*97c0*/  MOV R160, R46 ;  /* 0x0000002e00a07202 */ /* 0x000fe20000000f00 */
[----:B------:R1:W-:Y:S01]  /*97d0*/  @P1 LDGSTS.E.BYPASS.LTC128B.128 [R244+0x7900], [R4.64], !P0 ;  /* 0x0790000004f41fae */ /* 0x0003e2000c101d52 */
[----:B------:R-:W-:Y:S01]  /*97e0*/  MOV R176, R149 ;  /* 0x0000009500b07202 */ /* 0x000fe20000000f00 */
[----:B--2---:R-:W-:Y:S01]  /*97f0*/  FMUL.FTZ R7, R133, R147 ;  /* 0x0000009385077220 */ /* 0x004fe20000410000 */
[----:B------:R-:W-:Y:S05]  /*9800*/  F2FP.BF16.PACK_AB R147, R242, R223 ;  /* 0x000000dff293723e */ /* 0x000fea00000010ff */
[----:B------:R-:W-:Y:S01]  /*9810*/  LDSM.16.MT88.4 R36, [R226+0x100] ;  /* 0x00010000e224783b */ /* 0x000fe20000004200 */
[----:B----4-:R-:W-:Y:S01]  /*9820*/  FMUL.FTZ R31, R0, R167 ;  /* 0x000000a7001f7220 */ /* 0x010fe20000410000 */
[----:B------:R-:W-:Y:S01]  /*9830*/  MOV R167, R138 ;  /* 0x0000008a00a77202 */ /* 0x000fe20000000f00 */
[--C-:B------:R-:W-:Y:S02]  /*9840*/  FFMA.FTZ R138, R248, c[0x0][0x2d0], -R208.reuse ;  /* 0x0000b400f88a7a23 */ /* 0x100fe400000108d0 */
[C---:B------:R-:W-:Y:S02]  /*9850*/  FMUL.FTZ R42, R0.reuse, R178 ;  /* 0x000000b2002a7220 */ /* 0x040fe40000410000 */
[----:B------:R2:W-:Y:S01]  /*9860*/  MUFU.EX2 R178, R138 ;  /* 0x0000008a00b27308 */ /* 0x0005e20000000800 */
[C---:B---3--:R-:W-:Y:S01]  /*9870*/  FMUL.FTZ R10, R0.reuse, R142 ;  /* 0x0000008e000a7220 */ /* 0x048fe20000410000 */
[----:B------:R-:W-:Y:S01]  /*9880*/  LDSM.16.MT88.4 R52, [R228+0x100] ;  /* 0x00010000e434783b */ /* 0x000fe20000004200 */
[----:B------:R-:W-:Y:S02]  /*9890*/  FMUL.FTZ R11, R0, R143 ;  /* 0x0000008f000b7220 */ /* 0x000fe40000410000 */
[----:B------:R-:W-:Y:S01]  /*98a0*/  FMUL.FTZ R8, R132, R140 ;  /* 0x0000008c84087220 */ /* 0x000fe20000410000 */
[----:B------:R-:W-:Y:S01]  /*98b0*/  F2FP.BF16.PACK_AB R140, R216, R213 ;  /* 0x000000d5d88c723e */ /* 0x000fe200000010ff */
[----:B-1----:R-:W-:Y:S01]  /*98c0*/  FMUL.FTZ R3, R2, c[0x0][0x2d0] ;  /* 0x0000b40002037a20 */ /* 0x002fe20000410000 */
[----:B------:R-:W-:Y:S01]  /*98d0*/  F2FP.BF16.PACK_AB R142, R220, R217 ;  /* 0x000000d9dc8e723e */ /* 0x000fe200000010ff */
[----:B------:R-:W-:Y:S01]  /*98e0*/  FMUL.FTZ R9, R132, R141 ;  /* 0x0000008d84097220 */ /* 0x000fe20000410000 */
[----:B------:R-:W0:Y:S01]  /*98f0*/  LDGDEPBAR ;  /* 0x00000000000079af */ /* 0x000e220000000000 */
[--C-:B------:R-:W-:Y:S01]  /*9900*/  FFMA.FTZ R6, R218, c[0x0][0x2d0], -R3.reuse ;  /* 0x0000b400da067a23 */ /* 0x100fe20000010803 */
[----:B------:R-:W-:Y:S01]  /*9910*/  MOV R218, R20 ;  /* 0x0000001400da7202 */ /* 0x000fe20000000f00 */
[--C-:B------:R-:W-:Y:S01]  /*9920*/  FFMA.FTZ R4, R219, c[0x0][0x2d0], -R3.reuse ;  /* 0x0000b400db047a23 */ /* 0x100fe20000010803 */
[----:B------:R-:W-:Y:S01]  /*9930*/  MOV R219, R26 ;  /* 0x0000001a00db7202 */ /* 0x000fe20000000f00 */
[----:B------:R1:W-:Y:S01]  /*9940*/  MUFU.EX2 R209, R6 ;  /* 0x0000000600d17308 */ /* 0x0003e20000000800 */
[----:B------:R-:W-:Y:S01]  /*9950*/  FMUL.FTZ R5, R134, R145 ;  /* 0x0000009186057220 */ /* 0x000fe20000410000 */
[----:B------:R-:W-:Y:S01]  /*9960*/  F2FP.BF16.PACK_AB R145, R221, R214 ;  /* 0x000000d6dd91723e */ /* 0x000fe200000010ff */
[----:B------:R-:W3:Y:S01]  /*9970*/  LDSM.16.MT88.4 R20, [R225+0x100] ;  /* 0x00010000e114783b */ /* 0x000ee20000004200 */
[C---:B------:R-:W-:Y:S01]  /*9980*/  FMUL.FTZ R59, R0.reuse, R199 ;  /* 0x000000c7003b7220 */ /* 0x040fe20000410000 */
[----:B------:R-:W-:Y:S01]  /*9990*/  MOV R153, R218 ;  /* 0x000000da00997202 */ /* 0x000fe20000000f00 */
[----:B------:R-:W-:Y:S01]  /*99a0*/  FMUL.FTZ R62, R0, R202 ;  /* 0x000000ca003e7220 */ /* 0x000fe20000410000 */
[----:B------:R-:W-:Y:S01]  /*99b0*/  MOV R218, R41 ;  /* 0x0000002900da7202 */ /* 0x000fe20000000f00 */
[----:B------:R-:W-:Y:S01]  /*99c0*/  FMUL.FTZ R41, R132, R177 ;  /* 0x000000b184297220 */ /* 0x000fe20000410000 */
[----:B------:R-:W-:Y:S01]  /*99d0*/  MOV R154, R219 ;  /* 0x000000db009a7202 */ /* 0x000fe20000000f00 */
[----:B------:R-:W4:Y:S01]  /*99e0*/  MUFU.EX2 R210, R4 ;  /* 0x0000000400d27308 */ /* 0x000f220000000800 */
[--C-:B--2---:R-:W-:Y:S01]  /*99f0*/  FFMA.FTZ R138, R247, c[0x0][0x2d0], -R208.reuse ;  /* 0x0000b400f78a7a23 */ /* 0x104fe200000108d0 */
[----:B------:R-:W-:Y:S01]  /*9a00*/  MOV R219, R43 ;  /* 0x0000002b00db7202 */ /* 0x000fe20000000f00 */
[C---:B------:R-:W-:Y:S01]  /*9a10*/  FMUL.FTZ R46, R0.reuse, R182 ;  /* 0x000000b6002e7220 */ /* 0x040fe20000410000 */
[----:B------:R-:W-:Y:S01]  /*9a20*/  MOV R182, R60 ;  /* 0x0000003c00b67202 */ /* 0x000fe20000000f00 */
[C---:B------:R-:W-:Y:S01]  /*9a30*/  FMUL.FTZ R26, R0.reuse, R162 ;  /* 0x000000a2001a7220 */ /* 0x040fe20000410000 */
[----:B------:R-:W-:Y:S01]  /*9a40*/  MOV R162, R67 ;  /* 0x0000004300a27202 */ /* 0x000fe20000000f00 */
[C---:B------:R-:W-:Y:S01]  /*9a50*/  FMUL.FTZ R27, R0.reuse, R163 ;  /* 0x000000a3001b7220 */ /* 0x040fe20000410000 */
[----:B------:R-:W-:Y:S01]  /*9a60*/  MOV R163, R66 ;  /* 0x0000004200a37202 */ /* 0x000fe20000000f00 */
[C---:B------:R-:W-:Y:S01]  /*9a70*/  FMUL.FTZ R43, R0.reuse, R179 ;  /* 0x000000b3002b7220 */ /* 0x040fe20000410000 */
[----:B------:R-:W-:Y:S01]  /*9a80*/  MOV R179, R139 ;  /* 0x0000008b00b37202 */ /* 0x000fe20000000f00 */
[----:B------:R-:W-:Y:S01]  /*9a90*/  FMUL.FTZ R30, R0, R166 ;  /* 0x000000a6001e7220 */ /* 0x000fe20000410000 */
[----:B------:R-:W-:Y:S01]  /*9aa0*/  MOV R139, R48 ;  /* 0x00000030008b7202 */ /* 0x000fe20000000f00 */
[----:B------:R-:W-:Y:S01]  /*9ab0*/  FMUL.FTZ R48, R134, R184 ;  /* 0x000000b886307220 */ /* 0x000fe20000410000 */
[----:B------:R-:W-:Y:S01]  /*9ac0*/  MOV R184, R182 ;  /* 0x000000b600b87202 */ /* 0x000fe20000000f00 */
[----:B-1----:R-:W-:Y:S01]  /*9ad0*/  FMUL.FTZ R6, R133, R146 ;  /* 0x0000009285067220 */ /* 0x002fe20000410000 */
[----:B------:R-:W-:Y:S01]  /*9ae0*/  F2FP.BF16.PACK_AB R146, R241, R231 ;  /* 0x000000e7f192723e */ /* 0x000fe200000010ff */
[----:B------:R-:W-:Y:S01]  /*9af0*/  FMUL.FTZ R60, R132, R200 ;  /* 0x000000c8843c7220 */ /* 0x000fe20000410000 */
[----:B------:R-:W-:Y:S01]  /*9b00*/  MOV R182, R179 ;  /* 0x000000b300b67202 */ /* 0x000fe20000000f00 */
[C---:B------:R-:W-:Y:S01]  /*9b10*/  FMUL.FTZ R67, R133.reuse, R207 ;  /* 0x000000cf85437220 */ /* 0x040fe20000410000 */
[----:B------:R-:W-:Y:S01]  /*9b20*/  MOV R179, R176 ;  /* 0x000000b000b37202 */ /* 0x000fe20000000f00 */
[----:B------:R-:W-:Y:S01]  /*9b30*/  FMUL.FTZ R66, R133, R206 ;  /* 0x000000ce85427220 */ /* 0x000fe20000410000 */
[----:B------:R-:W-:Y:S01]  /*9b40*/  MOV R176, R170 ;  /* 0x000000aa00b07202 */ /* 0x000fe20000000f00 */
[----:B------:R-:W-:Y:S01]  /*9b50*/  FMUL.FTZ R74, R0, R74 ;  /* 0x0000004a004a7220 */ /* 0x000fe20000410000 */
[----:B----4-:R-:W-:Y:S01]  /*9b60*/  F2FP.BF16.PACK_AB R141, R210, R209 ;  /* 0x000000d1d28d723e */ /* 0x010fe200000010ff */
[--C-:B------:R-:W-:Y:S01]  /*9b70*/  FFMA.FTZ R4, R14, c[0x0][0x2d0], -R3.reuse ;  /* 0x0000b4000e047a23 */ /* 0x100fe20000010803 */
[----:B------:R-:W-:Y:S01]  /*9b80*/  MOV R166, R63 ;  /* 0x0000003f00a67202 */ /* 0x000fe20000000f00 */
[C---:B------:R-:W-:Y:S01]  /*9b90*/  FMUL.FTZ R14, R0.reuse, R150 ;  /* 0x00000096000e7220 */ /* 0x040fe20000410000 */
[----:B------:R-:W-:Y:S01]  /*9ba0*/  MOV R170, R169 ;  /* 0x000000a900aa7202 */ /* 0x000fe20000000f00 */
[----:B------:R1:W-:Y:S01]  /*9bb0*/  MUFU.EX2 R211, R4 ;  /* 0x0000000400d37308 */ /* 0x0003e20000000800 */
[C---:B------:R-:W-:Y:S01]  /*9bc0*/  FMUL.FTZ R63, R0.reuse, R203 ;  /* 0x000000cb003f7220 */ /* 0x040fe20000410000 */
[----:B------:R-:W-:Y:S01]  /*9bd0*/  MOV R169, R243 ;  /* 0x000000f300a97202 */ /* 0x000fe20000000f00 */
        /* <DEDUP_REMOVED lines=11> */
[----:B-1----:R-:W-:Y:S02]  /*9c90*/  FFMA.FTZ R4, R15, c[0x0][0x2d0], -R3 ;  /* 0x0000b4000f047a23 */ /* 0x002fe40000010803 */
[C---:B------:R-:W-:Y:S02]  /*9ca0*/  FMUL.FTZ R15, R0.reuse, R151 ;  /* 0x00000097000f7220 */ /* 0x040fe40000410000 */
[----:B------:R1:W2:Y:S01]  /*9cb0*/  MUFU.EX2 R212, R4 ;  /* 0x0000000400d47308 */ /* 0x0002a20000000800 */
[----:B------:R-:W4:Y:S01]  /*9cc0*/  LDSM.16.MT88.4 R148, [R227+0x100] ;  /* 0x00010000e394783b */ /* 0x000f220000004200 */
[----:B------:R-:W-:Y:S02]  /*9cd0*/  FFMA.FTZ R139, R139, c[0x0][0x2d0], -R191 ;  /* 0x0000b4008b8b7a23 */ /* 0x000fe400000108bf */
[C---:B------:R-:W-:Y:S02]  /*9ce0*/  FMUL.FTZ R122, R0.reuse, R122 ;  /* 0x0000007a007a7220 */ /* 0x040fe40000410000 */
[C---:B------:R-:W-:Y:S02]  /*9cf0*/  FMUL.FTZ R123, R0.reuse, R123 ;  /* 0x0000007b007b7220 */ /* 0x040fe40000410000 */
[----:B------:R-:W-:Y:S02]  /*9d00*/  FMUL.FTZ R126, R0, R126 ;  /* 0x0000007e007e7220 */ /* 0x000fe40000410000 */
[----:B------:R-:W-:Y:S01]  /*9d10*/  MUFU.EX2 R243, R139 ;  /* 0x0000008b00f37308 */ /* 0x000fe20000000800 */
[--C-:B------:R-:W-:Y:S02]  /*9d20*/  FFMA.FTZ R189, R189, c[0x0][0x2d0], -R3.reuse ;  /* 0x0000b400bdbd7a23 */ /* 0x100fe40000010803 */
[----:B-1----:R-:W-:Y:S01]  /*9d30*/  FMUL.FTZ R4, R134, R144 ;  /* 0x0000009086047220 */ /* 0x002fe20000410000 */
[----:B------:R-:W-:Y:S02]  /*9d40*/  F2FP.BF16.PACK_AB R144, R222, R215 ;  /* 0x000000d7de90723e */ /* 0x000fe400000010ff */
[----:B--2---:R-:W-:Y:S05]  /*9d50*/  F2FP.BF16.PACK_AB R143, R212, R211 ;  /* 0x000000d3d48f723e */ /* 0x004fea00000010ff */
[-C--:B---3--:R-:W-:Y:S08]  /*9d60*/  HMMA.16816.F32.BF16 R4, R144, R20.reuse, R4 ;  /* 0x000000149004723c */ /* 0x088ff00000041804 */
[C---:B------:R-:W-:Y:S07]  /*9d70*/  HMMA.16816.F32.BF16 R8, R140.reuse, R20, R8 ;  /* 0x000000148c08723c */ /* 0x040fee0000041808 */
[----:B------:R-:W-:Y:S01]  /*9d80*/  FMUL.FTZ R21, R134, R157 ;  /* 0x0000009d86157220 */ /* 0x000fe20000410000 */
[-C--:B------:R-:W-:Y:S04]  /*9d90*/  HMMA.16816.F32.BF16 R12, R140, R22.reuse, R12 ;  /* 0x000000168c0c723c */ /* 0x080fe8000004180c */
[----:B------:R-:W-:Y:S01]  /*9da0*/  MOV R157, R58 ;  /* 0x0000003a009d7202 */ /* 0x000fe20000000f00 */
[----:B------:R-:W-:Y:S02]  /*9db0*/  FMUL.FTZ R58, R0, R198 ;  /* 0x000000c6003a7220 */ /* 0x000fe40000410000 */
[----:B------:R1:W-:Y:S01]  /*9dc0*/  MUFU.EX2 R198, R138 ;  /* 0x0000008a00c67308 */ /* 0x0003e20000000800 */
[C---:B------:R-:W-:Y:S04]  /*9dd0*/  HMMA.16816.F32.BF16 R16, R144.reuse, R22, R16 ;  /* 0x000000169010723c */ /* 0x040fe80000041810 */
[----:B------:R-:W-:Y:S01]  /*9de0*/  FMUL.FTZ R20, R134, R156 ;  /* 0x0000009c86147220 */ /* 0x000fe20000410000 */
[----:B------:R-:W-:Y:S01]  /*9df0*/  MOV R156, R44 ;  /* 0x0000002c009c7202 */ /* 0x000fe20000000f00 */
[----:B------:R-:W-:Y:S01]  /*9e00*/  FMUL.FTZ R44, R132, R180 ;  /* 0x000000b4842c7220 */ /* 0x000fe20000410000 */
[----:B------:R-:W-:Y:S01]  /*9e10*/  MOV R180, R64 ;  /* 0x0000004000b47202 */ /* 0x000fe20000000f00 */
[C---:B------:R-:W-:Y:S01]  /*9e20*/  FMUL.FTZ R23, R133.reuse, R159 ;  /* 0x0000009f85177220 */ /* 0x040fe20000410000 */
[----:B------:R-:W-:Y:S03]  /*9e30*/  MOV R159, R47 ;  /* 0x0000002f009f7202 */ /* 0x000fe60000000f00 */
[----:B------:R-:W-:Y:S01]  /*9e40*/  FMUL.FTZ R47, R0, R183 ;  /* 0x000000b7002f7220 */ /* 0x000fe20000410000 */
[----:B------:R-:W-:Y:S01]  /*9e50*/  MOV R183, R180 ;  /* 0x000000b400b77202 */ /* 0x000fe20000000f00 */
[----:B------:R-:W-:Y:S01]  /*9e60*/  FMUL.FTZ R22, R133, R158 ;  /* 0x0000009e85167220 */ /* 0x000fe20000410000 */
[----:B------:R-:W-:Y:S01]  /*9e70*/  MOV R158, R65 ;  /* 0x00000041009e7202 */ /* 0x000fe20000000f00 */
[C---:B------:R-:W-:Y:S01]  /*9e80*/  FMUL.FTZ R65, R134.reuse, R205 ;  /* 0x000000cd86417220 */ /* 0x040fe20000410000 */
[----:B------:R-:W-:Y:S01]  /*9e90*/  MOV R185, R183 ;  /* 0x000000b700b97202 */ /* 0x000fe20000000f00 */
[----:B------:R-:W-:Y:S01]  /*9ea0*/  FMUL.FTZ R64, R134, R204 ;  /* 0x000000cc86407220 */ /* 0x000fe20000410000 */
[----:B------:R-:W-:Y:S02]  /*9eb0*/  MOV R183, R179 ;  /* 0x000000b300b77202 */ /* 0x000fe40000000f00 */
[-C--:B------:R-:W-:Y:S03]  /*9ec0*/  HMMA.16816.F32.BF16 R20, R144, R36.reuse, R20 ;  /* 0x000000249014723c */ /* 0x080fe60000041814 */
[--C-:B-1----:R-:W-:Y:S02]  /*9ed0*/  FFMA.FTZ R138, R245, c[0x0][0x2d0], -R208.reuse ;  /* 0x0000b400f58a7a23 */ /* 0x102fe400000108d0 */
[--C-:B------:R-:W-:Y:S02]  /*9ee0*/  FFMA.FTZ R245, R218, c[0x0][0x2d0], -R3.reuse ;  /* 0x0000b400daf57a23 */ /* 0x100fe40000010803 */
[----:B------:R1:W-:Y:S01]  /*9ef0*/  MUFU.EX2 R181, R138 ;  /* 0x0000008a00b57308 */ /* 0x0003e20000000800 */
[C---:B------:R-:W-:Y:S07]  /*9f00*/  HMMA.16816.F32.BF16 R24, R140.reuse, R36, R24 ;  /* 0x000000248c18723c */ /* 0x040fee0000041818 */
[C---:B------:R-:W-:Y:S01]  /*9f10*/  FMUL.FTZ R36, R134.reuse, R172 ;  /* 0x000000ac86247220 */ /* 0x040fe20000410000 */
[-C--:B------:R-:W-:Y:S01]  /*9f20*/  HMMA.16816.F32.BF16 R28, R140, R38.reuse, R28 ;  /* 0x000000268c1c723c */ /* 0x080fe2000004181c */
[----:B------:R-:W-:Y:S03]  /*9f30*/  MUFU.EX2 R245, R245 ;  /* 0x000000f500f57308 */ /* 0x000fe60000000800 */
[----:B------:R-:W-:Y:S01]  /*9f40*/  MOV R172, R50 ;  /* 0x0000003200ac7202 */ /* 0x000fe20000000f00 */
[C---:B------:R-:W-:Y:S02]  /*9f50*/  FMUL.FTZ R50, R133.reuse, R186 ;  /* 0x000000ba85327220 */ /* 0x040fe40000410000 */
[----:B------:R-:W-:Y:S01]  /*9f60*/  FMUL.FTZ R37, R134, R173 ;  /* 0x000000ad86257220 */ /* 0x000fe20000410000 */
[C---:B------:R-:W-:Y:S04]  /*9f70*/  HMMA.16816.F32.BF16 R32, R144.reuse, R38, R32 ;  /* 0x000000269020723c */ /* 0x040fe80000041820 */
[----:B------:R-:W-:Y:S01]  /*9f80*/  MOV R173, R56 ;  /* 0x0000003800ad7202 */ /* 0x000fe20000000f00 */
[----:B------:R-:W-:Y:S02]  /*9f90*/  FMUL.FTZ R56, R132, R196 ;  /* 0x000000c484387220 */ /* 0x000fe40000410000 */
[----:B-1----:R-:W-:Y:S02]  /*9fa0*/  FFMA.FTZ R138, R246, c[0x0][0x2d0], -R208 ;  /* 0x0000b400f68a7a23 */ /* 0x002fe400000108d0 */
[C---:B------:R-:W-:Y:S02]  /*9fb0*/  FMUL.FTZ R38, R133.reuse, R174 ;  /* 0x000000ae85267220 */ /* 0x040fe40000410000 */
[----:B------:R1:W-:Y:S01]  /*9fc0*/  MUFU.EX2 R199, R138 ;  /* 0x0000008a00c77308 */ /* 0x0003e20000000800 */
[----:B------:R-:W-:Y:S01]  /*9fd0*/  FMUL.FTZ R39, R133, R175 ;  /* 0x000000af85277220 */ /* 0x000fe20000410000 */
[----:B------:R-:W-:Y:S01]  /*9fe0*/  MOV R175, R57 ;  /* 0x0000003900af7202 */ /* 0x000fe20000000f00 */
[----:B------:R-:W-:Y:S01]  /*9ff0*/  FFMA.FTZ R246, R219, c[0x0][0x2d0], -R3 ;  /* 0x0000b400dbf67a23 */ /* 0x000fe20000010803 */
[----:B------:R-:W-:Y:S01]  /*a000*/  MOV R174, R51 ;  /* 0x0000003300ae7202 */ /* 0x000fe20000000f00 */
[----:B------:R-:W-:Y:S01]  /*a010*/  FMUL.FTZ R51, R133, R187 ;  /* 0x000000bb85337220 */ /* 0x000fe20000410000 */
[----:B------:R-:W-:Y:S01]  /*a020*/  MOV R179, R175 ;  /* 0x000000af00b37202 */ /* 0x000fe20000000f00 */
[----:B------:R-:W-:Y:S01]  /*a030*/  FMUL.FTZ R57, R132, R197 ;  /* 0x000000c584397220 */ /* 0x000fe20000410000 */
[-C--:B------:R-:W-:Y:S02]  /*a040*/  HMMA.16816.F32.BF16 R36, R144, R52.reuse, R36 ;  /* 0x000000349024723c */ /* 0x080fe40000041824 */
[----:B------:R-:W-:Y:S01]  /*a050*/  MUFU.EX2 R246, R246 ;  /* 0x000000f600f67308 */ /* 0x000fe20000000800 */
[----:B------:R-:W-:Y:S02]  /*a060*/  MOV R175, R174 ;  /* 0x000000ae00af7202 */ /* 0x000fe40000000f00 */
[----:B------:R-:W-:Y:S02]  /*a070*/  MOV R174, R172 ;  /* 0x000000ac00ae7202 */ /* 0x000fe40000000f00 */
[----:B------:R-:W-:Y:S01]  /*a080*/  MOV R172, R171 ;  /* 0x000000ab00ac7202 */ /* 0x000fe20000000f00 */
[C---:B------:R-:W-:Y:S04]  /*a090*/  HMMA.16816.F32.BF16 R40, R140.reuse, R52, R40 ;  /* 0x000000348c28723c */ /* 0x040fe80000041828 */
[----:B------:R-:W-:Y:S02]  /*a0a0*/  MOV R171, R127 ;  /* 0x0000007f00ab7202 */ /* 0x000fe40000000f00 */
[----:B------:R-:W2:Y:S01]  /*a0b0*/  LDL.LU R127, [R1+0x64] ;  /* 0x00006400017f7983 */ /* 0x000ea20000300800 */
[C---:B------:R-:W-:Y:S01]  /*a0c0*/  FMUL.FTZ R52, R134.reuse, R192 ;  /* 0x000000c086347220 */ /* 0x040fe20000410000 */
[-C--:B------:R-:W-:Y:S04]  /*a0d0*/  HMMA.16816.F32.BF16 R44, R140, R54.reuse, R44 ;  /* 0x000000368c2c723c */ /* 0x080fe8000004182c */
[--C-:B-1----:R-:W-:Y:S02]  /*a0e0*/  FFMA.FTZ R138, R251, c[0x0][0x2d0], -R191.reuse ;  /* 0x0000b400fb8a7a23 */ /* 0x102fe400000108bf */
[----:B------:R-:W-:Y:S02]  /*a0f0*/  FMUL.FTZ R53, R134, R193 ;  /* 0x000000c186357220 */ /* 0x000fe40000410000 */
[C---:B------:R-:W-:Y:S01]  /*a100*/  HMMA.16816.F32.BF16 R48, R144.reuse, R54, R48 ;  /* 0x000000369030723c */ /* 0x040fe20000041830 */
[----:B------:R1:W3:Y:S06]  /*a110*/  MUFU.EX2 R177, R138 ;  /* 0x0000008a00b17308 */ /* 0x0002ec0000000800 */
[C---:B------:R-:W-:Y:S02]  /*a120*/  FMUL.FTZ R55, R133.reuse, R195 ;  /* 0x000000c385377220 */ /* 0x040fe40000410000 */
[----:B------:R-:W-:Y:S07]  /*a130*/  FMUL.FTZ R54, R133, R194 ;  /* 0x000000c285367220 */ /* 0x000fee0000410000 */
[-C--:B----4-:R-:W-:Y:S08]  /*a140*/  HMMA.16816.F32.BF16 R52, R144, R148.reuse, R52 ;  /* 0x000000949034723c */ /* 0x090ff00000041834 */
[C---:B------:R-:W-:Y:S04]  /*a150*/  HMMA.16816.F32.BF16 R56, R140.reuse, R148, R56 ;  /* 0x000000948c38723c */ /* 0x040fe80000041838 */
[--C-:B-1----:R-:W-:Y:S04]  /*a160*/  FFMA.FTZ R138, R250, c[0x0][0x2d0], -R191.reuse ;  /* 0x0000b400fa8a7a23 */ /* 0x102fe800000108bf */
[-C--:B------:R-:W-:Y:S01]  /*a170*/  HMMA.16816.F32.BF16 R60, R140, R150.reuse, R60 ;  /* 0x000000968c3c723c */ /* 0x080fe2000004183c */
[----:B------:R1:W-:Y:S07]  /*a180*/  MUFU.EX2 R180, R138 ;  /* 0x0000008a00b47308 */ /* 0x0003ee0000000800 */
[C---:B------:R-:W-:Y:S01]  /*a190*/  HMMA.16816.F32.BF16 R64, R144.reuse, R150, R64 ;  /* 0x000000969040723c */ /* 0x040fe20000041840 */
[----:B------:R-:W4:Y:S03]  /*a1a0*/  LDSM.16.MT88.4 R148, [R225+0x2100] ;  /* 0x00210000e194783b */ /* 0x000f260000004200 */
[----:B-1----:R-:W-:Y:S04]  /*a1b0*/  FFMA.FTZ R138, R249, c[0x0][0x2d0], -R191 ;  /* 0x0000b400f98a7a23 */ /* 0x002fe800000108bf */
[----:B------:R1:W1:Y:S01]  /*a1c0*/  MUFU.EX2 R202, R138 ;  /* 0x0000008a00ca7308 */ /* 0x0002620000000800 */
[-C--:B----4-:R-:W-:Y:S03]  /*a1d0*/  HMMA.16816.F32.BF16 R68, R144, R148.reuse, R68 ;  /* 0x000000949044723c */ /* 0x090fe60000041844 */
[--C-:B-1----:R-:W-:Y:S01]  /*a1e0*/  FFMA.FTZ R138, R184, c[0x0][0x2d0], -R190.reuse ;  /* 0x0000b400b88a7a23 */ /* 0x102fe200000108be */
[----:B------:R-:W-:Y:S02]  /*a1f0*/  MOV R184, R182 ;  /* 0x000000b600b87202 */ /* 0x000fe40000000f00 */
[----:B------:R-:W-:Y:S02]  /*a200*/  MOV R182, R176 ;  /* 0x000000b000b67202 */ /* 0x000fe40000000f00 */
[C---:B------:R-:W-:Y:S01]  /*a210*/  HMMA.16816.F32.BF16 R72, R140.reuse, R148, R72 ;  /* 0x000000948c48723c */ /* 0x040fe20000041848 */
[----:B------:R1:W-:Y:S03]  /*a220*/  MUFU.EX2 R176, R138 ;  /* 0x0000008a00b07308 */ /* 0x0003e60000000800 */
[----:B------:R-:W-:Y:S02]  /*a230*/  MOV R186, R184 ;  /* 0x000000b800ba7202 */ /* 0x000fe40000000f00 */
[----:B------:R-:W-:Y:S02]  /*a240*/  MOV R184, R179 ;  /* 0x000000b300b87202 */ /* 0x000fe40000000f00 */
[-C--:B------:R-:W-:Y:S08]  /*a250*/  HMMA.16816.F32.BF16 R76, R140, R150.reuse, R76 ;  /* 0x000000968c4c723c */ /* 0x080ff0000004184c */
[C---:B------:R-:W-:Y:S01]  /*a260*/  HMMA.16816.F32.BF16 R80, R144.reuse, R150, R80 ;  /* 0x000000969050723c */ /* 0x040fe20000041850 */
[----:B------:R-:W4:Y:S03]  /*a270*/  LDSM.16.MT88.4 R148, [R226+0x2100] ;  /* 0x00210000e294783b */ /* 0x000f260000004200 */
[--C-:B-1----:R-:W-:Y:S01]  /*a280*/  FFMA.FTZ R138, R185, c[0x0][0x2d0], -R190.reuse ;  /* 0x0000b400b98a7a23 */ /* 0x102fe200000108be */
[----:B------:R-:W-:Y:S02]  /*a290*/  MOV R185, R183 ;  /* 0x000000b700b97202 */ /* 0x000fe40000000f00 */
[----:B------:R-:W-:Y:S02]  /*a2a0*/  MOV R183, R175 ;  /* 0x000000af00b77202 */ /* 0x000fe40000000f00 */
[----:B------:R-:W-:Y:S03]  /*a2b0*/  MOV R175, R174 ;  /* 0x000000ae00af7202 */ /* 0x000fe60000000f00 */
[----:B------:R-:W-:Y:S02]  /*a2c0*/  MOV R174, R172 ;  /* 0x000000ac00ae7202 */ /* 0x000fe40000000f00 */
[----:B------:R-:W-:Y:S02]  /*a2d0*/  MOV R172, R171 ;  /* 0x000000ab00ac7202 */ /* 0x000fe40000000f00 */
[----:B------:R-:W-:Y:S02]  /*a2e0*/  MOV R171, R168 ;  /* 0x000000a800ab7202 */ /* 0x000fe40000000f00 */
[----:B------:R-:W-:Y:S02]  /*a2f0*/  MOV R168, R235 ;  /* 0x000000eb00a87202 */ /* 0x000fe40000000f00 */
[----:B------:R1:W1:Y:S01]  /*a300*/  MUFU.EX2 R235, R138 ;  /* 0x0000008a00eb7308 */ /* 0x0002620000000800 */
[-C--:B----4-:R-:W-:Y:S08]  /*a310*/  HMMA.16816.F32.BF16 R84, R144, R148.reuse, R84 ;  /* 0x000000949054723c */ /* 0x090ff00000041854 */
[C---:B------:R-:W-:Y:S04]  /*a320*/  HMMA.16816.F32.BF16 R88, R140.reuse, R148, R88 ;  /* 0x000000948c58723c */ /* 0x040fe80000041858 */
[--C-:B-1----:R-:W-:Y:S04]  /*a330*/  FFMA.FTZ R138, R252, c[0x0][0x2d0], -R190.reuse ;  /* 0x0000b400fc8a7a23 */ /* 0x102fe800000108be */
[-C--:B------:R-:W-:Y:S01]  /*a340*/  HMMA.16816.F32.BF16 R92, R140, R150.reuse, R92 ;  /* 0x000000968c5c723c */ /* 0x080fe2000004185c */
[----:B------:R1:W-:Y:S07]  /*a350*/  MUFU.EX2 R179, R138 ;  /* 0x0000008a00b37308 */ /* 0x0003ee0000000800 */
[C---:B------:R-:W-:Y:S01]  /*a360*/  HMMA.16816.F32.BF16 R96, R144.reuse, R150, R96 ;  /* 0x000000969060723c */ /* 0x040fe20000041860 */
[----:B------:R-:W4:Y:S03]  /*a370*/  LDSM.16.MT88.4 R148, [R228+0x2100] ;  /* 0x00210000e494783b */ /* 0x000f260000004200 */
[----:B-1----:R-:W-:Y:S01]  /*a380*/  FFMA.FTZ R138, R186, c[0x0][0x2d0], -R190 ;  /* 0x0000b400ba8a7a23 */ /* 0x002fe200000108be */
[----:B------:R-:W-:Y:S02]  /*a390*/  MOV R186, R185 ;  /* 0x000000b900ba7202 */ /* 0x000fe40000000f00 */
[----:B------:R-:W-:Y:S01]  /*a3a0*/  MOV R185, R184 ;  /* 0x000000b800b97202 */ /* 0x000fe20000000f00 */
[----:B------:R1:W1:Y:S01]  /*a3b0*/  MUFU.EX2 R203, R138 ;  /* 0x0000008a00cb7308 */ /* 0x0002620000000800 */
[----:B------:R-:W-:Y:S03]  /*a3c0*/  MOV R184, R183 ;  /* 0x000000b700b87202 */ /* 0x000fe60000000f00 */
[----:B------:R-:W-:Y:S02]  /*a3d0*/  MOV R183, R175 ;  /* 0x000000af00b77202 */ /* 0x000fe40000000f00 */
[----:B------:R-:W-:Y:S02]  /*a3e0*/  MOV R175, R174 ;  /* 0x000000ae00af7202 */ /* 0x000fe40000000f00 */
[----:B------:R-:W-:Y:S02]  /*a3f0*/  MOV R174, R172 ;  /* 0x000000ac00ae7202 */ /* 0x000fe40000000f00 */
[----:B------:R-:W-:Y:S02]  /*a400*/  MOV R172, R171 ;  /* 0x000000ab00ac7202 */ /* 0x000fe40000000f00 */
[----:B------:R-:W-:Y:S02]  /*a410*/  MOV R171, R168 ;  /* 0x000000a800ab7202 */ /* 0x000fe40000000f00 */
[----:B------:R-:W-:Y:S02]  /*a420*/  MOV R168, R167 ;  /* 0x000000a700a87202 */ /* 0x000fe40000000f00 */
[----:B------:R-:W-:Y:S02]  /*a430*/  MOV R167, R166 ;  /* 0x000000a600a77202 */ /* 0x000fe40000000f00 */
[----:B------:R-:W-:Y:S02]  /*a440*/  MOV R166, R165 ;  /* 0x000000a500a67202 */ /* 0x000fe40000000f00 */
[----:B------:R-:W-:Y:S01]  /*a450*/  MOV R165, R164 ;  /* 0x000000a400a57202 */ /* 0x000fe20000000f00 */
[-C--:B----4-:R-:W-:Y:S03]  /*a460*/  HMMA.16816.F32.BF16 R100, R144, R148.reuse, R100 ;  /* 0x000000949064723c */ /* 0x090fe60000041864 */
[----:B------:R-:W-:Y:S01]  /*a470*/  MOV R164, R158 ;  /* 0x0000009e00a47202 */ /* 0x000fe20000000f00 */
[--C-:B-1----:R-:W-:Y:S01]  /*a480*/  FFMA.FTZ R138, R186, c[0x0][0x2d0], -R3.reuse ;  /* 0x0000b400ba8a7a23 */ /* 0x102fe20000010803 */
[----:B------:R-:W-:Y:S02]  /*a490*/  MOV R187, R165 ;  /* 0x000000a500bb7202 */ /* 0x000fe40000000f00 */
[----:B------:R-:W-:Y:S01]  /*a4a0*/  MOV R165, R164 ;  /* 0x000000a400a57202 */ /* 0x000fe20000000f00 */
[C---:B------:R-:W-:Y:S01]  /*a4b0*/  HMMA.16816.F32.BF16 R104, R140.reuse, R148, R104 ;  /* 0x000000948c68723c */ /* 0x040fe20000041868 */
[----:B------:R1:W-:Y:S03]  /*a4c0*/  MUFU.EX2 R164, R138 ;  /* 0x0000008a00a47308 */ /* 0x0003e60000000800 */
[----:B------:R-:W-:Y:S02]  /*a4d0*/  MOV R195, R185 ;  /* 0x000000b900c37202 */ /* 0x000fe40000000f00 */
[----:B------:R-:W-:Y:S02]  /*a4e0*/  MOV R158, R156 ;  /* 0x0000009c009e7202 */ /* 0x000fe40000000f00 */
[-C--:B------:R-:W-:Y:S04]  /*a4f0*/  HMMA.16816.F32.BF16 R108, R140, R150.reuse, R108 ;  /* 0x000000968c6c723c */ /* 0x080fe8000004186c */
[----:B------:R-:W-:Y:S02]  /*a500*/  MOV R156, R128 ;  /* 0x00000080009c7202 */ /* 0x000fe40000000f00 */
[----:B------:R-:W4:Y:S01]  /*a510*/  LDL.LU R128, [R1+0x60] ;  /* 0x0000600001807983 */ /* 0x000f220000300800 */
[----:B------:R-:W-:Y:S01]  /*a520*/  MOV R194, R184 ;  /* 0x000000b800c27202 */ /* 0x000fe20000000f00 */
[C---:B------:R-:W-:Y:S02]  /*a530*/  HMMA.16816.F32.BF16 R112, R144.reuse, R150, R112 ;  /* 0x000000969070723c */ /* 0x040fe40000041870 */
[----:B------:R-:W3:Y:S02]  /*a540*/  LDSM.16.MT88.4 R148, [R227+0x2100] ;  /* 0x00210000e394783b */ /* 0x000ee40000004200 */
[----:B------:R-:W-:Y:S02]  /*a550*/  MOV R192, R175 ;  /* 0x000000af00c07202 */ /* 0x000fe40000000f00 */
[----:B------:R-:W-:Y:S02]  /*a560*/  MOV R193, R183 ;  /* 0x000000b700c17202 */ /* 0x000fe40000000f00 */
[----:B------:R-:W-:Y:S01]  /*a570*/  MOV R186, R167 ;  /* 0x000000a700ba7202 */ /* 0x000fe20000000f00 */
[--C-:B-1----:R-:W-:Y:S03]  /*a580*/  FFMA.FTZ R138, R195, c[0x0][0x2d0], -R3.reuse ;  /* 0x0000b400c38a7a23 */ /* 0x102fe60000010803 */
[----:B------:R-:W-:Y:S01]  /*a590*/  MOV R167, R156 ;  /* 0x0000009c00a77202 */ /* 0x000fe20000000f00 */
[----:B------:R1:W1:Y:S01]  /*a5a0*/  MUFU.EX2 R205, R138 ;  /* 0x0000008a00cd7308 */ /* 0x0002620000000800 */
[----:B------:R-:W-:Y:S02]  /*a5b0*/  MOV R156, R129 ;  /* 0x00000081009c7202 */ /* 0x000fe40000000f00 */
[----:B------:R-:W4:Y:S01]  /*a5c0*/  LDL.LU R129, [R1+0x5c] ;  /* 0x00005c0001817983 */ /* 0x000f220000300800 */
[----:B------:R-:W-:Y:S02]  /*a5d0*/  MOV R195, R194 ;  /* 0x000000c200c37202 */ /* 0x000fe40000000f00 */
[----:B------:R-:W-:Y:S02]  /*a5e0*/  MOV R194, R193 ;  /* 0x000000c100c27202 */ /* 0x000fe40000000f00 */
[----:B------:R-:W-:Y:S02]  /*a5f0*/  MOV R193, R192 ;  /* 0x000000c000c17202 */ /* 0x000fe40000000f00 */
[----:B------:R-:W-:Y:S02]  /*a600*/  MOV R192, R187 ;  /* 0x000000bb00c07202 */ /* 0x000fe40000000f00 */
[----:B------:R-:W-:Y:S02]  /*a610*/  MOV R187, R130 ;  /* 0x0000008200bb7202 */ /* 0x000fe40000000f00 */
[----:B------:R-:W4:Y:S01]  /*a620*/  LDL.LU R130, [R1+0x58] ;  /* 0x0000580001827983 */ /* 0x000f220000300800 */
[----:B------:R-:W-:Y:S02]  /*a630*/  MOV R196, R193 ;  /* 0x000000c100c47202 */ /* 0x000fe40000000f00 */
[----:B------:R-:W-:Y:S02]  /*a640*/  MOV R193, R192 ;  /* 0x000000c000c17202 */ /* 0x000fe40000000f00 */
[----:B------:R-:W-:Y:S02]  /*a650*/  MOV R175, R152 ;  /* 0x0000009800af7202 */ /* 0x000fe40000000f00 */
[----:B------:R-:W-:Y:S02]  /*a660*/  MOV R185, R174 ;  /* 0x000000ae00b97202 */ /* 0x000fe40000000f00 */
[----:B------:R-:W-:Y:S01]  /*a670*/  MOV R174, R153 ;  /* 0x0000009900ae7202 */ /* 0x000fe20000000f00 */
[----:B-1----:R-:W-:Y:S01]  /*a680*/  FFMA.FTZ R138, R195, c[0x0][0x2d0], -R3 ;  /* 0x0000b400c38a7a23 */ /* 0x002fe20000010803 */
[----:B------:R-:W-:Y:S02]  /*a690*/  MOV R195, R194 ;  /* 0x000000c200c37202 */ /* 0x000fe40000000f00 */
[----:B------:R-:W-:Y:S01]  /*a6a0*/  MOV R194, R173 ;  /* 0x000000ad00c27202 */ /* 0x000fe20000000f00 */
[----:B------:R1:W-:Y:S01]  /*a6b0*/  MUFU.EX2 R192, R138 ;  /* 0x0000008a00c07308 */ /* 0x0003e20000000800 */
[-C--:B---3--:R-:W-:Y:S03]  /*a6c0*/  HMMA.16816.F32.BF16 R116, R144, R148.reuse, R116 ;  /* 0x000000949074723c */ /* 0x088fe60000041874 */
[----:B------:R-:W-:Y:S02]  /*a6d0*/  MOV R173, R131 ;  /* 0x0000008300ad7202 */ /* 0x000fe40000000f00 */
[----:B------:R-:W3:Y:S01]  /*a6e0*/  LDL.LU R131, [R1+0x54] ;  /* 0x0000540001837983 */ /* 0x000ee20000300800 */
[----:B------:R-:W-:Y:S02]  /*a6f0*/  MOV R183, R172 ;  /* 0x000000ac00b77202 */ /* 0x000fe40000000f00 */
[C---:B------:R-:W-:Y:S04]  /*a700*/  HMMA.16816.F32.BF16 R120, R140.reuse, R148, R120 ;  /* 0x000000948c78723c */ /* 0x040fe80000041878 */
[----:B------:R-:W-:Y:S01]  /*a710*/  MOV R172, R171 ;  /* 0x000000ab00ac7202 */ /* 0x000fe20000000f00 */
[----:B--2---:R-:W-:Y:S01]  /*a720*/  FMUL.FTZ R127, R0, R127 ;  /* 0x0000007f007f7220 */ /* 0x004fe20000410000 */
[----:B------:R-:W-:Y:S01]  /*a730*/  MOV R184, R168 ;  /* 0x000000a800b87202 */ /* 0x000fe20000000f00 */
[----:B------:R-:W-:Y:S01]  /*a740*/  FFMA.FTZ R139, R183, c[0x0][0x2d0], -R191 ;  /* 0x0000b400b78b7a23 */ /* 0x000fe200000108bf */
[----:B------:R-:W-:Y:S03]  /*a750*/  MOV R168, R154 ;  /* 0x0000009a00a87202 */ /* 0x000fe60000000f00 */
[----:B------:R2:W-:Y:S01]  /*a760*/  MUFU.EX2 R183, R139 ;  /* 0x0000008b00b77308 */ /* 0x0005e20000000800 */
[-C--:B------:R-:W-:Y:S03]  /*a770*/  HMMA.16816.F32.BF16 R124, R140, R150.reuse, R124 ;  /* 0x000000968c7c723c */ /* 0x080fe6000004187c */
[----:B------:R-:W-:Y:S01]  /*a780*/  MOV R171, R166 ;  /* 0x000000a600ab7202 */ /* 0x000fe20000000f00 */
[----:B-1----:R-:W-:Y:S01]  /*a790*/  FFMA.FTZ R138, R196, c[0x0][0x2d0], -R3 ;  /* 0x0000b400c48a7a23 */ /* 0x002fe20000010803 */
[----:B------:R-:W-:Y:S02]  /*a7a0*/  MOV R166, R158 ;  /* 0x0000009e00a67202 */ /* 0x000fe40000000f00 */
[----:B------:R-:W-:Y:S02]  /*a7b0*/  MOV R158, R155 ;  /* 0x0000009b009e7202 */ /* 0x000fe40000000f00 */
[----:B------:R-:W1:Y:S01]  /*a7c0*/  LDSM.16.MT88.4 R152, [R225+0x900] ;  /* 0x00090000e198783b */ /* 0x000e620000004200 */
[----:B------:R2:W1:Y:S02]  /*a7d0*/  MUFU.EX2 R204, R138 ;  /* 0x0000008a00cc7308 */ /* 0x0004640000000800 */
[----:B------:R-:W-:Y:S02]  /*a7e0*/  F2FP.BF16.PACK_AB R141, R243, R177 ;  /* 0x000000b1f38d723e */ /* 0x000fe400000010ff */
[----:B------:R-:W-:Y:S02]  /*a7f0*/  F2FP.BF16.PACK_AB R140, R198, R178 ;  /* 0x000000b2c68c723e */ /* 0x000fe400000010ff */
[----:B------:R-:W-:Y:S02]  /*a800*/  F2FP.BF16.PACK_AB R142, R199, R181 ;  /* 0x000000b5c78e723e */ /* 0x000fe400000010ff */
[----:B------:R-:W-:Y:S01]  /*a810*/  F2FP.BF16.PACK_AB R143, R202, R180 ;  /* 0x000000b4ca8f723e */ /* 0x000fe200000010ff */
[----:B--2---:R-:W2:Y:S01]  /*a820*/  LDL.LU R139, [R1] ;  /* 0x00000000018b7983 */ /* 0x004ea20000300800 */
[--C-:B------:R-:W-:Y:S04]  /*a830*/  FFMA.FTZ R138, R195, c[0x0][0x2d0], -R208.reuse ;  /* 0x0000b400c38a7a23 */ /* 0x100fe800000108d0 */
[----:B------:R1:W-:Y:S02]  /*a840*/  MUFU.EX2 R206, R138 ;  /* 0x0000008a00ce7308 */ /* 0x0003e40000000800 */
[--C-:B-1----:R-:W-:Y:S01]  /*a850*/  FFMA.FTZ R138, R193, c[0x0][0x2d0], -R208.reuse ;  /* 0x0000b400c18a7a23 */ /* 0x102fe200000108d0 */
[----:B------:R-:W-:Y:S02]  /*a860*/  MOV R193, R186 ;  /* 0x000000ba00c17202 */ /* 0x000fe40000000f00 */
[----:B------:R-:W-:Y:S05]  /*a870*/  MOV R186, R185 ;  /* 0x000000b900ba7202 */ /* 0x000fea0000000f00 */
[----:B------:R1:W-:Y:S02]  /*a880*/  MUFU.EX2 R185, R138 ;  /* 0x0000008a00b97308 */ /* 0x0003e40000000800 */
[--C-:B-1----:R-:W-:Y:S08]  /*a890*/  FFMA.FTZ R138, R194, c[0x0][0x2d0], -R208.reuse ;  /* 0x0000b400c28a7a23 */ /* 0x102ff000000108d0 */
[----:B------:R1:W-:Y:S02]  /*a8a0*/  MUFU.EX2 R196, R138 ;  /* 0x0000008a00c47308 */ /* 0x0003e40000000800 */
[----:B-1----:R-:W-:Y:S08]  /*a8b0*/  FFMA.FTZ R138, R193, c[0x0][0x2d0], -R208 ;  /* 0x0000b400c18a7a23 */ /* 0x002ff000000108d0 */
[----:B------:R1:W-:Y:S02]  /*a8c0*/  MUFU.EX2 R193, R138 ;  /* 0x0000008a00c17308 */ /* 0x0003e40000000800 */
[--C-:B-1----:R-:W-:Y:S08]  /*a8d0*/  FFMA.FTZ R138, R184, c[0x0][0x2d0], -R191.reuse ;  /* 0x0000b400b88a7a23 */ /* 0x102ff000000108bf */
[----:B------:R1:W-:Y:S02]  /*a8e0*/  MUFU.EX2 R184, R138 ;  /* 0x0000008a00b87308 */ /* 0x0003e40000000800 */
[--C-:B-1----:R-:W-:Y:S08]  /*a8f0*/  FFMA.FTZ R138, R186, c[0x0][0x2d0], -R191.reuse ;  /* 0x0000b400ba8a7a23 */ /* 0x102ff000000108bf */
[----:B------:R1:W-:Y:S02]  /*a900*/  MUFU.EX2 R195, R138 ;  /* 0x0000008a00c37308 */ /* 0x0003e40000000800 */
[--C-:B-1----:R-:W-:Y:S08]  /*a910*/  FFMA.FTZ R138, R182, c[0x0][0x2d0], -R190.reuse ;  /* 0x0000b400b68a7a23 */ /* 0x102ff000000108be */
[----:B------:R1:W-:Y:S02]  /*a920*/  MUFU.EX2 R186, R138 ;  /* 0x0000008a00ba7308 */ /* 0x0003e40000000800 */
[--C-:B-1----:R-:W-:Y:S02]  /*a930*/  FFMA.FTZ R138, R175, c[0x0][0x2d0], -R190.reuse ;  /* 0x0000b400af8a7a23 */ /* 0x102fe400000108be */
[--C-:B------:R-:W-:Y:S06]  /*a940*/  FFMA.FTZ R175, R158, c[0x0][0x2d0], -R190.reuse ;  /* 0x0000b4009eaf7a23 */ /* 0x100fec00000108be */
[----:B------:R1:W-:Y:S01]  /*a950*/  MUFU.EX2 R197, R138 ;  /* 0x0000008a00c57308 */ /* 0x0003e20000000800 */
[C---:B----4-:R-:W-:Y:S09]  /*a960*/  FMUL.FTZ R128, R134.reuse, R128 ;  /* 0x0000008086807220 */ /* 0x050ff20000410000 */
[----:B------:R-:W-:Y:S01]  /*a970*/  MUFU.EX2 R252, R175 ;  /* 0x000000af00fc7308 */ /* 0x000fe20000000800 */
[----:B------:R-:W-:Y:S02]  /*a980*/  FMUL.FTZ R129, R134, R129 ;  /* 0x0000008186817220 */ /* 0x000fe40000410000 */
[--C-:B-1----:R-:W-:Y:S02]  /*a990*/  FFMA.FTZ R138, R174, c[0x0][0x2d0], -R190.reuse ;  /* 0x0000b400ae8a7a23 */ /* 0x102fe400000108be */
[--C-:B------:R-:W-:Y:S05]  /*a9a0*/  FFMA.FTZ R174, R159, c[0x0][0x2d0], -R190.reuse ;  /* 0x0000b4009fae7a23 */ /* 0x100fea00000108be */
[----:B------:R1:W-:Y:S01]  /*a9b0*/  MUFU.EX2 R194, R138 ;  /* 0x0000008a00c27308 */ /* 0x0003e20000000800 */
[C---:B------:R-:W-:Y:S09]  /*a9c0*/  FMUL.FTZ R130, R133.reuse, R130 ;  /* 0x0000008285827220 */ /* 0x040ff20000410000 */
[----:B------:R-:W-:Y:S01]  /*a9d0*/  MUFU.EX2 R174, R174 ;  /* 0x000000ae00ae7308 */ /* 0x000fe20000000800 */
[----:B---3--:R-:W-:Y:S02]  /*a9e0*/  FMUL.FTZ R131, R133, R131 ;  /* 0x0000008385837220 */ /* 0x008fe40000410000 */
[----:B-1----:R-:W-:Y:S02]  /*a9f0*/  FFMA.FTZ R138, R173, c[0x0][0x2d0], -R190 ;  /* 0x0000b400ad8a7a23 */ /* 0x002fe400000108be */
[--C-:B------:R-:W-:Y:S02]  /*aa00*/  FFMA.FTZ R173, R169, c[0x0][0x2d0], -R208.reuse ;  /* 0x0000b400a9ad7a23 */ /* 0x100fe400000108d0 */
[--C-:B------:R-:W-:Y:S01]  /*aa10*/  FFMA.FTZ R169, R166, c[0x0][0x2d0], -R191.reuse ;  /* 0x0000b400a6a97a23 */ /* 0x100fe200000108bf */
[----:B------:R-:W-:Y:S01]  /*aa20*/  HMMA.16816.F32.BF16 R128, R144, R150, R128 ;  /* 0x000000969080723c */ /* 0x000fe20000041880 */
[----:B------:R-:W1:Y:S01]  /*aa30*/  LDSM.16.MT88.4 R148, [R226+0x900] ;  /* 0x00090000e294783b */ /* 0x000e620000004200 */
[----:B------:R3:W-:Y:S02]  /*aa40*/  MUFU.EX2 R182, R138 ;  /* 0x0000008a00b67308 */ /* 0x0007e40000000800 */
[----:B------:R-:W-:Y:S03]  /*aa50*/  FFMA.FTZ R166, R162, c[0x0][0x2d0], -R191 ;  /* 0x0000b400a2a67a23 */ /* 0x000fe600000108bf */
[----:B------:R-:W-:Y:S01]  /*aa60*/  F2FP.BF16.PACK_AB R144, R235, R176 ;  /* 0x000000b0eb90723e */ /* 0x000fe200000010ff */
[-C--:B------:R-:W-:Y:S04]  /*aa70*/  HMMA.16816.F32.BF16 R4, R140, R152.reuse, R4 ;  /* 0x000000988c04723c */ /* 0x080fe80000041804 */
[----:B------:R-:W-:Y:S01]  /*aa80*/  MUFU.EX2 R200, R169 ;  /* 0x000000a900c87308 */ /* 0x000fe20000000800 */
[----:B------:R-:W-:Y:S02]  /*aa90*/  F2FP.BF16.PACK_AB R146, R203, R179 ;  /* 0x000000b3cb92723e */ /* 0x000fe400000010ff */
[----:B------:R-:W-:Y:S02]  /*aaa0*/  F2FP.BF16.PACK_AB R145, R205, R164 ;  /* 0x000000a4cd91723e */ /* 0x000fe400000010ff */
[----:B------:R-:W-:Y:S05]  /*aab0*/  F2FP.BF16.PACK_AB R147, R204, R192 ;  /* 0x000000c0cc93723e */ /* 0x000fea00000010ff */
[----:B------:R-:W-:Y:S02]  /*aac0*/  MUFU.EX2 R166, R166 ;  /* 0x000000a600a67308 */ /* 0x000fe40000000800 */
[C---:B------:R-:W-:Y:S04]  /*aad0*/  HMMA.16816.F32.BF16 R8, R144.reuse, R152, R8 ;  /* 0x000000989008723c */ /* 0x040fe80000041808 */
[----:B---3--:R-:W-:Y:S02]  /*aae0*/  FFMA.FTZ R138, R172, c[0x0][0x2d0], -R3 ;  /* 0x0000b400ac8a7a23 */ /* 0x008fe40000010803 */
[--C-:B------:R-:W-:Y:S02]  /*aaf0*/  FFMA.FTZ R172, R156, c[0x0][0x2d0], -R208.reuse ;  /* 0x0000b4009cac7a23 */ /* 0x100fe400000108d0 */
[-C--:B------:R-:W-:Y:S01]  /*ab00*/  HMMA.16816.F32.BF16 R12, R144, R154.reuse, R12 ;  /* 0x0000009a900c723c */ /* 0x080fe2000004180c */
[----:B------:R-:W3:Y:S01]  /*ab10*/  LDL.LU R156, [R1+0x4] ;  /* 0x00000400019c7983 */ /* 0x000ee20000300800 */
[----:B------:R4:W-:Y:S02]  /*ab20*/  MUFU.EX2 R248, R138 ;  /* 0x0000008a00f87308 */ /* 0x0009e40000000800 */
[----:B------:R-:W-:Y:S02]  /*ab30*/  FFMA.FTZ R152, R187, c[0x0][0x2d0], -R191 ;  /* 0x0000b400bb987a23 */ /* 0x000fe400000108bf */
[----:B--2---:R-:W-:Y:S02]  /*ab40*/  FFMA.FTZ R139, R134, R139, R215 ;  /* 0x0000008b868b7223 */ /* 0x004fe400000100d7 */
[C---:B------:R-:W-:Y:S04]  /*ab50*/  HMMA.16816.F32.BF16 R16, R140.reuse, R154, R16 ;  /* 0x0000009a8c10723c */ /* 0x040fe80000041810 */
[----:B------:R2:W-:Y:S04]  /*ab60*/  MUFU.EX2 R187, R152 ;  /* 0x0000009800bb7308 */ /* 0x0005e80000000800 */
[-C--:B-1----:R-:W-:Y:S06]  /*ab70*/  HMMA.16816.F32.BF16 R20, R140, R148.reuse, R20 ;  /* 0x000000948c14723c */ /* 0x082fec0000041814 */
[----:B------:R-:W-:Y:S02]  /*ab80*/  MUFU.EX2 R173, R173 ;  /* 0x000000ad00ad7308 */ /* 0x000fe40000000800 */
[C---:B------:R-:W-:Y:S04]  /*ab90*/  HMMA.16816.F32.BF16 R24, R144.reuse, R148, R24 ;  /* 0x000000949018723c */ /* 0x040fe80000041818 */
[----:B----4-:R-:W-:Y:S02]  /*aba0*/  FFMA.FTZ R138, R171, c[0x0][0x2d0], -R3 ;  /* 0x0000b400ab8a7a23 */ /* 0x010fe40000010803 */
[----:B------:R-:W-:Y:S02]  /*abb0*/  FFMA.FTZ R171, R168, c[0x0][0x2d0], -R208 ;  /* 0x0000b400a8ab7a23 */ /* 0x000fe400000108d0 */
[-C--:B------:R-:W-:Y:S01]  /*abc0*/  HMMA.16816.F32.BF16 R28, R144, R150.reuse, R28 ;  /* 0x00000096901c723c */ /* 0x080fe2000004181c */
[----:B------:R1:W-:Y:S01]  /*abd0*/  MUFU.EX2 R249, R138 ;  /* 0x0000008a00f97308 */ /* 0x0003e20000000800 */
[----:B--2---:R-:W-:Y:S02]  /*abe0*/  LDSM.16.MT88.4 R152, [R226+0x1100] ;  /* 0x00110000e298783b */ /* 0x004fe40000004200 */
[----:B------:R-:W-:Y:S02]  /*abf0*/  FFMA.FTZ R168, R165, c[0x0][0x2d0], -R191 ;  /* 0x0000b400a5a87a23 */ /* 0x000fe400000108bf */
[--C-:B------:R-:W-:Y:S02]  /*ac00*/  FFMA.FTZ R165, R160, c[0x0][0x2d0], -R190.reuse ;  /* 0x0000b400a0a57a23 */ /* 0x100fe400000108be */
[C---:B------:R-:W-:Y:S03]  /*ac10*/  HMMA.16816.F32.BF16 R32, R140.reuse, R150, R32 ;  /* 0x000000968c20723c */ /* 0x040fe60000041820 */
[----:B------:R-:W2:Y:S01]  /*ac20*/  MUFU.EX2 R168, R168 ;  /* 0x000000a800a87308 */ /* 0x000ea20000000800 */
[----:B------:R-:W4:Y:S01]  /*ac30*/  LDSM.16.MT88.4 R148, [R228+0x900] ;  /* 0x00090000e494783b */ /* 0x000f220000004200 */
[----:B------:R-:W-:Y:S08]  /*ac40*/  FFMA.FTZ R190, R157, c[0x0][0x2d0], -R190 ;  /* 0x0000b4009dbe7a23 */ /* 0x000ff000000108be */
[----:B------:R-:W-:Y:S01]  /*ac50*/  MUFU.EX2 R251, R190 ;  /* 0x000000be00fb7308 */ /* 0x000fe20000000800 */
[----:B-1----:R-:W-:Y:S02]  /*ac60*/  FFMA.FTZ R138, R170, c[0x0][0x2d0], -R3 ;  /* 0x0000b400aa8a7a23 */ /* 0x002fe40000010803 */
[----:B------:R-:W-:Y:S02]  /*ac70*/  FFMA.FTZ R170, R167, c[0x0][0x2d0], -R208 ;  /* 0x0000b400a7aa7a23 */ /* 0x000fe400000108d0 */
[----:B------:R-:W-:Y:S05]  /*ac80*/  FFMA.FTZ R167, R163, c[0x0][0x2d0], -R191 ;  /* 0x0000b400a3a77a23 */ /* 0x000fea00000108bf */
[----:B------:R1:W-:Y:S01]  /*ac90*/  MUFU.EX2 R247, R138 ;  /* 0x0000008a00f77308 */ /* 0x0003e20000000800 */
[----:B--2---:R-:W-:Y:S09]  /*aca0*/  MOV R175, R168 ;  /* 0x000000a800af7202 */ /* 0x004ff20000000f00 */
[----:B------:R-:W-:Y:S10]  /*acb0*/  MUFU.EX2 R167, R167 ;  /* 0x000000a700a77308 */ /* 0x000ff40000000800 */
[----:B------:R2:W2:Y:S01]  /*acc0*/  MUFU.EX2 R201, R165 ;  /* 0x000000a500c97308 */ /* 0x0004a20000000800 */
[-C--:B----4-:R-:W-:Y:S03]  /*acd0*/  HMMA.16816.F32.BF16 R36, R140, R148.reuse, R36 ;  /* 0x000000948c24723c */ /* 0x090fe60000041824 */
[--C-:B-1----:R-:W-:Y:S02]  /*ace0*/  FFMA.FTZ R138, R161, c[0x0][0x2d0], -R3.reuse ;  /* 0x0000b400a18a7a23 */ /* 0x102fe40000010803 */
[----:B------:R-:W-:Y:S01]  /*acf0*/  LDSM.16.MT88.4 R160, [R227+0x1100] ;  /* 0x00110000e3a0783b */ /* 0x000fe20000004200 */
[----:B------:R-:W-:Y:S02]  /*ad00*/  FFMA.FTZ R3, R188, c[0x0][0x2d0], -R3 ;  /* 0x0000b400bc037a23 */ /* 0x000fe40000010803 */
[C---:B------:R-:W-:Y:S01]  /*ad10*/  HMMA.16816.F32.BF16 R40, R144.reuse, R148, R40 ;  /* 0x000000949028723c */ /* 0x040fe20000041828 */
[----:B------:R-:W-:Y:S07]  /*ad20*/  MUFU.EX2 R188, R171 ;  /* 0x000000ab00bc7308 */ /* 0x000fee0000000800 */
[-C--:B------:R-:W-:Y:S03]  /*ad30*/  HMMA.16816.F32.BF16 R44, R144, R150.reuse, R44 ;  /* 0x00000096902c723c */ /* 0x080fe6000004182c */
[----:B------:R3:W1:Y:S01]  /*ad40*/  MUFU.EX2 R250, R138 ;  /* 0x0000008a00fa7308 */ /* 0x0006620000000800 */
[----:B--2---:R-:W-:Y:S04]  /*ad50*/  MOV R165, R185 ;  /* 0x000000b900a57202 */ /* 0x004fe80000000f00 */
[C---:B------:R-:W-:Y:S01]  /*ad60*/  HMMA.16816.F32.BF16 R48, R140.reuse, R150, R48 ;  /* 0x000000968c30723c */ /* 0x040fe20000041830 */
[----:B------:R-:W2:Y:S03]  /*ad70*/  LDSM.16.MT88.4 R148, [R227+0x900] ;  /* 0x00090000e394783b */ /* 0x000ea60000004200 */
[----:B------:R-:W-:Y:S01]  /*ad80*/  F2FP.BF16.PACK_AB R208, R174, R201 ;  /* 0x000000c9aed0723e */ /* 0x000fe200000010ff */
[----:B------:R-:W4:Y:S03]  /*ad90*/  MUFU.EX2 R172, R172 ;  /* 0x000000ac00ac7308 */ /* 0x000f260000000800 */
[-C--:B--2---:R-:W-:Y:S08]  /*ada0*/  HMMA.16816.F32.BF16 R52, R140, R148.reuse, R52 ;  /* 0x000000948c34723c */ /* 0x084ff00000041834 */
[C---:B------:R-:W-:Y:S08]  /*adb0*/  HMMA.16816.F32.BF16 R56, R144.reuse, R148, R56 ;  /* 0x000000949038723c */ /* 0x040ff00000041838 */
[-C--:B------:R-:W-:Y:S08]  /*adc0*/  HMMA.16816.F32.BF16 R60, R144, R150.reuse, R60 ;  /* 0x00000096903c723c */ /* 0x080ff0000004183c */
[C---:B------:R-:W-:Y:S01]  /*add0*/  HMMA.16816.F32.BF16 R64, R140.reuse, R150, R64 ;  /* 0x000000968c40723c */ /* 0x040fe20000041840 */
[----:B------:R-:W2:Y:S07]  /*ade0*/  LDSM.16.MT88.4 R148, [R225+0x2900] ;  /* 0x00290000e194783b */ /* 0x000eae0000004200 */
[-C--:B--2---:R-:W-:Y:S08]  /*adf0*/  HMMA.16816.F32.BF16 R68, R140, R148.reuse, R68 ;  /* 0x000000948c44723c */ /* 0x084ff00000041844 */
[C---:B------:R-:W-:Y:S08]  /*ae00*/  HMMA.16816.F32.BF16 R72, R144.reuse, R148, R72 ;  /* 0x000000949048723c */ /* 0x040ff00000041848 */
[-C--:B------:R-:W-:Y:S08]  /*ae10*/  HMMA.16816.F32.BF16 R76, R144, R150.reuse, R76 ;  /* 0x00000096904c723c */ /* 0x080ff0000004184c */
[C---:B------:R-:W-:Y:S01]  /*ae20*/  HMMA.16816.F32.BF16 R80, R140.reuse, R150, R80 ;  /* 0x000000968c50723c */ /* 0x040fe20000041850 */
[----:B------:R-:W2:Y:S07]  /*ae30*/  LDSM.16.MT88.4 R148, [R226+0x2900] ;  /* 0x00290000e294783b */ /* 0x000eae0000004200 */
[-C--:B--2---:R-:W-:Y:S08]  /*ae40*/  HMMA.16816.F32.BF16 R84, R140, R148.reuse, R84 ;  /* 0x000000948c54723c */ /* 0x084ff00000041854 */
[C---:B------:R-:W-:Y:S08]  /*ae50*/  HMMA.16816.F32.BF16 R88, R144.reuse, R148, R88 ;  /* 0x000000949058723c */ /* 0x040ff00000041858 */
[-C--:B------:R-:W-:Y:S04]  /*ae60*/  HMMA.16816.F32.BF16 R92, R144, R150.reuse, R92 ;  /* 0x00000096905c723c */ /* 0x080fe8000004185c */
[----:B---3--:R-:W-:Y:S04]  /*ae70*/  FFMA.FTZ R138, R133, R156, R214 ;  /* 0x0000009c858a7223 */ /* 0x008fe800000100d6 */
[C---:B------:R-:W-:Y:S01]  /*ae80*/  HMMA.16816.F32.BF16 R96, R140.reuse, R150, R96 ;  /* 0x000000968c60723c */ /* 0x040fe20000041860 */
[----:B------:R-:W2:Y:S08]  /*ae90*/  LDSM.16.MT88.4 R148, [R228+0x2900] ;  /* 0x00290000e494783b */ /* 0x000eb00000004200 */
[----:B------:R-:W-:Y:S01]  /*aea0*/  LDSM.16.MT88.4 R156, [R228+0x1100] ;  /* 0x00110000e49c783b */ /* 0x000fe20000004200 */
[-C--:B--2---:R-:W-:Y:S08]  /*aeb0*/  HMMA.16816.F32.BF16 R100, R140, R148.reuse, R100 ;  /* 0x000000948c64723c */ /* 0x084ff00000041864 */
[C---:B------:R-:W-:Y:S08]  /*aec0*/  HMMA.16816.F32.BF16 R104, R144.reuse, R148, R104 ;  /* 0x000000949068723c */ /* 0x040ff00000041868 */
[-C--:B------:R-:W-:Y:S08]  /*aed0*/  HMMA.16816.F32.BF16 R108, R144, R150.reuse, R108 ;  /* 0x00000096906c723c */ /* 0x080ff0000004186c */
[C---:B------:R-:W-:Y:S01]  /*aee0*/  HMMA.16816.F32.BF16 R112, R140.reuse, R150, R112 ;  /* 0x000000968c70723c */ /* 0x040fe20000041870 */
[----:B------:R-:W2:Y:S07]  /*aef0*/  LDSM.16.MT88.4 R148, [R227+0x2900] ;  /* 0x00290000e394783b */ /* 0x000eae0000004200 */
[-C--:B--2---:R-:W-:Y:S08]  /*af00*/  HMMA.16816.F32.BF16 R116, R140, R148.reuse, R116 ;  /* 0x000000948c74723c */ /* 0x084ff00000041874 */
[C---:B------:R-:W-:Y:S01]  /*af10*/  HMMA.16816.F32.BF16 R120, R144.reuse, R148, R120 ;  /* 0x000000949078723c */ /* 0x040fe20000041878 */
[----:B------:R-:W2:Y:S04]  /*af20*/  LDL.LU R149, [R1+0xc] ;  /* 0x00000c0001957983 */ /* 0x000ea80000300800 */
[----:B------:R-:W3:Y:S03]  /*af30*/  LDL.LU R148, [R1+0x8] ;  /* 0x0000080001947983 */ /* 0x000ee60000300800 */
[-C--:B------:R-:W-:Y:S01]  /*af40*/  HMMA.16816.F32.BF16 R124, R144, R150.reuse, R124 ;  /* 0x00000096907c723c */ /* 0x080fe2000004187c */
[----:B------:R-:W4:Y:S07]  /*af50*/  LDSM.16.MT88.4 R144, [R225+0x1100] ;  /* 0x00110000e190783b */ /* 0x000f2e0000004200 */
[----:B------:R-:W-:Y:S07]  /*af60*/  HMMA.16816.F32.BF16 R128, R140, R150, R128 ;  /* 0x000000968c80723c */ /* 0x000fee0000041880 */
[----:B------:R-:W-:Y:S02]  /*af70*/  F2FP.BF16.PACK_AB R140, R185, R206 ;  /* 0x000000ceb98c723e */ /* 0x000fe400000010ff */
[----:B------:R-:W-:Y:S03]  /*af80*/  F2FP.BF16.PACK_AB R141, R184, R187 ;  /* 0x000000bbb88d723e */ /* 0x000fe600000010ff */
[----:B------:R-:W-:Y:S02]  /*af90*/  F2FP.BF16.PACK_AB R142, R193, R196 ;  /* 0x000000c4c18e723e */ /* 0x000fe400000010ff */
[----:B------:R-:W-:Y:S02]  /*afa0*/  F2FP.BF16.PACK_AB R143, R183, R195 ;  /* 0x000000c3b78f723e */ /* 0x000fe400000010ff */
[----:B------:R-:W-:Y:S02]  /*afb0*/  F2FP.BF16.PACK_AB R150, R182, R194 ;  /* 0x000000c2b696723e */ /* 0x000fe400000010ff */
[----:B-1----:R-:W-:Y:S03]  /*afc0*/  F2FP.BF16.PACK_AB R151, R250, R247 ;  /* 0x000000f7fa97723e */ /* 0x002fe600000010ff */
[-C--:B----4-:R-:W-:Y:S03]  /*afd0*/  HMMA.16816.F32.BF16 R4, R140, R144.reuse, R4 ;  /* 0x000000908c04723c */ /* 0x090fe60000041804 */
[----:B--2---:R-:W-:Y:S01]  /*afe0*/  FFMA.FTZ R133, R132, R149, R213 ;  /* 0x0000009584857223 */ /* 0x004fe200000100d5 */
[----:B------:R-:W-:Y:S01]  /*aff0*/  F2FP.BF16.PACK_AB R149, R249, R248 ;  /* 0x000000f8f995723e */ /* 0x000fe200000010ff */
[----:B------:R1:W2:Y:S01]  /*b000*/  MUFU.EX2 R132, R170 ;  /* 0x000000aa00847308 */ /* 0x0002a20000000800 */
[----:B---3--:R-:W-:Y:S01]  /*b010*/  FFMA.FTZ R134, R0, R148, R209 ;  /* 0x0000009400867223 */ /* 0x008fe200000100d1 */
[----:B------:R-:W-:Y:S01]  /*b020*/  F2FP.BF16.PACK_AB R148, R197, R186 ;  /* 0x000000bac594723e */ /* 0x000fe200000010ff */
[----:B------:R-:W-:Y:S01]  /*b030*/  FADD.FTZ R0, R221, R138 ;  /* 0x0000008add007221 */ /* 0x000fe20000010000 */
[----:B------:R-:W-:Y:S03]  /*b040*/  F2FP.BF16.PACK_AB R209, R245, R246 ;  /* 0x000000f6f5d1723e */ /* 0x000fe600000010ff */
[----:B------:R-:W-:Y:S02]  /*b050*/  FADD.FTZ R133, R216, R133 ;  /* 0x00000085d8857221 */ /* 0x000fe40000010000 */
[----:B------:R-:W-:Y:S01]  /*b060*/  FADD.FTZ R0, R223, R0 ;  /* 0x00000000df007221 */ /* 0x000fe20000010000 */
[C---:B------:R-:W-:Y:S01]  /*b070*/  HMMA.16816.F32.BF16 R8, R148.reuse, R144, R8 ;  /* 0x000000909408723c */ /* 0x040fe20000041808 */
[----:B------:R3:W-:Y:S03]  /*b080*/  MUFU.EX2 R138, R3 ;  /* 0x00000003008a7308 */ /* 0x0007e60000000800 */
[----:B------:R-:W-:Y:S02]  /*b090*/  FADD.FTZ R133, R217, R133 ;  /* 0x00000085d9857221 */ /* 0x000fe40000010000 */
[----:B------:R-:W-:Y:S01]  /*b0a0*/  LDSM.16.MT88.4 R216, [R226+0x3900] ;  /* 0x00390000e2d8783b */ /* 0x000fe20000004200 */
[----:B------:R-:W-:Y:S01]  /*b0b0*/  FADD.FTZ R134, R210, R134 ;  /* 0x00000086d2867221 */ /* 0x000fe20000010000 */
[-C--:B------:R-:W-:Y:S04]  /*b0c0*/  HMMA.16816.F32.BF16 R12, R148, R146.reuse, R12 ;  /* 0x00000092940c723c */ /* 0x080fe8000004180c */
[----:B------:R-:W-:Y:S01]  /*b0d0*/  FADD.FTZ R134, R211, R134 ;  /* 0x00000086d3867221 */ /* 0x000fe20000010000 */
[----:B------:R-:W-:Y:S01]  /*b0e0*/  F2FP.BF16.PACK_AB R210, R251, R252 ;  /* 0x000000fcfbd2723e */ /* 0x000fe200000010ff */
[----:B-1----:R-:W-:Y:S02]  /*b0f0*/  LDSM.16.MT88.4 R168, [R226+0x1900] ;  /* 0x00190000e2a8783b */ /* 0x002fe40000004200 */
[C---:B------:R-:W-:Y:S04]  /*b100*/  HMMA.16816.F32.BF16 R16, R140.reuse, R146, R16 ;  /* 0x000000928c10723c */ /* 0x040fe80000041810 */
[----:B------:R-:W-:Y:S02]  /*b110*/  FADD.FTZ R134, R212, R134 ;  /* 0x00000086d4867221 */ /* 0x000fe40000010000 */
[----:B------:R-:W1:Y:S02]  /*b120*/  LDSM.16.MT88.4 R144, [R225+0x3100] ;  /* 0x00310000e190783b */ /* 0x000e640000004200 */
[-C--:B------:R-:W-:Y:S04]  /*b130*/  HMMA.16816.F32.BF16 R20, R140, R152.reuse, R20 ;  /* 0x000000988c14723c */ /* 0x080fe80000041814 */
[----:B---3--:R-:W-:Y:S02]  /*b140*/  FADD.FTZ R3, R242, R0 ;  /* 0x00000000f2037221 */ /* 0x008fe40000010000 */
[----:B------:R-:W-:Y:S01]  /*b150*/  LDSM.16.MT88.4 R212, [R225+0x3900] ;  /* 0x00390000e1d4783b */ /* 0x000fe20000004200 */
[----:B------:R-:W-:Y:S01]  /*b160*/  FADD.FTZ R0, R220, R133 ;  /* 0x00000085dc007221 */ /* 0x000fe20000010000 */
[C---:B------:R-:W-:Y:S04]  /*b170*/  HMMA.16816.F32.BF16 R24, R148.reuse, R152, R24 ;  /* 0x000000989418723c */ /* 0x040fe80000041818 */
[----:B------:R-:W-:Y:S01]  /*b180*/  MOV R133, R166 ;  /* 0x000000a600857202 */ /* 0x000fe20000000f00 */
[----:B------:R-:W-:Y:S01]  /*b190*/  FADD.FTZ R0, R176, R0 ;  /* 0x00000000b0007221 */ /* 0x000fe20000010000 */
[----:B------:R-:W-:Y:S01]  /*b1a0*/  MOV R166, R184 ;  /* 0x000000b800a67202 */ /* 0x000fe20000000f00 */
[----:B------:R-:W-:Y:S01]  /*b1b0*/  FADD.FTZ R3, R177, R3 ;  /* 0x00000003b1037221 */ /* 0x000fe20000010000 */
[-C--:B------:R-:W-:Y:S04]  /*b1c0*/  HMMA.16816.F32.BF16 R28, R148, R154.reuse, R28 ;  /* 0x0000009a941c723c */ /* 0x080fe8000004181c */
[----:B------:R-:W-:Y:S01]  /*b1d0*/  MOV R177, R204 ;  /* 0x000000cc00b17202 */ /* 0x000fe20000000f00 */
[----:B------:R-:W-:Y:S01]  /*b1e0*/  FADD.FTZ R3, R243, R3 ;  /* 0x00000003f3037221 */ /* 0x000fe20000010000 */
[----:B------:R-:W-:Y:S01]  /*b1f0*/  MOV R176, R188 ;  /* 0x000000bc00b07202 */ /* 0x000fe20000000f00 */
[----:B------:R-:W-:Y:S01]  /*b200*/  FADD.FTZ R0, R235, R0 ;  /* 0x00000000eb007221 */ /* 0x000fe20000010000 */
[C---:B------:R-:W-:Y:S01]  /*b210*/  HMMA.16816.F32.BF16 R32, R140.reuse, R154, R32 ;  /* 0x0000009a8c20723c */ /* 0x040fe20000041820 */
[----:B------:R-:W3:Y:S03]  /*b220*/  LDSM.16.MT88.4 R152, [R226+0x3100] ;  /* 0x00310000e298783b */ /* 0x000ee60000004200 */
[----:B------:R-:W-:Y:S01]  /*b230*/  F2FP.BF16.PACK_AB R188, R172, R173 ;  /* 0x000000adacbc723e */ /* 0x000fe200000010ff */
[----:B------:R-:W-:Y:S03]  /*b240*/  FADD.FTZ R134, R164, R134 ;  /* 0x00000086a4867221 */ /* 0x000fe60000010000 */
[-C--:B------:R-:W-:Y:S08]  /*b250*/  HMMA.16816.F32.BF16 R36, R140, R156.reuse, R36 ;  /* 0x0000009c8c24723c */ /* 0x080ff00000041824 */
[C---:B------:R-:W-:Y:S08]  /*b260*/  HMMA.16816.F32.BF16 R40, R148.reuse, R156, R40 ;  /* 0x0000009c9428723c */ /* 0x040ff00000041828 */
[-C--:B------:R-:W-:Y:S08]  /*b270*/  HMMA.16816.F32.BF16 R44, R148, R158.reuse, R44 ;  /* 0x0000009e942c723c */ /* 0x080ff0000004182c */
[C---:B------:R-:W-:Y:S01]  /*b280*/  HMMA.16816.F32.BF16 R48, R140.reuse, R158, R48 ;  /* 0x0000009e8c30723c */ /* 0x040fe20000041830 */
[----:B------:R-:W4:Y:S07]  /*b290*/  LDSM.16.MT88.4 R156, [R228+0x3100] ;  /* 0x00310000e49c783b */ /* 0x000f2e0000004200 */
[-C--:B------:R-:W-:Y:S08]  /*b2a0*/  HMMA.16816.F32.BF16 R52, R140, R160.reuse, R52 ;  /* 0x000000a08c34723c */ /* 0x080ff00000041834 */
[C---:B------:R-:W-:Y:S08]  /*b2b0*/  HMMA.16816.F32.BF16 R56, R148.reuse, R160, R56 ;  /* 0x000000a09438723c */ /* 0x040ff00000041838 */
[-C--:B------:R-:W-:Y:S08]  /*b2c0*/  HMMA.16816.F32.BF16 R60, R148, R162.reuse, R60 ;  /* 0x000000a2943c723c */ /* 0x080ff0000004183c */
[C---:B------:R-:W-:Y:S01]  /*b2d0*/  HMMA.16816.F32.BF16 R64, R140.reuse, R162, R64 ;  /* 0x000000a28c40723c */ /* 0x040fe20000041840 */
[----:B------:R-:W2:Y:S07]  /*b2e0*/  LDSM.16.MT88.4 R160, [R227+0x3100] ;  /* 0x00310000e3a0783b */ /* 0x000eae0000004200 */
[-C--:B-1----:R-:W-:Y:S08]  /*b2f0*/  HMMA.16816.F32.BF16 R68, R140, R144.reuse, R68 ;  /* 0x000000908c44723c */ /* 0x082ff00000041844 */
[C---:B------:R-:W-:Y:S08]  /*b300*/  HMMA.16816.F32.BF16 R72, R148.reuse, R144, R72 ;  /* 0x000000909448723c */ /* 0x040ff00000041848 */
[-C--:B------:R-:W-:Y:S08]  /*b310*/  HMMA.16816.F32.BF16 R76, R148, R146.reuse, R76 ;  /* 0x00000092944c723c */ /* 0x080ff0000004184c */
[C---:B------:R-:W-:Y:S08]  /*b320*/  HMMA.16816.F32.BF16 R80, R140.reuse, R146, R80 ;  /* 0x000000928c50723c */ /* 0x040ff00000041850 */
[-C--:B---3--:R-:W-:Y:S08]  /*b330*/  HMMA.16816.F32.BF16 R84, R140, R152.reuse, R84 ;  /* 0x000000988c54723c */ /* 0x088ff00000041854 */
[C---:B------:R-:W-:Y:S08]  /*b340*/  HMMA.16816.F32.BF16 R88, R148.reuse, R152, R88 ;  /* 0x000000989458723c */ /* 0x040ff00000041858 */
[-C--:B------:R-:W-:Y:S08]  /*b350*/  HMMA.16816.F32.BF16 R92, R148, R154.reuse, R92 ;  /* 0x0000009a945c723c */ /* 0x080ff0000004185c */
[C---:B------:R-:W-:Y:S01]  /*b360*/  HMMA.16816.F32.BF16 R96, R140.reuse, R154, R96 ;  /* 0x0000009a8c60723c */ /* 0x040fe20000041860 */
[----:B------:R-:W1:Y:S07]  /*b370*/  LDSM.16.MT88.4 R152, [R225+0x1900] ;  /* 0x00190000e198783b */ /* 0x000e6e0000004200 */
[-C--:B----4-:R-:W-:Y:S08]  /*b380*/  HMMA.16816.F32.BF16 R100, R140, R156.reuse, R100 ;  /* 0x0000009c8c64723c */ /* 0x090ff00000041864 */
[C---:B------:R-:W-:Y:S07]  /*b390*/  HMMA.16816.F32.BF16 R104, R148.reuse, R156, R104 ;  /* 0x0000009c9468723c */ /* 0x040fee0000041868 */
[----:B------:R-:W-:Y:S01]  /*b3a0*/  MOV R156, R206 ;  /* 0x000000ce009c7202 */ /* 0x000fe20000000f00 */
[-C--:B------:R-:W-:Y:S04]  /*b3b0*/  HMMA.16816.F32.BF16 R108, R148, R158.reuse, R108 ;  /* 0x0000009e946c723c */ /* 0x080fe8000004186c */
[----:B------:R-:W-:Y:S02]  /*b3c0*/  MOV R157, R167 ;  /* 0x000000a7009d7202 */ /* 0x000fe40000000f00 */
[----:B------:R-:W-:Y:S02]  /*b3d0*/  MOV R167, R186 ;  /* 0x000000ba00a77202 */ /* 0x000fe40000000f00 */
[C---:B------:R-:W-:Y:S04]  /*b3e0*/  HMMA.16816.F32.BF16 R112, R140.reuse, R158, R112 ;  /* 0x0000009e8c70723c */ /* 0x040fe80000041870 */
[----:B------:R-:W-:Y:S03]  /*b3f0*/  F2FP.BF16.PACK_AB R191, R133, R157 ;  /* 0x0000009d85bf723e */ /* 0x000fe600000010ff */
[----:B--2---:R-:W-:Y:S01]  /*b400*/  MOV R158, R132 ;  /* 0x00000084009e7202 */ /* 0x004fe20000000f00 */
[-C--:B------:R-:W-:Y:S04]  /*b410*/  HMMA.16816.F32.BF16 R116, R140, R160.reuse, R116 ;  /* 0x000000a08c74723c */ /* 0x080fe80000041874 */
[----:B------:R-:W-:Y:S01]  /*b420*/  FADD.FTZ R132, R222, R139 ;  /* 0x0000008bde847221 */ /* 0x000fe20000010000 */
[----:B------:R-:W-:Y:S01]  /*b430*/  MOV R159, R187 ;  /* 0x000000bb009f7202 */ /* 0x000fe20000000f00 */
[----:B------:R2:W3:Y:S01]  /*b440*/  MUFU.EX2 R139, R189 ;  /* 0x000000bd008b7308 */ /* 0x0004e20000000800 */
[----:B------:R-:W4:Y:S01]  /*b450*/  LDSM.16.MT88.4 R184, [R228+0x1900] ;  /* 0x00190000e4b8783b */ /* 0x000f220000004200 */
[C---:B------:R-:W-:Y:S04]  /*b460*/  HMMA.16816.F32.BF16 R120, R148.reuse, R160, R120 ;  /* 0x000000a09478723c */ /* 0x040fe80000041878 */
[----:B------:R-:W-:Y:S01]  /*b470*/  FADD.FTZ R132, R231, R132 ;  /* 0x00000084e7847221 */ /* 0x000fe20000010000 */
[----:B------:R-:W-:Y:S02]  /*b480*/  F2FP.BF16.PACK_AB R190, R158, R176 ;  /* 0x000000b09ebe723e */ /* 0x000fe400000010ff */
[----:B------:R-:W-:Y:S01]  /*b490*/  LDSM.16.MT88.4 R220, [R228+0x3900] ;  /* 0x00390000e4dc783b */ /* 0x000fe20000004200 */
[-C--:B------:R-:W-:Y:S04]  /*b4a0*/  HMMA.16816.F32.BF16 R124, R148, R162.reuse, R124 ;  /* 0x000000a2947c723c */ /* 0x080fe8000004187c */
[----:B------:R-:W-:Y:S03]  /*b4b0*/  FADD.FTZ R132, R241, R132 ;  /* 0x00000084f1847221 */ /* 0x000fe60000010000 */
[----:B------:R4:W5:Y:S01]  /*b4c0*/  LDL.LU R231, [R1+0x50] ;  /* 0x0000500001e77983 */ /* 0x0009620000300800 */
[----:B------:R-:W-:Y:S03]  /*b4d0*/  HMMA.16816.F32.BF16 R128, R140, R162, R128 ;  /* 0x000000a28c80723c */ /* 0x000fe60000041880 */
[----:B------:R4:W5:Y:S01]  /*b4e0*/  LDL.LU R241, [R1+0x4c] ;  /* 0x00004c0001f17983 */ /* 0x0009620000300800 */
[----:B------:R-:W-:Y:S01]  /*b4f0*/  FADD.FTZ R132, R178, R132 ;  /* 0x00000084b2847221 */ /* 0x000fe20000010000 */
[----:B------:R-:W-:Y:S02]  /*b500*/  MOV R178, R205 ;  /* 0x000000cd00b27202 */ /* 0x000fe40000000f00 */
[----:B--2---:R-:W-:Y:S01]  /*b510*/  F2FP.BF16.PACK_AB R189, R175, R200 ;  /* 0x000000c8afbd723e */ /* 0x004fe200000010ff */
[----:B------:R2:W5:Y:S01]  /*b520*/  LDL.LU R242, [R1+0x48] ;  /* 0x0000480001f27983 */ /* 0x0005620000300800 */
[----:B---3--:R-:W-:Y:S03]  /*b530*/  F2FP.BF16.PACK_AB R211, R138, R139 ;  /* 0x0000008b8ad3723e */ /* 0x008fe600000010ff */
[----:B------:R2:W5:Y:S02]  /*b540*/  LDL.LU R243, [R1+0x44] ;  /* 0x0000440001f37983 */ /* 0x0005640000300800 */
[-C--:B-1----:R-:W-:Y:S02]  /*b550*/  HMMA.16816.F32.BF16 R144, R188, R152.reuse, R4 ;  /* 0x00000098bc90723c */ /* 0x082fe40000041804 */
[----:B------:R2:W5:Y:S04]  /*b560*/  LDL.LU R235, [R1+0x40] ;  /* 0x0000400001eb7983 */ /* 0x0005680000300800 */
[----:B------:R-:W1:Y:S02]  /*b570*/  LDSM.16.MT88.4 R204, [R227+0x1900] ;  /* 0x00190000e3cc783b */ /* 0x000e640000004200 */
[C---:B------:R-:W-:Y:S06]  /*b580*/  HMMA.16816.F32.BF16 R140, R208.reuse, R152, R8 ;  /* 0x00000098d08c723c */ /* 0x040fec0000041808 */
[----:B------:R-:W3:Y:S01]  /*b590*/  LDSM.16.MT88.4 R4, [R227+0x3900] ;  /* 0x00390000e304783b */ /* 0x000ee20000004200 */
[----:B------:R-:W-:Y:S01]  /*b5a0*/  MOV R8, R158 ;  /* 0x0000009e00087202 */ /* 0x000fe20000000f00 */
[-C--:B------:R-:W-:Y:S04]  /*b5b0*/  HMMA.16816.F32.BF16 R148, R208, R154.reuse, R12 ;  /* 0x0000009ad094723c */ /* 0x080fe8000004180c */
[----:B------:R-:W-:Y:S02]  /*b5c0*/  MOV R11, R157 ;  /* 0x0000009d000b7202 */ /* 0x000fe40000000f00 */
[----:B------:R-:W-:Y:S02]  /*b5d0*/  MOV R9, R159 ;  /* 0x0000009f00097202 */ /* 0x000fe40000000f00 */
[C---:B------:R-:W-:Y:S04]  /*b5e0*/  HMMA.16816.F32.BF16 R152, R188.reuse, R154, R16 ;  /* 0x0000009abc98723c */ /* 0x040fe80000041810 */
[----:B------:R-:W-:Y:S02]  /*b5f0*/  MOV R10, R156 ;  /* 0x0000009c000a7202 */ /* 0x000fe40000000f00 */
[----:B------:R-:W-:Y:S02]  /*b600*/  MOV R15, R167 ;  /* 0x000000a7000f7202 */ /* 0x000fe40000000f00 */
        /* <DEDUP_REMOVED lines=12> */
[-C--:B----4-:R-:W-:Y:S04]  /*b6d0*/  HMMA.16816.F32.BF16 R172, R188, R184.reuse, R36 ;  /* 0x000000b8bcac723c */ /* 0x090fe80000041824 */
[----:B------:R-:W-:Y:S02]  /*b6e0*/  MOV R29, R13 ;  /* 0x0000000d001d7202 */ /* 0x000fe40000000f00 */
[----:B------:R-:W-:Y:S02]  /*b6f0*/  MOV R13, R176 ;  /* 0x000000b0000d7202 */ /* 0x000fe40000000f00 */
[----:B------:R-:W-:Y:S04]  /*b700*/  MOV R33, R177 ;  /* 0x000000b100217202 */ /* 0x000fe80000000f00 */
[----:B------:R-:W-:Y:S02]  /*b710*/  MOV R39, R179 ;  /* 0x000000b300277202 */ /* 0x000fe40000000f00 */
[----:B------:R-:W-:Y:S02]  /*b720*/  MOV R12, R178 ;  /* 0x000000b2000c7202 */ /* 0x000fe40000000f00 */
[C---:B------:R-:W-:Y:S04]  /*b730*/  HMMA.16816.F32.BF16 R176, R208.reuse, R184, R40 ;  /* 0x000000b8d0b0723c */ /* 0x040fe80000041828 */
[----:B------:R-:W-:Y:S01]  /*b740*/  MOV R20, R183 ;  /* 0x000000b700147202 */ /* 0x000fe20000000f00 */
[----:B------:R-:W-:Y:S01]  /*b750*/  FADD.FTZ R0, R39, R0 ;  /* 0x0000000027007221 */ /* 0x000fe20000010000 */
[----:B------:R-:W-:Y:S01]  /*b760*/  MOV R21, R182 ;  /* 0x000000b600157202 */ /* 0x000fe20000000f00 */
[----:B------:R-:W-:Y:S01]  /*b770*/  FADD.FTZ R12, R12, R134 ;  /* 0x000000860c0c7221 */ /* 0x000fe20000010000 */
[----:B------:R-:W-:Y:S04]  /*b780*/  MOV R38, R180 ;  /* 0x000000b400267202 */ /* 0x000fe80000000f00 */
[----:B------:R-:W-:Y:S01]  /*b790*/  MOV R37, R181 ;  /* 0x000000b500257202 */ /* 0x000fe20000000f00 */
[----:B------:R-:W-:Y:S01]  /*b7a0*/  FADD.FTZ R3, R38, R3 ;  /* 0x0000000326037221 */ /* 0x000fe20000010000 */
[-C--:B------:R-:W-:Y:S03]  /*b7b0*/  HMMA.16816.F32.BF16 R180, R208, R186.reuse, R44 ;  /* 0x000000bad0b4723c */ /* 0x080fe6000004182c */
[----:B------:R-:W-:Y:S02]  /*b7c0*/  MOV R15, R8 ;  /* 0x00000008000f7202 */ /* 0x000fe40000000f00 */
[----:B------:R-:W-:Y:S02]  /*b7d0*/  MOV R30, R14 ;  /* 0x0000000e001e7202 */ /* 0x000fe40000000f00 */
[----:B------:R-:W-:Y:S01]  /*b7e0*/  MOV R14, R11 ;  /* 0x0000000b000e7202 */ /* 0x000fe20000000f00 */
[C---:B------:R-:W-:Y:S04]  /*b7f0*/  HMMA.16816.F32.BF16 R184, R188.reuse, R186, R48 ;  /* 0x000000babcb8723c */ /* 0x040fe80000041830 */
[----:B------:R-:W-:Y:S02]  /*b800*/  MOV R25, R195 ;  /* 0x000000c300197202 */ /* 0x000fe40000000f00 */
[----:B------:R-:W-:Y:S02]  /*b810*/  MOV R26, R194 ;  /* 0x000000c2001a7202 */ /* 0x000fe40000000f00 */
[----:B------:R-:W-:Y:S04]  /*b820*/  MOV R27, R193 ;  /* 0x000000c1001b7202 */ /* 0x000fe80000000f00 */
[----:B------:R-:W-:Y:S02]  /*b830*/  MOV R32, R192 ;  /* 0x000000c000207202 */ /* 0x000fe40000000f00 */
[-C--:B-1----:R-:W-:Y:S03]  /*b840*/  HMMA.16816.F32.BF16 R192, R188, R204.reuse, R52 ;  /* 0x000000ccbcc0723c */ /* 0x082fe60000041834 */
[----:B------:R-:W-:Y:S01]  /*b850*/  MOV R31, R197 ;  /* 0x000000c5001f7202 */ /* 0x000fe20000000f00 */
[----:B------:R-:W-:Y:S01]  /*b860*/  FADD.FTZ R12, R32, R12 ;  /* 0x0000000c200c7221 */ /* 0x000fe20000010000 */
[----:B------:R-:W-:Y:S02]  /*b870*/  MOV R24, R196 ;  /* 0x000000c400187202 */ /* 0x000fe40000000f00 */
[----:B------:R-:W-:Y:S02]  /*b880*/  MOV R11, R199 ;  /* 0x000000c7000b7202 */ /* 0x000fe40000000f00 */
[----:B------:R-:W-:Y:S02]  /*b890*/  MOV R8, R198 ;  /* 0x000000c600087202 */ /* 0x000fe40000000f00 */
[C---:B------:R-:W-:Y:S04]  /*b8a0*/  HMMA.16816.F32.BF16 R196, R208.reuse, R204, R56 ;  /* 0x000000ccd0c4723c */ /* 0x040fe80000041838 */
[----:B------:R-:W-:Y:S01]  /*b8b0*/  MOV R23, R200 ;  /* 0x000000c800177202 */ /* 0x000fe20000000f00 */
[----:B------:R-:W-:Y:S01]  /*b8c0*/  FADD.FTZ R8, R8, R132 ;  /* 0x0000008408087221 */ /* 0x000fe20000010000 */
[----:B------:R-:W-:Y:S02]  /*b8d0*/  MOV R35, R9 ;  /* 0x0000000900237202 */ /* 0x000fe40000000f00 */
[----:B------:R-:W-:Y:S01]  /*b8e0*/  MOV R34, R10 ;  /* 0x0000000a00227202 */ /* 0x000fe20000000f00 */
[----:B------:R-:W-:Y:S03]  /*b8f0*/  FADD.FTZ R8, R37, R8 ;  /* 0x0000000825087221 */ /* 0x000fe60000010000 */
[----:B------:R-:W-:Y:S01]  /*b900*/  MOV R9, R203 ;  /* 0x000000cb00097202 */ /* 0x000fe20000000f00 */
[----:B------:R-:W-:Y:S01]  /*b910*/  FADD.FTZ R11, R11, R8 ;  /* 0x000000080b0b7221 */ /* 0x000fe20000010000 */
[----:B------:R-:W-:Y:S01]  /*b920*/  MOV R10, R202 ;  /* 0x000000ca000a7202 */ /* 0x000fe20000000f00 */
[----:B------:R-:W-:Y:S01]  /*b930*/  FADD.FTZ R8, R33, R12 ;  /* 0x0000000c21087221 */ /* 0x000fe20000010000 */
[-C--:B------:R-:W-:Y:S03]  /*b940*/  HMMA.16816.F32.BF16 R200, R208, R206.reuse, R60 ;  /* 0x000000ced0c8723c */ /* 0x080fe6000004183c */
[----:B------:R-:W-:Y:S01]  /*b950*/  FADD.FTZ R10, R10, R3 ;  /* 0x000000030a0a7221 */ /* 0x000fe20000010000 */
[----:B------:R-:W-:Y:S01]  /*b960*/  MOV R132, R136 ;  /* 0x0000008800847202 */ /* 0x000fe20000000f00 */
[----:B------:R-:W-:Y:S02]  /*b970*/  FADD.FTZ R3, R34, R11 ;  /* 0x0000000b22037221 */ /* 0x000fe40000010000 */
[----:B------:R-:W-:Y:S01]  /*b980*/  FADD.FTZ R9, R9, R0 ;  /* 0x0000000009097221 */ /* 0x000fe20000010000 */
[C---:B------:R-:W-:Y:S04]  /*b990*/  HMMA.16816.F32.BF16 R204, R188.reuse, R206, R64 ;  /* 0x000000cebccc723c */ /* 0x040fe80000041840 */
[----:B------:R-:W-:Y:S02]  /*b9a0*/  FADD.FTZ R0, R35, R10 ;  /* 0x0000000a23007221 */ /* 0x000fe40000010000 */
[----:B------:R-:W-:Y:S02]  /*b9b0*/  FADD.FTZ R11, R28, R9 ;  /* 0x000000091c0b7221 */ /* 0x000fe40000010000 */
[-C--:B------:R-:W-:Y:S04]  /*b9c0*/  HMMA.16816.F32.BF16 R68, R188, R212.reuse, R68 ;  /* 0x000000d4bc44723c */ /* 0x080fe80000041844 */
[----:B------:R-:W-:Y:S02]  /*b9d0*/  FADD.FTZ R9, R29, R3 ;  /* 0x000000031d097221 */ /* 0x000fe40000010000 */
[----:B------:R-:W-:Y:S02]  /*b9e0*/  FADD.FTZ R10, R248, R8 ;  /* 0x00000008f80a7221 */ /* 0x000fe40000010000 */
[C---:B------:R-:W-:Y:S04]  /*b9f0*/  HMMA.16816.F32.BF16 R72, R208.reuse, R212, R72 ;  /* 0x000000d4d048723c */ /* 0x040fe80000041848 */
[----:B------:R-:W-:Y:S02]  /*ba00*/  FADD.FTZ R3, R249, R10 ;  /* 0x0000000af9037221 */ /* 0x000fe40000010000 */
[----:B------:R-:W-:Y:S02]  /*ba10*/  FADD.FTZ R8, R30, R0 ;  /* 0x000000001e087221 */ /* 0x000fe40000010000 */
[-C--:B------:R-:W-:Y:S04]  /*ba20*/  HMMA.16816.F32.BF16 R76, R208, R214.reuse, R76 ;  /* 0x000000d6d04c723c */ /* 0x080fe8000004184c */
[----:B------:R-:W-:Y:S02]  /*ba30*/  FADD.FTZ R0, R24, R9 ;  /* 0x0000000918007221 */ /* 0x000fe40000010000 */
[----:B------:R-:W-:Y:S02]  /*ba40*/  FADD.FTZ R10, R25, R8 ;  /* 0x00000008190a7221 */ /* 0x000fe40000010000 */
[C---:B------:R-:W-:Y:S04]  /*ba50*/  HMMA.16816.F32.BF16 R80, R188.reuse, R214, R80 ;  /* 0x000000d6bc50723c */ /* 0x040fe80000041850 */
[----:B------:R-:W-:Y:S04]  /*ba60*/  FADD.FTZ R9, R27, R0 ;  /* 0x000000001b097221 */ /* 0x000fe80000010000 */
[-C--:B------:R-:W-:Y:S04]  /*ba70*/  HMMA.16816.F32.BF16 R84, R188, R216.reuse, R84 ;  /* 0x000000d8bc54723c */ /* 0x080fe80000041854 */
[----:B------:R-:W-:Y:S04]  /*ba80*/  FADD.FTZ R9, R22, R9 ;  /* 0x0000000916097221 */ /* 0x000fe80000010000 */
[C---:B------:R-:W-:Y:S08]  /*ba90*/  HMMA.16816.F32.BF16 R88, R208.reuse, R216, R88 ;  /* 0x000000d8d058723c */ /* 0x040ff00000041858 */
[-C--:B------:R-:W-:Y:S08]  /*baa0*/  HMMA.16816.F32.BF16 R92, R208, R218.reuse, R92 ;  /* 0x000000dad05c723c */ /* 0x080ff0000004185c */
[C---:B------:R-:W-:Y:S08]  /*bab0*/  HMMA.16816.F32.BF16 R96, R188.reuse, R218, R96 ;  /* 0x000000dabc60723c */ /* 0x040ff00000041860 */
[-C--:B------:R-:W-:Y:S08]  /*bac0*/  HMMA.16816.F32.BF16 R100, R188, R220.reuse, R100 ;  /* 0x000000dcbc64723c */ /* 0x080ff00000041864 */
[C---:B------:R-:W-:Y:S08]  /*bad0*/  HMMA.16816.F32.BF16 R104, R208.reuse, R220, R104 ;  /* 0x000000dcd068723c */ /* 0x040ff00000041868 */
[-C--:B------:R-:W-:Y:S08]  /*bae0*/  HMMA.16816.F32.BF16 R108, R208, R222.reuse, R108 ;  /* 0x000000ded06c723c */ /* 0x080ff0000004186c */
[C---:B------:R-:W-:Y:S08]  /*baf0*/  HMMA.16816.F32.BF16 R112, R188.reuse, R222, R112 ;  /* 0x000000debc70723c */ /* 0x040ff00000041870 */
[-C--:B---3--:R-:W-:Y:S08]  /*bb00*/  HMMA.16816.F32.BF16 R116, R188, R4.reuse, R116 ;  /* 0x00000004bc74723c */ /* 0x088ff00000041874 */
[C---:B------:R-:W-:Y:S07]  /*bb10*/  HMMA.16816.F32.BF16 R120, R208.reuse, R4, R120 ;  /* 0x00000004d078723c */ /* 0x040fee0000041878 */
[----:B------:R-:W-:Y:S01]  /*bb20*/  FADD.FTZ R4, R31, R11 ;  /* 0x0000000b1f047221 */ /* 0x000fe20000010000 */
[-C--:B------:R-:W-:Y:S04]  /*bb30*/  HMMA.16816.F32.BF16 R124, R208, R6.reuse, R124 ;  /* 0x00000006d07c723c */ /* 0x080fe8000004187c */
        /* <DEDUP_REMOVED lines=16> */
[----:B------:R-:W-:Y:S01]  /*bc40*/  FADD.FTZ R4, R14, R0 ;  /* 0x000000000e047221 */ /* 0x000fe20000010000 */
[----:B------:R-:W-:Y:S01]  /*bc50*/  STL [R1], R5 ;  /* 0x0000000501007387 */ /* 0x000fe20000100800 */
[----:B------:R-:W-:Y:S02]  /*bc60*/  FADD.FTZ R3, R251, R3 ;  /* 0x00000003fb037221 */ /* 0x000fe40000010000 */
[----:B------:R-:W-:Y:S02]  /*bc70*/  FADD.FTZ R4, R133, R4 ;  /* 0x0000000485047221 */ /* 0x000fe40000010000 */
[----:B------:R-:W-:Y:S01]  /*bc80*/  FADD.FTZ R0, R139, R7 ;  /* 0x000000078b007221 */ /* 0x000fe20000010000 */
[----:B------:R-:W-:Y:S02]  /*bc90*/  MOV R139, R2 ;  /* 0x00000002008b7202 */ /* 0x000fe40000000f00 */
[----:B------:R-:W-:Y:S01]  /*bca0*/  STL [R1+0x4], R4 ;  /* 0x0000040401007387 */ /* 0x000fe20000100800 */
[----:B------:R-:W-:Y:S01]  /*bcb0*/  FADD.FTZ R0, R138, R0 ;  /* 0x000000008a007221 */ /* 0x000fe20000010000 */
[----:B------:R-:W-:Y:S02]  /*bcc0*/  MOV R138, R135 ;  /* 0x00000087008a7202 */ /* 0x000fe40000000f00 */
[----:B------:R1:W-:Y:S04]  /*bcd0*/  STL [R1+0xc], R3 ;  /* 0x00000c0301007387 */ /* 0x0003e80000100800 */
[----:B------:R2:W-:Y:S01]  /*bce0*/  STL [R1+0x8], R0 ;  /* 0x0000080001007387 */ /* 0x0005e20000100800 */
[----:B-1----:R-:W-:Y:S01]  /*bcf0*/  MOV R3, R137 ;  /* 0x0000008900037202 */ /* 0x002fe20000000f00 */
[----:B------:R-:W-:-:S05]  /*bd00*/  @P1 BRA `(.L_x_112) ;  /* 0xffffb45000001947 */ /* 0x000fca000383ffff */
.L_x_111:
[----:B-12---:R-:W2:Y:S04]  /*bd10*/  LDL.LU R0, [R1] ;  /* 0x0000000001007983 */ /* 0x006ea80000300800 */
[----:B------:R-:W3:Y:S04]  /*bd20*/  LDL.LU R4, [R1+0x4] ;  /* 0x0000040001047983 */ /* 0x000ee80000300800 */
[----:B------:R-:W4:Y:S04]  /*bd30*/  LDL.LU R8, [R1+0xc] ;  /* 0x00000c0001087983 */ /* 0x000f280000300800 */
[----:B------:R-:W4:Y:S01]  /*bd40*/  LDL.LU R5, [R1+0x8] ;  /* 0x0000080001057983 */ /* 0x000f220000300800 */
[----:B------:R-:W-:-:S02]  /*bd50*/  MOV R18, 0xff800000 ;  /* 0xff80000000127802 */ /* 0x000fc40000000f00 */
[----:B------:R-:W-:Y:S02]  /*bd60*/  MOV R19, 0xff800000 ;  /* 0xff80000000137802 */ /* 0x000fe40000000f00 */
[----:B------:R-:W-:Y:S02]  /*bd70*/  MOV R20, 0xff800000 ;  /* 0xff80000000147802 */ /* 0x000fe40000000f00 */
[----:B------:R-:W-:Y:S02]  /*bd80*/  MOV R21, 0xff800000 ;  /* 0xff80000000157802 */ /* 0x000fe40000000f00 */
[----:B------:R-:W-:Y:S01]  /*bd90*/  PLOP3.LUT P4, PT, PT, PT, PT, 0x8, 0x0 ;  /* 0x000000000000781c */ /* 0x000fe20003f8e170 */
[----:B--2---:R-:W1:Y:S04]  /*bda0*/  SHFL.BFLY PT, R11, R0, 0x2, 0x1f ;  /* 0x0c401f00000b7f89 */ /* 0x004e6800000e0000 */
[----:B---3--:R-:W2:Y:S04]  /*bdb0*/  SHFL.BFLY PT, R9, R4, 0x2, 0x1f ;  /* 0x0c401f0004097f89 */ /* 0x008ea800000e0000 */
[----:B----4-:R-:W3:Y:S04]  /*bdc0*/  SHFL.BFLY PT, R7, R8, 0x2, 0x1f ;  /* 0x0c401f0008077f89 */ /* 0x010ee800000e0000 */
[----:B------:R-:W4:Y:S01]  /*bdd0*/  SHFL.BFLY PT, R6, R5, 0x2, 0x1f ;  /* 0x0c401f0005067f89 */ /* 0x000f2200000e0000 */
[----:B-1----:R-:W-:-:S02]  /*bde0*/  FADD.FTZ R11, R11, R0 ;  /* 0x000000000b0b7221 */ /* 0x002fc40000010000 */
[----:B--2---:R-:W-:-:S03]  /*bdf0*/  FADD.FTZ R9, R9, R4 ;  /* 0x0000000409097221 */ /* 0x004fc60000010000 */
[----:B------:R-:W1:Y:S01]  /*be00*/  SHFL.BFLY PT, R0, R11, 0x1, 0x1f ;  /* 0x0c201f000b007f89 */ /* 0x000e6200000e0000 */
[----:B---3--:R-:W-:-:S03]  /*be10*/  FADD.FTZ R7, R7, R8 ;  /* 0x0000000807077221 */ /* 0x008fc60000010000 */
[----:B------:R-:W2:Y:S01]  /*be20*/  SHFL.BFLY PT, R4, R9, 0x1, 0x1f ;  /* 0x0c201f0009047f89 */ /* 0x000ea200000e0000 */
[----:B----4-:R-:W-:-:S03]  /*be30*/  FADD.FTZ R6, R6, R5 ;  /* 0x0000000506067221 */ /* 0x010fc60000010000 */
[----:B------:R-:W3:Y:S04]  /*be40*/  SHFL.BFLY PT, R3, R7, 0x1, 0x1f ;  /* 0x0c201f0007037f89 */ /* 0x000ee800000e0000 */
[----:B------:R-:W4:Y:S01]  /*be50*/  SHFL.BFLY PT, R5, R6, 0x1, 0x1f ;  /* 0x0c201f0006057f89 */ /* 0x000f2200000e0000 */
[----:B-1----:R-:W-:Y:S01]  /*be60*/  FADD.FTZ R11, R11, R0 ;  /* 0x000000000b0b7221 */ /* 0x002fe20000010000 */
[----:B------:R-:W-:Y:S01]  /*be70*/  MOV R0, RZ ;  /* 0x000000ff00007202 */ /* 0x000fe20000000f00 */
[----:B--2---:R-:W-:-:S03]  /*be80*/  FADD.FTZ R9, R9, R4 ;  /* 0x0000000409097221 */ /* 0x004fc60000010000 */
[----:B------:R-:W-:Y:S02]  /*be90*/  FSETP.NE.FTZ.AND P3, PT, R11, RZ, PT ;  /* 0x000000ff0b00720b */ /* 0x000fe40003f75000 */
[----:B------:R-:W-:Y:S01]  /*bea0*/  MOV R4, RZ ;  /* 0x000000ff00047202 */ /* 0x000fe20000000f00 */
[----:B---3--:R-:W-:Y:S01]  /*beb0*/  FADD.FTZ R7, R7, R3 ;  /* 0x0000000307077221 */ /* 0x008fe20000010000 */
[----:B------:R-:W-:Y:S02]  /*bec0*/  FSETP.NE.FTZ.AND P2, PT, R9, RZ, PT ;  /* 0x000000ff0900720b */ /* 0x000fe40003f55000 */
[----:B------:R-:W-:Y:S01]  /*bed0*/  MOV R3, RZ ;  /* 0x000000ff00037202 */ /* 0x000fe20000000f00 */
[----:B----4-:R-:W-:Y:S01]  /*bee0*/  FADD.FTZ R6, R5, R6 ;  /* 0x0000000605067221 */ /* 0x010fe20000010000 */
[----:B------:R-:W-:-:S04]  /*bef0*/  FSETP.NE.FTZ.AND P1, PT, R7, RZ, PT ;  /* 0x000000ff0700720b */ /* 0x000fc80003f35000 */
[----:B------:R-:W-:Y:S01]  /*bf00*/  FSETP.NE.FTZ.AND P0, PT, R6, RZ, PT ;  /* 0x000000ff0600720b */ /* 0x000fe20003f15000 */
[----:B------:R-:W1:Y:S08]  /*bf10*/  @P3 MUFU.RCP R0, R11 ;  /* 0x0000000b00003308 */ /* 0x000e700000001000 */
[----:B------:R-:W2:Y:S04]  /*bf20*/  @P1 MUFU.RCP R3, R7 ;  /* 0x0000000700031308 */ /* 0x000ea80000001000 */
[----:B------:R-:W-:Y:S01]  /*bf30*/  @P0 MOV R8, 0x3f317218 ;  /* 0x3f31721800080802 */ /* 0x000fe20000000f00 */
[----:B-1----:R-:W-:-:S03]  /*bf40*/  FMUL.FTZ R144, R0, R144 ;  /* 0x0000009000907220 */ /* 0x002fc60000410000 */
[----:B------:R-:W1:Y:S01]  /*bf50*/  @P2 MUFU.RCP R4, R9 ;  /* 0x0000000900042308 */ /* 0x000e620000001000 */
[C---:B------:R-:W-:Y:S02]  /*bf60*/  FMUL.FTZ R145, R0.reuse, R145 ;  /* 0x0000009100917220 */ /* 0x040fe40000410000 */
[C---:B------:R-:W-:Y:S02]  /*bf70*/  FMUL.FTZ R152, R0.reuse, R152 ;  /* 0x0000009800987220 */ /* 0x040fe40000410000 */
[C---:B------:R-:W-:Y:S02]  /*bf80*/  FMUL.FTZ R153, R0.reuse, R153 ;  /* 0x0000009900997220 */ /* 0x040fe40000410000 */
[C---:B------:R-:W-:Y:S01]  /*bf90*/  FMUL.FTZ R156, R0.reuse, R156 ;  /* 0x0000009c009c7220 */ /* 0x040fe20000410000 */
[----:B------:R-:W-:Y:S01]  /*bfa0*/  @P3 MUFU.LG2 R11, R11 ;  /* 0x0000000b000b3308 */ /* 0x000fe20000000c00 */
[C---:B------:R-:W-:Y:S02]  /*bfb0*/  FMUL.FTZ R157, R0.reuse, R157 ;  /* 0x0000009d009d7220 */ /* 0x040fe40000410000 */
[----:B------:R-:W-:-:S02]  /*bfc0*/  FMUL.FTZ R168, R0, R168 ;  /* 0x000000a800a87220 */ /* 0x000fc40000410000 */
[C---:B------:R-:W-:Y:S02]  /*bfd0*/  FMUL.FTZ R169, R0.reuse, R169 ;  /* 0x000000a900a97220 */ /* 0x040fe40000410000 */
[C---:B------:R-:W-:Y:S01]  /*bfe0*/  FMUL.FTZ R172, R0.reuse, R172 ;  /* 0x000000ac00ac7220 */ /* 0x040fe20000410000 */
[----:B------:R-:W-:Y:S01]  /*bff0*/  @P2 MUFU.LG2 R9, R9 ;  /* 0x0000000900092308 */ /* 0x000fe20000000c00 */
[C---:B------:R-:W-:Y:S02]  /*c000*/  FMUL.FTZ R173, R0.reuse, R173 ;  /* 0x000000ad00ad7220 */ /* 0x040fe40000410000 */
[C---:B------:R-:W-:Y:S02]  /*c010*/  FMUL.FTZ R184, R0.reuse, R184 ;  /* 0x000000b800b87220 */ /* 0x040fe40000410000 */
[C---:B------:R-:W-:Y:S02]  /*c020*/  FMUL.FTZ R185, R0.reuse, R185 ;  /* 0x000000b900b97220 */ /* 0x040fe40000410000 */
[C---:B------:R-:W-:Y:S01]  /*c030*/  FMUL.FTZ R192, R0.reuse, R192 ;  /* 0x000000c000c07220 */ /* 0x040fe20000410000 */
[----:B------:R-:W-:Y:S01]  /*c040*/  @P1 MUFU.LG2 R7, R7 ;  /* 0x0000000700071308 */ /* 0x000fe20000000c00 */
        /* <DEDUP_REMOVED lines=18> */
[----:B------:R-:W-:Y:S01]  /*c170*/  FMUL.FTZ R129, R0, R129 ;  /* 0x0000008100817220 */ /* 0x000fe20000410000 */
[----:B------:R-:W-:Y:S01]  /*c180*/  MOV R0, RZ ;  /* 0x000000ff00007202 */ /* 0x000fe20000000f00 */
[----:B--2---:R-:W-:-:S02]  /*c190*/  FMUL.FTZ R140, R3, R140 ;  /* 0x0000008c038c7220 */ /* 0x004fc40000410000 */
[C---:B------:R-:W-:Y:S02]  /*c1a0*/  FMUL.FTZ R141, R3.reuse, R141 ;  /* 0x0000008d038d7220 */ /* 0x040fe40000410000 */
[C---:B------:R-:W-:Y:S01]  /*c1b0*/  FMUL.FTZ R148, R3.reuse, R148 ;  /* 0x0000009403947220 */ /* 0x040fe20000410000 */
[----:B------:R-:W2:Y:S01]  /*c1c0*/  @P0 MUFU.RCP R0, R6 ;  /* 0x0000000600000308 */ /* 0x000ea20000001000 */
[C---:B------:R-:W-:Y:S02]  /*c1d0*/  FMUL.FTZ R149, R3.reuse, R149 ;  /* 0x0000009503957220 */ /* 0x040fe40000410000 */
[C---:B------:R-:W-:Y:S02]  /*c1e0*/  FMUL.FTZ R160, R3.reuse, R160 ;  /* 0x000000a003a07220 */ /* 0x040fe40000410000 */
[C---:B------:R-:W-:Y:S02]  /*c1f0*/  FMUL.FTZ R161, R3.reuse, R161 ;  /* 0x000000a103a17220 */ /* 0x040fe40000410000 */
[C---:B------:R-:W-:Y:S01]  /*c200*/  FMUL.FTZ R164, R3.reuse, R164 ;  /* 0x000000a403a47220 */ /* 0x040fe20000410000 */
[----:B------:R-:W3:Y:S01]  /*c210*/  @P0 MUFU.LG2 R6, R6 ;  /* 0x0000000600060308 */ /* 0x000ee20000000c00 */
        /* <DEDUP_REMOVED lines=25> */
[----:B------:R-:W-:Y:S01]  /*c3b0*/  @P2 MOV R3, 0x3f317218 ;  /* 0x3f31721800032802 */ /* 0x000fe20000000f00 */
[----:B-1----:R-:W-:-:S02]  /*c3c0*/  FMUL.FTZ R146, R4, R146 ;  /* 0x0000009204927220 */ /* 0x002fc40000410000 */
        /* <DEDUP_REMOVED lines=30> */
[----:B------:R-:W-:Y:S01]  /*c5b0*/  FMUL.FTZ R131, R4, R131 ;  /* 0x0000008304837220 */ /* 0x000fe20000410000 */
[----:B------:R-:W-:Y:S01]  /*c5c0*/  @P3 MOV R4, 0x3f317218 ;  /* 0x3f31721800043802 */ /* 0x000fe20000000f00 */
[C---:B--2---:R-:W-:Y:S02]  /*c5d0*/  FMUL.FTZ R142, R0.reuse, R142 ;  /* 0x0000008e008e7220 */ /* 0x044fe40000410000 */
        /* <DEDUP_REMOVED lines=30> */
[----:B------:R-:W-:Y:S01]  /*c7c0*/  FMUL.FTZ R127, R0, R127 ;  /* 0x0000007f007f7220 */ /* 0x000fe20000410000 */
[----:B------:R-:W-:Y:S01]  /*c7d0*/  @P1 MOV R0, 0x3f317218 ;  /* 0x3f31721800001802 */ /* 0x000fe20000000f00 */
[----:B------:R-:W-:Y:S02]  /*c7e0*/  @P2 FMUL.FTZ R5, R3, c[0x0][0x2d0] ;  /* 0x0000b40003052a20 */ /* 0x000fe40000410000 */
[----:B------:R-:W-:Y:S02]  /*c7f0*/  @P3 FMUL.FTZ R10, R4, c[0x0][0x2d0] ;  /* 0x0000b400040a3a20 */ /* 0x000fe40000410000 */
[----:B------:R-:W-:-:S02]  /*c800*/  @P1 FMUL.FTZ R3, R0, c[0x0][0x2d0] ;  /* 0x0000b40000031a20 */ /* 0x000fc40000410000 */
[----:B------:R-:W-:Y:S02]  /*c810*/  @P3 FMUL.FTZ R11, R11, 0.69314718246459960938 ;  /* 0x3f3172180b0b3820 */ /* 0x000fe40000410000 */
[----:B------:R-:W-:Y:S02]  /*c820*/  @P2 FMUL.FTZ R9, R9, 0.69314718246459960938 ;  /* 0x3f31721809092820 */ /* 0x000fe40000410000 */
[----:B------:R-:W-:Y:S02]  /*c830*/  @P1 FMUL.FTZ R7, R7, 0.69314718246459960938 ;  /* 0x3f31721807071820 */ /* 0x000fe40000410000 */
[----:B---3--:R-:W-:Y:S02]  /*c840*/  @P0 FMUL.FTZ R4, R6, 0.69314718246459960938 ;  /* 0x3f31721806040820 */ /* 0x008fe40000410000 */
[----:B------:R-:W-:Y:S02]  /*c850*/  @P0 FMUL.FTZ R0, R8, c[0x0][0x2d0] ;  /* 0x0000b40008000a20 */ /* 0x000fe40000410000 */
[----:B------:R-:W-:-:S02]  /*c860*/  @P3 FFMA.FTZ R18, R10, R137, R11 ;  /* 0x000000890a123223 */ /* 0x000fc4000001000b */
[----:B------:R-:W-:Y:S02]  /*c870*/  @P2 FFMA.FTZ R19, R5, R136, R9 ;  /* 0x0000008805132223 */ /* 0x000fe40000010009 */
[----:B-----5:R-:W-:Y:S02]  /*c880*/  @P1 FFMA.FTZ R20, R3, R135, R7 ;  /* 0x0000008703141223 */ /* 0x020fe40000010007 */
[----:B------:R-:W-:Y:S02]  /*c890*/  @P0 FFMA.FTZ R21, R0, R2, R4 ;  /* 0x0000000200150223 */ /* 0x000fe40000010004 */
.L_x_95:
[----:B------:R-:W-:Y:S05]  /*c8a0*/  @P4 BRA `(.L_x_113) ;  /* 0x0000209000004947 */ /* 0x000fea0003800000 */
[----:B------:R-:W1:Y:S01]  /*c8b0*/  S2R R16, SR_TID.X ;  /* 0x0000000000107919 */ /* 0x000e620000002100 */
[----:B------:R-:W-:Y:S01]  /*c8c0*/  ULDC.64 UR4, c[0x0][0x4d0] ;  /* 0x0001340000047ab9 */ /* 0x000fe20000000a00 */
[----:B------:R-:W-:Y:S01]  /*c8d0*/  IMAD R4, RZ, RZ, -UR11 ;  /* 0x8000000bff047e24 */ /* 0x000fe2000f8e02ff */
[----:B------:R-:W-:Y:S01]  /*c8e0*/  UIMAD.WIDE.U32 UR8, UR11, UR4, URZ ;  /* 0x000000040b0872a5 */ /* 0x000fe2000f8e003f */
[----:B------:R-:W2:Y:S01]  /*c8f0*/  S2R R11, SR_CTAID.Y ;  /* 0x00000000000b7919 */ /* 0x000ea20000002600 */
[----:B------:R-:W-:Y:S01]  /*c900*/  USHF.R.S32.HI UR6, URZ, 0x1f, UR11 ;  /* 0x0000001f3f067899 */ /* 0x000fe2000801140b */
[----:B------:R-:W-:Y:S01]  /*c910*/  MOV R24, c[0x0][0x4e8] ;  /* 0x00013a0000187a02 */ /* 0x000fe20000000f00 */
[----:B------:R-:W-:Y:S01]  /*c920*/  BSSY B0, `(.L_x_114) ;  /* 0x00000db000007945 */ /* 0x000fe20003800000 */
[----:B------:R-:W3:Y:S01]  /*c930*/  S2R R9, SR_CTAID.Z ;  /* 0x0000000000097919 */ /* 0x000ee20000002700 */
[----:B------:R-:W-:Y:S01]  /*c940*/  IMAD.U32 R3, RZ, RZ, UR9 ;  /* 0x00000009ff037e24 */ /* 0x000fe2000f8e00ff */
[----:B------:R-:W-:Y:S01]  /*c950*/  UIMAD UR7, UR6, UR4, URZ ;  /* 0x00000004060772a4 */ /* 0x000fe2000f8e023f */
[----:B------:R-:W-:Y:S01]  /*c960*/  IMAD.U32 R2, RZ, RZ, UR8 ;  /* 0x00000008ff027e24 */ /* 0x000fe2000f8e00ff */
[----:B------:R-:W4:Y:S04]  /*c970*/  S2R R15, SR_CTAID.X ;  /* 0x00000000000f7919 */ /* 0x000f280000002500 */
[----:B------:R-:W-:Y:S01]  /*c980*/  BAR.SYNC.DEFER_BLOCKING 0x1, 0x80 ;  /* 0x0042000000007b1d */ /* 0x000fe20000010000 */
[----:B------:R-:W-:Y:S01]  /*c990*/  UIMAD UR5, UR11, UR5, UR7 ;  /* 0x000000050b0572a4 */ /* 0x000fe2000f8e0207 */
[C---:B------:R-:W-:Y:S01]  /*c9a0*/  ISETP.NE.AND P0, PT, R24.reuse, 0x1, PT ;  /* 0x000000011800780c */ /* 0x040fe20003f05270 */
[----:B------:R-:W-:-:S02]  /*c9b0*/  IMAD R24, R24, c[0x0][0x388], RZ ;  /* 0x0000e20018187a24 */ /* 0x000fc400078e02ff */
[----:B------:R-:W-:Y:S01]  /*c9c0*/  UIADD3 UR5, UR9, UR5, URZ ;  /* 0x0000000509057290 */ /* 0x000fe2000fffe03f */
[----:B-1----:R-:W-:-:S05]  /*c9d0*/  SHF.R.S32.HI R6, RZ, 0x1f, R16 ;  /* 0x0000001fff067819 */ /* 0x002fca0000011410 */
[----:B------:R-:W-:Y:S01]  /*c9e0*/  IMAD.U32 R5, RZ, RZ, UR5 ;  /* 0x00000005ff057e24 */ /* 0x000fe2000f8e00ff */
[-C--:B------:R-:W-:Y:S01]  /*c9f0*/  LEA.HI R0, R6, R16.reuse, RZ, 0x2 ;  /* 0x0000001006007211 */ /* 0x080fe200078f10ff */
[----:B--2---:R-:W-:Y:S01]  /*ca00*/  IMAD R12, R4, c[0x0][0x550], R11 ;  /* 0x00015400040c7a24 */ /* 0x004fe200078e020b */
[-C--:B------:R-:W-:Y:S01]  /*ca10*/  LEA.HI R6, R6, R16.reuse, RZ, 0x5 ;  /* 0x0000001006067211 */ /* 0x080fe200078f28ff */
[----:B------:R-:W-:Y:S01]  /*ca20*/  IMAD.MOV.U32 R4, RZ, RZ, R2 ;  /* 0x000000ffff047224 */ /* 0x000fe200078e0002 */
[----:B------:R-:W-:Y:S01]  /*ca30*/  LOP3.LUT R0, R0, 0xfffffffc, RZ, 0xc0, !PT ;  /* 0xfffffffc00007812 */ /* 0x000fe200078ec0ff */
[----:B------:R-:W-:Y:S01]  /*ca40*/  ULDC.64 UR4, c[0x0][0x438] ;  /* 0x00010e0000047ab9 */ /* 0x000fe20000000a00 */
[----:B------:R-:W-:Y:S01]  /*ca50*/  LOP3.LUT R7, R6, 0xffffffe0, RZ, 0xc0, !PT ;  /* 0xffffffe006077812 */ /* 0x000fe200078ec0ff */
[----:B------:R-:W-:Y:S01]  /*ca60*/  UIMAD UR6, UR6, UR4, URZ ;  /* 0x00000004060672a4 */ /* 0x000fe2000f8e023f */
[----:B------:R-:W-:Y:S01]  /*ca70*/  IADD3 R0, -R0, R16, RZ ;  /* 0x0000001000007210 */ /* 0x000fe20007ffe1ff */
[----:B------:R-:W-:Y:S01]  /*ca80*/  UIMAD.WIDE.U32 UR8, UR11, UR4, URZ ;  /* 0x000000040b0872a5 */ /* 0x000fe2000f8e003f */
[--C-:B------:R-:W-:Y:S01]  /*ca90*/  SHF.R.S32.HI R8, RZ, 0x5, R6.reuse ;  /* 0x00000005ff087819 */ /* 0x100fe20000011406 */
[----:B------:R-:W-:Y:S01]  /*caa0*/  IMAD.IADD R16, R16, 0x1, -R7 ;  /* 0x0000000110107824 */ /* 0x000fe200078e0a07 */
[----:B------:R-:W-:Y:S01]  /*cab0*/  LEA.HI R3, R0, R0, RZ, 0x1 ;  /* 0x0000000000037211 */ /* 0x000fe200078f08ff */
[----:B------:R-:W-:Y:S01]  /*cac0*/  UIMAD UR4, UR11, UR5, UR6 ;  /* 0x000000050b0472a4 */ /* 0x000fe2000f8e0206 */
[----:B------:R-:W-:Y:S01]  /*cad0*/  SHF.R.S32.HI R2, RZ, 0x1f, R6 ;  /* 0x0000001fff027819 */ /* 0x000fe20000011406 */
[----:B---3--:R-:W-:Y:S01]  /*cae0*/  IMAD.WIDE.U32 R4, R9, c[0x0][0x4d8], R4 ;  /* 0x0001360009047a25 */ /* 0x008fe200078e0004 */
[----:B------:R-:W-:Y:S01]  /*caf0*/  LOP3.LUT R7, R3, 0x1ffffffe, RZ, 0xc0, !PT ;  /* 0x1ffffffe03077812 */ /* 0x000fe200078ec0ff */
[----:B------:R-:W-:Y:S01]  /*cb00*/  UIADD3 UR4, UR9, UR4, URZ ;  /* 0x0000000409047290 */ /* 0x000fe2000fffe03f */
[----:B------:R-:W-:-:S02]  /*cb10*/  LEA.HI R2, R2, R8, RZ, 0x2 ;  /* 0x0000000802027211 */ /* 0x000fc400078f10ff */
[----:B------:R-:W-:Y:S01]  /*cb20*/  IADD3 R7, R0, -R7, RZ ;  /* 0x8000000700077210 */ /* 0x000fe20007ffe0ff */
[----:B------:R-:W-:Y:S01]  /*cb30*/  IMAD.SHL.U32 R0, R3, 0x20, RZ ;  /* 0x0000002003007824 */ /* 0x000fe200078e00ff */
[----:B------:R-:W-:Y:S02]  /*cb40*/  SHF.R.S32.HI R3, RZ, 0x1f, R16 ;  /* 0x0000001fff037819 */ /* 0x000fe40000011410 */
[----:B------:R-:W-:Y:S02]  /*cb50*/  LOP3.LUT R2, R2, 0xffffffc, RZ, 0xc0, !PT ;  /* 0x0ffffffc02027812 */ /* 0x000fe400078ec0ff */
[----:B------:R-:W-:Y:S01]  /*cb60*/  LEA.HI R17, R3, R16, RZ, 0x2 ;  /* 0x0000001003117211 */ /* 0x000fe200078f10ff */
[----:B------:R-:W-:Y:S01]  /*cb70*/  IMAD.U32 R3, RZ, RZ, UR9 ;  /* 0x00000009ff037e24 */ /* 0x000fe2000f8e00ff */
[----:B------:R-:W-:Y:S01]  /*cb80*/  LOP3.LUT R0, R0, 0xffffffc0, RZ, 0xc0, !PT ;  /* 0xffffffc000007812 */ /* 0x000fe200078ec0ff */
[----:B------:R-:W-:Y:S01]  /*cb90*/  IMAD.IADD R8, R8, 0x1, -R2 ;  /* 0x0000000108087824 */ /* 0x000fe200078e0a02 */
[----:B------:R-:W-:Y:S01]  /*cba0*/  SHF.R.S32.HI R6, RZ, 0x2, R17 ;  /* 0x00000002ff067819 */ /* 0x000fe20000011411 */
[----:B------:R-:W-:Y:S01]  /*cbb0*/  IMAD.U32 R2, RZ, RZ, UR8 ;  /* 0x00000008ff027e24 */ /* 0x000fe2000f8e00ff */
[----:B------:R-:W-:Y:S01]  /*cbc0*/  SHF.R.S32.HI R10, RZ, 0x1f, R9 ;  /* 0x0000001fff0a7819 */ /* 0x000fe20000011409 */
[----:B------:R-:W-:Y:S01]  /*cbd0*/  IMAD R7, R7, 0x8, R0 ;  /* 0x0000000807077824 */ /* 0x000fe200078e0200 */
[----:B------:R-:W-:Y:S01]  /*cbe0*/  MOV R3, UR4 ;  /* 0x0000000400037c02 */ /* 0x000fe20008000f00 */
[----:B------:R-:W-:Y:S01]  /*cbf0*/  IMAD R14, R8, 0x10, R6 ;  /* 0x00000010080e7824 */ /* 0x000fe200078e0206 */
[----:B------:R-:W-:Y:S01]  /*cc00*/  LOP3.LUT P1, RZ, R16, 0x3, RZ, 0xc0, !PT ;  /* 0x0000000310ff7812 */ /* 0x000fe2000782c0ff */
[----:B------:R-:W-:-:S02]  /*cc10*/  IMAD R0, R10, c[0x0][0x4d8], RZ ;  /* 0x000136000a007a24 */ /* 0x000fc400078e02ff */
[----:B------:R-:W-:Y:S01]  /*cc20*/  IMAD R6, R10, c[0x0][0x440], RZ ;  /* 0x000110000a067a24 */ /* 0x000fe200078e02ff */
[----:B------:R-:W-:Y:S01]  /*cc30*/  IADD3 R8, R14, R7, RZ ;  /* 0x000000070e087210 */ /* 0x000fe20007ffe0ff */
[C---:B------:R-:W-:Y:S02]  /*cc40*/  IMAD R0, R9.reuse, c[0x0][0x4dc], R0 ;  /* 0x0001370009007a24 */ /* 0x040fe400078e0200 */
[----:B------:R-:W-:Y:S02]  /*cc50*/  IMAD R6, R9, c[0x0][0x444], R6 ;  /* 0x0001110009067a24 */ /* 0x000fe400078e0206 */
[----:B----4-:R-:W-:Y:S02]  /*cc60*/  IMAD R8, R15, 0x80, R8 ;  /* 0x000000800f087824 */ /* 0x010fe400078e0208 */
[----:B------:R-:W-:-:S04]  /*cc70*/  IMAD.WIDE.U32 R2, R9, c[0x0][0x440], R2 ;  /* 0x0001100009027a25 */ /* 0x000fc800078e0002 */
[----:B------:R-:W-:-:S04]  /*cc80*/  @P0 IMAD.HI.U32 R11, R8, c[0x0][0x4ec], RZ ;  /* 0x00013b00080b0a27 */ /* 0x000fc800078e00ff */
[----:B------:R-:W-:Y:S01]  /*cc90*/  IMAD.IADD R5, R5, 0x1, R0 ;  /* 0x0000000105057824 */ /* 0x000fe200078e0200 */
[----:B------:R-:W-:Y:S01]  /*cca0*/  SHF.R.S32.HI R0, RZ, 0x1f, R12 ;  /* 0x0000001fff007819 */ /* 0x000fe2000001140c */
[----:B------:R-:W-:Y:S01]  /*ccb0*/  IMAD.IADD R3, R3, 0x1, R6 ;  /* 0x0000000103037824 */ /* 0x000fe200078e0206 */
[----:B------:R-:W-:Y:S01]  /*ccc0*/  MOV R6, R8 ;  /* 0x0000000800067202 */ /* 0x000fe20000000f00 */
[----:B------:R-:W-:Y:S01]  /*ccd0*/  @P0 IMAD.HI.U32 R10, R8, c[0x0][0x4ec], RZ ;  /* 0x00013b00080a0a27 */ /* 0x000fe200078e00ff */
[----:B------:R-:W-:-:S03]  /*cce0*/  @P0 SHF.R.U32.HI R6, RZ, c[0x0][0x4f0], R11 ;  /* 0x00013c00ff060a19 */ /* 0x000fc6000001160b */
[----:B------:R-:W-:Y:S01]  /*ccf0*/  IMAD.MOV.U32 R7, RZ, RZ, R8 ;  /* 0x000000ffff077224 */ /* 0x000fe200078e0008 */
[----:B------:R-:W-:Y:S01]  /*cd00*/  @P0 SHF.R.U32.HI R7, RZ, c[0x0][0x4f0], R10 ;  /* 0x00013c00ff070a19 */ /* 0x000fe2000001160a */
[C---:B------:R-:W-:Y:S02]  /*cd10*/  IMAD R9, R0.reuse, c[0x0][0x448], RZ ;  /* 0x0001120000097a24 */ /* 0x040fe400078e02ff */
[----:B------:R-:W-:Y:S02]  /*cd20*/  IMAD R0, R0, c[0x0][0x4e0], RZ ;  /* 0x0001380000007a24 */ /* 0x000fe400078e02ff */
[----:B------:R-:W-:Y:S02]  /*cd30*/  IMAD.MOV R10, RZ, RZ, -R6 ;  /* 0x000000ffff0a7224 */ /* 0x000fe400078e0a06 */
[C---:B------:R-:W-:Y:S01]  /*cd40*/  IMAD R11, R12.reuse, c[0x0][0x44c], R9 ;  /* 0x000113000c0b7a24 */ /* 0x040fe200078e0209 */
[----:B------:R-:W-:Y:S01]  /*cd50*/  SHF.R.S32.HI R9, RZ, 0x1f, R7 ;  /* 0x0000001fff097819 */ /* 0x000fe20000011407 */
[----:B------:R-:W-:-:S02]  /*cd60*/  IMAD R13, R12, c[0x0][0x4e4], R0 ;  /* 0x000139000c0d7a24 */ /* 0x000fc400078e0200 */
[----:B------:R-:W-:-:S04]  /*cd70*/  IMAD.WIDE.U32 R4, R12, c[0x0][0x4e0], R4 ;  /* 0x000138000c047a25 */ /* 0x000fc800078e0004 */
[----:B------:R-:W-:Y:S01]  /*cd80*/  IMAD R0, R10, c[0x0][0x4e8], R8 ;  /* 0x00013a000a007a24 */ /* 0x000fe200078e0208 */
[----:B------:R-:W-:Y:S01]  /*cd90*/  SHF.R.S32.HI R10, RZ, 0x1f, R6 ;  /* 0x0000001fff0a7819 */ /* 0x000fe20000011406 */
[----:B------:R-:W-:Y:S01]  /*cda0*/  IMAD R9, R9, c[0x0][0x430], RZ ;  /* 0x00010c0009097a24 */ /* 0x000fe200078e02ff */
[----:B------:R-:W-:Y:S01]  /*cdb0*/  IADD3 R4, P0, R6, R4, RZ ;  /* 0x0000000406047210 */ /* 0x000fe20007f1e0ff */
[----:B------:R-:W-:Y:S01]  /*cdc0*/  IMAD.WIDE.U32 R2, R12, c[0x0][0x448], R2 ;  /* 0x000112000c027a25 */ /* 0x000fe200078e0002 */
[----:B------:R-:W-:Y:S02]  /*cdd0*/  SHF.R.S32.HI R6, RZ, 0x1f, R0 ;  /* 0x0000001fff067819 */ /* 0x000fe40000011400 */
[----:B------:R-:W-:Y:S01]  /*cde0*/  IADD3.X R5, R10, R5, R13, P0, !PT ;  /* 0x000000050a057210 */ /* 0x000fe200007fe40d */
[----:B------:R-:W-:Y:S01]  /*cdf0*/  IMAD R10, R7, c[0x0][0x434], R9 ;  /* 0x00010d00070a7a24 */ /* 0x000fe200078e0209 */
[----:B------:R-:W-:Y:S01]  /*ce00*/  IADD3 R3, R3, R11, RZ ;  /* 0x0000000b03037210 */ /* 0x000fe20007ffe0ff */
[----:B------:R-:W-:-:S02]  /*ce10*/  IMAD R9, R6, c[0x0][0x4c8], RZ ;  /* 0x0001320006097a24 */ /* 0x000fc400078e02ff */
[----:B------:R-:W-:Y:S02]  /*ce20*/  IMAD.MOV R6, RZ, RZ, -R7 ;  /* 0x000000ffff067224 */ /* 0x000fe400078e0a07 */
[----:B------:R-:W-:-:S04]  /*ce30*/  IMAD.WIDE.U32 R4, R0, c[0x0][0x4c8], R4 ;  /* 0x0001320000047a25 */ /* 0x000fc800078e0004 */
[----:B------:R-:W-:Y:S02]  /*ce40*/  IMAD R0, R0, c[0x0][0x4cc], R9 ;  /* 0x0001330000007a24 */ /* 0x000fe400078e0209 */
[----:B------:R-:W-:Y:S01]  /*ce50*/  IMAD R13, R6, c[0x0][0x4e8], R8 ;  /* 0x00013a00060d7a24 */ /* 0x000fe200078e0208 */
[C---:B------:R-:W-:Y:S01]  /*ce60*/  LEA R6, P0, R4.reuse, c[0x0][0x4a8], 0x2 ;  /* 0x00012a0004067a11 */ /* 0x040fe200078010ff */
[----:B------:R-:W-:Y:S01]  /*ce70*/  IMAD.WIDE.U32 R2, R7, c[0x0][0x430], R2 ;  /* 0x00010c0007027a25 */ /* 0x000fe200078e0002 */
[----:B------:R-:W-:Y:S02]  /*ce80*/  IADD3 R0, R5, R0, RZ ;  /* 0x0000000005007210 */ /* 0x000fe40007ffe0ff */
[----:B------:R-:W-:Y:S01]  /*ce90*/  SHF.R.S32.HI R7, RZ, 0x1f, R13 ;  /* 0x0000001fff077819 */ /* 0x000fe2000001140d */
[----:B------:R-:W-:Y:S01]  /*cea0*/  IMAD.IADD R3, R3, 0x1, R10 ;  /* 0x0000000103037824 */ /* 0x000fe200078e020a */
[----:B------:R-:W-:Y:S01]  /*ceb0*/  LEA.HI.X R0, R4, c[0x0][0x4ac], R0, 0x2, P0 ;  /* 0x00012b0004007a11 */ /* 0x000fe200000f1400 */
[----:B------:R-:W-:Y:S01]  /*cec0*/  IMAD R12, R15, 0x80, R14 ;  /* 0x000000800f0c7824 */ /* 0x000fe200078e020e */
[----:B------:R-:W-:Y:S01]  /*ced0*/  SHFL.IDX PT, R4, R6, RZ, 0x1c1f ;  /* 0x001c1fff06047589 */ /* 0x000fe200000e0000 */
[----:B------:R-:W-:-:S02]  /*cee0*/  IMAD R7, R7, c[0x0][0x428], RZ ;  /* 0x00010a0007077a24 */ /* 0x000fc400078e02ff */
[C---:B------:R-:W-:Y:S01]  /*cef0*/  IMAD.WIDE.U32 R2, R13.reuse, c[0x0][0x428], R2 ;  /* 0x00010a000d027a25 */ /* 0x040fe200078e0002 */
[----:B------:R-:W1:Y:S01]  /*cf00*/  SHFL.IDX PT, R5, R0, RZ, 0x1c1f ;  /* 0x001c1fff00057589 */ /* 0x000e6200000e0000 */
[C---:B------:R-:W-:Y:S02]  /*cf10*/  IADD3 R14, R12.reuse, 0x40, RZ ;  /* 0x000000400c0e7810 */ /* 0x040fe40007ffe0ff */
[----:B------:R-:W-:Y:S01]  /*cf20*/  IMAD R15, R13, c[0x0][0x42c], R7 ;  /* 0x00010b000d0f7a24 */ /* 0x000fe200078e0207 */
[----:B------:R-:W-:Y:S01]  /*cf30*/  SHFL.IDX PT, R10, R6, 0x1, 0x1c1f ;  /* 0x003c1f00060a7f89 */ /* 0x000fe200000e0000 */
[C---:B------:R-:W-:Y:S02]  /*cf40*/  IADD3 R13, R12.reuse, 0x48, RZ ;  /* 0x000000480c0d7810 */ /* 0x040fe40007ffe0ff */
[-C--:B------:R-:W-:Y:S01]  /*cf50*/  ISETP.GE.OR P4, PT, R12, R24.reuse, P1 ;  /* 0x000000180c00720c */ /* 0x080fe20000f86670 */
[----:B------:R-:W2:Y:S01]  /*cf60*/  SHFL.IDX PT, R11, R0, 0x1, 0x1c1f ;  /* 0x003c1f00000b7f89 */ /* 0x000ea200000e0000 */
[-C--:B------:R-:W-:Y:S01]  /*cf70*/  ISETP.GE.OR P2, PT, R14, R24.reuse, P1 ;  /* 0x000000180e00720c */ /* 0x080fe20000f46670 */
[----:B------:R-:W-:Y:S01]  /*cf80*/  IMAD.IADD R3, R3, 0x1, R15 ;  /* 0x0000000103037824 */ /* 0x000fe200078e020f */
[----:B------:R-:W-:Y:S01]  /*cf90*/  LEA R23, P0, R2, c[0x0][0x400], 0x2 ;  /* 0x0001000002177a11 */ /* 0x000fe200078010ff */
[----:B------:R-:W-:Y:S01]  /*cfa0*/  SHFL.IDX PT, R8, R6, 0x2, 0x1c1f ;  /* 0x005c1f0006087f89 */ /* 0x000fe200000e0000 */
[----:B------:R-:W-:-:S02]  /*cfb0*/  ISETP.GE.AND P5, PT, R14, R24, PT ;  /* 0x000000180e00720c */ /* 0x000fc40003fa6270 */
[----:B------:R-:W-:Y:S01]  /*cfc0*/  LEA.HI.X R22, R2, c[0x0][0x404], R3, 0x2, P0 ;  /* 0x0001010002167a11 */ /* 0x000fe200000f1403 */
[----:B------:R-:W3:Y:S01]  /*cfd0*/  SHFL.IDX PT, R9, R0, 0x2, 0x1c1f ;  /* 0x005c1f0000097f89 */ /* 0x000ee200000e0000 */
[----:B------:R-:W-:-:S03]  /*cfe0*/  ISETP.GE.AND P6, PT, R13, R24, PT ;  /* 0x000000180d00720c */ /* 0x000fc60003fc6270 */
[----:B------:R-:W-:Y:S04]  /*cff0*/  SHFL.IDX PT, R6, R6, 0x3, 0x1c1f ;  /* 0x007c1f0006067f89 */ /* 0x000fe800000e0000 */
[----:B------:R4:W5:Y:S04]  /*d000*/  SHFL.IDX PT, R7, R0, 0x3, 0x1c1f ;  /* 0x007c1f0000077f89 */ /* 0x00096800000e0000 */
[----:B-1----:R1:W-:Y:S04]  /*d010*/  @!P4 ST.E [R4.64], R18 ;  /* 0x000000120400c985 */ /* 0x0023e8000c101912 */
[----:B------:R1:W1:Y:S04]  /*d020*/  SHFL.IDX PT, R2, R23, RZ, 0x1c1f ;  /* 0x001c1fff17027589 */ /* 0x00026800000e0000 */
[----:B------:R1:W1:Y:S01]  /*d030*/  SHFL.IDX PT, R3, R22, RZ, 0x1c1f ;  /* 0x001c1fff16037589 */ /* 0x00026200000e0000 */
[----:B----4-:R-:W-:-:S04]  /*d040*/  IADD3 R0, R12, 0x8, RZ ;  /* 0x000000080c007810 */ /* 0x010fc80007ffe0ff */
[CC--:B------:R-:W-:Y:S02]  /*d050*/  ISETP.GE.OR P3, PT, R0.reuse, R24.reuse, P1 ;  /* 0x000000180000720c */ /* 0x0c0fe40000f66670 */
[-C--:B------:R-:W-:Y:S02]  /*d060*/  ISETP.GE.OR P1, PT, R13, R24.reuse, P1 ;  /* 0x000000180d00720c */ /* 0x080fe40000f26670 */
[----:B------:R-:W-:Y:S02]  /*d070*/  ISETP.GE.AND P0, PT, R0, R24, PT ;  /* 0x000000180000720c */ /* 0x000fe40003f06270 */
[----:B------:R-:W-:-:S04]  /*d080*/  LOP3.LUT R0, R17, 0x7ffffffc, RZ, 0xc0, !PT ;  /* 0x7ffffffc11007812 */ /* 0x000fc800078ec0ff */
[----:B------:R-:W-:-:S03]  /*d090*/  IADD3 R0, R16, -R0, RZ ;  /* 0x8000000010007210 */ /* 0x000fc60007ffe0ff */
[----:B--2---:R2:W-:Y:S02]  /*d0a0*/  @!P3 ST.E [R10.64], R19 ;  /* 0x000000130a00b985 */ /* 0x0045e4000c101912 */
[----:B------:R-:W-:Y:S02]  /*d0b0*/  IMAD.SHL.U32 R0, R0, 0x2, RZ ;  /* 0x0000000200007824 */ /* 0x000fe400078e00ff */
[----:B---3--:R2:W-:Y:S04]  /*d0c0*/  @!P2 ST.E [R8.64], R20 ;  /* 0x000000140800a985 */ /* 0x0085e8000c101912 */
[----:B-----5:R2:W-:Y:S01]  /*d0d0*/  @!P1 ST.E [R6.64], R21 ;  /* 0x0000001506009985 */ /* 0x0205e2000c101912 */
[----:B------:R-:W-:-:S13]  /*d0e0*/  ISETP.GE.AND P1, PT, R12, R24, PT ;  /* 0x000000180c00720c */ /* 0x000fda0003f26270 */
[----:B------:R-:W-:Y:S05]  /*d0f0*/  @P1 BRA `(.L_x_115) ;  /* 0x000005d000001947 */ /* 0x000fea0003800000 */
[C---:B-1----:R-:W-:Y:S02]  /*d100*/  IADD3 R4, R0.reuse, 0x8, RZ ;  /* 0x0000000800047810 */ /* 0x042fe40007ffe0ff */
[----:B------:R-:W-:Y:S02]  /*d110*/  IADD3 R5, R0, 0x10, RZ ;  /* 0x0000001000057810 */ /* 0x000fe40007ffe0ff */
[----:B------:R-:W-:Y:S02]  /*d120*/  ISETP.GE.AND P3, PT, R4, c[0x0][0x3c8], PT ;  /* 0x0000f20004007a0c */ /* 0x000fe40003f66270 */
[----:B------:R-:W-:Y:S02]  /*d130*/  ISETP.GE.AND P2, PT, R5, c[0x0][0x3c8], PT ;  /* 0x0000f20005007a0c */ /* 0x000fe40003f46270 */
[C---:B------:R-:W-:Y:S02]  /*d140*/  ISETP.GE.AND P4, PT, R0.reuse, c[0x0][0x3c8], PT ;  /* 0x0000f20000007a0c */ /* 0x040fe40003f86270 */
[----:B--2---:R-:W-:-:S02]  /*d150*/  IADD3 R8, R0, 0x18, RZ ;  /* 0x0000001800087810 */ /* 0x004fc40007ffe0ff */
[----:B------:R-:W-:Y:S02]  /*d160*/  IADD3 R10, R0, 0x38, RZ ;  /* 0x00000038000a7810 */ /* 0x000fe40007ffe0ff */
[----:B------:R-:W-:-:S03]  /*d170*/  ISETP.GE.AND P1, PT, R8, c[0x0][0x3c8], PT ;  /* 0x0000f20008007a0c */ /* 0x000fc60003f26270 */
[----:B------:R-:W-:Y:S02]  /*d180*/  @!P3 LEA.HI R4, R4, R4, RZ, 0x1 ;  /* 0x000000040404b211 */ /* 0x000fe400078f08ff */
[----:B------:R-:W-:Y:S02]  /*d190*/  @!P2 LEA.HI R9, R5, R5, RZ, 0x1 ;  /* 0x000000050509a211 */ /* 0x000fe400078f08ff */
[----:B------:R-:W-:Y:S01]  /*d1a0*/  @!P3 LOP3.LUT R4, R4, 0xfffffffe, RZ, 0xc0, !PT ;  /* 0xfffffffe0404b812 */ /* 0x000fe200078ec0ff */
[----:B------:R-:W-:Y:S01]  /*d1b0*/  @!P4 IMAD.WIDE R6, R0, 0x4, R2 ;  /* 0x000000040006c825 */ /* 0x000fe200078e0202 */
[----:B------:R-:W-:-:S03]  /*d1c0*/  @!P2 LOP3.LUT R9, R9, 0xfffffffe, RZ, 0xc0, !PT ;  /* 0xfffffffe0909a812 */ /* 0x000fc600078ec0ff */
[----:B------:R-:W-:Y:S01]  /*d1d0*/  @!P3 IMAD.WIDE R4, R4, 0x4, R2 ;  /* 0x000000040404b825 */ /* 0x000fe200078e0202 */
[----:B------:R1:W-:Y:S01]  /*d1e0*/  @!P4 ST.E.64 [R6.64], R144 ;  /* 0x000000900600c985 */ /* 0x0003e2000c101b12 */
[----:B------:R-:W-:-:S03]  /*d1f0*/  @!P1 LEA.HI R8, R8, R8, RZ, 0x1 ;  /* 0x0000000808089211 */ /* 0x000fc600078f08ff */
[----:B------:R2:W-:Y:S01]  /*d200*/  @!P3 ST.E.64 [R4.64], R152 ;  /* 0x000000980400b985 */ /* 0x0005e2000c101b12 */
[----:B------:R-:W-:Y:S02]  /*d210*/  @!P1 LOP3.LUT R8, R8, 0xfffffffe, RZ, 0xc0, !PT ;  /* 0xfffffffe08089812 */ /* 0x000fe400078ec0ff */
[C---:B-1----:R-:W-:Y:S02]  /*d220*/  IADD3 R7, R0.reuse, 0x20, RZ ;  /* 0x0000002000077810 */ /* 0x042fe40007ffe0ff */
[C---:B------:R-:W-:Y:S01]  /*d230*/  IADD3 R6, R0.reuse, 0x28, RZ ;  /* 0x0000002800067810 */ /* 0x040fe20007ffe0ff */
[----:B--2---:R-:W-:Y:S01]  /*d240*/  @!P2 IMAD.WIDE R4, R9, 0x4, R2 ;  /* 0x000000040904a825 */ /* 0x004fe200078e0202 */
[----:B------:R-:W-:Y:S02]  /*d250*/  IADD3 R9, R0, 0x30, RZ ;  /* 0x0000003000097810 */ /* 0x000fe40007ffe0ff */
[----:B------:R-:W-:Y:S02]  /*d260*/  ISETP.GE.AND P4, PT, R7, c[0x0][0x3c8], PT ;  /* 0x0000f20007007a0c */ /* 0x000fe40003f86270 */
[----:B------:R1:W-:Y:S01]  /*d270*/  @!P2 ST.E.64 [R4.64], R156 ;  /* 0x0000009c0400a985 */ /* 0x0003e2000c101b12 */
[----:B------:R-:W-:-:S02]  /*d280*/  ISETP.GE.AND P3, PT, R6, c[0x0][0x3c8], PT ;  /* 0x0000f20006007a0c */ /* 0x000fc40003f66270 */
[----:B------:R-:W-:Y:S01]  /*d290*/  ISETP.GE.AND P2, PT, R9, c[0x0][0x3c8], PT ;  /* 0x0000f20009007a0c */ /* 0x000fe20003f46270 */
[----:B-1----:R-:W-:-:S07]  /*d2a0*/  @!P1 IMAD.WIDE R4, R8, 0x4, R2 ;  /* 0x0000000408049825 */ /* 0x002fce00078e0202 */
[----:B------:R-:W-:Y:S01]  /*d2b0*/  @!P4 LEA.HI R8, R7, R7, RZ, 0x1 ;  /* 0x000000070708c211 */ /* 0x000fe200078f08ff */
[----:B------:R1:W-:Y:S01]  /*d2c0*/  @!P1 ST.E.64 [R4.64], R168 ;  /* 0x000000a804009985 */ /* 0x0003e2000c101b12 */
[----:B------:R-:W-:Y:S02]  /*d2d0*/  ISETP.GE.AND P1, PT, R10, c[0x0][0x3c8], PT ;  /* 0x0000f2000a007a0c */ /* 0x000fe40003f26270 */
[----:B------:R-:W-:-:S11]  /*d2e0*/  @!P4 LOP3.LUT R8, R8, 0xfffffffe, RZ, 0xc0, !PT ;  /* 0xfffffffe0808c812 */ /* 0x000fd600078ec0ff */
[----:B------:R-:W-:Y:S02]  /*d2f0*/  @!P1 LEA.HI R10, R10, R10, RZ, 0x1 ;  /* 0x0000000a0a0a9211 */ /* 0x000fe400078f08ff */
[----:B-1----:R-:W-:Y:S02]  /*d300*/  @!P3 LEA.HI R5, R6, R6, RZ, 0x1 ;  /* 0x000000060605b211 */ /* 0x002fe400078f08ff */
[----:B------:R-:W-:Y:S01]  /*d310*/  @!P2 LEA.HI R4, R9, R9, RZ, 0x1 ;  /* 0x000000090904a211 */ /* 0x000fe200078f08ff */
[--C-:B------:R-:W-:Y:S01]  /*d320*/  @!P4 IMAD.WIDE R8, R8, 0x4, R2.reuse ;  /* 0x000000040808c825 */ /* 0x100fe200078e0202 */
[----:B------:R-:W-:Y:S02]  /*d330*/  @!P3 LOP3.LUT R5, R5, 0xfffffffe, RZ, 0xc0, !PT ;  /* 0xfffffffe0505b812 */ /* 0x000fe400078ec0ff */
[----:B------:R-:W-:Y:S02]  /*d340*/  @!P2 LOP3.LUT R4, R4, 0xfffffffe, RZ, 0xc0, !PT ;  /* 0xfffffffe0404a812 */ /* 0x000fe400078ec0ff */
[----:B------:R1:W-:Y:S01]  /*d350*/  @!P4 ST.E.64 [R8.64], R172 ;  /* 0x000000ac0800c985 */ /* 0x0003e2000c101b12 */
[----:B------:R-:W-:-:S04]  /*d360*/  @!P3 IMAD.WIDE R6, R5, 0x4, R2 ;  /* 0x000000040506b825 */ /* 0x000fc800078e0202 */
[----:B------:R-:W-:Y:S01]  /*d370*/  @!P2 IMAD.WIDE R4, R4, 0x4, R2 ;  /* 0x000000040404a825 */ /* 0x000fe200078e0202 */
[----:B------:R2:W-:Y:S04]  /*d380*/  @!P3 ST.E.64 [R6.64], R184 ;  /* 0x000000b80600b985 */ /* 0x0005e8000c101b12 */
[----:B------:R3:W-:Y:S01]  /*d390*/  @!P2 ST.E.64 [R4.64], R192 ;  /* 0x000000c00400a985 */ /* 0x0007e2000c101b12 */
[----:B-1----:R-:W-:Y:S02]  /*d3a0*/  @!P1 LOP3.LUT R8, R10, 0xfffffffe, RZ, 0xc0, !PT ;  /* 0xfffffffe0a089812 */ /* 0x002fe400078ec0ff */
[----:B------:R-:W-:-:S03]  /*d3b0*/  IADD3 R9, R0, 0x40, RZ ;  /* 0x0000004000097810 */ /* 0x000fc60007ffe0ff */
[----:B--2---:R-:W-:Y:S01]  /*d3c0*/  @!P1 IMAD.WIDE R6, R8, 0x4, R2 ;  /* 0x0000000408069825 */ /* 0x004fe200078e0202 */
[----:B------:R-:W-:Y:S02]  /*d3d0*/  ISETP.GE.AND P4, PT, R9, c[0x0][0x3c8], PT ;  /* 0x0000f20009007a0c */ /* 0x000fe40003f86270 */
[C---:B------:R-:W-:Y:S02]  /*d3e0*/  IADD3 R8, R0.reuse, 0x58, RZ ;  /* 0x0000005800087810 */ /* 0x040fe40007ffe0ff */
[C---:B---3--:R-:W-:Y:S01]  /*d3f0*/  IADD3 R5, R0.reuse, 0x48, RZ ;  /* 0x0000004800057810 */ /* 0x048fe20007ffe0ff */
[----:B------:R1:W-:Y:S01]  /*d400*/  @!P1 ST.E.64 [R6.64], R204 ;  /* 0x000000cc06009985 */ /* 0x0003e2000c101b12 */
[----:B------:R-:W-:Y:S02]  /*d410*/  IADD3 R4, R0, 0x50, RZ ;  /* 0x0000005000047810 */ /* 0x000fe40007ffe0ff */
[----:B------:R-:W-:Y:S02]  /*d420*/  ISETP.GE.AND P3, PT, R5, c[0x0][0x3c8], PT ;  /* 0x0000f20005007a0c */ /* 0x000fe40003f66270 */
[----:B------:R-:W-:-:S02]  /*d430*/  ISETP.GE.AND P2, PT, R4, c[0x0][0x3c8], PT ;  /* 0x0000f20004007a0c */ /* 0x000fc40003f46270 */
[----:B------:R-:W-:Y:S02]  /*d440*/  ISETP.GE.AND P1, PT, R8, c[0x0][0x3c8], PT ;  /* 0x0000f20008007a0c */ /* 0x000fe40003f26270 */
[----:B------:R-:W-:-:S09]  /*d450*/  @!P4 LEA.HI R9, R9, R9, RZ, 0x1 ;  /* 0x000000090909c211 */ /* 0x000fd200078f08ff */
[----:B------:R-:W-:Y:S02]  /*d460*/  @!P2 LEA.HI R4, R4, R4, RZ, 0x1 ;  /* 0x000000040404a211 */ /* 0x000fe400078f08ff */
[----:B------:R-:W-:-:S04]  /*d470*/  @!P1 LEA.HI R8, R8, R8, RZ, 0x1 ;  /* 0x0000000808089211 */ /* 0x000fc800078f08ff */
[----:B------:R-:W-:Y:S02]  /*d480*/  @!P1 LOP3.LUT R10, R8, 0xfffffffe, RZ, 0xc0, !PT ;  /* 0xfffffffe080a9812 */ /* 0x000fe400078ec0ff */
[----:B-1----:R-:W-:Y:S02]  /*d490*/  @!P3 LEA.HI R6, R5, R5, RZ, 0x1 ;  /* 0x000000050506b211 */ /* 0x002fe400078f08ff */
[----:B------:R-:W-:Y:S02]  /*d4a0*/  @!P4 LOP3.LUT R5, R9, 0xfffffffe, RZ, 0xc0, !PT ;  /* 0xfffffffe0905c812 */ /* 0x000fe400078ec0ff */
[----:B------:R-:W-:Y:S02]  /*d4b0*/  @!P3 LOP3.LUT R9, R6, 0xfffffffe, RZ, 0xc0, !PT ;  /* 0xfffffffe0609b812 */ /* 0x000fe400078ec0ff */
[----:B------:R-:W-:Y:S01]  /*d4c0*/  @!P2 LOP3.LUT R6, R4, 0xfffffffe, RZ, 0xc0, !PT ;  /* 0xfffffffe0406a812 */ /* 0x000fe200078ec0ff */
[----:B------:R-:W-:-:S04]  /*d4d0*/  @!P4 IMAD.WIDE R4, R5, 0x4, R2 ;  /* 0x000000040504c825 */ /* 0x000fc800078e0202 */
[--C-:B------:R-:W-:Y:S01]  /*d4e0*/  @!P3 IMAD.WIDE R8, R9, 0x4, R2.reuse ;  /* 0x000000040908b825 */ /* 0x100fe200078e0202 */
[----:B------:R1:W-:Y:S03]  /*d4f0*/  @!P4 ST.E.64 [R4.64], R68 ;  /* 0x000000440400c985 */ /* 0x0003e6000c101b12 */
[--C-:B------:R-:W-:Y:S01]  /*d500*/  @!P2 IMAD.WIDE R6, R6, 0x4, R2.reuse ;  /* 0x000000040606a825 */ /* 0x100fe200078e0202 */
[----:B------:R2:W-:Y:S04]  /*d510*/  @!P3 ST.E.64 [R8.64], R80 ;  /* 0x000000500800b985 */ /* 0x0005e8000c101b12 */
[----:B------:R3:W-:Y:S01]  /*d520*/  @!P2 ST.E.64 [R6.64], R84 ;  /* 0x000000540600a985 */ /* 0x0007e2000c101b12 */
[----:B-1----:R-:W-:Y:S01]  /*d530*/  @!P1 IMAD.WIDE R4, R10, 0x4, R2 ;  /* 0x000000040a049825 */ /* 0x002fe200078e0202 */
[----:B--2---:R-:W-:-:S04]  /*d540*/  IADD3 R8, R0, 0x60, RZ ;  /* 0x0000006000087810 */ /* 0x004fc80007ffe0ff */
[----:B------:R1:W-:Y:S01]  /*d550*/  @!P1 ST.E.64 [R4.64], R96 ;  /* 0x0000006004009985 */ /* 0x0003e2000c101b12 */
[----:B---3--:R-:W-:Y:S02]  /*d560*/  IADD3 R6, R0, 0x68, RZ ;  /* 0x0000006800067810 */ /* 0x008fe40007ffe0ff */
[----:B------:R-:W-:Y:S02]  /*d570*/  ISETP.GE.AND P4, PT, R8, c[0x0][0x3c8], PT ;  /* 0x0000f20008007a0c */ /* 0x000fe40003f86270 */
[----:B------:R-:W-:-:S11]  /*d580*/  ISETP.GE.AND P3, PT, R6, c[0x0][0x3c8], PT ;  /* 0x0000f20006007a0c */ /* 0x000fd60003f66270 */
[----:B------:R-:W-:Y:S02]  /*d590*/  @!P4 LEA.HI R8, R8, R8, RZ, 0x1 ;  /* 0x000000080808c211 */ /* 0x000fe400078f08ff */
[----:B------:R-:W-:-:S04]  /*d5a0*/  @!P3 LEA.HI R7, R6, R6, RZ, 0x1 ;  /* 0x000000060607b211 */ /* 0x000fc800078f08ff */
[----:B------:R-:W-:Y:S02]  /*d5b0*/  @!P3 LOP3.LUT R7, R7, 0xfffffffe, RZ, 0xc0, !PT ;  /* 0xfffffffe0707b812 */ /* 0x000fe400078ec0ff */
[C---:B-1----:R-:W-:Y:S02]  /*d5c0*/  IADD3 R5, R0.reuse, 0x70, RZ ;  /* 0x0000007000057810 */ /* 0x042fe40007ffe0ff */
[----:B------:R-:W-:Y:S02]  /*d5d0*/  IADD3 R4, R0, 0x78, RZ ;  /* 0x0000007800047810 */ /* 0x000fe40007ffe0ff */
[----:B------:R-:W-:Y:S02]  /*d5e0*/  ISETP.GE.AND P2, PT, R5, c[0x0][0x3c8], PT ;  /* 0x0000f20005007a0c */ /* 0x000fe40003f46270 */
[----:B------:R-:W-:-:S11]  /*d5f0*/  ISETP.GE.AND P1, PT, R4, c[0x0][0x3c8], PT ;  /* 0x0000f20004007a0c */ /* 0x000fd60003f26270 */
[----:B------:R-:W-:Y:S02]  /*d600*/  @!P2 LEA.HI R6, R5, R5, RZ, 0x1 ;  /* 0x000000050506a211 */ /* 0x000fe400078f08ff */
[----:B------:R-:W-:Y:S02]  /*d610*/  @!P1 LEA.HI R4, R4, R4, RZ, 0x1 ;  /* 0x0000000404049211 */ /* 0x000fe400078f08ff */
[----:B------:R-:W-:Y:S02]  /*d620*/  @!P4 LOP3.LUT R5, R8, 0xfffffffe, RZ, 0xc0, !PT ;  /* 0xfffffffe0805c812 */ /* 0x000fe400078ec0ff */
[----:B------:R-:W-:Y:S01]  /*d630*/  @!P2 LOP3.LUT R10, R6, 0xfffffffe, RZ, 0xc0, !PT ;  /* 0xfffffffe060aa812 */ /* 0x000fe200078ec0ff */
[----:B------:R-:W-:Y:S01]  /*d640*/  @!P3 IMAD.WIDE R6, R7, 0x4, R2 ;  /* 0x000000040706b825 */ /* 0x000fe200078e0202 */
[----:B------:R-:W-:-:S03]  /*d650*/  @!P1 LOP3.LUT R11, R4, 0xfffffffe, RZ, 0xc0, !PT ;  /* 0xfffffffe040b9812 */ /* 0x000fc600078ec0ff */
[----:B------:R-:W-:-:S04]  /*d660*/  @!P4 IMAD.WIDE R8, R5, 0x4, R2 ;  /* 0x000000040508c825 */ /* 0x000fc800078e0202 */
[--C-:B------:R-:W-:Y:S01]  /*d670*/  @!P2 IMAD.WIDE R4, R10, 0x4, R2.reuse ;  /* 0x000000040a04a825 */ /* 0x100fe200078e0202 */
[----:B------:R1:W-:Y:S03]  /*d680*/  @!P4 ST.E.64 [R8.64], R100 ;  /* 0x000000640800c985 */ /* 0x0003e6000c101b12 */
[----:B------:R-:W-:Y:S01]  /*d690*/  @!P1 IMAD.WIDE R2, R11, 0x4, R2 ;  /* 0x000000040b029825 */ /* 0x000fe200078e0202 */
[----:B------:R1:W-:Y:S04]  /*d6a0*/  @!P3 ST.E.64 [R6.64], R112 ;  /* 0x000000700600b985 */ /* 0x0003e8000c101b12 */
[----:B------:R1:W-:Y:S04]  /*d6b0*/  @!P2 ST.E.64 [R4.64], R116 ;  /* 0x000000740400a985 */ /* 0x0003e8000c101b12 */
[----:B------:R1:W-:Y:S02]  /*d6c0*/  @!P1 ST.E.64 [R2.64], R128 ;  /* 0x0000008002009985 */ /* 0x0003e4000c101b12 */
.L_x_115:
[----:B-1----:R-:W-:Y:S05]  /*d6d0*/  BSYNC B0 ;  /* 0x0000000000007941 */ /* 0x002fea0003800000 */
.L_x_114:
[----:B------:R1:W3:Y:S01]  /*d6e0*/  SHFL.IDX PT, R3, R22, 0x1, 0x1c1f ;  /* 0x003c1f0016037f89 */ /* 0x0002e200000e0000 */
[----:B------:R-:W-:Y:S03]  /*d6f0*/  BSSY B0, `(.L_x_116) ;  /* 0x0000060000007945 */ /* 0x000fe60003800000 */
[----:B------:R1:W4:Y:S01]  /*d700*/  SHFL.IDX PT, R2, R23, 0x1, 0x1c1f ;  /* 0x003c1f0017027f89 */ /* 0x00032200000e0000 */
[----:B------:R-:W-:Y:S05]  /*d710*/  @P0 BRA `(.L_x_117) ;  /* 0x000005d000000947 */ /* 0x000fea0003800000 */
[C---:B--2---:R-:W-:Y:S02]  /*d720*/  IADD3 R6, R0.reuse, 0x8, RZ ;  /* 0x0000000800067810 */ /* 0x044fe40007ffe0ff */
[----:B------:R-:W-:-:S02]  /*d730*/  IADD3 R5, R0, 0x10, RZ ;  /* 0x0000001000057810 */ /* 0x000fc40007ffe0ff */
[C---:B------:R-:W-:Y:S02]  /*d740*/  ISETP.GE.AND P0, PT, R0.reuse, c[0x0][0x3c8], PT ;  /* 0x0000f20000007a0c */ /* 0x040fe40003f06270 */
[----:B------:R-:W-:Y:S02]  /*d750*/  IADD3 R4, R0, 0x18, RZ ;  /* 0x0000001800047810 */ /* 0x000fe40007ffe0ff */
[----:B------:R-:W-:Y:S02]  /*d760*/  ISETP.GE.AND P4, PT, R6, c[0x0][0x3c8], PT ;  /* 0x0000f20006007a0c */ /* 0x000fe40003f86270 */
[----:B------:R-:W-:Y:S02]  /*d770*/  ISETP.GE.AND P3, PT, R5, c[0x0][0x3c8], PT ;  /* 0x0000f20005007a0c */ /* 0x000fe40003f66270 */
[----:B------:R-:W-:Y:S02]  /*d780*/  ISETP.GE.AND P2, PT, R4, c[0x0][0x3c8], PT ;  /* 0x0000f20004007a0c */ /* 0x000fe40003f46270 */
[----:B------:R-:W-:-:S02]  /*d790*/  IADD3 R10, R0, 0x20, RZ ;  /* 0x00000020000a7810 */ /* 0x000fc40007ffe0ff */
[C---:B------:R-:W-:Y:S01]  /*d7a0*/  IADD3 R11, R0.reuse, 0x28, RZ ;  /* 0x00000028000b7810 */ /* 0x040fe20007ffe0ff */
[----:B---34-:R-:W-:Y:S01]  /*d7b0*/  @!P0 IMAD.WIDE R8, R0, 0x4, R2 ;  /* 0x0000000400088825 */ /* 0x018fe200078e0202 */
[----:B------:R-:W-:Y:S02]  /*d7c0*/  ISETP.GE.AND P1, PT, R10, c[0x0][0x3c8], PT ;  /* 0x0000f2000a007a0c */ /* 0x000fe40003f26270 */
[----:B------:R-:W-:Y:S02]  /*d7d0*/  IADD3 R12, R0, 0x50, RZ ;  /* 0x00000050000c7810 */ /* 0x000fe40007ffe0ff */
[----:B------:R-:W-:Y:S01]  /*d7e0*/  @!P4 LEA.HI R7, R6, R6, RZ, 0x1 ;  /* 0x000000060607c211 */ /* 0x000fe200078f08ff */
[----:B------:R2:W-:Y:S01]  /*d7f0*/  @!P0 ST.E.64 [R8.64], R146 ;  /* 0x0000009208008985 */ /* 0x0005e2000c101b12 */
[----:B------:R-:W-:Y:S02]  /*d800*/  @!P3 LEA.HI R6, R5, R5, RZ, 0x1 ;  /* 0x000000050506b211 */ /* 0x000fe400078f08ff */
[----:B------:R-:W-:-:S02]  /*d810*/  @!P2 LEA.HI R4, R4, R4, RZ, 0x1 ;  /* 0x000000040404a211 */ /* 0x000fc400078f08ff */
[----:B------:R-:W-:Y:S02]  /*d820*/  @!P4 LOP3.LUT R5, R7, 0xfffffffe, RZ, 0xc0, !PT ;  /* 0xfffffffe0705c812 */ /* 0x000fe400078ec0ff */
[----:B------:R-:W-:Y:S02]  /*d830*/  @!P3 LOP3.LUT R6, R6, 0xfffffffe, RZ, 0xc0, !PT ;  /* 0xfffffffe0606b812 */ /* 0x000fe400078ec0ff */
[----:B------:R-:W-:Y:S02]  /*d840*/  ISETP.GE.AND P0, PT, R11, c[0x0][0x3c8], PT ;  /* 0x0000f2000b007a0c */ /* 0x000fe40003f06270 */
[----:B------:R-:W-:Y:S01]  /*d850*/  @!P2 LOP3.LUT R4, R4, 0xfffffffe, RZ, 0xc0, !PT ;  /* 0xfffffffe0404a812 */ /* 0x000fe200078ec0ff */
[----:B------:R-:W-:-:S04]  /*d860*/  @!P3 IMAD.WIDE R6, R6, 0x4, R2 ;  /* 0x000000040606b825 */ /* 0x000fc800078e0202 */
[----:B--2---:R-:W-:-:S04]  /*d870*/  @!P4 IMAD.WIDE R8, R5, 0x4, R2 ;  /* 0x000000040508c825 */ /* 0x004fc800078e0202 */
[----:B------:R-:W-:Y:S01]  /*d880*/  @!P2 IMAD.WIDE R4, R4, 0x4, R2 ;  /* 0x000000040404a825 */ /* 0x000fe200078e0202 */
[----:B------:R2:W-:Y:S04]  /*d890*/  @!P4 ST.E.64 [R8.64], R154 ;  /* 0x0000009a0800c985 */ /* 0x0005e8000c101b12 */
[----:B------:R3:W-:Y:S04]  /*d8a0*/  @!P3 ST.E.64 [R6.64], R158 ;  /* 0x0000009e0600b985 */ /* 0x0007e8000c101b12 */
[----:B------:R4:W-:Y:S01]  /*d8b0*/  @!P2 ST.E.64 [R4.64], R170 ;  /* 0x000000aa0400a985 */ /* 0x0009e2000c101b12 */
[----:B--2---:R-:W-:-:S02]  /*d8c0*/  IADD3 R8, R0, 0x30, RZ ;  /* 0x0000003000087810 */ /* 0x004fc40007ffe0ff */
[----:B------:R-:W-:Y:S02]  /*d8d0*/  IADD3 R9, R0, 0x40, RZ ;  /* 0x0000004000097810 */ /* 0x000fe40007ffe0ff */
[----:B---3--:R-:W-:Y:S02]  /*d8e0*/  @!P1 LEA.HI R6, R10, R10, RZ, 0x1 ;  /* 0x0000000a0a069211 */ /* 0x008fe400078f08ff */
[----:B------:R-:W-:Y:S02]  /*d8f0*/  IADD3 R10, R0, 0x38, RZ ;  /* 0x00000038000a7810 */ /* 0x000fe40007ffe0ff */
[----:B----4-:R-:W-:Y:S02]  /*d900*/  @!P0 LEA.HI R4, R11, R11, RZ, 0x1 ;  /* 0x0000000b0b048211 */ /* 0x010fe400078f08ff */
[----:B------:R-:W-:Y:S02]  /*d910*/  @!P1 LOP3.LUT R6, R6, 0xfffffffe, RZ, 0xc0, !PT ;  /* 0xfffffffe06069812 */ /* 0x000fe400078ec0ff */
[----:B------:R-:W-:-:S02]  /*d920*/  @!P0 LOP3.LUT R4, R4, 0xfffffffe, RZ, 0xc0, !PT ;  /* 0xfffffffe04048812 */ /* 0x000fc400078ec0ff */
[----:B------:R-:W-:Y:S01]  /*d930*/  IADD3 R11, R0, 0x48, RZ ;  /* 0x00000048000b7810 */ /* 0x000fe20007ffe0ff */
[--C-:B------:R-:W-:Y:S01]  /*d940*/  @!P1 IMAD.WIDE R6, R6, 0x4, R2.reuse ;  /* 0x0000000406069825 */ /* 0x100fe200078e0202 */
[----:B------:R-:W-:Y:S02]  /*d950*/  ISETP.GE.AND P4, PT, R8, c[0x0][0x3c8], PT ;  /* 0x0000f20008007a0c */ /* 0x000fe40003f86270 */
[----:B------:R-:W-:Y:S01]  /*d960*/  ISETP.GE.AND P3, PT, R10, c[0x0][0x3c8], PT ;  /* 0x0000f2000a007a0c */ /* 0x000fe20003f66270 */
[----:B------:R-:W-:Y:S01]  /*d970*/  @!P0 IMAD.WIDE R4, R4, 0x4, R2 ;  /* 0x0000000404048825 */ /* 0x000fe200078e0202 */
[----:B------:R-:W-:Y:S01]  /*d980*/  ISETP.GE.AND P2, PT, R9, c[0x0][0x3c8], PT ;  /* 0x0000f20009007a0c */ /* 0x000fe20003f46270 */
[----:B------:R2:W-:Y:S01]  /*d990*/  @!P1 ST.E.64 [R6.64], R174 ;  /* 0x000000ae06009985 */ /* 0x0005e2000c101b12 */
[----:B------:R-:W-:-:S03]  /*d9a0*/  ISETP.GE.AND P1, PT, R11, c[0x0][0x3c8], PT ;  /* 0x0000f2000b007a0c */ /* 0x000fc60003f26270 */
[----:B------:R3:W-:Y:S01]  /*d9b0*/  @!P0 ST.E.64 [R4.64], R186 ;  /* 0x000000ba04008985 */ /* 0x0007e2000c101b12 */
[----:B------:R-:W-:-:S13]  /*d9c0*/  ISETP.GE.AND P0, PT, R12, c[0x0][0x3c8], PT ;  /* 0x0000f2000c007a0c */ /* 0x000fda0003f06270 */
[----:B------:R-:W-:-:S04]  /*d9d0*/  @!P0 LEA.HI R12, R12, R12, RZ, 0x1 ;  /* 0x0000000c0c0c8211 */ /* 0x000fc800078f08ff */
[----:B------:R-:W-:Y:S02]  /*d9e0*/  @!P0 LOP3.LUT R12, R12, 0xfffffffe, RZ, 0xc0, !PT ;  /* 0xfffffffe0c0c8812 */ /* 0x000fe400078ec0ff */
[----:B--2---:R-:W-:Y:S02]  /*d9f0*/  @!P3 LEA.HI R6, R10, R10, RZ, 0x1 ;  /* 0x0000000a0a06b211 */ /* 0x004fe400078f08ff */
[----:B------:R-:W-:Y:S02]  /*da00*/  @!P1 LEA.HI R7, R11, R11, RZ, 0x1 ;  /* 0x0000000b0b079211 */ /* 0x000fe400078f08ff */
[----:B---3--:R-:W-:Y:S02]  /*da10*/  @!P4 LEA.HI R4, R8, R8, RZ, 0x1 ;  /* 0x000000080804c211 */ /* 0x008fe400078f08ff */
[----:B------:R-:W-:Y:S02]  /*da20*/  @!P2 LEA.HI R5, R9, R9, RZ, 0x1 ;  /* 0x000000090905a211 */ /* 0x000fe400078f08ff */
[----:B------:R-:W-:-:S02]  /*da30*/  @!P4 LOP3.LUT R4, R4, 0xfffffffe, RZ, 0xc0, !PT ;  /* 0xfffffffe0404c812 */ /* 0x000fc400078ec0ff */
[----:B------:R-:W-:Y:S02]  /*da40*/  @!P3 LOP3.LUT R6, R6, 0xfffffffe, RZ, 0xc0, !PT ;  /* 0xfffffffe0606b812 */ /* 0x000fe400078ec0ff */
[----:B------:R-:W-:Y:S01]  /*da50*/  @!P2 LOP3.LUT R10, R5, 0xfffffffe, RZ, 0xc0, !PT ;  /* 0xfffffffe050aa812 */ /* 0x000fe200078ec0ff */
[----:B------:R-:W-:Y:S01]  /*da60*/  @!P4 IMAD.WIDE R4, R4, 0x4, R2 ;  /* 0x000000040404c825 */ /* 0x000fe200078e0202 */
[----:B------:R-:W-:-:S03]  /*da70*/  @!P1 LOP3.LUT R7, R7, 0xfffffffe, RZ, 0xc0, !PT ;  /* 0xfffffffe07079812 */ /* 0x000fc600078ec0ff */
[--C-:B------:R-:W-:Y:S01]  /*da80*/  @!P3 IMAD.WIDE R8, R6, 0x4, R2.reuse ;  /* 0x000000040608b825 */ /* 0x100fe200078e0202 */
[----:B------:R2:W-:Y:S03]  /*da90*/  @!P4 ST.E.64 [R4.64], R194 ;  /* 0x000000c20400c985 */ /* 0x0005e6000c101b12 */
[--C-:B------:R-:W-:Y:S01]  /*daa0*/  @!P2 IMAD.WIDE R10, R10, 0x4, R2.reuse ;  /* 0x000000040a0aa825 */ /* 0x100fe200078e0202 */
[----:B------:R3:W-:Y:S03]  /*dab0*/  @!P3 ST.E.64 [R8.64], R206 ;  /* 0x000000ce0800b985 */ /* 0x0007e6000c101b12 */
[--C-:B------:R-:W-:Y:S01]  /*dac0*/  @!P1 IMAD.WIDE R6, R7, 0x4, R2.reuse ;  /* 0x0000000407069825 */ /* 0x100fe200078e0202 */
[----:B------:R-:W-:Y:S04]  /*dad0*/  @!P2 ST.E.64 [R10.64], R70 ;  /* 0x000000460a00a985 */ /* 0x000fe8000c101b12 */
[----:B------:R4:W-:Y:S01]  /*dae0*/  @!P1 ST.E.64 [R6.64], R82 ;  /* 0x0000005206009985 */ /* 0x0009e2000c101b12 */
[----:B--2---:R-:W-:Y:S01]  /*daf0*/  @!P0 IMAD.WIDE R4, R12, 0x4, R2 ;  /* 0x000000040c048825 */ /* 0x004fe200078e0202 */
[----:B---3--:R-:W-:-:S04]  /*db00*/  IADD3 R8, R0, 0x58, RZ ;  /* 0x0000005800087810 */ /* 0x008fc80007ffe0ff */
[----:B------:R2:W-:Y:S01]  /*db10*/  @!P0 ST.E.64 [R4.64], R86 ;  /* 0x0000005604008985 */ /* 0x0005e2000c101b12 */
[----:B------:R-:W-:Y:S02]  /*db20*/  ISETP.GE.AND P4, PT, R8, c[0x0][0x3c8], PT ;  /* 0x0000f20008007a0c */ /* 0x000fe40003f86270 */
[C---:B----4-:R-:W-:Y:S02]  /*db30*/  IADD3 R7, R0.reuse, 0x60, RZ ;  /* 0x0000006000077810 */ /* 0x050fe40007ffe0ff */
[----:B------:R-:W-:Y:S02]  /*db40*/  IADD3 R6, R0, 0x68, RZ ;  /* 0x0000006800067810 */ /* 0x000fe40007ffe0ff */
[----:B------:R-:W-:Y:S02]  /*db50*/  ISETP.GE.AND P3, PT, R7, c[0x0][0x3c8], PT ;  /* 0x0000f20007007a0c */ /* 0x000fe40003f66270 */
[----:B------:R-:W-:-:S05]  /*db60*/  ISETP.GE.AND P2, PT, R6, c[0x0][0x3c8], PT ;  /* 0x0000f20006007a0c */ /* 0x000fca0003f46270 */
[----:B------:R-:W-:-:S06]  /*db70*/  @!P4 LEA.HI R9, R8, R8, RZ, 0x1 ;  /* 0x000000080809c211 */ /* 0x000fcc00078f08ff */
[----:B------:R-:W-:Y:S02]  /*db80*/  @!P3 LEA.HI R8, R7, R7, RZ, 0x1 ;  /* 0x000000070708b211 */ /* 0x000fe400078f08ff */
[----:B------:R-:W-:Y:S02]  /*db90*/  @!P2 LEA.HI R7, R6, R6, RZ, 0x1 ;  /* 0x000000060607a211 */ /* 0x000fe400078f08ff */
[----:B------:R-:W-:Y:S02]  /*dba0*/  @!P3 LOP3.LUT R8, R8, 0xfffffffe, RZ, 0xc0, !PT ;  /* 0xfffffffe0808b812 */ /* 0x000fe400078ec0ff */
[C---:B--2---:R-:W-:Y:S02]  /*dbb0*/  IADD3 R5, R0.reuse, 0x70, RZ ;  /* 0x0000007000057810 */ /* 0x044fe40007ffe0ff */
[----:B------:R-:W-:Y:S02]  /*dbc0*/  IADD3 R4, R0, 0x78, RZ ;  /* 0x0000007800047810 */ /* 0x000fe40007ffe0ff */
[----:B------:R-:W-:-:S02]  /*dbd0*/  ISETP.GE.AND P1, PT, R5, c[0x0][0x3c8], PT ;  /* 0x0000f20005007a0c */ /* 0x000fc40003f26270 */
[----:B------:R-:W-:Y:S02]  /*dbe0*/  ISETP.GE.AND P0, PT, R4, c[0x0][0x3c8], PT ;  /* 0x0000f20004007a0c */ /* 0x000fe40003f06270 */
[----:B------:R-:W-:-:S09]  /*dbf0*/  @!P2 LOP3.LUT R7, R7, 0xfffffffe, RZ, 0xc0, !PT ;  /* 0xfffffffe0707a812 */ /* 0x000fd200078ec0ff */
[----:B------:R-:W-:Y:S02]  /*dc00*/  @!P1 LEA.HI R6, R5, R5, RZ, 0x1 ;  /* 0x0000000505069211 */ /* 0x000fe400078f08ff */
[----:B------:R-:W-:Y:S02]  /*dc10*/  @!P0 LEA.HI R4, R4, R4, RZ, 0x1 ;  /* 0x0000000404048211 */ /* 0x000fe400078f08ff */
[----:B------:R-:W-:Y:S01]  /*dc20*/  @!P4 LOP3.LUT R5, R9, 0xfffffffe, RZ, 0xc0, !PT ;  /* 0xfffffffe0905c812 */ /* 0x000fe200078ec0ff */
[--C-:B------:R-:W-:Y:S01]  /*dc30*/  @!P3 IMAD.WIDE R8, R8, 0x4, R2.reuse ;  /* 0x000000040808b825 */ /* 0x100fe200078e0202 */
[----:B------:R-:W-:Y:S02]  /*dc40*/  @!P1 LOP3.LUT R12, R6, 0xfffffffe, RZ, 0xc0, !PT ;  /* 0xfffffffe060c9812 */ /* 0x000fe400078ec0ff */
[----:B------:R-:W-:Y:S01]  /*dc50*/  @!P0 LOP3.LUT R13, R4, 0xfffffffe, RZ, 0xc0, !PT ;  /* 0xfffffffe040d8812 */ /* 0x000fe200078ec0ff */
        /* <DEDUP_REMOVED lines=9> */
.L_x_117:
[----:B------:R-:W-:Y:S05]  /*dcf0*/  BSYNC B0 ;  /* 0x0000000000007941 */ /* 0x000fea0003800000 */
.L_x_116:
[----:B--23--:R2:W3:Y:S01]  /*dd00*/  SHFL.IDX PT, R3, R22, 0x2, 0x1c1f ;  /* 0x005c1f0016037f89 */ /* 0x00c4e200000e0000 */
[----:B------:R-:W-:Y:S03]  /*dd10*/  BSSY B0, `(.L_x_118) ;  /* 0x0000060000007945 */ /* 0x000fe60003800000 */
[----:B----4-:R2:W4:Y:S01]  /*dd20*/  SHFL.IDX PT, R2, R23, 0x2, 0x1c1f ;  /* 0x005c1f0017027f89 */ /* 0x01052200000e0000 */
[----:B------:R-:W-:Y:S05]  /*dd30*/  @P5 BRA `(.L_x_119) ;  /* 0x000005d000005947 */ /* 0x000fea0003800000 */
[C---:B------:R-:W-:Y:S02]  /*dd40*/  IADD3 R5, R0.reuse, 0x8, RZ ;  /* 0x0000000800057810 */ /* 0x040fe40007ffe0ff */
[----:B------:R-:W-:-:S02]  /*dd50*/  IADD3 R4, R0, 0x10, RZ ;  /* 0x0000001000047810 */ /* 0x000fc40007ffe0ff */
[----:B------:R-:W-:Y:S02]  /*dd60*/  ISETP.GE.AND P2, PT, R5, c[0x0][0x3c8], PT ;  /* 0x0000f20005007a0c */ /* 0x000fe40003f46270 */
[----:B------:R-:W-:Y:S02]  /*dd70*/  ISETP.GE.AND P1, PT, R4, c[0x0][0x3c8], PT ;  /* 0x0000f20004007a0c */ /* 0x000fe40003f26270 */
[C---:B------:R-:W-:Y:S02]  /*dd80*/  ISETP.GE.AND P3, PT, R0.reuse, c[0x0][0x3c8], PT ;  /* 0x0000f20000007a0c */ /* 0x040fe40003f66270 */
[C---:B------:R-:W-:Y:S02]  /*dd90*/  IADD3 R10, R0.reuse, 0x18, RZ ;  /* 0x00000018000a7810 */ /* 0x040fe40007ffe0ff */
[----:B------:R-:W-:Y:S02]  /*dda0*/  IADD3 R11, R0, 0x20, RZ ;  /* 0x00000020000b7810 */ /* 0x000fe40007ffe0ff */
[----:B------:R-:W-:-:S02]  /*ddb0*/  ISETP.GE.AND P0, PT, R10, c[0x0][0x3c8], PT ;  /* 0x0000f2000a007a0c */ /* 0x000fc40003f06270 */
[----:B------:R-:W-:Y:S02]  /*ddc0*/  ISETP.GE.AND P5, PT, R11, c[0x0][0x3c8], PT ;  /* 0x0000f2000b007a0c */ /* 0x000fe40003fa6270 */
[----:B------:R-:W-:Y:S02]  /*ddd0*/  @!P2 LEA.HI R5, R5, R5, RZ, 0x1 ;  /* 0x000000050505a211 */ /* 0x000fe400078f08ff */
[----:B------:R-:W-:Y:S01]  /*dde0*/  @!P1 LEA.HI R4, R4, R4, RZ, 0x1 ;  /* 0x0000000404049211 */ /* 0x000fe200078f08ff */
[--C-:B---34-:R-:W-:Y:S01]  /*ddf0*/  @!P3 IMAD.WIDE R6, R0, 0x4, R2.reuse ;  /* 0x000000040006b825 */ /* 0x118fe200078e0202 */
[----:B------:R-:W-:Y:S02]  /*de00*/  @!P2 LOP3.LUT R5, R5, 0xfffffffe, RZ, 0xc0, !PT ;  /* 0xfffffffe0505a812 */ /* 0x000fe400078ec0ff */
[----:B------:R-:W-:Y:S02]  /*de10*/  @!P1 LOP3.LUT R8, R4, 0xfffffffe, RZ, 0xc0, !PT ;  /* 0xfffffffe04089812 */ /* 0x000fe400078ec0ff */
[----:B------:R3:W-:Y:S01]  /*de20*/  @!P3 ST.E.64 [R6.64], R140 ;  /* 0x0000008c0600b985 */ /* 0x0007e2000c101b12 */
[----:B------:R-:W-:Y:S01]  /*de30*/  @!P2 IMAD.WIDE R4, R5, 0x4, R2 ;  /* 0x000000040504a825 */ /* 0x000fe200078e0202 */
[----:B------:R-:W-:-:S03]  /*de40*/  IADD3 R12, R0, 0x48, RZ ;  /* 0x00000048000c7810 */ /* 0x000fc60007ffe0ff */
[----:B------:R-:W-:Y:S01]  /*de50*/  @!P1 IMAD.WIDE R8, R8, 0x4, R2 ;  /* 0x0000000408089825 */ /* 0x000fe200078e0202 */
[----:B------:R4:W-:Y:S04]  /*de60*/  @!P2 ST.E.64 [R4.64], R148 ;  /* 0x000000940400a985 */ /* 0x0009e8000c101b12 */
[----:B------:R5:W-:Y:S01]  /*de70*/  @!P1 ST.E.64 [R8.64], R160 ;  /* 0x000000a008009985 */ /* 0x000be2000c101b12 */
[----:B---3--:R-:W-:Y:S02]  /*de80*/  IADD3 R7, R0, 0x28, RZ ;  /* 0x0000002800077810 */ /* 0x008fe40007ffe0ff */
[----:B------:R-:W-:Y:S02]  /*de90*/  @!P5 LEA.HI R6, R11, R11, RZ, 0x1 ;  /* 0x0000000b0b06d211 */ /* 0x000fe400078f08ff */
[----:B------:R-:W-:-:S02]  /*dea0*/  ISETP.GE.AND P4, PT, R7, c[0x0][0x3c8], PT ;  /* 0x0000f20007007a0c */ /* 0x000fc40003f86270 */
[----:B----4-:R-:W-:Y:S02]  /*deb0*/  @!P0 LEA.HI R4, R10, R10, RZ, 0x1 ;  /* 0x0000000a0a048211 */ /* 0x010fe400078f08ff */
[----:B------:R-:W-:Y:S02]  /*dec0*/  IADD3 R10, R0, 0x40, RZ ;  /* 0x00000040000a7810 */ /* 0x000fe40007ffe0ff */
[----:B------:R-:W-:Y:S02]  /*ded0*/  @!P0 LOP3.LUT R4, R4, 0xfffffffe, RZ, 0xc0, !PT ;  /* 0xfffffffe04048812 */ /* 0x000fe400078ec0ff */
[C---:B-----5:R-:W-:Y:S02]  /*dee0*/  IADD3 R8, R0.reuse, 0x30, RZ ;  /* 0x0000003000087810 */ /* 0x060fe40007ffe0ff */
[----:B------:R-:W-:Y:S01]  /*def0*/  IADD3 R9, R0, 0x38, RZ ;  /* 0x0000003800097810 */ /* 0x000fe20007ffe0ff */
[----:B------:R-:W-:Y:S01]  /*df00*/  @!P0 IMAD.WIDE R4, R4, 0x4, R2 ;  /* 0x0000000404048825 */ /* 0x000fe200078e0202 */
[----:B------:R-:W-:-:S02]  /*df10*/  ISETP.GE.AND P3, PT, R8, c[0x0][0x3c8], PT ;  /* 0x0000f20008007a0c */ /* 0x000fc40003f66270 */
[----:B------:R-:W-:Y:S02]  /*df20*/  ISETP.GE.AND P2, PT, R9, c[0x0][0x3c8], PT ;  /* 0x0000f20009007a0c */ /* 0x000fe40003f46270 */
[----:B------:R-:W-:Y:S01]  /*df30*/  @!P5 LOP3.LUT R6, R6, 0xfffffffe, RZ, 0xc0, !PT ;  /* 0xfffffffe0606d812 */ /* 0x000fe200078ec0ff */
[----:B------:R3:W-:Y:S01]  /*df40*/  @!P0 ST.E.64 [R4.64], R164 ;  /* 0x000000a404008985 */ /* 0x0007e2000c101b12 */
[----:B------:R-:W-:Y:S02]  /*df50*/  ISETP.GE.AND P1, PT, R10, c[0x0][0x3c8], PT ;  /* 0x0000f2000a007a0c */ /* 0x000fe40003f26270 */
[----:B------:R-:W-:-:S13]  /*df60*/  ISETP.GE.AND P0, PT, R12, c[0x0][0x3c8], PT ;  /* 0x0000f2000c007a0c */ /* 0x000fda0003f06270 */
[----:B------:R-:W-:-:S04]  /*df70*/  @!P0 LEA.HI R12, R12, R12, RZ, 0x1 ;  /* 0x0000000c0c0c8211 */ /* 0x000fc800078f08ff */
[----:B------:R-:W-:Y:S01]  /*df80*/  @!P0 LOP3.LUT R12, R12, 0xfffffffe, RZ, 0xc0, !PT ;  /* 0xfffffffe0c0c8812 */ /* 0x000fe200078ec0ff */
[----:B---3--:R-:W-:Y:S01]  /*df90*/  @!P5 IMAD.WIDE R4, R6, 0x4, R2 ;  /* 0x000000040604d825 */ /* 0x008fe200078e0202 */
[----:B------:R-:W-:Y:S02]  /*dfa0*/  @!P4 LEA.HI R6, R7, R7, RZ, 0x1 ;  /* 0x000000070706c211 */ /* 0x000fe400078f08ff */
[----:B------:R-:W-:Y:S02]  /*dfb0*/  @!P1 LEA.HI R7, R10, R10, RZ, 0x1 ;  /* 0x0000000a0a079211 */ /* 0x000fe400078f08ff */
[----:B------:R3:W-:Y:S01]  /*dfc0*/  @!P5 ST.E.64 [R4.64], R176 ;  /* 0x000000b00400d985 */ /* 0x0007e2000c101b12 */
[----:B------:R-:W-:Y:S02]  /*dfd0*/  @!P4 LOP3.LUT R6, R6, 0xfffffffe, RZ, 0xc0, !PT ;  /* 0xfffffffe0606c812 */ /* 0x000fe400078ec0ff */
[----:B------:R-:W-:Y:S02]  /*dfe0*/  @!P1 LOP3.LUT R7, R7, 0xfffffffe, RZ, 0xc0, !PT ;  /* 0xfffffffe07079812 */ /* 0x000fe400078ec0ff */
[----:B---3--:R-:W-:-:S02]  /*dff0*/  @!P3 LEA.HI R5, R8, R8, RZ, 0x1 ;  /* 0x000000080805b211 */ /* 0x008fc400078f08ff */
[----:B------:R-:W-:Y:S02]  /*e000*/  @!P2 LEA.HI R4, R9, R9, RZ, 0x1 ;  /* 0x000000090904a211 */ /* 0x000fe400078f08ff */
[----:B------:R-:W-:Y:S02]  /*e010*/  @!P3 LOP3.LUT R8, R5, 0xfffffffe, RZ, 0xc0, !PT ;  /* 0xfffffffe0508b812 */ /* 0x000fe400078ec0ff */
[----:B------:R-:W-:Y:S01]  /*e020*/  @!P2 LOP3.LUT R10, R4, 0xfffffffe, RZ, 0xc0, !PT ;  /* 0xfffffffe040aa812 */ /* 0x000fe200078ec0ff */
[----:B------:R-:W-:-:S04]  /*e030*/  @!P4 IMAD.WIDE R4, R6, 0x4, R2 ;  /* 0x000000040604c825 */ /* 0x000fc800078e0202 */
[--C-:B------:R-:W-:Y:S01]  /*e040*/  @!P3 IMAD.WIDE R8, R8, 0x4, R2.reuse ;  /* 0x000000040808b825 */ /* 0x100fe200078e0202 */
[----:B------:R3:W-:Y:S03]  /*e050*/  @!P4 ST.E.64 [R4.64], R180 ;  /* 0x000000b40400c985 */ /* 0x0007e6000c101b12 */
[--C-:B------:R-:W-:Y:S01]  /*e060*/  @!P2 IMAD.WIDE R10, R10, 0x4, R2.reuse ;  /* 0x000000040a0aa825 */ /* 0x100fe200078e0202 */
[----:B------:R4:W-:Y:S03]  /*e070*/  @!P3 ST.E.64 [R8.64], R196 ;  /* 0x000000c40800b985 */ /* 0x0009e6000c101b12 */
[--C-:B------:R-:W-:Y:S01]  /*e080*/  @!P1 IMAD.WIDE R6, R7, 0x4, R2.reuse ;  /* 0x0000000407069825 */ /* 0x100fe200078e0202 */
[----:B------:R-:W-:Y:S04]  /*e090*/  @!P2 ST.E.64 [R10.64], R200 ;  /* 0x000000c80a00a985 */ /* 0x000fe8000c101b12 */
[----:B------:R5:W-:Y:S01]  /*e0a0*/  @!P1 ST.E.64 [R6.64], R72 ;  /* 0x0000004806009985 */ /* 0x000be2000c101b12 */
[----:B---3--:R-:W-:Y:S01]  /*e0b0*/  @!P0 IMAD.WIDE R4, R12, 0x4, R2 ;  /* 0x000000040c048825 */ /* 0x008fe200078e0202 */
[----:B----4-:R-:W-:-:S04]  /*e0c0*/  IADD3 R9, R0, 0x50, RZ ;  /* 0x0000005000097810 */ /* 0x010fc80007ffe0ff */
[----:B------:R3:W-:Y:S01]  /*e0d0*/  @!P0 ST.E.64 [R4.64], R76 ;  /* 0x0000004c04008985 */ /* 0x0007e2000c101b12 */
[----:B------:R-:W-:Y:S02]  /*e0e0*/  IADD3 R8, R0, 0x58, RZ ;  /* 0x0000005800087810 */ /* 0x000fe40007ffe0ff */
[----:B------:R-:W-:Y:S02]  /*e0f0*/  ISETP.GE.AND P5, PT, R9, c[0x0][0x3c8], PT ;  /* 0x0000f20009007a0c */ /* 0x000fe40003fa6270 */
[----:B------:R-:W-:Y:S02]  /*e100*/  ISETP.GE.AND P4, PT, R8, c[0x0][0x3c8], PT ;  /* 0x0000f20008007a0c */ /* 0x000fe40003f86270 */
[C---:B-----5:R-:W-:Y:S02]  /*e110*/  IADD3 R7, R0.reuse, 0x60, RZ ;  /* 0x0000006000077810 */ /* 0x060fe40007ffe0ff */
[----:B------:R-:W-:Y:S02]  /*e120*/  IADD3 R6, R0, 0x68, RZ ;  /* 0x0000006800067810 */ /* 0x000fe40007ffe0ff */
[----:B------:R-:W-:-:S02]  /*e130*/  ISETP.GE.AND P3, PT, R7, c[0x0][0x3c8], PT ;  /* 0x0000f20007007a0c */ /* 0x000fc40003f66270 */
[----:B------:R-:W-:-:S03]  /*e140*/  ISETP.GE.AND P2, PT, R6, c[0x0][0x3c8], PT ;  /* 0x0000f20006007a0c */ /* 0x000fc60003f46270 */
[----:B------:R-:W-:Y:S02]  /*e150*/  @!P5 LEA.HI R9, R9, R9, RZ, 0x1 ;  /* 0x000000090909d211 */ /* 0x000fe400078f08ff */
[----:B------:R-:W-:-:S04]  /*e160*/  @!P4 LEA.HI R10, R8, R8, RZ, 0x1 ;  /* 0x00000008080ac211 */ /* 0x000fc800078f08ff */
[----:B------:R-:W-:Y:S02]  /*e170*/  @!P4 LOP3.LUT R10, R10, 0xfffffffe, RZ, 0xc0, !PT ;  /* 0xfffffffe0a0ac812 */ /* 0x000fe400078ec0ff */
[----:B------:R-:W-:Y:S02]  /*e180*/  @!P3 LEA.HI R8, R7, R7, RZ, 0x1 ;  /* 0x000000070708b211 */ /* 0x000fe400078f08ff */
[----:B------:R-:W-:Y:S01]  /*e190*/  @!P2 LEA.HI R7, R6, R6, RZ, 0x1 ;  /* 0x000000060607a211 */ /* 0x000fe200078f08ff */
[----:B------:R-:W-:Y:S01]  /*e1a0*/  @!P4 IMAD.WIDE R10, R10, 0x4, R2 ;  /* 0x000000040a0ac825 */ /* 0x000fe200078e0202 */
[----:B------:R-:W-:Y:S02]  /*e1b0*/  @!P3 LOP3.LUT R8, R8, 0xfffffffe, RZ, 0xc0, !PT ;  /* 0xfffffffe0808b812 */ /* 0x000fe400078ec0ff */
[C---:B---3--:R-:W-:Y:S02]  /*e1c0*/  IADD3 R5, R0.reuse, 0x70, RZ ;  /* 0x0000007000057810 */ /* 0x048fe40007ffe0ff */
[----:B------:R-:W-:-:S02]  /*e1d0*/  IADD3 R4, R0, 0x78, RZ ;  /* 0x0000007800047810 */ /* 0x000fc40007ffe0ff */
[----:B------:R-:W-:Y:S02]  /*e1e0*/  ISETP.GE.AND P1, PT, R5, c[0x0][0x3c8], PT ;  /* 0x0000f20005007a0c */ /* 0x000fe40003f26270 */
[----:B------:R-:W-:Y:S02]  /*e1f0*/  ISETP.GE.AND P0, PT, R4, c[0x0][0x3c8], PT ;  /* 0x0000f20004007a0c */ /* 0x000fe40003f06270 */
[----:B------:R-:W-:-:S09]  /*e200*/  @!P2 LOP3.LUT R7, R7, 0xfffffffe, RZ, 0xc0, !PT ;  /* 0xfffffffe0707a812 */ /* 0x000fd200078ec0ff */
[----:B------:R-:W-:Y:S02]  /*e210*/  @!P1 LEA.HI R6, R5, R5, RZ, 0x1 ;  /* 0x0000000505069211 */ /* 0x000fe400078f08ff */
[----:B------:R-:W-:Y:S01]  /*e220*/  @!P5 LOP3.LUT R5, R9, 0xfffffffe, RZ, 0xc0, !PT ;  /* 0xfffffffe0905d812 */ /* 0x000fe200078ec0ff */
[--C-:B------:R-:W-:Y:S01]  /*e230*/  @!P3 IMAD.WIDE R8, R8, 0x4, R2.reuse ;  /* 0x000000040808b825 */ /* 0x100fe200078e0202 */
[----:B------:R-:W-:Y:S02]  /*e240*/  @!P0 LEA.HI R4, R4, R4, RZ, 0x1 ;  /* 0x0000000404048211 */ /* 0x000fe400078f08ff */
[----:B------:R-:W-:Y:S01]  /*e250*/  @!P1 LOP3.LUT R14, R6, 0xfffffffe, RZ, 0xc0, !PT ;  /* 0xfffffffe060e9812 */ /* 0x000fe200078ec0ff */
[----:B------:R-:W-:Y:S01]  /*e260*/  @!P5 IMAD.WIDE R12, R5, 0x4, R2 ;  /* 0x00000004050cd825 */ /* 0x000fe200078e0202 */
[----:B------:R-:W-:-:S03]  /*e270*/  @!P0 LOP3.LUT R15, R4, 0xfffffffe, RZ, 0xc0, !PT ;  /* 0xfffffffe040f8812 */ /* 0x000fc600078ec0ff */
[--C-:B------:R-:W-:Y:S01]  /*e280*/  @!P2 IMAD.WIDE R6, R7, 0x4, R2.reuse ;  /* 0x000000040706a825 */ /* 0x100fe200078e0202 */
[----:B------:R3:W-:Y:S03]  /*e290*/  @!P5 ST.E.64 [R12.64], R88 ;  /* 0x000000580c00d985 */ /* 0x0007e6000c101b12 */
[--C-:B------:R-:W-:Y:S01]  /*e2a0*/  @!P1 IMAD.WIDE R4, R14, 0x4, R2.reuse ;  /* 0x000000040e049825 */ /* 0x100fe200078e0202 */
[----:B------:R3:W-:Y:S03]  /*e2b0*/  @!P4 ST.E.64 [R10.64], R92 ;  /* 0x0000005c0a00c985 */ /* 0x0007e6000c101b12 */
[----:B------:R-:W-:Y:S01]  /*e2c0*/  @!P0 IMAD.WIDE R2, R15, 0x4, R2 ;  /* 0x000000040f028825 */ /* 0x000fe200078e0202 */
[----:B------:R3:W-:Y:S04]  /*e2d0*/  @!P3 ST.E.64 [R8.64], R104 ;  /* 0x000000680800b985 */ /* 0x0007e8000c101b12 */
[----:B------:R3:W-:Y:S04]  /*e2e0*/  @!P2 ST.E.64 [R6.64], R108 ;  /* 0x0000006c0600a985 */ /* 0x0007e8000c101b12 */
[----:B------:R3:W-:Y:S04]  /*e2f0*/  @!P1 ST.E.64 [R4.64], R120 ;  /* 0x0000007804009985 */ /* 0x0007e8000c101b12 */
[----:B------:R3:W-:Y:S02]  /*e300*/  @!P0 ST.E.64 [R2.64], R124 ;  /* 0x0000007c02008985 */ /* 0x0007e4000c101b12 */
.L_x_119:
[----:B------:R-:W-:Y:S05]  /*e310*/  BSYNC B0 ;  /* 0x0000000000007941 */ /* 0x000fea0003800000 */
.L_x_118:
[----:B---3--:R3:W1:Y:S04]  /*e320*/  SHFL.IDX PT, R3, R22, 0x3, 0x1c1f ;  /* 0x007c1f0016037f89 */ /* 0x00866800000e0000 */
[----:B----4-:R3:W4:Y:S01]  /*e330*/  SHFL.IDX PT, R2, R23, 0x3, 0x1c1f ;  /* 0x007c1f0017027f89 */ /* 0x01072200000e0000 */
[----:B------:R-:W-:Y:S05]  /*e340*/  @P6 EXIT ;  /* 0x000000000000694d */ /* 0x000fea0003800000 */
[C---:B------:R-:W-:Y:S02]  /*e350*/  ISETP.GE.AND P0, PT, R0.reuse, c[0x0][0x3c8], PT ;  /* 0x0000f20000007a0c */ /* 0x040fe40003f06270 */
[----:B------:R-:W-:-:S02]  /*e360*/  IADD3 R5, R0, 0x8, RZ ;  /* 0x0000000800057810 */ /* 0x000fc40007ffe0ff */
[----:B------:R-:W-:Y:S02]  /*e370*/  IADD3 R4, R0, 0x10, RZ ;  /* 0x0000001000047810 */ /* 0x000fe40007ffe0ff */
[----:B------:R-:W-:Y:S02]  /*e380*/  ISETP.GE.AND P6, PT, R5, c[0x0][0x3c8], PT ;  /* 0x0000f20005007a0c */ /* 0x000fe40003fc6270 */
[----:B------:R-:W-:Y:S02]  /*e390*/  ISETP.GE.AND P5, PT, R4, c[0x0][0x3c8], PT ;  /* 0x0000f20004007a0c */ /* 0x000fe40003fa6270 */
[C---:B------:R-:W-:Y:S02]  /*e3a0*/  IADD3 R8, R0.reuse, 0x18, RZ ;  /* 0x0000001800087810 */ /* 0x040fe40007ffe0ff */
[C---:B------:R-:W-:Y:S01]  /*e3b0*/  IADD3 R9, R0.reuse, 0x20, RZ ;  /* 0x0000002000097810 */ /* 0x040fe20007ffe0ff */
[C---:B-1--4-:R-:W-:Y:S01]  /*e3c0*/  @!P0 IMAD.WIDE R6, R0.reuse, 0x4, R2 ;  /* 0x0000000400068825 */ /* 0x052fe200078e0202 */
[----:B------:R-:W-:-:S02]  /*e3d0*/  IADD3 R10, R0, 0x28, RZ ;  /* 0x00000028000a7810 */ /* 0x000fc40007ffe0ff */
[C---:B------:R-:W-:Y:S02]  /*e3e0*/  IADD3 R11, R0.reuse, 0x30, RZ ;  /* 0x00000030000b7810 */ /* 0x040fe40007ffe0ff */
[----:B------:R1:W-:Y:S01]  /*e3f0*/  @!P0 ST.E.64 [R6.64], R142 ;  /* 0x0000008e06008985 */ /* 0x0003e2000c101b12 */
[----:B------:R-:W-:Y:S02]  /*e400*/  IADD3 R12, R0, 0x38, RZ ;  /* 0x00000038000c7810 */ /* 0x000fe40007ffe0ff */
[----:B------:R-:W-:Y:S02]  /*e410*/  @!P5 LEA.HI R4, R4, R4, RZ, 0x1 ;  /* 0x000000040404d211 */ /* 0x000fe400078f08ff */
[----:B------:R-:W-:Y:S02]  /*e420*/  ISETP.GE.AND P4, PT, R8, c[0x0][0x3c8], PT ;  /* 0x0000f20008007a0c */ /* 0x000fe40003f86270 */
[----:B------:R-:W-:Y:S02]  /*e430*/  ISETP.GE.AND P3, PT, R9, c[0x0][0x3c8], PT ;  /* 0x0000f20009007a0c */ /* 0x000fe40003f66270 */
[----:B------:R-:W-:-:S02]  /*e440*/  @!P5 LOP3.LUT R4, R4, 0xfffffffe, RZ, 0xc0, !PT ;  /* 0xfffffffe0404d812 */ /* 0x000fc400078ec0ff */
[----:B------:R-:W-:Y:S02]  /*e450*/  ISETP.GE.AND P2, PT, R10, c[0x0][0x3c8], PT ;  /* 0x0000f2000a007a0c */ /* 0x000fe40003f46270 */
[----:B------:R-:W-:Y:S02]  /*e460*/  ISETP.GE.AND P1, PT, R11, c[0x0][0x3c8], PT ;  /* 0x0000f2000b007a0c */ /* 0x000fe40003f26270 */
[----:B------:R-:W-:Y:S02]  /*e470*/  ISETP.GE.AND P0, PT, R12, c[0x0][0x3c8], PT ;  /* 0x0000f2000c007a0c */ /* 0x000fe40003f06270 */
[C---:B------:R-:W-:Y:S02]  /*e480*/  IADD3 R14, R0.reuse, 0x40, RZ ;  /* 0x00000040000e7810 */ /* 0x040fe40007ffe0ff */
[----:B------:R-:W-:Y:S02]  /*e490*/  IADD3 R15, R0, 0x48, RZ ;  /* 0x00000048000f7810 */ /* 0x000fe40007ffe0ff */
[----:B-1----:R-:W-:Y:S01]  /*e4a0*/  @!P6 LEA.HI R6, R5, R5, RZ, 0x1 ;  /* 0x000000050506e211 */ /* 0x002fe200078f08ff */
[----:B------:R-:W-:-:S03]  /*e4b0*/  @!P5 IMAD.WIDE R4, R4, 0x4, R2 ;  /* 0x000000040404d825 */ /* 0x000fc600078e0202 */
[----:B------:R-:W-:-:S05]  /*e4c0*/  @!P6 LOP3.LUT R6, R6, 0xfffffffe, RZ, 0xc0, !PT ;  /* 0xfffffffe0606e812 */ /* 0x000fca00078ec0ff */
[----:B------:R-:W-:-:S05]  /*e4d0*/  @!P6 IMAD.WIDE R6, R6, 0x4, R2 ;  /* 0x000000040606e825 */ /* 0x000fca00078e0202 */
[----:B------:R1:W-:Y:S01]  /*e4e0*/  @!P6 ST.E.64 [R6.64], R150 ;  /* 0x000000960600e985 */ /* 0x0003e2000c101b12 */
[----:B------:R-:W-:-:S03]  /*e4f0*/  ISETP.GE.AND P6, PT, R14, c[0x0][0x3c8], PT ;  /* 0x0000f2000e007a0c */ /* 0x000fc60003fc6270 */
[----:B------:R4:W-:Y:S01]  /*e500*/  @!P5 ST.E.64 [R4.64], R162 ;  /* 0x000000a20400d985 */ /* 0x0009e2000c101b12 */
[----:B------:R-:W-:Y:S02]  /*e510*/  ISETP.GE.AND P5, PT, R15, c[0x0][0x3c8], PT ;  /* 0x0000f2000f007a0c */ /* 0x000fe40003fa6270 */
[----:B-1----:R-:W-:Y:S02]  /*e520*/  @!P2 LEA.HI R7, R10, R10, RZ, 0x1 ;  /* 0x0000000a0a07a211 */ /* 0x002fe400078f08ff */
[----:B------:R-:W-:Y:S02]  /*e530*/  @!P1 LEA.HI R6, R11, R11, RZ, 0x1 ;  /* 0x0000000b0b069211 */ /* 0x000fe400078f08ff */
[----:B----4-:R-:W-:Y:S02]  /*e540*/  @!P4 LEA.HI R4, R8, R8, RZ, 0x1 ;  /* 0x000000080804c211 */ /* 0x010fe400078f08ff */
[----:B------:R-:W-:Y:S02]  /*e550*/  @!P3 LEA.HI R8, R9, R9, RZ, 0x1 ;  /* 0x000000090908b211 */ /* 0x000fe400078f08ff */
[----:B------:R-:W-:-:S02]  /*e560*/  @!P0 LEA.HI R5, R12, R12, RZ, 0x1 ;  /* 0x0000000c0c058211 */ /* 0x000fc400078f08ff */
[----:B------:R-:W-:Y:S02]  /*e570*/  @!P4 LOP3.LUT R4, R4, 0xfffffffe, RZ, 0xc0, !PT ;  /* 0xfffffffe0404c812 */ /* 0x000fe400078ec0ff */
[----:B------:R-:W-:Y:S02]  /*e580*/  @!P3 LOP3.LUT R8, R8, 0xfffffffe, RZ, 0xc0, !PT ;  /* 0xfffffffe0808b812 */ /* 0x000fe400078ec0ff */
[----:B------:R-:W-:Y:S01]  /*e590*/  @!P2 LOP3.LUT R7, R7, 0xfffffffe, RZ, 0xc0, !PT ;  /* 0xfffffffe0707a812 */ /* 0x000fe200078ec0ff */
[--C-:B------:R-:W-:Y:S01]  /*e5a0*/  @!P4 IMAD.WIDE R12, R4, 0x4, R2.reuse ;  /* 0x00000004040cc825 */ /* 0x100fe200078e0202 */
[----:B------:R-:W-:Y:S02]  /*e5b0*/  @!P1 LOP3.LUT R6, R6, 0xfffffffe, RZ, 0xc0, !PT ;  /* 0xfffffffe06069812 */ /* 0x000fe400078ec0ff */
[----:B------:R-:W-:Y:S01]  /*e5c0*/  @!P0 LOP3.LUT R5, R5, 0xfffffffe, RZ, 0xc0, !PT ;  /* 0xfffffffe05058812 */ /* 0x000fe200078ec0ff */
[--C-:B------:R-:W-:Y:S01]  /*e5d0*/  @!P3 IMAD.WIDE R10, R8, 0x4, R2.reuse ;  /* 0x00000004080ab825 */ /* 0x100fe200078e0202 */
[----:B------:R1:W-:Y:S03]  /*e5e0*/  @!P4 ST.E.64 [R12.64], R166 ;  /* 0x000000a60c00c985 */ /* 0x0003e6000c101b12 */
[--C-:B------:R-:W-:Y:S01]  /*e5f0*/  @!P2 IMAD.WIDE R8, R7, 0x4, R2.reuse ;  /* 0x000000040708a825 */ /* 0x100fe200078e0202 */
[----:B------:R4:W-:Y:S03]  /*e600*/  @!P3 ST.E.64 [R10.64], R178 ;  /* 0x000000b20a00b985 */ /* 0x0009e6000c101b12 */
[--C-:B------:R-:W-:Y:S01]  /*e610*/  @!P1 IMAD.WIDE R6, R6, 0x4, R2.reuse ;  /* 0x0000000406069825 */ /* 0x100fe200078e0202 */
[----:B------:R5:W-:Y:S03]  /*e620*/  @!P2 ST.E.64 [R8.64], R182 ;  /* 0x000000b60800a985 */ /* 0x000be6000c101b12 */
[----:B------:R-:W-:Y:S01]  /*e630*/  @!P0 IMAD.WIDE R4, R5, 0x4, R2 ;  /* 0x0000000405048825 */ /* 0x000fe200078e0202 */
[----:B------:R-:W-:Y:S04]  /*e640*/  @!P1 ST.E.64 [R6.64], R198 ;  /* 0x000000c606009985 */ /* 0x000fe8000c101b12 */
[----:B------:R2:W-:Y:S01]  /*e650*/  @!P0 ST.E.64 [R4.64], R202 ;  /* 0x000000ca04008985 */ /* 0x0005e2000c101b12 */
[----:B-1----:R-:W-:-:S02]  /*e660*/  IADD3 R12, R0, 0x70, RZ ;  /* 0x00000070000c7810 */ /* 0x002fc40007ffe0ff */
[C---:B----4-:R-:W-:Y:S02]  /*e670*/  IADD3 R10, R0.reuse, 0x60, RZ ;  /* 0x00000060000a7810 */ /* 0x050fe40007ffe0ff */
[C---:B------:R-:W-:Y:S02]  /*e680*/  IADD3 R11, R0.reuse, 0x68, RZ ;  /* 0x00000068000b7810 */ /* 0x040fe40007ffe0ff */
[C---:B-----5:R-:W-:Y:S02]  /*e690*/  IADD3 R8, R0.reuse, 0x50, RZ ;  /* 0x0000005000087810 */ /* 0x060fe40007ffe0ff */
[----:B------:R-:W-:Y:S02]  /*e6a0*/  IADD3 R9, R0, 0x58, RZ ;  /* 0x0000005800097810 */ /* 0x000fe40007ffe0ff */
[----:B------:R-:W-:Y:S02]  /*e6b0*/  ISETP.GE.AND P4, PT, R8, c[0x0][0x3c8], PT ;  /* 0x0000f20008007a0c */ /* 0x000fe40003f86270 */
[----:B------:R-:W-:-:S02]  /*e6c0*/  ISETP.GE.AND P3, PT, R9, c[0x0][0x3c8], PT ;  /* 0x0000f20009007a0c */ /* 0x000fc40003f66270 */
[----:B--2---:R-:W-:Y:S02]  /*e6d0*/  @!P6 LEA.HI R4, R14, R14, RZ, 0x1 ;  /* 0x0000000e0e04e211 */ /* 0x004fe400078f08ff */
[----:B------:R-:W-:Y:S02]  /*e6e0*/  @!P5 LEA.HI R5, R15, R15, RZ, 0x1 ;  /* 0x0000000f0f05d211 */ /* 0x000fe400078f08ff */
[----:B------:R-:W-:Y:S02]  /*e6f0*/  @!P6 LOP3.LUT R4, R4, 0xfffffffe, RZ, 0xc0, !PT ;  /* 0xfffffffe0404e812 */ /* 0x000fe400078ec0ff */
[----:B------:R-:W-:Y:S02]  /*e700*/  ISETP.GE.AND P2, PT, R10, c[0x0][0x3c8], PT ;  /* 0x0000f2000a007a0c */ /* 0x000fe40003f46270 */
[----:B------:R-:W-:Y:S01]  /*e710*/  @!P5 LOP3.LUT R5, R5, 0xfffffffe, RZ, 0xc0, !PT ;  /* 0xfffffffe0505d812 */ /* 0x000fe200078ec0ff */
[----:B------:R-:W-:Y:S01]  /*e720*/  @!P6 IMAD.WIDE R6, R4, 0x4, R2 ;  /* 0x000000040406e825 */ /* 0x000fe200078e0202 */
[----:B------:R-:W-:-:S02]  /*e730*/  ISETP.GE.AND P1, PT, R11, c[0x0][0x3c8], PT ;  /* 0x0000f2000b007a0c */ /* 0x000fc40003f26270 */
[----:B------:R-:W-:Y:S01]  /*e740*/  ISETP.GE.AND P0, PT, R12, c[0x0][0x3c8], PT ;  /* 0x0000f2000c007a0c */ /* 0x000fe20003f06270 */
[----:B------:R-:W-:Y:S01]  /*e750*/  @!P5 IMAD.WIDE R4, R5, 0x4, R2 ;  /* 0x000000040504d825 */ /* 0x000fe200078e0202 */
[----:B------:R1:W-:Y:S01]  /*e760*/  @!P6 ST.E.64 [R6.64], R74 ;  /* 0x0000004a0600e985 */ /* 0x0003e2000c101b12 */
[----:B------:R-:W-:-:S03]  /*e770*/  IADD3 R0, R0, 0x78, RZ ;  /* 0x0000007800007810 */ /* 0x000fc60007ffe0ff */
[----:B------:R2:W-:Y:S01]  /*e780*/  @!P5 ST.E.64 [R4.64], R78 ;  /* 0x0000004e0400d985 */ /* 0x0005e2000c101b12 */
[----:B-1----:R-:W-:-:S04]  /*e790*/  @!P2 LEA.HI R7, R10, R10, RZ, 0x1 ;  /* 0x0000000a0a07a211 */ /* 0x002fc800078f08ff */
[----:B------:R-:W-:Y:S02]  /*e7a0*/  @!P1 LEA.HI R6, R11, R11, RZ, 0x1 ;  /* 0x0000000b0b069211 */ /* 0x000fe400078f08ff */
[----:B--2---:R-:W-:Y:S02]  /*e7b0*/  @!P4 LEA.HI R4, R8, R8, RZ, 0x1 ;  /* 0x000000080804c211 */ /* 0x004fe400078f08ff */
[----:B------:R-:W-:Y:S02]  /*e7c0*/  @!P3 LEA.HI R8, R9, R9, RZ, 0x1 ;  /* 0x000000090908b211 */ /* 0x000fe400078f08ff */
[----:B------:R-:W-:Y:S02]  /*e7d0*/  @!P0 LEA.HI R5, R12, R12, RZ, 0x1 ;  /* 0x0000000c0c058211 */ /* 0x000fe400078f08ff */
[----:B------:R-:W-:Y:S02]  /*e7e0*/  @!P4 LOP3.LUT R4, R4, 0xfffffffe, RZ, 0xc0, !PT ;  /* 0xfffffffe0404c812 */ /* 0x000fe400078ec0ff */
[----:B------:R-:W-:-:S02]  /*e7f0*/  @!P3 LOP3.LUT R8, R8, 0xfffffffe, RZ, 0xc0, !PT ;  /* 0xfffffffe0808b812 */ /* 0x000fc400078ec0ff */
        /* <DEDUP_REMOVED lines=11> */
[----:B------:R1:W-:Y:S04]  /*e8b0*/  @!P1 ST.E.64 [R6.64], R110 ;  /* 0x0000006e06009985 */ /* 0x0003e8000c101b12 */
[----:B------:R1:W-:Y:S01]  /*e8c0*/  @!P0 ST.E.64 [R4.64], R122 ;  /* 0x0000007a04008985 */ /* 0x0003e2000c101b12 */
[----:B------:R-:W-:-:S13]  /*e8d0*/  ISETP.GE.AND P0, PT, R0, c[0x0][0x3c8], PT ;  /* 0x0000f20000007a0c */ /* 0x000fda0003f06270 */
[----:B------:R-:W-:Y:S05]  /*e8e0*/  @P0 EXIT ;  /* 0x000000000000094d */ /* 0x000fea0003800000 */
[----:B------:R-:W-:-:S04]  /*e8f0*/  LEA.HI R0, R0, R0, RZ, 0x1 ;  /* 0x0000000000007211 */ /* 0x000fc800078f08ff */
[----:B------:R-:W-:-:S05]  /*e900*/  LOP3.LUT R0, R0, 0xfffffffe, RZ, 0xc0, !PT ;  /* 0xfffffffe00007812 */ /* 0x000fca00078ec0ff */
[----:B------:R-:W-:-:S05]  /*e910*/  IMAD.WIDE R2, R0, 0x4, R2 ;  /* 0x0000000400027825 */ /* 0x000fca00078e0202 */
[----:B------:R-:W-:Y:S01]  /*e920*/  ST.E.64 [R2.64], R126 ;  /* 0x0000007e02007985 */ /* 0x000fe2000c101b12 */
[----:B------:R-:W-:Y:S05]  /*e930*/  EXIT ;  /* 0x000000000000794d */ /* 0x000fea0003800000 */
.L_x_113:
        /* <DEDUP_REMOVED lines=26> */
[----:B------:R-:W-:-:S04]  /*eae0*/  IMAD.WIDE.U32 R2, R7, c[0x0][0x4d8], R2 ;  /* 0x0001360007027a25 */ /* 0x000fc800078e0002 */
[----:B------:R-:W-:Y:S02]  /*eaf0*/  IMAD R6, R6, c[0x0][0x4d8], RZ ;  /* 0x0001360006067a24 */ /* 0x000fe400078e02ff */
[----:B--2---:R-:W-:Y:S02]  /*eb00*/  IMAD R4, R4, c[0x0][0x550], R9 ;  /* 0x0001540004047a24 */ /* 0x004fe400078e0209 */
[----:B------:R-:W-:Y:S01]  /*eb10*/  IMAD R5, R7, c[0x0][0x4dc], R6 ;  /* 0x0001370007057a24 */ /* 0x000fe200078e0206 */
[----:B------:R-:W-:Y:S02]  /*eb20*/  IADD3 R7, -R0, RZ, RZ ;  /* 0x000000ff00077210 */ /* 0x000fe40007ffe1ff */
[----:B------:R-:W-:Y:S01]  /*eb30*/  SHF.R.S32.HI R6, RZ, 0x1f, R4 ;  /* 0x0000001fff067819 */ /* 0x000fe20000011404 */
[----:B------:R-:W-:Y:S02]  /*eb40*/  IMAD.IADD R3, R5, 0x1, R3 ;  /* 0x0000000105037824 */ /* 0x000fe400078e0203 */
[----:B------:R-:W-:Y:S01]  /*eb50*/  IMAD R5, R7, c[0x0][0x4e8], R8 ;  /* 0x00013a0007057a24 */ /* 0x000fe200078e0208 */
[----:B------:R-:W-:Y:S01]  /*eb60*/  SHF.R.S32.HI R7, RZ, 0x1f, R0 ;  /* 0x0000001fff077819 */ /* 0x000fe20000011400 */
[----:B------:R-:W-:-:S02]  /*eb70*/  IMAD R6, R6, c[0x0][0x4e0], RZ ;  /* 0x0001380006067a24 */ /* 0x000fc400078e02ff */
        /* <DEDUP_REMOVED lines=14> */
.L_x_120:
        /* <DEDUP_REMOVED lines=10> */
.L_x_1341:


//--------------------- .text._ZN7cutlass13device_kernelIN5flash19enable_sm80_to_sm89INS1_16FlashAttnFwdSm80INS1_25CollectiveMainloopFwdSm80ILi8ELi1ELb1EN4cute5tupleIJNS5_1CILi128EEENS7_ILi112EEES8_EEELi128ENS_10bfloat16_tEfNS_4arch4Sm80ELb0ELb0ELb1ELb1ELb0ELb0ELb1ELb1EEENS1_21CollectiveEpilogueFwdINS6_IJS8_S8_S9_EEENS6_IJNS7_ILi1EEESH_SH_EEESB_SD_Li256ELb1ELb1ELb1ELb0EEENS1_36VarlenDynamicPersistentTileSchedulerILi128ELi112ELi256ELi256ELb1ELb1ELb0ELb0ELb1ELb1EEEEEEEEEvNT_6ParamsE --------------------------
	.section	.text._ZN7cutlass13device_kernelIN5flash19enable_sm80_to_sm89INS1_16FlashAttnFwdSm80INS1_25CollectiveMainloopFwdSm80ILi8ELi1ELb1EN4cute5tupleIJNS5_1CILi128EEENS7_ILi112EEES8_EEELi128ENS_10bfloat16_tEfNS_4arch4Sm80ELb0ELb0ELb1ELb1ELb0ELb0ELb1ELb1EEENS1_21CollectiveEpilogueFwdINS6_IJS8_S8_S9_EEENS6_IJNS7_ILi1EEESH_SH_EEESB_SD_Li256ELb1ELb1ELb1ELb0EEENS1_36VarlenDynamicPersistentTileSchedulerILi128ELi112ELi256ELi256ELb1ELb1ELb0ELb0ELb1ELb1EEEEEEEEEvNT_6ParamsE,"ax",@progbits
	.sectioninfo	@"SHI_REGISTERS=255"
	.align	128
.text._ZN7cutlass13device_kernelIN5flash19enable_sm80_to_sm89INS1_16FlashAttnFwdSm80INS1_25CollectiveMainloopFwdSm80ILi8ELi1ELb1EN4cute5tupleIJNS5_1CILi128EEENS7_ILi112EEES8_EEELi128ENS_10bfloat16_tEfNS_4arch4Sm80ELb0ELb0ELb1ELb1ELb0ELb0ELb1ELb1EEENS1_21CollectiveEpilogueFwdINS6_IJS8_S8_S9_EEENS6_IJNS7_ILi1EEESH_SH_EEESB_SD_Li256ELb1ELb1ELb1ELb0EEENS1_36VarlenDynamicPersistentTileSchedulerILi128ELi112ELi256ELi256ELb1ELb1ELb0ELb0ELb1ELb1EEEEEEEEEvNT_6ParamsE:
        .type           _ZN7cutlass13device_kernelIN5flash19enable_sm80_to_sm89INS1_16FlashAttnFwdSm80INS1_25CollectiveMainloopFwdSm80ILi8ELi1ELb1EN4cute5tupleIJNS5_1CILi128EEENS7_ILi112EEES8_EEELi128ENS_10bfloat16_tEfNS_4arch4Sm80ELb0ELb0ELb1ELb1ELb0ELb0ELb1ELb1EEENS1_21CollectiveEpilogueFwdINS6_IJS8_S8_S9_EEENS6_IJNS7_ILi1EEESH_SH_EEESB_SD_Li256ELb1ELb1ELb1ELb0EEENS1_36VarlenDynamicPersistentTileSchedulerILi128ELi112ELi256ELi256ELb1ELb1ELb0ELb0ELb1ELb1EEEEEEEEEvNT_6ParamsE,@function
        .size           _ZN7cutlass13device_kernelIN5flash19enable_sm80_to_sm89INS1_16FlashAttnFwdSm80INS1_25CollectiveMainloopFwdSm80ILi8ELi1ELb1EN4cute5tupleIJNS5_1CILi128EEENS7_ILi112EEES8_EEELi128ENS_10bfloat16_tEfNS_4arch4Sm80ELb0ELb0ELb1ELb1ELb0ELb0ELb1ELb1EEENS1_21CollectiveEpilogueFwdINS6_IJS8_S8_S9_EEENS6_IJNS7_ILi1EEESH_SH_EEESB_SD_Li256ELb1ELb1ELb1ELb0EEENS1_36VarlenDynamicPersistentTileSchedulerILi128ELi112ELi256ELi256ELb1ELb1ELb0ELb0ELb1ELb1EEEEEEEEEvNT_6ParamsE,(.L_x_1342 - _ZN7cutlass13device_kernelIN5flash19enable_sm80_to_sm89INS1_16FlashAttnFwdSm80INS1_25CollectiveMainloopFwdSm80ILi8ELi1ELb1EN4cute5tupleIJNS5_1CILi128EEENS7_ILi112EEES8_EEELi128ENS_10bfloat16_tEfNS_4arch4Sm80ELb0ELb0ELb1ELb1ELb0ELb0ELb1ELb1EEENS1_21CollectiveEpilogueFwdINS6_IJS8_S8_S9_EEENS6_IJNS7_ILi1EEESH_SH_EEESB_SD_Li256ELb1ELb1ELb1ELb0EEENS1_36VarlenDynamicPersistentTileSchedulerILi128ELi112ELi256ELi256ELb1ELb1ELb0ELb0ELb1ELb1EEEEEEEEEvNT_6ParamsE)
        .other          _ZN7cutlass13device_kernelIN5flash19enable_sm80_to_sm89INS1_16FlashAttnFwdSm80INS1_25CollectiveMainloopFwdSm80ILi8ELi1ELb1EN4cute5tupleIJNS5_1CILi128EEENS7_ILi112EEES8_EEELi128ENS_10bfloat16_tEfNS_4arch4Sm80ELb0ELb0ELb1ELb1ELb0ELb0ELb1ELb1EEENS1_21CollectiveEpilogueFwdINS6_IJS8_S8_S9_EEENS6_IJNS7_ILi1EEESH_SH_EEESB_SD_Li256ELb1ELb1ELb1ELb0EEENS1_36VarlenDynamicPersistentTileSchedulerILi128ELi112ELi256ELi256ELb1ELb1ELb0ELb0ELb1ELb1EEEEEEEEEvNT_6ParamsE,@"STO_CUDA_ENTRY STV_DEFAULT"
_ZN7cutlass13device_kernelIN5flash19enable_sm80_to_sm89INS1_16FlashAttnFwdSm80INS1_25CollectiveMainloopFwdSm80ILi8ELi1ELb1EN4cute5tupleIJNS5_1CILi128EEENS7_ILi112EEES8_EEELi128ENS_10bfloat16_tEfNS_4arch4Sm80ELb0ELb0ELb1ELb1ELb0ELb0ELb1ELb1EEENS1_21CollectiveEpilogueFwdINS6_IJS8_S8_S9_EEENS6_IJNS7_ILi1EEESH_SH_EEESB_SD_Li256ELb1ELb1ELb1ELb0EEENS1_36VarlenDynamicPersistentTileSchedulerILi128ELi112ELi256ELi256ELb1ELb1ELb0ELb0ELb1ELb1EEEEEEEEEvNT_6ParamsE:
[----:B------:R-:W-:-:S03]  /*0000*/  MOV R1, c[0x0][0x28] ;  /* 0x00000a0000017a02 */ /* 0x000fc60000000f00 */
[----:B------:R-:W1:Y:S01]  /*0010*/  S2R R2, SR_TID.X ;  /* 0x0000000000027919 */ /* 0x000e620000002100 */
[----:B------:R-:W-:Y:S01]  /*0020*/  IADD3 R1, R1, -0x88, RZ ;  /* 0xffffff7801017810 */ /* 0x000fe20007ffe0ff */
[----:B------:R-:W-:Y:S01]  /*0030*/  ULDC.64 UR6, c[0x0][0x118] ;  /* 0x0000460000067ab9 */ /* 0x000fe20000000a00 */
[----:B-1----:R-:W-:-:S05]  /*0040*/  SHF.R.U32.HI R0, RZ, 0x5, R2 ;  /* 0x00000005ff007819 */ /* 0x002fca0000011602 */
[----:B------:R-:W1:Y:S02]  /*0050*/  SHFL.IDX PT, R3, R0, RZ, 0x1f ;  /* 0x00001fff00037589 */ /* 0x000e6400000e0000 */
[----:B-1----:R-:W-:Y:S02]  /*0060*/  ISETP.NE.AND P0, PT, R3, RZ, PT ;  /* 0x000000ff0300720c */ /* 0x002fe40003f05270 */
[----:B------:R-:W-:Y:S11]  /*0070*/  STL [R1+0x78], R3 ;  /* 0x0000780301007387 */ /* 0x000ff60000100800 */
[----:B------:R-:W-:Y:S06]  /*0080*/  @P0 BAR.SYNC.DEFER_BLOCKING 0x5, 0x100 ;  /* 0x0144000000000b1d */ /* 0x000fec0000010000 */
[----:B------:R-:W1:Y:S04]  /*0090*/  @P0 LDS.128 R4, [0xf100] ;  /* 0x00f10000ff040984 */ /* 0x000e680000000c00 */
[----:B-1----:R1:W-:Y:S04]  /*00a0*/  @P0 STL.64 [R1+0x28], R4 ;  /* 0x0000280401000387 */ /* 0x0023e80000100a00 */
[----:B------:R1:W-:Y:S04]  /*00b0*/  @P0 STL.64 [R1+0x30], R6 ;  /* 0x0000300601000387 */ /* 0x0003e80000100a00 */
[----:B------:R-:W-:Y:S06]  /*00c0*/  @P0 BAR.ARV 0x4, 0x100 ;  /* 0x0104000000000b1d */ /* 0x000fec0000002000 */
[----:B------:R-:W-:Y:S05]  /*00d0*/  @P0 BRA `(.L_x_121) ;  /* 0x00000b1000000947 */ /* 0x000fea0003800000 */
[----:B------:R-:W-:Y:S01]  /*00e0*/  LOP3.LUT R14, R2, 0x1f, RZ, 0xc0, !PT ;  /* 0x0000001f020e7812 */ /* 0x000fe200078ec0ff */
[----:B------:R-:W-:Y:S01]  /*00f0*/  CS2R R8, SRZ ;  /* 0x0000000000087805 */ /* 0x000fe2000001ff00 */
[----:B-1----:R-:W-:-:S02]  /*0100*/  IMAD.MOV.U32 R7, RZ, RZ, RZ ;  /* 0x000000ffff077224 */ /* 0x002fc400078e00ff */
[----:B------:R-:W-:-:S04]  /*0110*/  ISETP.NE.AND P6, PT, R14, 0x1f, PT ;  /* 0x0000001f0e00780c */ /* 0x000fc80003fc5270 */
[----:B------:R-:W-:-:S13]  /*0120*/  ISETP.GE.OR P0, PT, R14, c[0x0][0x53c], !P6 ;  /* 0x00014f000e007a0c */ /* 0x000fda0007706670 */
[----:B------:R-:W-:Y:S02]  /*0130*/  @!P0 IMAD.MOV.U32 R4, RZ, RZ, 0x4 ;  /* 0x00000004ff048424 */ /* 0x000fe400078e00ff */
[----:B------:R-:W-:Y:S02]  /*0140*/  @!P0 IMAD.MOV.U32 R2, RZ, RZ, 0x4 ;  /* 0x00000004ff028424 */ /* 0x000fe400078e00ff */
[----:B------:R-:W-:-:S04]  /*0150*/  @!P0 IMAD.WIDE.U32 R4, R14, R4, c[0x0][0x580] ;  /* 0x000160000e048625 */ /* 0x000fc800078e0004 */
[C---:B------:R-:W-:Y:S01]  /*0160*/  @!P0 IMAD.WIDE.U32 R2, R14.reuse, R2, c[0x0][0x578] ;  /* 0x00015e000e028625 */ /* 0x040fe200078e0002 */
[----:B------:R-:W2:Y:S04]  /*0170*/  @!P0 LDG.E R8, [R4.64] ;  /* 0x0000000604088981 */ /* 0x000ea8000c1e1900 */
[----:B------:R-:W2:Y:S01]  /*0180*/  @!P0 LDG.E R7, [R2.64] ;  /* 0x0000000602078981 */ /* 0x000ea2000c1e1900 */
[C---:B------:R-:W-:Y:S01]  /*0190*/  ISETP.NE.AND P5, PT, R14.reuse, RZ, PT ;  /* 0x000000ff0e00720c */ /* 0x040fe20003fa5270 */
[----:B------:R-:W1:Y:S01]  /*01a0*/  S2UR UR4, SR_CTAID.X ;  /* 0x00000000000479c3 */ /* 0x000e620000002500 */
[C---:B------:R-:W-:Y:S02]  /*01b0*/  ISETP.GE.U32.AND P4, PT, R14.reuse, 0x2, PT ;  /* 0x000000020e00780c */ /* 0x040fe40003f86070 */
[----:B------:R-:W-:-:S02]  /*01c0*/  ISETP.GE.U32.AND P3, PT, R14, 0x4, PT ;  /* 0x000000040e00780c */ /* 0x000fc40003f66070 */
[C---:B------:R-:W-:Y:S02]  /*01d0*/  ISETP.GE.U32.AND P2, PT, R14.reuse, 0x8, PT ;  /* 0x000000080e00780c */ /* 0x040fe40003f46070 */
[----:B------:R-:W-:Y:S01]  /*01e0*/  ISETP.GE.U32.AND P1, PT, R14, 0x10, PT ;  /* 0x000000100e00780c */ /* 0x000fe20003f26070 */
[----:B--2---:R-:W-:-:S05]  /*01f0*/  IMAD R4, R8, R7, RZ ;  /* 0x0000000708047224 */ /* 0x004fca00078e02ff */
[----:B------:R-:W2:Y:S02]  /*0200*/  SHFL.UP PT, R0, R4, 0x1, RZ ;  /* 0x0420000004007989 */ /* 0x000ea400000e00ff */
[----:B--2---:R-:W-:-:S05]  /*0210*/  SEL R0, R0, RZ, P5 ;  /* 0x000000ff00007207 */ /* 0x004fca0002800000 */
[----:B------:R-:W-:-:S05]  /*0220*/  IMAD.IADD R4, R4, 0x1, R0 ;  /* 0x0000000104047824 */ /* 0x000fca00078e0200 */
        /* <DEDUP_REMOVED lines=12> */
[----:B------:R-:W2:Y:S02]  /*02f0*/  SHFL.IDX PT, R6, R4, 0x1f, 0x1f ;  /* 0x03e01f0004067f89 */ /* 0x000ea400000e0000 */
[----:B--2---:R-:W-:-:S04]  /*0300*/  IMAD R6, R6, c[0x0][0x538], RZ ;  /* 0x00014e0006067a24 */ /* 0x004fc800078e02ff */
[----:B------:R-:W-:Y:S01]  /*0310*/  IMAD.MOV.U32 R0, RZ, RZ, R6 ;  /* 0x000000ffff007224 */ /* 0x000fe200078e0006 */
[----:B-1----:R-:W-:-:S13]  /*0320*/  ISETP.GT.AND P0, PT, R6, UR4, PT ;  /* 0x0000000406007c0c */ /* 0x002fda000bf04270 */
[----:B------:R-:W-:Y:S05]  /*0330*/  @P0 BRA `(.L_x_122) ;  /* 0x0000027000000947 */ /* 0x000fea0003800000 */
[----:B------:R-:W-:Y:S02]  /*0340*/  MOV R6, R0 ;  /* 0x0000000000067202 */ /* 0x000fe40000000f00 */
[----:B------:R-:W-:-:S04]  /*0350*/  MOV R9, RZ ;  /* 0x000000ff00097202 */ /* 0x000fc80000000f00 */
.L_x_126:
[----:B------:R-:W-:-:S04]  /*0360*/  IADD3 R0, R9, 0x1f, RZ ;  /* 0x0000001f09007810 */ /* 0x000fc80007ffe0ff */
[----:B------:R-:W-:-:S13]  /*0370*/  ISETP.GE.AND P0, PT, R0, c[0x0][0x53c], PT ;  /* 0x00014f0000007a0c */ /* 0x000fda0003f06270 */
[----:B------:R-:W-:Y:S05]  /*0380*/  @P0 BRA `(.L_x_123) ;  /* 0x0000078000000947 */ /* 0x000fea0003800000 */
[----:B------:R-:W-:Y:S01]  /*0390*/  MOV R9, R0 ;  /* 0x0000000000097202 */ /* 0x000fe20000000f00 */
[----:B------:R-:W-:Y:S01]  /*03a0*/  IMAD.MOV.U32 R7, RZ, RZ, RZ ;  /* 0x000000ffff077224 */ /* 0x000fe200078e00ff */
[----:B------:R-:W-:Y:S02]  /*03b0*/  MOV R8, RZ ;  /* 0x000000ff00087202 */ /* 0x000fe40000000f00 */
[----:B------:R-:W-:-:S04]  /*03c0*/  IADD3 R0, R14, R9, RZ ;  /* 0x000000090e007210 */ /* 0x000fc80007ffe0ff */
[----:B------:R-:W-:-:S13]  /*03d0*/  ISETP.GE.OR P0, PT, R0, c[0x0][0x53c], !P6 ;  /* 0x00014f0000007a0c */ /* 0x000fda0007706670 */
[----:B------:R-:W-:Y:S01]  /*03e0*/  @!P0 MOV R2, 0x4 ;  /* 0x0000000400028802 */ /* 0x000fe20000000f00 */
[----:B------:R-:W-:-:S04]  /*03f0*/  @!P0 IMAD.MOV.U32 R3, RZ, RZ, 0x4 ;  /* 0x00000004ff038424 */ /* 0x000fc800078e00ff */
[----:B------:R-:W-:-:S04]  /*0400*/  @!P0 IMAD.WIDE R4, R0, R2, c[0x0][0x580] ;  /* 0x0001600000048625 */ /* 0x000fc800078e0202 */
[----:B------:R-:W-:Y:S01]  /*0410*/  @!P0 IMAD.WIDE R2, R0, R3, c[0x0][0x578] ;  /* 0x00015e0000028625 */ /* 0x000fe200078e0203 */
[----:B------:R-:W2:Y:S04]  /*0420*/  @!P0 LDG.E R8, [R4.64] ;  /* 0x0000000604088981 */ /* 0x000ea8000c1e1900 */
[----:B------:R-:W2:Y:S02]  /*0430*/  @!P0 LDG.E R7, [R2.64] ;  /* 0x0000000602078981 */ /* 0x000ea4000c1e1900 */
[----:B--2---:R-:W-:Y:S01]  /*0440*/  IMAD R5, R8, R7, RZ ;  /* 0x0000000708057224 */ /* 0x004fe200078e02ff */
[----:B------:R-:W-:Y:S05]  /*0450*/  BRA.DIV ~URZ, `(.L_x_124) ;  /* 0x0000d8b27f007947 */ /* 0x000fea000b800000 */
[----:B------:R1:W2:Y:S02]  /*0460*/  SHFL.UP PT, R0, R5, 0x1, RZ ;  /* 0x0420000005007989 */ /* 0x0002a400000e00ff */
.L_x_204:
[----:B--2---:R-:W-:-:S04]  /*0470*/  SEL R0, R0, RZ, P5 ;  /* 0x000000ff00007207 */ /* 0x004fc80002800000 */
[----:B-1----:R-:W-:Y:S01]  /*0480*/  IADD3 R5, R5, R0, RZ ;  /* 0x0000000005057210 */ /* 0x002fe20007ffe0ff */
[----:B------:R-:W-:Y:S05]  /*0490*/  BRA.DIV ~URZ, `(.L_x_125) ;  /* 0x0000d8d27f007947 */ /* 0x000fea000b800000 */
[----:B------:R-:W1:Y:S02]  /*04a0*/  SHFL.UP PT, R0, R5, 0x2, RZ ;  /* 0x0440000005007989 */ /* 0x000e6400000e00ff */
[----:B-1----:R-:W-:-:S05]  /*04b0*/  SEL R0, R0, RZ, P4 ;  /* 0x000000ff00007207 */ /* 0x002fca0002000000 */
[----:B------:R-:W-:-:S05]  /*04c0*/  IMAD.IADD R0, R5, 0x1, R0 ;  /* 0x0000000105007824 */ /* 0x000fca00078e0200 */
        /* <DEDUP_REMOVED lines=9> */
[----:B------:R1:W2:Y:S02]  /*0560*/  SHFL.IDX PT, R0, R4, 0x1f, 0x1f ;  /* 0x03e01f0004007f89 */ /* 0x0002a400000e0000 */
.L_x_205:
[----:B--2---:R-:W-:-:S05]  /*0570*/  IMAD R0, R0, c[0x0][0x538], RZ ;  /* 0x00014e0000007a24 */ /* 0x004fca00078e02ff */
[----:B------:R-:W-:-:S04]  /*0580*/  IADD3 R6, R0, R6, RZ ;  /* 0x0000000600067210 */ /* 0x000fc80007ffe0ff */
[----:B------:R-:W-:-:S13]  /*0590*/  ISETP.GT.AND P0, PT, R6, UR4, PT ;  /* 0x0000000406007c0c */ /* 0x000fda000bf04270 */
[----:B-1----:R-:W-:Y:S05]  /*05a0*/  @!P0 BRA `(.L_x_126) ;  /* 0xfffffdb000008947 */ /* 0x002fea000383ffff */
.L_x_122:
[----:B------:R-:W-:-:S05]  /*05b0*/  IADD3 R12, -R0, R6, RZ ;  /* 0x00000006000c7210 */ /* 0x000fca0007ffe1ff */
[----:B------:R-:W-:-:S05]  /*05c0*/  IMAD R0, R4, c[0x0][0x538], R12 ;  /* 0x00014e0004007a24 */ /* 0x000fca00078e020c */
[----:B------:R-:W-:Y:S01]  /*05d0*/  ISETP.GT.AND P0, PT, R0, UR4, PT ;  /* 0x0000000400007c0c */ /* 0x000fe2000bf04270 */
[----:B------:R-:W-:-:S12]  /*05e0*/  BRA.DIV ~URZ, `(.L_x_127) ;  /* 0x0000d9327f007947 */ /* 0x000fd8000b800000 */
[----:B------:R-:W-:-:S04]  /*05f0*/  VOTE.ANY R6, PT, !P0 ;  /* 0x0000000000067806 */ /* 0x000fc800040e0100 */
.L_x_206:
[----:B------:R1:W2:Y:S01]  /*0600*/  POPC R13, R6 ;  /* 0x00000006000d7309 */ /* 0x0002a20000000000 */
[----:B------:R-:W-:Y:S05]  /*0610*/  BRA.DIV ~URZ, `(.L_x_128) ;  /* 0x0000d9527f007947 */ /* 0x000fea000b800000 */
[----:B--2---:R-:W2:Y:S04]  /*0620*/  SHFL.IDX PT, R11, R8, R13, 0x1f ;  /* 0x00001f0d080b7589 */ /* 0x004ea800000e0000 */
[----:B------:R3:W4:Y:S02]  /*0630*/  SHFL.IDX PT, R10, R7, R13, 0x1f ;  /* 0x00001f0d070a7589 */ /* 0x00072400000e0000 */
[----:B---3--:R-:W-:Y:S02]  /*0640*/  MOV R7, RZ ;  /* 0x000000ff00077202 */ /* 0x008fe40000000f00 */
.L_x_207:
[----:B--2-4-:R-:W-:Y:S01]  /*0650*/  ISETP.NE.AND P0, PT, R6, RZ, PT ;  /* 0x000000ff0600720c */ /* 0x014fe20003f05270 */
[----:B------:R-:W-:-:S12]  /*0660*/  BSSY B0, `(.L_x_129) ;  /* 0x0000005000007945 */ /* 0x000fd80003800000 */
[----:B------:R-:W-:Y:S05]  /*0670*/  @!P0 BRA `(.L_x_130) ;  /* 0x0000003000008947 */ /* 0x000fea0003800000 */
[----:B------:R-:W-:Y:S01]  /*0680*/  IADD3 R3, R13, -0x1, RZ ;  /* 0xffffffff0d037810 */ /* 0x000fe20007ffe0ff */
[----:B------:R-:W-:Y:S05]  /*0690*/  BRA.DIV ~URZ, `(.L_x_131) ;  /* 0x0000d9b27f007947 */ /* 0x000fea000b800000 */
[----:B------:R2:W3:Y:S02]  /*06a0*/  SHFL.IDX PT, R7, R4, R3, 0x1f ;  /* 0x00001f0304077589 */ /* 0x0004e400000e0000 */
.L_x_130:
[----:B------:R-:W-:Y:S05]  /*06b0*/  BSYNC B0 ;  /* 0x0000000000007941 */ /* 0x000fea0003800000 */
.L_x_129:
[----:B------:R-:W-:Y:S01]  /*06c0*/  IABS R0, R11 ;  /* 0x0000000b00007213 */ /* 0x000fe20000000000 */
[----:B--23--:R-:W-:-:S04]  /*06d0*/  IMAD R4, R7, c[0x0][0x538], R12 ;  /* 0x00014e0007047a24 */ /* 0x00cfc800078e020c */
[----:B------:R-:W-:Y:S01]  /*06e0*/  IMAD.MOV.U32 R5, RZ, RZ, R0 ;  /* 0x000000ffff057224 */ /* 0x000fe200078e0000 */
[----:B------:R-:W-:Y:S01]  /*06f0*/  IABS R0, R10 ;  /* 0x0000000a00007213 */ /* 0x000fe20000000000 */
[----:B------:R2:W-:Y:S01]  /*0700*/  STL [R1+0x28], R4 ;  /* 0x0000280401007387 */ /* 0x0005e20000100800 */
[----:B------:R-:W-:Y:S01]  /*0710*/  IADD3 R12, -R4, UR4, RZ ;  /* 0x00000004040c7c10 */ /* 0x000fe2000fffe1ff */
[----:B------:R-:W3:Y:S02]  /*0720*/  I2F.RP R2, R5 ;  /* 0x0000000500027306 */ /* 0x000ee40000209400 */
[----:B------:R-:W-:Y:S01]  /*0730*/  IMAD.MOV.U32 R7, RZ, RZ, R0 ;  /* 0x000000ffff077224 */ /* 0x000fe200078e0000 */
[----:B-1----:R-:W-:Y:S02]  /*0740*/  IABS R6, R12 ;  /* 0x0000000c00067213 */ /* 0x002fe40000000000 */
[----:B------:R-:W-:-:S03]  /*0750*/  IABS R0, R11 ;  /* 0x0000000b00007213 */ /* 0x000fc60000000000 */
[----:B------:R-:W-:Y:S01]  /*0760*/  I2F.RP R8, R7 ;  /* 0x0000000700087306 */ /* 0x000fe20000209400 */
[----:B------:R-:W-:-:S07]  /*0770*/  IADD3 R0, RZ, -R0, RZ ;  /* 0x80000000ff007210 */ /* 0x000fce0007ffe0ff */
[----:B---3--:R-:W1:Y:S02]  /*0780*/  MUFU.RCP R2, R2 ;  /* 0x0000000200027308 */ /* 0x008e640000001000 */
[----:B-1----:R-:W-:-:S06]  /*0790*/  IADD3 R2, R2, 0xffffffe, RZ ;  /* 0x0ffffffe02027810 */ /* 0x002fcc0007ffe0ff */
[----:B------:R-:W1:Y:S02]  /*07a0*/  F2I.FTZ.U32.TRUNC.NTZ R3, R2 ;  /* 0x0000000200037305 */ /* 0x000e64000021f000 */
[----:B-1----:R-:W-:-:S04]  /*07b0*/  IMAD.MOV R2, RZ, RZ, -R3 ;  /* 0x000000ffff027224 */ /* 0x002fc800078e0a03 */
[----:B--2---:R-:W-:Y:S02]  /*07c0*/  IMAD R4, R2, R5, RZ ;  /* 0x0000000502047224 */ /* 0x004fe400078e02ff */
[----:B------:R-:W-:-:S04]  /*07d0*/  IMAD.MOV.U32 R2, RZ, RZ, RZ ;  /* 0x000000ffff027224 */ /* 0x000fc800078e00ff */
[----:B------:R-:W-:-:S04]  /*07e0*/  IMAD.HI.U32 R2, R3, R4, R2 ;  /* 0x0000000403027227 */ /* 0x000fc800078e0002 */
[----:B------:R-:W-:-:S04]  /*07f0*/  IMAD.MOV.U32 R3, RZ, RZ, R6 ;  /* 0x000000ffff037224 */ /* 0x000fc800078e0006 */
[----:B------:R-:W-:-:S04]  /*0800*/  IMAD.HI.U32 R2, R2, R3, RZ ;  /* 0x0000000302027227 */ /* 0x000fc800078e00ff */
[----:B------:R-:W-:Y:S02]  /*0810*/  IMAD R0, R2, R0, R3 ;  /* 0x0000000002007224 */ /* 0x000fe400078e0203 */
[----:B------:R-:W1:Y:S03]  /*0820*/  MUFU.RCP R3, R8 ;  /* 0x0000000800037308 */ /* 0x000e660000001000 */
[----:B------:R-:W-:Y:S02]  /*0830*/  ISETP.GT.U32.AND P1, PT, R5, R0, PT ;  /* 0x000000000500720c */ /* 0x000fe40003f24070 */
[----:B-1----:R-:W-:-:S11]  /*0840*/  IADD3 R3, R3, 0xffffffe, RZ ;  /* 0x0ffffffe03037810 */ /* 0x002fd60007ffe0ff */
[----:B------:R-:W-:Y:S01]  /*0850*/  @!P1 IMAD.IADD R0, R0, 0x1, -R5 ;  /* 0x0000000100009824 */ /* 0x000fe200078e0a05 */
[----:B------:R-:W-:Y:S02]  /*0860*/  @!P1 IADD3 R2, R2, 0x1, RZ ;  /* 0x0000000102029810 */ /* 0x000fe40007ffe0ff */
[----:B------:R-:W-:Y:S01]  /*0870*/  ISETP.NE.AND P1, PT, R11, RZ, PT ;  /* 0x000000ff0b00720c */ /* 0x000fe20003f25270 */
[----:B------:R-:W1:Y:S01]  /*0880*/  F2I.FTZ.U32.TRUNC.NTZ R3, R3 ;  /* 0x0000000300037305 */ /* 0x000e62000021f000 */
[----:B------:R-:W-:Y:S02]  /*0890*/  ISETP.GE.U32.AND P2, PT, R0, R5, PT ;  /* 0x000000050000720c */ /* 0x000fe40003f46070 */
[----:B------:R-:W-:-:S04]  /*08a0*/  LOP3.LUT R0, R12, R11, RZ, 0x3c, !PT ;  /* 0x0000000b0c007212 */ /* 0x000fc800078e3cff */
[----:B------:R-:W-:-:S07]  /*08b0*/  ISETP.GE.AND P0, PT, R0, RZ, PT ;  /* 0x000000ff0000720c */ /* 0x000fce0003f06270 */
[----:B------:R-:W-:Y:S02]  /*08c0*/  @P2 IADD3 R2, R2, 0x1, RZ ;  /* 0x0000000102022810 */ /* 0x000fe40007ffe0ff */
[----:B-1----:R-:W-:-:S03]  /*08d0*/  IADD3 R0, RZ, -R3, RZ ;  /* 0x80000003ff007210 */ /* 0x002fc60007ffe0ff */
[----:B------:R-:W-:Y:S02]  /*08e0*/  IMAD.MOV.U32 R4, RZ, RZ, R2 ;  /* 0x000000ffff047224 */ /* 0x000fe400078e0002 */
[----:B------:R-:W-:Y:S01]  /*08f0*/  IMAD.MOV.U32 R2, RZ, RZ, R0 ;  /* 0x000000ffff027224 */ /* 0x000fe200078e0000 */
[----:B------:R-:W-:Y:S01]  /*0900*/  IABS R0, R10 ;  /* 0x0000000a00007213 */ /* 0x000fe20000000000 */
[----:B------:R-:W-:Y:S01]  /*0910*/  @!P0 IMAD.MOV R4, RZ, RZ, -R4 ;  /* 0x000000ffff048224 */ /* 0x000fe200078e0a04 */
[----:B------:R-:W-:Y:S01]  /*0920*/  @!P1 LOP3.LUT R4, RZ, R11, RZ, 0x33, !PT ;  /* 0x0000000bff049212 */ /* 0x000fe200078e33ff */
[----:B------:R-:W-:Y:S01]  /*0930*/  IMAD R5, R2, R7, RZ ;  /* 0x0000000702057224 */ /* 0x000fe200078e02ff */
[----:B------:R-:W-:Y:S01]  /*0940*/  MOV R2, RZ ;  /* 0x000000ff00027202 */ /* 0x000fe20000000f00 */
[----:B------:R-:W-:Y:S01]  /*0950*/  IMAD.MOV R6, RZ, RZ, -R0 ;  /* 0x000000ffff067224 */ /* 0x000fe200078e0a00 */
[----:B------:R-:W-:-:S03]  /*0960*/  IABS R8, R4 ;  /* 0x0000000400087213 */ /* 0x000fc60000000000 */
[----:B------:R-:W-:-:S04]  /*0970*/  IMAD.HI.U32 R0, R3, R5, R2 ;  /* 0x0000000503007227 */ /* 0x000fc800078e0002 */
[----:B------:R-:W-:Y:S02]  /*0980*/  IMAD.MOV.U32 R2, RZ, RZ, R8 ;  /* 0x000000ffff027224 */ /* 0x000fe400078e0008 */
[----:B------:R-:W-:Y:S02]  /*0990*/  IMAD.MOV.U32 R3, RZ, RZ, R6 ;  /* 0x000000ffff037224 */ /* 0x000fe400078e0006 */
[----:B------:R-:W-:-:S04]  /*09a0*/  IMAD.HI.U32 R0, R0, R2, RZ ;  /* 0x0000000200007227 */ /* 0x000fc800078e00ff */
[----:B------:R-:W-:Y:S02]  /*09b0*/  IMAD R2, R0, R3, R2 ;  /* 0x0000000300027224 */ /* 0x000fe400078e0202 */
[----:B------:R-:W-:-:S03]  /*09c0*/  IMAD R3, R4, R11, RZ ;  /* 0x0000000b04037224 */ /* 0x000fc600078e02ff */
[----:B------:R-:W-:Y:S02]  /*09d0*/  ISETP.GT.U32.AND P1, PT, R7, R2, PT ;  /* 0x000000020700720c */ /* 0x000fe40003f24070 */
[----:B------:R-:W-:-:S11]  /*09e0*/  IADD3 R3, R12, -R3, RZ ;  /* 0x800000030c037210 */ /* 0x000fd60007ffe0ff */
[----:B------:R-:W-:Y:S01]  /*09f0*/  @!P1 IMAD.IADD R2, R2, 0x1, -R7 ;  /* 0x0000000102029824 */ /* 0x000fe200078e0a07 */
[----:B------:R-:W-:Y:S02]  /*0a00*/  @!P1 IADD3 R0, R0, 0x1, RZ ;  /* 0x0000000100009810 */ /* 0x000fe40007ffe0ff */
[----:B------:R-:W-:Y:S02]  /*0a10*/  ISETP.NE.AND P1, PT, R10, RZ, PT ;  /* 0x000000ff0a00720c */ /* 0x000fe40003f25270 */
[----:B------:R-:W-:Y:S02]  /*0a20*/  ISETP.GE.U32.AND P2, PT, R2, R7, PT ;  /* 0x000000070200720c */ /* 0x000fe40003f46070 */
[----:B------:R-:W-:-:S04]  /*0a30*/  LOP3.LUT R2, R4, R10, RZ, 0x3c, !PT ;  /* 0x0000000a04027212 */ /* 0x000fc800078e3cff */
[----:B------:R-:W-:-:S07]  /*0a40*/  ISETP.GE.AND P0, PT, R2, RZ, PT ;  /* 0x000000ff0200720c */ /* 0x000fce0003f06270 */
[----:B------:R-:W-:-:S06]  /*0a50*/  @P2 IADD3 R0, R0, 0x1, RZ ;  /* 0x0000000100002810 */ /* 0x000fcc0007ffe0ff */
[----:B------:R-:W-:Y:S02]  /*0a60*/  @!P0 IADD3 R0, -R0, RZ, RZ ;  /* 0x000000ff00008210 */ /* 0x000fe40007ffe1ff */
[----:B------:R-:W-:-:S05]  /*0a70*/  @!P1 LOP3.LUT R0, RZ, R10, RZ, 0x33, !PT ;  /* 0x0000000aff009212 */ /* 0x000fca00078e33ff */
[--C-:B------:R-:W-:Y:S02]  /*0a80*/  IMAD.MOV R2, RZ, RZ, -R0.reuse ;  /* 0x000000ffff027224 */ /* 0x100fe400078e0a00 */
[C---:B------:R-:W-:Y:S02]  /*0a90*/  IMAD R0, R10.reuse, 0x1000000, R0 ;  /* 0x010000000a007824 */ /* 0x040fe400078e0200 */
[----:B------:R-:W-:Y:S02]  /*0aa0*/  IMAD R2, R10, R2, R4 ;  /* 0x000000020a027224 */ /* 0x000fe400078e0204 */
[----:B------:R-:W-:Y:S02]  /*0ab0*/  IMAD.IADD R4, R13, 0x1, R9 ;  /* 0x000000010d047824 */ /* 0x000fe400078e0209 */
[----:B------:R-:W-:-:S03]  /*0ac0*/  IMAD R0, R2, 0x10000, R0 ;  /* 0x0001000002007824 */ /* 0x000fc600078e0200 */
[----:B------:R1:W-:Y:S04]  /*0ad0*/  STL [R1+0x34], R4 ;  /* 0x0000340401007387 */ /* 0x0003e80000100800 */
[----:B------:R1:W-:Y:S04]  /*0ae0*/  STL [R1+0x30], R0 ;  /* 0x0000300001007387 */ /* 0x0003e80000100800 */
[----:B------:R1:W-:Y:S01]  /*0af0*/  STL [R1+0x2c], R3 ;  /* 0x00002c0301007387 */ /* 0x0003e20000100800 */
[----:B------:R-:W-:Y:S05]  /*0b00*/  BRA `(.L_x_132) ;  /* 0x0000006000007947 */ /* 0x000fea0003800000 */
.L_x_123:
[----:B------:R-:W-:Y:S01]  /*0b10*/  MOV R0, UR4 ;  /* 0x0000000400007c02 */ /* 0x000fe20008000f00 */
[----:B------:R-:W-:Y:S04]  /*0b20*/  STL [R1+0x2c], RZ ;  /* 0x00002cff01007387 */ /* 0x000fe80000100800 */
[----:B------:R-:W-:Y:S04]  /*0b30*/  STL [R1+0x30], RZ ;  /* 0x000030ff01007387 */ /* 0x000fe80000100800 */
[----:B------:R1:W-:Y:S02]  /*0b40*/  STL [R1+0x28], R0 ;  /* 0x0000280001007387 */ /* 0x0003e40000100800 */
[----:B-1----:R-:W-:-:S05]  /*0b50*/  MOV R0, c[0x0][0x53c] ;  /* 0x00014f0000007a02 */ /* 0x002fca0000000f00 */
[----:B------:R1:W-:Y:S02]  /*0b60*/  STL [R1+0x34], R0 ;  /* 0x0000340001007387 */ /* 0x0003e40000100800 */
.L_x_132:
[----:B-1----:R-:W2:Y:S04]  /*0b70*/  LDL R4, [R1+0x28] ;  /* 0x0000280001047983 */ /* 0x002ea80000100800 */
[----:B------:R-:W2:Y:S04]  /*0b80*/  LDL R5, [R1+0x2c] ;  /* 0x00002c0001057983 */ /* 0x000ea80000100800 */
[----:B------:R-:W2:Y:S04]  /*0b90*/  LDL R6, [R1+0x30] ;  /* 0x0000300001067983 */ /* 0x000ea80000100800 */
[----:B------:R-:W2:Y:S01]  /*0ba0*/  LDL R7, [R1+0x34] ;  /* 0x0000340001077983 */ /* 0x000ea20000100800 */
[----:B------:R-:W-:Y:S01]  /*0bb0*/  ISETP.NE.AND P0, PT, R14, RZ, PT ;  /* 0x000000ff0e00720c */ /* 0x000fe20003f05270 */
[----:B------:R-:W-:-:S12]  /*0bc0*/  WARPSYNC 0xffffffff ;  /* 0xffffffff00007948 */ /* 0x000fd80003800000 */
[----:B--2---:R1:W-:Y:S04]  /*0bd0*/  @!P0 STS.128 [0xf100], R4 ;  /* 0x00f10004ff008388 */ /* 0x0043e80000000c00 */
[----:B------:R-:W-:Y:S06]  /*0be0*/  BAR.ARV 0x5, 0x100 ;  /* 0x0144000000007b1d */ /* 0x000fec0000002000 */
.L_x_121:
[----:B------:R-:W2:Y:S02]  /*0bf0*/  LDL R0, [R1+0x34] ;  /* 0x0000340001007983 */ /* 0x000ea40000100800 */
[----:B--2---:R-:W-:-:S13]  /*0c00*/  ISETP.GE.AND P0, PT, R0, c[0x0][0x53c], PT ;  /* 0x00014f0000007a0c */ /* 0x004fda0003f06270 */
[----:B------:R-:W-:Y:S05]  /*0c10*/  @P0 EXIT ;  /* 0x000000000000094d */ /* 0x000fea0003800000 */
[----:B------:R-:W2:Y:S02]  /*0c20*/  S2R R15, SR_TID.X ;  /* 0x00000000000f7919 */ /* 0x000ea40000002100 */
[----:B-12---:R-:W-:-:S04]  /*0c30*/  SHF.R.S32.HI R7, RZ, 0x1f, R15 ;  /* 0x0000001fff077819 */ /* 0x006fc8000001140f */
[CC--:B------:R-:W-:Y:S02]  /*0c40*/  LEA.HI R2, R7.reuse, R15.reuse, RZ, 0x4 ;  /* 0x0000000f07027211 */ /* 0x0c0fe400078f20ff */
[----:B------:R-:W-:Y:S02]  /*0c50*/  LEA.HI R14, R7, R15, RZ, 0x2 ;  /* 0x0000000f070e7211 */ /* 0x000fe400078f10ff */
[----:B------:R-:W-:Y:S02]  /*0c60*/  SHF.R.S32.HI R3, RZ, 0x4, R2 ;  /* 0x00000004ff037819 */ /* 0x000fe40000011402 */
[--C-:B------:R-:W-:Y:S02]  /*0c70*/  SHF.R.S32.HI R8, RZ, 0x2, R14.reuse ;  /* 0x00000002ff087819 */ /* 0x100fe4000001140e */
[----:B------:R-:W-:Y:S02]  /*0c80*/  LEA.HI R0, R2, R3, RZ, 0x1 ;  /* 0x0000000302007211 */ /* 0x000fe400078f08ff */
[----:B------:R-:W-:-:S02]  /*0c90*/  SHF.R.S32.HI R4, RZ, 0x1f, R14 ;  /* 0x0000001fff047819 */ /* 0x000fc4000001140e */
[----:B------:R-:W-:Y:S02]  /*0ca0*/  LOP3.LUT R0, R0, 0xfffffffe, RZ, 0xc0, !PT ;  /* 0xfffffffe00007812 */ /* 0x000fe400078ec0ff */
[----:B------:R-:W-:Y:S02]  /*0cb0*/  LEA.HI R10, R7, R15, RZ, 0x3 ;  /* 0x0000000f070a7211 */ /* 0x000fe400078f18ff */
[----:B------:R-:W-:Y:S01]  /*0cc0*/  LOP3.LUT R2, R2, 0xfffffff0, RZ, 0xc0, !PT ;  /* 0xfffffff002027812 */ /* 0x000fe200078ec0ff */
[----:B------:R-:W-:Y:S01]  /*0cd0*/  IMAD.IADD R12, R3, 0x1, -R0 ;  /* 0x00000001030c7824 */ /* 0x000fe200078e0a00 */
[----:B------:R-:W-:Y:S02]  /*0ce0*/  LEA.HI R0, R4, R8, RZ, 0x3 ;  /* 0x0000000804007211 */ /* 0x000fe400078f18ff */
[----:B------:R-:W-:Y:S01]  /*0cf0*/  SHF.R.S32.HI R5, RZ, 0x3, R10 ;  /* 0x00000003ff057819 */ /* 0x000fe2000001140a */
[----:B------:R-:W-:Y:S01]  /*0d00*/  IMAD.IADD R3, R15, 0x1, -R2 ;  /* 0x000000010f037824 */ /* 0x000fe200078e0a02 */
[----:B------:R-:W-:-:S02]  /*0d10*/  LOP3.LUT R4, R10, 0xfffffff8, RZ, 0xc0, !PT ;  /* 0xfffffff80a047812 */ /* 0x000fc400078ec0ff */
[----:B------:R-:W-:Y:S01]  /*0d20*/  LOP3.LUT R0, R0, 0xfffffff8, RZ, 0xc0, !PT ;  /* 0xfffffff800007812 */ /* 0x000fe200078ec0ff */
[----:B------:R-:W-:Y:S01]  /*0d30*/  IMAD.SHL.U32 R2, R5, 0x40, RZ ;  /* 0x0000004005027824 */ /* 0x000fe200078e00ff */
[----:B------:R-:W-:Y:S01]  /*0d40*/  LEA.HI R9, R7, R15, RZ, 0x5 ;  /* 0x0000000f07097211 */ /* 0x000fe200078f28ff */
[----:B------:R-:W-:Y:S01]  /*0d50*/  IMAD.IADD R5, R15, 0x1, -R4 ;  /* 0x000000010f057824 */ /* 0x000fe200078e0a04 */
[----:B------:R-:W-:Y:S01]  /*0d60*/  SHF.R.S32.HI R4, RZ, 0x1f, R3 ;  /* 0x0000001fff047819 */ /* 0x000fe20000011403 */
[----:B------:R-:W-:Y:S01]  /*0d70*/  IMAD.IADD R8, R8, 0x1, -R0 ;  /* 0x0000000108087824 */ /* 0x000fe200078e0a00 */
[----:B------:R-:W-:Y:S01]  /*0d80*/  LOP3.LUT R0, R2, 0x1c0, RZ, 0xc0, !PT ;  /* 0x000001c002007812 */ /* 0x000fe200078ec0ff */
[C---:B------:R-:W-:Y:S01]  /*0d90*/  IMAD.SHL.U32 R18, R5.reuse, 0x8, RZ ;  /* 0x0000000805127824 */ /* 0x040fe200078e00ff */
[----:B------:R-:W-:Y:S01]  /*0da0*/  LEA.HI R13, R4, R3, RZ, 0x3 ;  /* 0x00000003040d7211 */ /* 0x000fe200078f18ff */
[----:B------:R-:W-:Y:S01]  /*0db0*/  IMAD.SHL.U32 R4, R5, 0x40, RZ ;  /* 0x0000004005047824 */ /* 0x000fe200078e00ff */
[----:B------:R-:W-:-:S02]  /*0dc0*/  SHF.R.U32.HI R6, RZ, 0x3, R0 ;  /* 0x00000003ff067819 */ /* 0x000fc40000011600 */
[----:B------:R-:W-:Y:S01]  /*0dd0*/  LOP3.LUT R5, R0, 0x38, R18, 0xf8, !PT ;  /* 0x0000003800057812 */ /* 0x000fe200078ef812 */
[----:B------:R-:W-:Y:S01]  /*0de0*/  STL [R1+0x8], R18 ;  /* 0x0000081201007387 */ /* 0x000fe20000100800 */
[----:B------:R-:W-:Y:S02]  /*0df0*/  LOP3.LUT R2, R13, 0xfffffff8, RZ, 0xc0, !PT ;  /* 0xfffffff80d027812 */ /* 0x000fe400078ec0ff */
[----:B------:R-:W-:Y:S02]  /*0e00*/  LOP3.LUT R11, R5, R6, RZ, 0x3c, !PT ;  /* 0x00000006050b7212 */ /* 0x000fe400078e3cff */
[----:B------:R-:W-:Y:S01]  /*0e10*/  LOP3.LUT R0, R4, 0x1c0, RZ, 0xc0, !PT ;  /* 0x000001c004007812 */ /* 0x000fe200078ec0ff */
[----:B------:R-:W-:Y:S01]  /*0e20*/  IMAD.IADD R6, R3, 0x1, -R2 ;  /* 0x0000000103067824 */ /* 0x000fe200078e0a02 */
[----:B------:R-:W-:Y:S02]  /*0e30*/  LOP3.LUT R3, R9, 0xffffffe0, RZ, 0xc0, !PT ;  /* 0xffffffe009037812 */ /* 0x000fe400078ec0ff */
[----:B------:R-:W-:-:S02]  /*0e40*/  LOP3.LUT R4, R0, 0x8, R10, 0xf8, !PT ;  /* 0x0000000800047812 */ /* 0x000fc400078ef80a */
[----:B------:R-:W-:Y:S01]  /*0e50*/  SHF.R.U32.HI R2, RZ, 0x3, R0 ;  /* 0x00000003ff027819 */ /* 0x000fe20000011600 */
[----:B------:R-:W-:Y:S01]  /*0e60*/  IMAD.IADD R17, R15, 0x1, -R3 ;  /* 0x000000010f117824 */ /* 0x000fe200078e0a03 */
[--C-:B------:R-:W-:Y:S02]  /*0e70*/  SHF.R.S32.HI R204, RZ, 0x5, R9.reuse ;  /* 0x00000005ffcc7819 */ /* 0x100fe40000011409 */
[----:B------:R-:W-:Y:S02]  /*0e80*/  SHF.R.S32.HI R0, RZ, 0x1f, R9 ;  /* 0x0000001fff007819 */ /* 0x000fe40000011409 */
[----:B------:R-:W-:Y:S02]  /*0e90*/  LOP3.LUT R10, R4, R2, RZ, 0x3c, !PT ;  /* 0x00000002040a7212 */ /* 0x000fe400078e3cff */
[----:B------:R-:W-:Y:S02]  /*0ea0*/  LEA.HI R0, R0, R204, RZ, 0x3 ;  /* 0x000000cc00007211 */ /* 0x000fe400078f18ff */
[----:B------:R-:W-:-:S02]  /*0eb0*/  SHF.R.S32.HI R9, RZ, 0x1f, R17 ;  /* 0x0000001fff097819 */ /* 0x000fc40000011411 */
[----:B------:R-:W-:Y:S01]  /*0ec0*/  LOP3.LUT R2, R14, 0xfffffffc, RZ, 0xc0, !PT ;  /* 0xfffffffc0e027812 */ /* 0x000fe200078ec0ff */
[----:B------:R-:W-:Y:S01]  /*0ed0*/  IMAD.MOV.U32 R14, RZ, RZ, 0x20 ;  /* 0x00000020ff0e7424 */ /* 0x000fe200078e00ff */
[----:B------:R-:W-:Y:S02]  /*0ee0*/  LOP3.LUT R0, R0, 0xffffff8, RZ, 0xc0, !PT ;  /* 0x0ffffff800007812 */ /* 0x000fe400078ec0ff */
[----:B------:R-:W-:Y:S01]  /*0ef0*/  LEA.HI R9, R9, R17, RZ, 0x2 ;  /* 0x0000001109097211 */ /* 0x000fe200078f10ff */
[----:B------:R-:W-:Y:S01]  /*0f00*/  IMAD.IADD R5, R15, 0x1, -R2 ;  /* 0x000000010f057824 */ /* 0x000fe200078e0a02 */
[----:B------:R-:W-:Y:S01]  /*0f10*/  LOP3.LUT R4, R8, 0x1, RZ, 0xc0, !PT ;  /* 0x0000000108047812 */ /* 0x000fe200078ec0ff */
[----:B------:R-:W-:Y:S01]  /*0f20*/  IMAD.IADD R3, R204, 0x1, -R0 ;  /* 0x00000001cc037824 */ /* 0x000fe200078e0a00 */
[----:B------:R-:W-:Y:S02]  /*0f30*/  SHF.R.S32.HI R2, RZ, 0x2, R9 ;  /* 0x00000002ff027819 */ /* 0x000fe40000011409 */
[----:B------:R-:W-:-:S02]  /*0f40*/  LEA.HI R0, R5, R5, RZ, 0x1 ;  /* 0x0000000505007211 */ /* 0x000fc400078f08ff */
[----:B------:R-:W-:Y:S01]  /*0f50*/  LEA.HI R7, R7, R15, RZ, 0x6 ;  /* 0x0000000f07077211 */ /* 0x000fe200078f30ff */
[----:B------:R-:W-:Y:S01]  /*0f60*/  IMAD R16, R3, 0x10, R2 ;  /* 0x0000001003107824 */ /* 0x000fe200078e0202 */
[----:B------:R-:W-:Y:S01]  /*0f70*/  ISETP.NE.U32.AND P0, PT, R4, 0x1, PT ;  /* 0x000000010400780c */ /* 0x000fe20003f05070 */
[----:B------:R-:W-:Y:S01]  /*0f80*/  IMAD.SHL.U32 R2, R6, 0x40, RZ ;  /* 0x0000004006027824 */ /* 0x000fe200078e00ff */
[----:B------:R-:W-:Y:S01]  /*0f90*/  LOP3.LUT R3, R0, 0x1ffffffe, RZ, 0xc0, !PT ;  /* 0x1ffffffe00037812 */ /* 0x000fe200078ec0ff */
[C---:B------:R-:W-:Y:S01]  /*0fa0*/  IMAD.SHL.U32 R4, R8.reuse, 0x40, RZ ;  /* 0x0000004008047824 */ /* 0x040fe200078e00ff */
[----:B------:R-:W-:Y:S01]  /*0fb0*/  R2P PR, R8, 0x6 ;  /* 0x0000000608007804 */ /* 0x000fe20000000000 */
[----:B------:R-:W-:Y:S01]  /*0fc0*/  IMAD.SHL.U32 R7, R7, 0x8, RZ ;  /* 0x0000000807077824 */ /* 0x000fe200078e00ff */
[C---:B------:R-:W-:Y:S01]  /*0fd0*/  LOP3.LUT P4, RZ, R6.reuse, 0x2, RZ, 0xc0, !PT ;  /* 0x0000000206ff7812 */ /* 0x040fe2000788c0ff */
[----:B------:R-:W-:Y:S01]  /*0fe0*/  IMAD.IADD R8, R5, 0x1, -R3 ;  /* 0x0000000105087824 */ /* 0x000fe200078e0a03 */
[----:B------:R-:W-:Y:S01]  /*0ff0*/  LOP3.LUT P3, RZ, R6, 0x4, RZ, 0xc0, !PT ;  /* 0x0000000406ff7812 */ /* 0x000fe2000786c0ff */
[----:B------:R-:W-:Y:S01]  /*1000*/  IMAD.SHL.U32 R6, R12, 0x8, RZ ;  /* 0x000000080c067824 */ /* 0x000fe200078e00ff */
[----:B------:R-:W-:Y:S01]  /*1010*/  LOP3.LUT R2, R2, 0x1c0, RZ, 0xc0, !PT ;  /* 0x000001c002027812 */ /* 0x000fe200078ec0ff */
[----:B------:R-:W-:Y:S01]  /*1020*/  IMAD.MOV.U32 R15, RZ, RZ, 0x10 ;  /* 0x00000010ff0f7424 */ /* 0x000fe200078e00ff */
[----:B------:R-:W-:Y:S01]  /*1030*/  LOP3.LUT R3, R4, 0x1c0, RZ, 0xc0, !PT ;  /* 0x000001c004037812 */ /* 0x000fe200078ec0ff */
[----:B------:R-:W-:Y:S01]  /*1040*/  IMAD R0, R12, 0x200, R10 ;  /* 0x000002000c007824 */ /* 0x000fe200078e020a */
[----:B------:R-:W-:Y:S01]  /*1050*/  LOP3.LUT R11, R11, 0x7ffffe00, R7, 0xf8, !PT ;  /* 0x7ffffe000b0b7812 */ /* 0x000fe200078ef807 */
[----:B------:R-:W-:Y:S01]  /*1060*/  IMAD R7, R204, 0x200, R5 ;  /* 0x00000200cc077824 */ /* 0x000fe200078e0205 */
[----:B------:R-:W-:Y:S01]  /*1070*/  LOP3.LUT R6, R2, 0x8, R6, 0xf8, !PT ;  /* 0x0000000802067812 */ /* 0x000fe200078ef806 */
[----:B------:R-:W-:Y:S01]  /*1080*/  STL [R1+0x7c], R16 ;  /* 0x00007c1001007387 */ /* 0x000fe20000100800 */
[----:B------:R-:W-:Y:S01]  /*1090*/  SHF.R.U32.HI R5, RZ, 0x3, R2 ;  /* 0x00000003ff057819 */ /* 0x000fe20000011602 */
[----:B------:R-:W-:Y:S01]  /*10a0*/  IMAD.SHL.U32 R208, R11, 0x2, RZ ;  /* 0x000000020bd07824 */ /* 0x000fe200078e00ff */
[----:B------:R-:W-:-:S02]  /*10b0*/  LEA.HI R2, R3, R3, RZ, 0x1d ;  /* 0x0000000303027211 */ /* 0x000fc400078fe8ff */
[----:B------:R-:W-:Y:S02]  /*10c0*/  SEL R4, R15, 0xfffffff0, !P4 ;  /* 0xfffffff00f047807 */ /* 0x000fe40006000000 */
[----:B------:R-:W-:Y:S01]  /*10d0*/  SEL R3, R14, 0xffffffe0, !P3 ;  /* 0xffffffe00e037807 */ /* 0x000fe20005800000 */
[----:B------:R-:W-:Y:S01]  /*10e0*/  IMAD.U32 R7, R7, 0x2, R2 ;  /* 0x0000000207077824 */ /* 0x000fe200078e0002 */
[----:B------:R-:W-:Y:S01]  /*10f0*/  LOP3.LUT R5, R6, R5, RZ, 0x3c, !PT ;  /* 0x0000000506057212 */ /* 0x000fe200078e3cff */
[----:B------:R-:W-:Y:S01]  /*1100*/  IMAD.SHL.U32 R6, R13, 0x40, RZ ;  /* 0x000000400d067824 */ /* 0x000fe200078e00ff */
[----:B------:R-:W-:Y:S01]  /*1110*/  LOP3.LUT R2, R9, 0x7ffffffc, RZ, 0xc0, !PT ;  /* 0x7ffffffc09027812 */ /* 0x000fe200078ec0ff */
[----:B------:R-:W-:Y:S01]  /*1120*/  IMAD.IADD R4, R4, 0x1, R3 ;  /* 0x0000000104047824 */ /* 0x000fe200078e0203 */
[----:B------:R-:W-:Y:S01]  /*1130*/  LEA R12, R7, 0x80, 0x1 ;  /* 0x00000080070c7811 */ /* 0x000fe200078e08ff */
[----:B------:R-:W-:Y:S01]  /*1140*/  IMAD.MOV.U32 R9, RZ, RZ, 0x40 ;  /* 0x00000040ff097424 */ /* 0x000fe200078e00ff */
[----:B------:R-:W-:Y:S01]  /*1150*/  LOP3.LUT R3, R5, 0x7ffffe00, R6, 0xf8, !PT ;  /* 0x7ffffe0005037812 */ /* 0x000fe200078ef806 */
[----:B------:R-:W-:Y:S01]  /*1160*/  IMAD.IADD R2, R17, 0x1, -R2 ;  /* 0x0000000111027824 */ /* 0x000fe200078e0a02 */
[----:B------:R-:W-:-:S02]  /*1170*/  IADD3 R5, R18, 0x40, RZ ;  /* 0x0000004012057810 */ /* 0x000fc40007ffe0ff */
[----:B------:R-:W-:Y:S01]  /*1180*/  SEL R6, R14, 0xffffffe0, !P1 ;  /* 0xffffffe00e067807 */ /* 0x000fe20004800000 */
[----:B------:R-:W-:Y:S01]  /*1190*/  IMAD.SHL.U32 R7, R2, 0x2, RZ ;  /* 0x0000000202077824 */ /* 0x000fe200078e00ff */
[----:B------:R-:W-:Y:S01]  /*11a0*/  LEA R198, R3, 0x100, 0x1 ;  /* 0x0000010003c67811 */ /* 0x000fe200078e08ff */
[----:B------:R1:W-:Y:S01]  /*11b0*/  STL [R1+0x10], R5 ;  /* 0x0000100501007387 */ /* 0x0003e20000100800 */
[----:B------:R-:W-:Y:S01]  /*11c0*/  IMAD R2, R8, 0x8, R16 ;  /* 0x0000000808027824 */ /* 0x000fe200078e0210 */
[----:B------:R-:W-:Y:S01]  /*11d0*/  LEA R196, R0, 0x8100, 0x1 ;  /* 0x0000810000c47811 */ /* 0x000fe200078e08ff */
[----:B------:R-:W-:Y:S01]  /*11e0*/  IMAD.IADD R10, R12, 0x1, R6 ;  /* 0x000000010c0a7824 */ /* 0x000fe200078e0206 */
[----:B------:R2:W-:Y:S01]  /*11f0*/  STL [R1+0x48], R7 ;  /* 0x0000480701007387 */ /* 0x0005e20000100800 */
[----:B------:R-:W-:Y:S01]  /*1200*/  SEL R0, R9, 0xffffffc0, !P3 ;  /* 0xffffffc009007807 */ /* 0x000fe20005800000 */
[--C-:B------:R-:W-:Y:S02]  /*1210*/  IMAD R204, R204, 0x800, R198.reuse ;  /* 0x00000800cccc7824 */ /* 0x100fe400078e02c6 */
[----:B------:R-:W-:Y:S01]  /*1220*/  STL [R1+0x58], R12 ;  /* 0x0000580c01007387 */ /* 0x000fe20000100800 */
[----:B------:R-:W-:-:S02]  /*1230*/  IMAD R203, R4, 0x2, R198 ;  /* 0x0000000204cb7824 */ /* 0x000fc400078e02c6 */
[----:B------:R-:W-:Y:S01]  /*1240*/  IMAD.IADD R199, R198, 0x1, R0 ;  /* 0x00000001c6c77824 */ /* 0x000fe200078e0200 */
[----:B------:R3:W-:Y:S01]  /*1250*/  STL [R1+0x80], R2 ;  /* 0x0000800201007387 */ /* 0x0007e20000100800 */
[----:B------:R-:W-:-:S03]  /*1260*/  IMAD.IADD R207, R0, 0x1, R204 ;  /* 0x0000000100cf7824 */ /* 0x000fc600078e02cc */
[----:B------:R-:W-:Y:S01]  /*1270*/  STL [R1+0x64], R10 ;  /* 0x0000640a01007387 */ /* 0x000fe20000100800 */
[----:B-1----:R-:W-:Y:S02]  /*1280*/  SEL R5, R9, 0xffffffc0, !P2 ;  /* 0xffffffc009057807 */ /* 0x002fe40005000000 */
[----:B--2---:R-:W-:-:S03]  /*1290*/  IADD3 R7, R12, -0x10, RZ ;  /* 0xfffffff00c077810 */ /* 0x004fc60007ffe0ff */
[C---:B------:R-:W-:Y:S01]  /*12a0*/  IMAD.IADD R8, R12.reuse, 0x1, R5 ;  /* 0x000000010c087824 */ /* 0x040fe200078e0205 */
[----:B------:R-:W-:-:S04]  /*12b0*/  @P0 IADD3 R7, R12, 0x10, RZ ;  /* 0x000000100c070810 */ /* 0x000fc80007ffe0ff */
[----:B------:R1:W-:Y:S01]  /*12c0*/  STL [R1+0x74], R8 ;  /* 0x0000740801007387 */ /* 0x0003e20000100800 */
[--C-:B------:R-:W-:Y:S01]  /*12d0*/  IMAD.IADD R3, R6, 0x1, R7.reuse ;  /* 0x0000000106037824 */ /* 0x100fe200078e0207 */
[----:B---3--:R-:W-:Y:S01]  /*12e0*/  SEL R2, R14, 0xffffffe0, !P4 ;  /* 0xffffffe00e027807 */ /* 0x008fe20006000000 */
[----:B------:R-:W-:Y:S01]  /*12f0*/  IMAD.IADD R6, R5, 0x1, R7 ;  /* 0x0000000105067824 */ /* 0x000fe200078e0207 */
[----:B------:R2:W-:Y:S02]  /*1300*/  STL [R1+0x5c], R7 ;  /* 0x00005c0701007387 */ /* 0x0005e40000100800 */
[--C-:B------:R-:W-:Y:S01]  /*1310*/  IADD3 R201, R0, R198, R2.reuse ;  /* 0x000000c600c97210 */ /* 0x100fe20007ffe002 */
[----:B------:R-:W-:Y:S02]  /*1320*/  IMAD.IADD R200, R198, 0x1, R2 ;  /* 0x00000001c6c87824 */ /* 0x000fe400078e0202 */
[----:B------:R-:W-:Y:S02]  /*1330*/  IMAD.IADD R205, R2, 0x1, R204 ;  /* 0x0000000102cd7824 */ /* 0x000fe400078e02cc */
[----:B------:R-:W-:-:S02]  /*1340*/  IMAD.IADD R2, R3, 0x1, R5 ;  /* 0x0000000103027824 */ /* 0x000fc400078e0205 */
[----:B------:R-:W-:Y:S02]  /*1350*/  IMAD.IADD R206, R0, 0x1, R205 ;  /* 0x0000000100ce7824 */ /* 0x000fe400078e02cd */
[----:B-1----:R-:W-:-:S05]  /*1360*/  IMAD.IADD R8, R10, 0x1, R5 ;  /* 0x000000010a087824 */ /* 0x002fca00078e0205 */
[----:B------:R2:W-:Y:S04]  /*1370*/  STL [R1+0x70], R8 ;  /* 0x0000700801007387 */ /* 0x0005e80000100800 */
[----:B------:R2:W-:Y:S04]  /*1380*/  STL [R1+0x6c], R6 ;  /* 0x00006c0601007387 */ /* 0x0005e80000100800 */
[----:B------:R2:W-:Y:S04]  /*1390*/  STL [R1+0x60], R3 ;  /* 0x0000600301007387 */ /* 0x0005e80000100800 */
[----:B------:R2:W-:Y:S02]  /*13a0*/  STL [R1+0x68], R2 ;  /* 0x0000680201007387 */ /* 0x0005e40000100800 */
.L_x_203:
[----:B------:R-:W3:Y:S01]  /*13b0*/  LDL R0, [R1+0x34] ;  /* 0x0000340001007983 */ /* 0x000ee20000100800 */
[----:B------:R-:W-:Y:S01]  /*13c0*/  IMAD.MOV.U32 R14, RZ, RZ, 0x4 ;  /* 0x00000004ff0e7424 */ /* 0x000fe200078e00ff */
[----:B------:R-:W-:-:S02]  /*13d0*/  ISETP.NE.U32.AND P1, PT, RZ, c[0x0][0x370], PT ;  /* 0x0000dc00ff007a0c */ /* 0x000fc40003f25070 */
[----:B------:R-:W4:Y:S02]  /*13e0*/  LDL R10, [R1+0x30] ;  /* 0x00003000010a7983 */ /* 0x000f240000100800 */
[----:B------:R-:W-:Y:S01]  /*13f0*/  ISETP.NE.AND.EX P1, PT, RZ, c[0x0][0x374], PT, P1 ;  /* 0x0000dd00ff007a0c */ /* 0x000fe20003f25310 */
[----:B--23--:R-:W-:-:S05]  /*1400*/  IMAD.WIDE R2, R0, R14, c[0x0][0x588] ;  /* 0x0001620000027625 */ /* 0x00cfca00078e020e */
[----:B------:R-:W2:Y:S01]  /*1410*/  LDG.E R16, [R2.64] ;  /* 0x0000000602107981 */ /* 0x000ea2000c1e1900 */
[----:B------:R-:W-:Y:S01]  /*1420*/  ISETP.NE.U32.AND P4, PT, RZ, c[0x0][0x360], PT ;  /* 0x0000d800ff007a0c */ /* 0x000fe20003f85070 */
[----:B------:R-:W-:Y:S01]  /*1430*/  CS2R R8, SRZ ;  /* 0x0000000000087805 */ /* 0x000fe2000001ff00 */
[----:B------:R-:W-:Y:S02]  /*1440*/  ISETP.NE.U32.AND P6, PT, RZ, c[0x0][0x350], PT ;  /* 0x0000d400ff007a0c */ /* 0x000fe40003fc5070 */
[----:B------:R-:W-:Y:S02]  /*1450*/  ISETP.NE.AND.EX P4, PT, RZ, c[0x0][0x364], PT, P4 ;  /* 0x0000d900ff007a0c */ /* 0x000fe40003f85340 */
[----:B------:R-:W-:Y:S01]  /*1460*/  ISETP.NE.AND.EX P6, PT, RZ, c[0x0][0x354], PT, P6 ;  /* 0x0000d500ff007a0c */ /* 0x000fe20003fc5360 */
[----:B------:R-:W-:Y:S01]  /*1470*/  IMAD.MOV.U32 R11, RZ, RZ, RZ ;  /* 0x000000ffff0b7224 */ /* 0x000fe200078e00ff */
[----:B--2---:R-:W-:Y:S01]  /*1480*/  SHF.R.S32.HI R12, RZ, 0x1f, R16 ;  /* 0x0000001fff0c7819 */ /* 0x004fe20000011410 */
[----:B------:R1:W-:Y:S01]  /*1490*/  STL [R1+0x20], R16 ;  /* 0x0000201001007387 */ /* 0x0003e20000100800 */
[----:B------:R-:W-:-:S04]  /*14a0*/  @P1 LEA R2, P0, R16, c[0x0][0x370], 0x2 ;  /* 0x0000dc0010021a11 */ /* 0x000fc800078010ff */
[C-C-:B------:R-:W-:Y:S02]  /*14b0*/  @P1 LEA.HI.X R3, R16.reuse, c[0x0][0x374], R12.reuse, 0x2, P0 ;  /* 0x0000dd0010031a11 */ /* 0x140fe400000f140c */
[----:B------:R-:W-:Y:S02]  /*14c0*/  ISETP.NE.U32.AND P0, PT, RZ, c[0x0][0x348], PT ;  /* 0x0000d200ff007a0c */ /* 0x000fe40003f05070 */
[C---:B------:R-:W-:Y:S01]  /*14d0*/  LEA R4, P3, R16.reuse, c[0x0][0x348], 0x2 ;  /* 0x0000d20010047a11 */ /* 0x040fe200078610ff */
[----:B------:R2:W5:Y:S01]  /*14e0*/  @P1 LDG.E R8, [R2.64] ;  /* 0x0000000602081981 */ /* 0x000562000c1e1900 */
[----:B------:R-:W-:Y:S02]  /*14f0*/  ISETP.NE.AND.EX P0, PT, RZ, c[0x0][0x34c], PT, P0 ;  /* 0x0000d300ff007a0c */ /* 0x000fe40003f05300 */
[C---:B------:R-:W-:Y:S02]  /*1500*/  @P4 LEA R6, P1, R16.reuse, c[0x0][0x360], 0x2 ;  /* 0x0000d80010064a11 */ /* 0x040fe400078210ff */
[----:B------:R-:W-:-:S02]  /*1510*/  LEA.HI.X R5, R16, c[0x0][0x34c], R12, 0x2, P3 ;  /* 0x0000d30010057a11 */ /* 0x000fc400018f140c */
[----:B------:R-:W-:-:S05]  /*1520*/  @P4 LEA.HI.X R7, R16, c[0x0][0x364], R12, 0x2, P1 ;  /* 0x0000d90010074a11 */ /* 0x000fca00008f140c */
[----:B------:R1:W5:Y:S04]  /*1530*/  @P4 LDG.E R15, [R6.64] ;  /* 0x00000006060f4981 */ /* 0x000368000c1e1900 */
[----:B------:R1:W5:Y:S01]  /*1540*/  @P0 LDG.E R11, [R4.64] ;  /* 0x00000006040b0981 */ /* 0x000362000c1e1900 */
[----:B--2---:R-:W-:-:S04]  /*1550*/  LEA R2, P2, R16, c[0x0][0x350], 0x2 ;  /* 0x0000d40010027a11 */ /* 0x004fc800078410ff */
[----:B------:R-:W-:-:S05]  /*1560*/  LEA.HI.X R3, R16, c[0x0][0x354], R12, 0x2, P2 ;  /* 0x0000d50010037a11 */ /* 0x000fca00010f140c */
[----:B------:R1:W5:Y:S01]  /*1570*/  @P6 LDG.E R9, [R2.64] ;  /* 0x0000000602096981 */ /* 0x000362000c1e1900 */
[----:B----4-:R-:W-:-:S05]  /*1580*/  LOP3.LUT R29, R10, 0xffff, RZ, 0xc0, !PT ;  /* 0x0000ffff0a1d7812 */ /* 0x010fca00078ec0ff */
[----:B------:R1:W-:Y:S01]  /*1590*/  STL [R1+0x4c], R29 ;  /* 0x00004c1d01007387 */ /* 0x0003e20000100800 */
[----:B------:R-:W-:Y:S01]  /*15a0*/  YIELD ;  /* 0x0000000000007946 */ /* 0x000fe20003800000 */
[----:B------:R-:W-:Y:S05]  /*15b0*/  @P4 BRA `(.L_x_133) ;  /* 0x0000005000004947 */ /* 0x000fea0003800000 */
[----:B-----5:R-:W-:Y:S01]  /*15c0*/  MOV R15, c[0x0][0x168] ;  /* 0x00005a00000f7a02 */ /* 0x020fe20000000f00 */
[----:B------:R-:W-:Y:S05]  /*15d0*/  @!P0 BRA `(.L_x_133) ;  /* 0x0000003000008947 */ /* 0x000fea0003800000 */
[----:B-1----:R-:W2:Y:S04]  /*15e0*/  LDG.E R6, [R4.64] ;  /* 0x0000000604067981 */ /* 0x002ea8000c1e1900 */
[----:B------:R-:W2:Y:S02]  /*15f0*/  LDG.E R0, [R4.64+0x4] ;  /* 0x0000040604007981 */ /* 0x000ea4000c1e1900 */
[----:B--2---:R-:W-:Y:S02]  /*1600*/  IADD3 R15, -R6, R0, RZ ;  /* 0x00000000060f7210 */ /* 0x004fe40007ffe1ff */
.L_x_133:
[----:B------:R-:W-:-:S04]  /*1610*/  ISETP.NE.U32.AND P1, PT, RZ, c[0x0][0x368], PT ;  /* 0x0000da00ff007a0c */ /* 0x000fc80003f25070 */
[----:B------:R-:W-:-:S13]  /*1620*/  ISETP.NE.AND.EX P1, PT, RZ, c[0x0][0x36c], PT, P1 ;  /* 0x0000db00ff007a0c */ /* 0x000fda0003f25310 */
[----:B------:R-:W-:Y:S05]  /*1630*/  @!P1 BRA `(.L_x_134) ;  /* 0x0000004000009947 */ /* 0x000fea0003800000 */
[----:B-1----:R-:W-:-:S04]  /*1640*/  LEA R2, P1, R16, c[0x0][0x368], 0x2 ;  /* 0x0000da0010027a11 */ /* 0x002fc800078210ff */
[----:B------:R-:W-:-:S05]  /*1650*/  LEA.HI.X R3, R16, c[0x0][0x36c], R12, 0x2, P1 ;  /* 0x0000db0010037a11 */ /* 0x000fca00008f140c */
[----:B------:R1:W5:Y:S01]  /*1660*/  LDG.E R0, [R2.64] ;  /* 0x0000000602007981 */ /* 0x000362000c1e1900 */
[----:B------:R-:W-:Y:S05]  /*1670*/  BRA `(.L_x_135) ;  /* 0x0000005000007947 */ /* 0x000fea0003800000 */
.L_x_134:
[----:B------:R-:W-:Y:S01]  /*1680*/  MOV R0, c[0x0][0x1d0] ;  /* 0x0000740000007a02 */ /* 0x000fe20000000f00 */
[----:B------:R-:W-:Y:S05]  /*1690*/  @!P6 BRA `(.L_x_135) ;  /* 0x000000300000e947 */ /* 0x000fea0003800000 */
[----:B-1----:R-:W2:Y:S04]  /*16a0*/  LDG.E R4, [R2.64] ;  /* 0x0000000602047981 */ /* 0x002ea8000c1e1900 */
[----:B------:R-:W2:Y:S02]  /*16b0*/  LDG.E R0, [R2.64+0x4] ;  /* 0x0000040602007981 */ /* 0x000ea4000c1e1900 */
[----:B--2---:R-:W-:-:S05]  /*16c0*/  IADD3 R0, -R4, R0, RZ ;  /* 0x0000000004007210 */ /* 0x004fca0007ffe1ff */
.L_x_135:
[--C-:B-----5:R-:W-:Y:S01]  /*16d0*/  IMAD.IADD R26, R0, 0x1, -R8.reuse ;  /* 0x00000001001a7824 */ /* 0x120fe200078e0a08 */
[----:B------:R-:W-:Y:S01]  /*16e0*/  LOP3.LUT R0, R10, 0xff000000, RZ, 0xc0, !PT ;  /* 0xff0000000a007812 */ /* 0x000fe200078ec0ff */
[----:B-1----:R-:W-:Y:S01]  /*16f0*/  IMAD.MOV.U32 R2, RZ, RZ, RZ ;  /* 0x000000ffff027224 */ /* 0x002fe200078e00ff */
[----:B------:R-:W-:Y:S01]  /*1700*/  BSSY B0, `(.L_x_136) ;  /* 0x000002e000007945 */ /* 0x000fe20003800000 */
[----:B------:R-:W-:Y:S01]  /*1710*/  IMAD.IADD R13, R9, 0x1, R8 ;  /* 0x00000001090d7824 */ /* 0x000fe200078e0208 */
[----:B------:R-:W-:-:S02]  /*1720*/  IADD3 R3, R26, 0x6f, RZ ;  /* 0x0000006f1a037810 */ /* 0x000fc40007ffe0ff */
[----:B------:R-:W-:Y:S02]  /*1730*/  SHF.R.U32.HI R4, RZ, 0x8, R0 ;  /* 0x00000008ff047819 */ /* 0x000fe40000011600 */
[----:B------:R-:W-:Y:S01]  /*1740*/  ISETP.GE.AND P1, PT, R26, 0x1, PT ;  /* 0x000000011a00780c */ /* 0x000fe20003f26270 */
[----:B------:R-:W-:Y:S01]  /*1750*/  IMAD.HI R2, R3, -0x6db6db6d, R2 ;  /* 0x9249249303027827 */ /* 0x000fe200078e0202 */
[----:B------:R-:W-:-:S04]  /*1760*/  LOP3.LUT R3, R10, 0xff0000, RZ, 0xc0, !PT ;  /* 0x00ff00000a037812 */ /* 0x000fc800078ec0ff */
[----:B------:R-:W-:Y:S02]  /*1770*/  LEA.HI R3, R3, R4, RZ, 0x10 ;  /* 0x0000000403037211 */ /* 0x000fe400078f80ff */
[----:B------:R-:W-:Y:S02]  /*1780*/  SHF.R.U32.HI R0, RZ, 0x1f, R2 ;  /* 0x0000001fff007819 */ /* 0x000fe40000011602 */
[----:B------:R-:W-:Y:S02]  /*1790*/  LOP3.LUT R17, R3, 0xff, RZ, 0xc0, !PT ;  /* 0x000000ff03117812 */ /* 0x000fe400078ec0ff */
[----:B------:R-:W-:Y:S02]  /*17a0*/  SHF.R.U32.HI R5, RZ, 0x10, R3 ;  /* 0x00000010ff057819 */ /* 0x000fe40000011603 */
[----:B------:R-:W-:Y:S01]  /*17b0*/  LEA.HI.SX32 R10, R2, R0, 0x1a ;  /* 0x00000000020a7211 */ /* 0x000fe200078fd2ff */
[----:B------:R1:W-:Y:S01]  /*17c0*/  STL [R1+0x54], R17 ;  /* 0x0000541101007387 */ /* 0x0003e20000100800 */
[----:B------:R-:W-:-:S03]  /*17d0*/  IMAD.MOV.U32 R2, RZ, RZ, RZ ;  /* 0x000000ffff027224 */ /* 0x000fc600078e00ff */
[----:B------:R1:W-:Y:S01]  /*17e0*/  STL [R1+0x50], R5 ;  /* 0x0000500501007387 */ /* 0x0003e20000100800 */
[----:B------:R-:W-:Y:S05]  /*17f0*/  @!P1 BRA `(.L_x_137) ;  /* 0x000001e000009947 */ /* 0x000fea0003800000 */
[----:B------:R-:W-:Y:S01]  /*1800*/  ISETP.NE.AND P1, PT, R5, RZ, PT ;  /* 0x000000ff0500720c */ /* 0x000fe20003f25270 */
[----:B------:R-:W-:-:S03]  /*1810*/  IMAD.MOV.U32 R4, RZ, RZ, RZ ;  /* 0x000000ffff047224 */ /* 0x000fc600078e00ff */
[----:B------:R-:W-:-:S04]  /*1820*/  SEL R0, R5, c[0x0][0x338], P1 ;  /* 0x0000ce0005007a07 */ /* 0x000fc80000800000 */
[----:B------:R-:W-:Y:S02]  /*1830*/  IABS R3, R0 ;  /* 0x0000000000037213 */ /* 0x000fe40000000000 */
[----:B------:R-:W-:Y:S02]  /*1840*/  IADD3 R6, R10, -0x1, R0 ;  /* 0xffffffff0a067810 */ /* 0x000fe40007ffe000 */
[----:B------:R-:W2:Y:S02]  /*1850*/  I2F.RP R2, R3 ;  /* 0x0000000300027306 */ /* 0x000ea40000209400 */
[----:B------:R-:W-:-:S06]  /*1860*/  IABS R9, R6 ;  /* 0x0000000600097213 */ /* 0x000fcc0000000000 */
[----:B--2---:R-:W2:Y:S02]  /*1870*/  MUFU.RCP R2, R2 ;  /* 0x0000000200027308 */ /* 0x004ea40000001000 */
[----:B--2---:R-:W-:-:S06]  /*1880*/  IADD3 R2, R2, 0xffffffe, RZ ;  /* 0x0ffffffe02027810 */ /* 0x004fcc0007ffe0ff */
[----:B-1----:R-:W1:Y:S02]  /*1890*/  F2I.FTZ.U32.TRUNC.NTZ R5, R2 ;  /* 0x0000000200057305 */ /* 0x002e64000021f000 */
[----:B-1----:R-:W-:-:S04]  /*18a0*/  IMAD.MOV R2, RZ, RZ, -R5 ;  /* 0x000000ffff027224 */ /* 0x002fc800078e0a05 */
        /* <DEDUP_REMOVED lines=13> */
[----:B------:R-:W-:Y:S02]  /*1980*/  ISETP.GE.U32.AND P3, PT, R4, R3, PT ;  /* 0x000000030400720c */ /* 0x000fe40003f66070 */
[----:B------:R-:W-:-:S04]  /*1990*/  LOP3.LUT R3, R6, R0, RZ, 0x3c, !PT ;  /* 0x0000000006037212 */ /* 0x000fc800078e3cff */
[----:B------:R-:W-:-:S07]  /*19a0*/  ISETP.GE.AND P1, PT, R3, RZ, PT ;  /* 0x000000ff0300720c */ /* 0x000fce0003f26270 */
[----:B------:R-:W-:-:S06]  /*19b0*/  @P3 IADD3 R2, R2, 0x1, RZ ;  /* 0x0000000102023810 */ /* 0x000fcc0007ffe0ff */
[----:B------:R-:W-:Y:S01]  /*19c0*/  @!P1 IMAD.MOV R2, RZ, RZ, -R2 ;  /* 0x000000ffff029224 */ /* 0x000fe200078e0a02 */
[----:B------:R-:W-:Y:S02]  /*19d0*/  @!P2 LOP3.LUT R2, RZ, R0, RZ, 0x33, !PT ;  /* 0x00000000ff02a212 */ /* 0x000fe400078e33ff */
.L_x_137:
[----:B------:R-:W-:Y:S05]  /*19e0*/  BSYNC B0 ;  /* 0x0000000000007941 */ /* 0x000fea0003800000 */
.L_x_136:
        /* <DEDUP_REMOVED lines=40> */
[----:B--2---:R-:W2:Y:S04]  /*1c70*/  LDL.64 R18, [R1+0x8] ;  /* 0x0000080001127983 */ /* 0x004ea80000100a00 */
[----:B------:R3:W2:Y:S04]  /*1c80*/  LDL.64 R30, [R1+0x8] ;  /* 0x00000800011e7983 */ /* 0x0006a80000100a00 */
[----:B------:R-:W4:Y:S01]  /*1c90*/  LDL R8, [R1+0x2c] ;  /* 0x00002c0001087983 */ /* 0x000f220000100800 */
[----:B------:R-:W-:-:S04]  /*1ca0*/  ISETP.NE.U32.AND P1, PT, RZ, c[0x0][0x340], PT ;  /* 0x0000d000ff007a0c */ /* 0x000fc80003f25070 */
[----:B------:R-:W-:-:S13]  /*1cb0*/  ISETP.NE.AND.EX P1, PT, RZ, c[0x0][0x344], PT, P1 ;  /* 0x0000d100ff007a0c */ /* 0x000fda0003f25310 */
[----:B------:R-:W-:-:S05]  /*1cc0*/  @P1 IMAD.WIDE R2, R16, R14, c[0x0][0x340] ;  /* 0x0000d00010021625 */ /* 0x000fca00078e020e */
[----:B------:R5:W3:Y:S01]  /*1cd0*/  @P1 LDG.E R14, [R2.64] ;  /* 0x00000006020e1981 */ /* 0x000ae2000c1e1900 */
[----:B------:R-:W-:Y:S02]  /*1ce0*/  SHF.R.S32.HI R0, RZ, 0x1f, R11 ;  /* 0x0000001fff007819 */ /* 0x000fe4000001140b */
[----:B------:R-:W-:Y:S01]  /*1cf0*/  MOV R4, c[0x0][0x2c4] ;  /* 0x0000b10000047a02 */ /* 0x000fe20000000f00 */
[----:B-1----:R-:W1:Y:S02]  /*1d00*/  S2R R5, SR_TID.X ;  /* 0x0000000000057919 */ /* 0x002e640000002100 */
[----:B------:R-:W-:Y:S01]  /*1d10*/  IMAD R0, R0, c[0x0][0x178], RZ ;  /* 0x00005e0000007a24 */ /* 0x000fe200078e02ff */
[----:B------:R-:W-:Y:S02]  /*1d20*/  ISETP.NE.AND P2, PT, R4, 0x1, PT ;  /* 0x000000010400780c */ /* 0x000fe40003f45270 */
[--C-:B-1----:R-:W-:Y:S02]  /*1d30*/  SHF.R.S32.HI R251, RZ, 0x1f, R5.reuse ;  /* 0x0000001ffffb7819 */ /* 0x102fe40000011405 */
[----:B------:R-:W-:-:S02]  /*1d40*/  SHF.R.S32.HI R146, RZ, 0x1f, R5 ;  /* 0x0000001fff927819 */ /* 0x000fc40000011405 */
[-C--:B------:R-:W-:Y:S02]  /*1d50*/  LEA.HI R251, R251, R5.reuse, RZ, 0x3 ;  /* 0x00000005fbfb7211 */ /* 0x080fe400078f18ff */
[----:B------:R-:W-:Y:S02]  /*1d60*/  LEA.HI R146, R146, R5, RZ, 0x3 ;  /* 0x0000000592927211 */ /* 0x000fe400078f18ff */
[----:B------:R-:W-:Y:S02]  /*1d70*/  LOP3.LUT R251, R251, 0xfffffff8, RZ, 0xc0, !PT ;  /* 0xfffffff8fbfb7812 */ /* 0x000fe400078ec0ff */
[----:B------:R-:W-:-:S03]  /*1d80*/  SHF.R.S32.HI R146, RZ, 0x3, R146 ;  /* 0x00000003ff927819 */ /* 0x000fc60000011492 */
[----:B------:R-:W-:Y:S02]  /*1d90*/  IMAD.IADD R251, R5, 0x1, -R251 ;  /* 0x0000000105fb7824 */ /* 0x000fe400078e0afb */
[----:B--2---:R-:W-:-:S05]  /*1da0*/  IMAD.MOV.U32 R30, RZ, RZ, R18 ;  /* 0x000000ffff1e7224 */ /* 0x004fca00078e0012 */
[----:B------:R-:W-:-:S05]  /*1db0*/  SHF.R.S32.HI R31, RZ, 0x1f, R30 ;  /* 0x0000001fff1f7819 */ /* 0x000fca000001141e */
[----:B------:R-:W-:Y:S04]  /*1dc0*/  STL [R1+0xc], R31 ;  /* 0x00000c1f01007387 */ /* 0x000fe80000100800 */
[----:B------:R-:W2:Y:S01]  /*1dd0*/  LDL R252, [R1+0x10] ;  /* 0x0000100001fc7983 */ /* 0x000ea20000100800 */
[----:B------:R-:W-:Y:S01]  /*1de0*/  LEA R5, R251, R146, 0x5 ;  /* 0x00000092fb057211 */ /* 0x000fe200078e28ff */
[C---:B------:R-:W-:Y:S02]  /*1df0*/  IMAD R0, R11.reuse, c[0x0][0x17c], R0 ;  /* 0x00005f000b007a24 */ /* 0x040fe400078e0200 */
[----:B-----5:R-:W-:Y:S01]  /*1e00*/  IMAD.WIDE.U32 R2, R11, c[0x0][0x178], RZ ;  /* 0x00005e000b027a25 */ /* 0x020fe200078e00ff */
[----:B----4-:R-:W-:-:S03]  /*1e10*/  LEA R5, R8, R5, 0x7 ;  /* 0x0000000508057211 */ /* 0x010fc600078e38ff */
[----:B------:R-:W-:Y:S01]  /*1e20*/  IMAD.IADD R3, R3, 0x1, R0 ;  /* 0x0000000103037824 */ /* 0x000fe200078e0200 */
[----:B------:R-:W-:Y:S01]  /*1e30*/  SEL R6, R12, RZ, !P0 ;  /* 0x000000ff0c067207 */ /* 0x000fe20004000000 */
[----:B------:R-:W-:Y:S01]  /*1e40*/  @P2 IMAD.HI.U32 R7, R5, c[0x0][0x2c8], RZ ;  /* 0x0000b20005072a27 */ /* 0x000fe200078e00ff */
[----:B------:R-:W-:-:S03]  /*1e50*/  SEL R4, R16, RZ, !P0 ;  /* 0x000000ff10047207 */ /* 0x000fc60004000000 */
[----:B------:R-:W-:-:S04]  /*1e60*/  IMAD.WIDE.U32 R2, R29, c[0x0][0x1b8], R2 ;  /* 0x00006e001d027a25 */ /* 0x000fc800078e0002 */
[----:B------:R-:W-:Y:S01]  /*1e70*/  IMAD.MOV.U32 R0, RZ, RZ, R5 ;  /* 0x000000ffff007224 */ /* 0x000fe200078e0005 */
[----:B------:R-:W-:Y:S01]  /*1e80*/  @P2 SHF.R.U32.HI R0, RZ, c[0x0][0x2cc], R7 ;  /* 0x0000b300ff002a19 */ /* 0x000fe20000011607 */
[----:B------:R-:W-:Y:S02]  /*1e90*/  IMAD R3, R29, c[0x0][0x1bc], R3 ;  /* 0x00006f001d037a24 */ /* 0x000fe400078e0203 */
[----:B------:R-:W-:Y:S02]  /*1ea0*/  IMAD R6, R6, c[0x0][0x1c0], RZ ;  /* 0x0000700006067a24 */ /* 0x000fe400078e02ff */
[----:B------:R-:W-:-:S04]  /*1eb0*/  IMAD.WIDE.U32 R2, R4, c[0x0][0x1c0], R2 ;  /* 0x0000700004027a25 */ /* 0x000fc800078e0002 */
[----:B------:R-:W-:Y:S01]  /*1ec0*/  IMAD R7, R4, c[0x0][0x1c4], R6 ;  /* 0x0000710004077a24 */ /* 0x000fe200078e0206 */
[----:B------:R-:W-:Y:S02]  /*1ed0*/  SHF.R.S32.HI R6, RZ, 0x1f, R0 ;  /* 0x0000001fff067819 */ /* 0x000fe40000011400 */
[----:B------:R-:W-:Y:S01]  /*1ee0*/  IADD3 R4, -R0, RZ, RZ ;  /* 0x000000ff00047210 */ /* 0x000fe20007ffe1ff */
[----:B------:R-:W-:Y:S02]  /*1ef0*/  IMAD.IADD R3, R3, 0x1, R7 ;  /* 0x0000000103037824 */ /* 0x000fe400078e0207 */
[----:B------:R-:W-:Y:S02]  /*1f00*/  IMAD R6, R6, c[0x0][0x1b0], RZ ;  /* 0x00006c0006067a24 */ /* 0x000fe400078e02ff */
[----:B------:R-:W-:Y:S02]  /*1f10*/  IMAD R4, R4, c[0x0][0x2c4], R5 ;  /* 0x0000b10004047a24 */ /* 0x000fe400078e0205 */
[----:B------:R-:W-:-:S02]  /*1f20*/  IMAD R5, R0, c[0x0][0x1b4], R6 ;  /* 0x00006d0000057a24 */ /* 0x000fc400078e0206 */
[----:B------:R-:W-:Y:S01]  /*1f30*/  IMAD.WIDE.U32 R2, R0, c[0x0][0x1b0], R2 ;  /* 0x00006c0000027a25 */ /* 0x000fe200078e0002 */
[----:B------:R-:W-:Y:S02]  /*1f40*/  SHF.R.S32.HI R0, RZ, 0x1f, R4 ;  /* 0x0000001fff007819 */ /* 0x000fe40000011404 */
[----:B------:R-:W-:Y:S02]  /*1f50*/  SHF.R.S32.HI R6, RZ, 0x1f, R13 ;  /* 0x0000001fff067819 */ /* 0x000fe4000001140d */
[----:B------:R-:W-:Y:S01]  /*1f60*/  IADD3 R22, P0, R146, R13, RZ ;  /* 0x0000000d92167210 */ /* 0x000fe20007f1e0ff */
[----:B------:R-:W-:Y:S01]  /*1f70*/  IMAD R0, R0, c[0x0][0x1a8], RZ ;  /* 0x00006a0000007a24 */ /* 0x000fe200078e02ff */
[----:B------:R-:W-:Y:S02]  /*1f80*/  IADD3 R3, R3, R5, RZ ;  /* 0x0000000503037210 */ /* 0x000fe40007ffe0ff */
[----:B------:R-:W-:Y:S01]  /*1f90*/  LEA.HI.X.SX32 R27, R146, R6, 0x1, P0 ;  /* 0x00000006921b7211 */ /* 0x000fe200000f0eff */
[----:B------:R-:W-:-:S02]  /*1fa0*/  IMAD R0, R4, c[0x0][0x1ac], R0 ;  /* 0x00006b0004007a24 */ /* 0x000fc400078e0200 */
[----:B------:R-:W-:-:S04]  /*1fb0*/  IMAD.WIDE.U32 R2, R4, c[0x0][0x1a8], R2 ;  /* 0x00006a0004027a25 */ /* 0x000fc800078e0002 */
[----:B------:R-:W-:Y:S01]  /*1fc0*/  IMAD R4, R27, c[0x0][0x1e0], RZ ;  /* 0x000078001b047a24 */ /* 0x000fe200078e02ff */
[----:B------:R-:W-:Y:S01]  /*1fd0*/  LEA R8, R8, R146, 0x7 ;  /* 0x0000009208087211 */ /* 0x000fe200078e38ff */
[----:B------:R-:W-:Y:S01]  /*1fe0*/  IMAD.WIDE.U32 R6, R22, c[0x0][0x1e0], R30 ;  /* 0x0000780016067a25 */ /* 0x000fe200078e001e */
[----:B------:R-:W-:-:S03]  /*1ff0*/  LEA R5, P0, R2, c[0x0][0x160], 0x1 ;  /* 0x0000580002057a11 */ /* 0x000fc600078008ff */
[----:B------:R-:W-:Y:S02]  /*2000*/  IMAD R9, R22, c[0x0][0x1e4], R4 ;  /* 0x0000790016097a24 */ /* 0x000fe400078e0204 */
[----:B------:R-:W-:Y:S01]  /*2010*/  IMAD.IADD R0, R3, 0x1, R0 ;  /* 0x0000000103007824 */ /* 0x000fe200078e0200 */
[----:B------:R-:W-:Y:S01]  /*2020*/  IADD3 R10, R8, 0x20, RZ ;  /* 0x00000020080a7810 */ /* 0x000fe20007ffe0ff */
[----:B------:R-:W-:Y:S01]  /*2030*/  IMAD R4, R15, c[0x0][0x2c4], RZ ;  /* 0x0000b1000f047a24 */ /* 0x000fe200078e02ff */
[----:B------:R-:W-:Y:S01]  /*2040*/  IADD3 R3, R7, R9, RZ ;  /* 0x0000000907037210 */ /* 0x000fe20007ffe0ff */
[----:B------:R-:W-:Y:S01]  /*2050*/  WARPSYNC 0xffffffff ;  /* 0xffffffff00007948 */ /* 0x000fe20003800000 */
[----:B------:R-:W-:Y:S01]  /*2060*/  LEA.HI.X R0, R2, c[0x0][0x164], R0, 0x1, P0 ;  /* 0x0000590002007a11 */ /* 0x000fe200000f0c00 */
[----:B------:R-:W1:Y:S01]  /*2070*/  SHFL.IDX PT, R9, R5, RZ, 0x181f ;  /* 0x00181fff05097589 */ /* 0x000e6200000e0000 */
[----:B------:R-:W-:-:S03]  /*2080*/  ISETP.GE.AND P3, PT, R10, R4, PT ;  /* 0x000000040a00720c */ /* 0x000fc60003f66270 */
[----:B------:R-:W4:Y:S01]  /*2090*/  SHFL.IDX PT, R11, R0, RZ, 0x181f ;  /* 0x00181fff000b7589 */ /* 0x000f2200000e0000 */
[----:B------:R-:W-:-:S03]  /*20a0*/  IMAD.MOV.U32 R2, RZ, RZ, R6 ;  /* 0x000000ffff027224 */ /* 0x000fc600078e0006 */
[----:B------:R-:W5:Y:S01]  /*20b0*/  SHFL.IDX PT, R10, R5, 0x1, 0x181f ;  /* 0x00381f00050a7f89 */ /* 0x000f6200000e0000 */
[C---:B------:R-:W-:Y:S02]  /*20c0*/  ISETP.GE.AND P4, PT, R8.reuse, R4, PT ;  /* 0x000000040800720c */ /* 0x040fe40003f86270 */
[C---:B------:R-:W-:Y:S01]  /*20d0*/  IADD3 R7, R8.reuse, 0x40, RZ ;  /* 0x0000004008077810 */ /* 0x040fe20007ffe0ff */
[----:B------:R-:W4:Y:S01]  /*20e0*/  SHFL.IDX PT, R13, R0, 0x1, 0x181f ;  /* 0x00381f00000d7f89 */ /* 0x000f2200000e0000 */
[----:B------:R-:W-:-:S03]  /*20f0*/  IADD3 R6, R8, 0x60, RZ ;  /* 0x0000006008067810 */ /* 0x000fc60007ffe0ff */
[----:B------:R-:W5:Y:S04]  /*2100*/  SHFL.IDX PT, R8, R5, 0x2, 0x181f ;  /* 0x00581f0005087f89 */ /* 0x000f6800000e0000 */
[----:B------:R-:W2:Y:S01]  /*2110*/  SHFL.IDX PT, R19, R0, 0x2, 0x181f ;  /* 0x00581f0000137f89 */ /* 0x000ea200000e0000 */
[-C--:B------:R-:W-:Y:S02]  /*2120*/  ISETP.GE.AND P0, PT, R7, R4.reuse, PT ;  /* 0x000000040700720c */ /* 0x080fe40003f06270 */
[----:B---3--:R-:W-:Y:S01]  /*2130*/  @P1 SHF.R.S32.HI R7, RZ, 0x1f, R14 ;  /* 0x0000001fff071819 */ /* 0x008fe2000001140e */
[----:B------:R3:W2:Y:S01]  /*2140*/  SHFL.IDX PT, R18, R5, 0x3, 0x181f ;  /* 0x00781f0005127f89 */ /* 0x0006a200000e0000 */
[----:B------:R-:W-:Y:S01]  /*2150*/  @!P1 IMAD.MOV.U32 R14, RZ, RZ, R16 ;  /* 0x000000ffff0e9224 */ /* 0x000fe200078e0010 */
[----:B------:R-:W-:-:S02]  /*2160*/  ISETP.GE.AND P5, PT, R6, R4, PT ;  /* 0x000000040600720c */ /* 0x000fc40003fa6270 */
[----:B------:R-:W-:Y:S01]  /*2170*/  @!P1 MOV R7, R12 ;  /* 0x0000000c00079202 */ /* 0x000fe20000000f00 */
[----:B------:R-:W2:Y:S01]  /*2180*/  SHFL.IDX PT, R0, R0, 0x3, 0x181f ;  /* 0x00781f0000007f89 */ /* 0x000ea200000e0000 */
[----:B-1----:R-:W-:Y:S02]  /*2190*/  @!P4 LEA R6, P2, R30, R9, 0x1 ;  /* 0x000000091e06c211 */ /* 0x002fe400078408ff */
[----:B------:R-:W-:Y:S01]  /*21a0*/  SEL R24, R14, RZ, !P6 ;  /* 0x000000ff0e187207 */ /* 0x000fe20007000000 */
[----:B------:R-:W-:Y:S01]  /*21b0*/  BAR.SYNC.DEFER_BLOCKING 0x0 ;  /* 0x0000000000007b1d */ /* 0x000fe20000010000 */
[----:B------:R-:W-:Y:S02]  /*21c0*/  SEL R23, R7, RZ, !P6 ;  /* 0x000000ff07177207 */ /* 0x000fe40007000000 */
[C---:B----4-:R-:W-:Y:S02]  /*21d0*/  @!P4 LEA.HI.X R7, R30.reuse, R11, R31, 0x1, P2 ;  /* 0x0000000b1e07c211 */ /* 0x050fe400010f0c1f */
[----:B-----5:R-:W-:-:S04]  /*21e0*/  @!P3 LEA R16, P2, R30, R10, 0x1 ;  /* 0x0000000a1e10b211 */ /* 0x020fc800078408ff */
[C---:B------:R-:W-:Y:S02]  /*21f0*/  @!P3 LEA.HI.X R17, R30.reuse, R13, R31, 0x1, P2 ;  /* 0x0000000d1e11b211 */ /* 0x040fe400010f0c1f */
[----:B------:R-:W-:Y:S01]  /*2200*/  @!P0 LEA R12, P2, R30, R8, 0x1 ;  /* 0x000000081e0c8211 */ /* 0x000fe200078408ff */
[----:B------:R-:W-:Y:S01]  /*2210*/  IMAD.WIDE.U32 R2, R29, c[0x0][0x1e8], R2 ;  /* 0x00007a001d027a25 */ /* 0x000fe200078e0002 */
[----:B------:R-:W-:-:S03]  /*2220*/  MOV R25, 0x70 ;  /* 0x0000007000197802 */ /* 0x000fc60000000f00 */
[----:B------:R-:W-:Y:S02]  /*2230*/  IMAD R3, R29, c[0x0][0x1ec], R3 ;  /* 0x00007b001d037a24 */ /* 0x000fe400078e0203 */
[----:B------:R-:W-:Y:S01]  /*2240*/  IMAD R25, R250, -0x70, R25 ;  /* 0xffffff90fa197824 */ /* 0x000fe200078e0219 */
[----:B------:R-:W-:Y:S01]  /*2250*/  ISETP.GE.AND P1, PT, R30, c[0x0][0x198], PT ;  /* 0x000066001e007a0c */ /* 0x000fe20003f26270 */
[----:B------:R-:W-:Y:S01]  /*2260*/  IMAD.WIDE.U32 R232, R24, c[0x0][0x1f0], R2 ;  /* 0x00007c0018e87a25 */ /* 0x000fe200078e0002 */
[----:B------:R-:W-:Y:S02]  /*2270*/  IADD3 R145, R250, -0x1, RZ ;  /* 0xfffffffffa917810 */ /* 0x000fe40007ffe0ff */
[----:B------:R-:W-:Y:S02]  /*2280*/  IADD3 R144, R26, R25, RZ ;  /* 0x000000191a907210 */ /* 0x000fe40007ffe0ff */
[----:B------:R-:W-:Y:S01]  /*2290*/  SHF.R.S32.HI R28, RZ, 0x1f, R145 ;  /* 0x0000001fff1c7819 */ /* 0x000fe20000011491 */
[----:B------:R-:W-:-:S04]  /*22a0*/  IMAD.WIDE.U32 R2, R145, c[0x0][0x1e0], RZ ;  /* 0x0000780091027a25 */ /* 0x000fc800078e00ff */
[----:B------:R-:W-:Y:S02]  /*22b0*/  IMAD R21, R28, c[0x0][0x1e0], RZ ;  /* 0x000078001c157a24 */ /* 0x000fe400078e02ff */
[----:B------:R-:W-:Y:S01]  /*22c0*/  @!PT LDS RZ, [RZ] ;  /* 0x00000000fffff984 */ /* 0x000fe20000000800 */
[----:B------:R-:W-:Y:S01]  /*22d0*/  @!PT LDS RZ, [RZ] ;  /* 0x00000000fffff984 */ /* 0x000fe20000000800 */
[----:B------:R-:W-:Y:S01]  /*22e0*/  @!PT LDS RZ, [RZ] ;  /* 0x00000000fffff984 */ /* 0x000fe20000000800 */
[----:B------:R1:W-:Y:S02]  /*22f0*/  @!P4 LDGSTS.E.BYPASS.LTC128B.128 [R208+0x100], [R6.64], !P1 ;  /* 0x0010000006d0cfae */ /* 0x0003e4000c901d46 */
[----:B------:R-:W-:Y:S01]  /*2300*/  IMAD R21, R145, c[0x0][0x1e4], R21 ;  /* 0x0000790091157a24 */ /* 0x000fe200078e0215 */
[----:B------:R-:W-:Y:S02]  /*2310*/  MOV R230, R232 ;  /* 0x000000e800e67202 */ /* 0x000fe40000000f00 */
[----:B------:R-:W-:Y:S02]  /*2320*/  MOV R64, 0x40 ;  /* 0x0000004000407802 */ /* 0x000fe40000000f00 */
[----:B--2---:R-:W-:Y:S02]  /*2330*/  SHF.R.S32.HI R20, RZ, 0x1f, R252 ;  /* 0x0000001fff147819 */ /* 0x004fe400000114fc */
[----:B------:R-:W-:-:S04]  /*2340*/  @!P4 LEA R4, P6, R252, R9, 0x1 ;  /* 0x00000009fc04c211 */ /* 0x000fc800078c08ff */
[C---:B---3--:R-:W-:Y:S02]  /*2350*/  @!P4 LEA.HI.X R5, R252.reuse, R11, R20, 0x1, P6 ;  /* 0x0000000bfc05c211 */ /* 0x048fe400030f0c14 */
[----:B------:R-:W-:-:S04]  /*2360*/  @!P3 LEA R14, P6, R252, R10, 0x1 ;  /* 0x0000000afc0eb211 */ /* 0x000fc800078c08ff */
[----:B------:R-:W-:Y:S02]  /*2370*/  @!P3 LEA.HI.X R15, R252, R13, R20, 0x1, P6 ;  /* 0x0000000dfc0fb211 */ /* 0x000fe400030f0c14 */
[----:B------:R-:W-:Y:S02]  /*2380*/  @!P0 LEA.HI.X R13, R30, R19, R31, 0x1, P2 ;  /* 0x000000131e0d8211 */ /* 0x000fe400010f0c1f */
[----:B------:R-:W-:Y:S01]  /*2390*/  @!P0 LEA R10, P2, R252, R8, 0x1 ;  /* 0x00000008fc0a8211 */ /* 0x000fe200078408ff */
[----:B------:R-:W-:-:S03]  /*23a0*/  IMAD R9, R23, c[0x0][0x1f0], RZ ;  /* 0x00007c0017097a24 */ /* 0x000fc600078e02ff */
[----:B------:R-:W-:Y:S02]  /*23b0*/  @!P0 LEA.HI.X R11, R252, R19, R20, 0x1, P2 ;  /* 0x00000013fc0b8211 */ /* 0x000fe400010f0c14 */
[----:B------:R-:W-:Y:S01]  /*23c0*/  @!P5 LEA R8, P2, R30, R18, 0x1 ;  /* 0x000000121e08d211 */ /* 0x000fe200078408ff */
[----:B------:R-:W-:Y:S01]  /*23d0*/  IMAD R19, R24, c[0x0][0x1f4], R9 ;  /* 0x00007d0018137a24 */ /* 0x000fe200078e0209 */
[----:B------:R-:W-:Y:S02]  /*23e0*/  ISETP.GE.AND P6, PT, R252, c[0x0][0x198], PT ;  /* 0x00006600fc007a0c */ /* 0x000fe40003fc6270 */
[----:B------:R-:W-:Y:S02]  /*23f0*/  @!P5 LEA.HI.X R9, R30, R0, R31, 0x1, P2 ;  /* 0x000000001e09d211 */ /* 0x000fe400010f0c1f */
[----:B------:R-:W-:Y:S01]  /*2400*/  @!P5 LEA R18, P2, R252, R18, 0x1 ;  /* 0x00000012fc12d211 */ /* 0x000fe200078408ff */
[----:B------:R-:W-:-:S03]  /*2410*/  IMAD.IADD R231, R233, 0x1, R19 ;  /* 0x00000001e9e77824 */ /* 0x000fc600078e0213 */
[----:B------:R-:W-:Y:S02]  /*2420*/  @!P5 LEA.HI.X R19, R252, R0, R20, 0x1, P2 ;  /* 0x00000000fc13d211 */ /* 0x000fe400010f0c14 */
[----:B------:R-:W-:-:S03]  /*2430*/  IMNMX R0, R144, 0x70, PT ;  /* 0x0000007090007817 */ /* 0x000fc60003800200 */
[----:B------:R2:W-:Y:S02]  /*2440*/  @!P4 LDGSTS.E.BYPASS.LTC128B.128 [R208+0x4100], [R4.64], !P6 ;  /* 0x0410000004d0cfae */ /* 0x0005e4000f101d46 */
[----:B------:R-:W-:Y:S02]  /*2450*/  IMAD.IADD R0, R0, 0x1, -R146 ;  /* 0x0000000100007824 */ /* 0x000fe400078e0a92 */
[----:B------:R-:W-:Y:S01]  /*2460*/  IMAD.IADD R20, R3, 0x1, R21 ;  /* 0x0000000103147824 */ /* 0x000fe200078e0215 */
[----:B------:R3:W-:Y:S02]  /*2470*/  @!P3 LDGSTS.E.BYPASS.LTC128B.128 [R208+0x1100], [R16.64], !P1 ;  /* 0x0110000010d0bfae */ /* 0x0007e4000c901d46 */
[C---:B------:R-:W-:Y:S02]  /*2480*/  ISETP.GE.AND P4, PT, R0.reuse, 0x1, PT ;  /* 0x000000010000780c */ /* 0x040fe40003f86270 */
[----:B------:R4:W-:Y:S01]  /*2490*/  @!P3 LDGSTS.E.BYPASS.LTC128B.128 [R208+0x5100], [R14.64], !P6 ;  /* 0x051000000ed0bfae */ /* 0x0009e2000f101d46 */
[----:B------:R-:W-:Y:S01]  /*24a0*/  ISETP.GE.AND P3, PT, R0, 0x21, PT ;  /* 0x000000210000780c */ /* 0x000fe20003f66270 */
[----:B------:R-:W-:-:S02]  /*24b0*/  IMAD.WIDE.U32 R2, R2, 0x70, R230 ;  /* 0x0000007002027825 */ /* 0x000fc400078e00e6 */
[----:B------:R5:W-:Y:S04]  /*24c0*/  @!P0 LDGSTS.E.BYPASS.LTC128B.128 [R208+0x2100], [R12.64], !P1 ;  /* 0x021000000cd08fae */ /* 0x000be8000c901d46 */
[----:B------:R3:W-:Y:S04]  /*24d0*/  @!P0 LDGSTS.E.BYPASS.LTC128B.128 [R208+0x6100], [R10.64], !P6 ;  /* 0x061000000ad08fae */ /* 0x0007e8000f101d46 */
[----:B------:R4:W-:Y:S01]  /*24e0*/  @!P5 LDGSTS.E.BYPASS.LTC128B.128 [R208+0x3100], [R8.64], !P1 ;  /* 0x0310000008d0dfae */ /* 0x0009e2000c901d46 */
[----:B--2---:R-:W-:Y:S01]  /*24f0*/  MOV R5, 0x20 ;  /* 0x0000002000057802 */ /* 0x004fe20000000f00 */
[----:B------:R-:W-:Y:S01]  /*2500*/  IMAD R4, R20, 0x70, RZ ;  /* 0x0000007014047824 */ /* 0x000fe200078e02ff */
[----:B------:R-:W-:Y:S01]  /*2510*/  ISETP.GE.AND P2, PT, R0, 0x41, PT ;  /* 0x000000410000780c */ /* 0x000fe20003f46270 */
[----:B------:R2:W-:Y:S02]  /*2520*/  @!P5 LDGSTS.E.BYPASS.LTC128B.128 [R208+0x7100], [R18.64], !P6 ;  /* 0x0710000012d0dfae */ /* 0x0005e4000f101d46 */
[----:B------:R-:W-:-:S02]  /*2530*/  IMAD.IADD R3, R3, 0x1, R4 ;  /* 0x0000000103037824 */ /* 0x000fc400078e0204 */
[----:B-1----:R-:W-:Y:S01]  /*2540*/  IMAD.WIDE.U32 R6, R5, c[0x0][0x1e0], RZ ;  /* 0x0000780005067a25 */ /* 0x002fe200078e00ff */
[----:B---3--:R-:W-:-:S03]  /*2550*/  @P4 LEA R10, P1, R2, c[0x0][0x1c8], 0x1 ;  /* 0x00007200020a4a11 */ /* 0x008fc600078208ff */
[----:B------:R-:W-:Y:S01]  /*2560*/  IMAD R5, R5, c[0x0][0x1e4], RZ ;  /* 0x0000790005057a24 */ /* 0x000fe200078e02ff */
[----:B------:R-:W-:Y:S01]  /*2570*/  ISETP.GE.AND P6, PT, R30, c[0x0][0x1d4], PT ;  /* 0x000075001e007a0c */ /* 0x000fe20003fc6270 */
[----:B------:R-:W0:Y:S01]  /*2580*/  LDGDEPBAR ;  /* 0x00000000000079af */ /* 0x000e220000000000 */
[----:B------:R-:W-:Y:S02]  /*2590*/  @P4 LEA.HI.X R11, R2, c[0x0][0x1cc], R3, 0x1, P1 ;  /* 0x00007300020b4a11 */ /* 0x000fe400008f0c03 */
[----:B------:R-:W-:Y:S02]  /*25a0*/  ISETP.GE.AND P1, PT, R0, 0x61, PT ;  /* 0x000000610000780c */ /* 0x000fe40003f26270 */
[----:B------:R-:W-:-:S04]  /*25b0*/  @P3 IADD3 R4, P0, R2, R6, RZ ;  /* 0x0000000602043210 */ /* 0x000fc80007f1e0ff */
[----:B------:R-:W-:Y:S01]  /*25c0*/  @P3 IADD3.X R0, R3, R7, R5, P0, !PT ;  /* 0x0000000703003210 */ /* 0x000fe200007fe405 */
[----:B------:R-:W-:Y:S01]  /*25d0*/  IMAD.WIDE.U32 R6, R64, c[0x0][0x1e0], RZ ;  /* 0x0000780040067a25 */ /* 0x000fe200078e00ff */
[----:B----4-:R-:W-:Y:S01]  /*25e0*/  @P3 LEA R8, P0, R4, c[0x0][0x1c8], 0x1 ;  /* 0x0000720004083a11 */ /* 0x010fe200078008ff */
[----:B------:R1:W-:Y:S02]  /*25f0*/  @P4 LDGSTS.E.BYPASS.LTC128B.128 [R208+0x8100], [R10.64], !P6 ;  /* 0x081000000ad04fae */ /* 0x0003e4000f101d46 */
[----:B------:R-:W-:Y:S01]  /*2600*/  IMAD R5, R64, c[0x0][0x1e4], RZ ;  /* 0x0000790040057a24 */ /* 0x000fe200078e02ff */
[----:B------:R-:W-:Y:S01]  /*2610*/  @P3 LEA.HI.X R9, R4, c[0x0][0x1cc], R0, 0x1, P0 ;  /* 0x0000730004093a11 */ /* 0x000fe200000f0c00 */
[----:B------:R-:W-:Y:S01]  /*2620*/  @P1 IMAD.MOV.U32 R0, RZ, RZ, 0x60 ;  /* 0x00000060ff001424 */ /* 0x000fe200078e00ff */
[----:B------:R-:W-:Y:S02]  /*2630*/  @P2 IADD3 R4, P0, R2, R6, RZ ;  /* 0x0000000602042210 */ /* 0x000fe40007f1e0ff */
[----:B------:R-:W-:-:S02]  /*2640*/  ISETP.GE.AND P5, PT, R252, c[0x0][0x1d4], PT ;  /* 0x00007500fc007a0c */ /* 0x000fc40003fa6270 */
[----:B------:R-:W-:Y:S01]  /*2650*/  @P2 IADD3.X R5, R3, R7, R5, P0, !PT ;  /* 0x0000000703052210 */ /* 0x000fe200007fe405 */
[----:B------:R-:W-:Y:S01]  /*2660*/  @P1 IMAD.WIDE.U32 R2, R0, c[0x0][0x1e0], R2 ;  /* 0x0000780000021a25 */ /* 0x000fe200078e0002 */
[----:B------:R-:W-:-:S03]  /*2670*/  @P2 LEA R6, P0, R4, c[0x0][0x1c8], 0x1 ;  /* 0x0000720004062a11 */ /* 0x000fc600078008ff */
[----:B------:R-:W-:Y:S01]  /*2680*/  @P1 IMAD R0, R0, c[0x0][0x1e4], RZ ;  /* 0x0000790000001a24 */ /* 0x000fe200078e02ff */
[----:B------:R-:W-:Y:S01]  /*2690*/  @P2 LEA.HI.X R7, R4, c[0x0][0x1cc], R5, 0x1, P0 ;  /* 0x0000730004072a11 */ /* 0x000fe200000f0c05 */
[----:B------:R-:W-:Y:S01]  /*26a0*/  IMAD R5, R27, c[0x0][0x208], RZ ;  /* 0x000082001b057a24 */ /* 0x000fe200078e02ff */
[----:B------:R-:W-:Y:S02]  /*26b0*/  @P1 LEA R4, P0, R2, c[0x0][0x1c8], 0x1 ;  /* 0x0000720002041a11 */ /* 0x000fe400078008ff */
[----:B------:R-:W-:Y:S01]  /*26c0*/  @P1 IADD3 R0, R3, R0, RZ ;  /* 0x0000000003001210 */ /* 0x000fe20007ffe0ff */
[----:B------:R-:W-:Y:S01]  /*26d0*/  IMAD R3, R22, c[0x0][0x20c], R5 ;  /* 0x0000830016037a24 */ /* 0x000fe200078e0205 */
[----:B------:R1:W-:Y:S02]  /*26e0*/  @P4 LDGSTS.E.BYPASS.LTC128B.128 [R208+0xb900], [R10.64+0x80], !P5 ;  /* 0x0b9000800ad04fae */ /* 0x0003e4000e901d46 */
[----:B------:R-:W-:Y:S02]  /*26f0*/  @P1 LEA.HI.X R5, R2, c[0x0][0x1cc], R0, 0x1, P0 ;  /* 0x0000730002051a11 */ /* 0x000fe400000f0c00 */
[----:B------:R3:W-:Y:S04]  /*2700*/  @P3 LDGSTS.E.BYPASS.LTC128B.128 [R208+0x9100], [R8.64], !P6 ;  /* 0x0910000008d03fae */ /* 0x0007e8000f101d46 */
[----:B------:R3:W-:Y:S04]  /*2710*/  @P3 LDGSTS.E.BYPASS.LTC128B.128 [R208+0xc900], [R8.64+0x80], !P5 ;  /* 0x0c90008008d03fae */ /* 0x0007e8000e901d46 */
[----:B------:R4:W-:Y:S04]  /*2720*/  @P2 LDGSTS.E.BYPASS.LTC128B.128 [R208+0xa100], [R6.64], !P6 ;  /* 0x0a10000006d02fae */ /* 0x0009e8000f101d46 */
[----:B------:R4:W-:Y:S04]  /*2730*/  @P2 LDGSTS.E.BYPASS.LTC128B.128 [R208+0xd900], [R6.64+0x80], !P5 ;  /* 0x0d90008006d02fae */ /* 0x0009e8000e901d46 */
[----:B------:R1:W-:Y:S04]  /*2740*/  @P1 LDGSTS.E.BYPASS.LTC128B.128 [R208+0xb100], [R4.64], !P6 ;  /* 0x0b10000004d01fae */ /* 0x0003e8000f101d46 */
[----:B------:R1:W-:Y:S04]  /*2750*/  @P1 LDGSTS.E.BYPASS.LTC128B.128 [R208+0xe900], [R4.64+0x80], !P5 ;  /* 0x0e90008004d01fae */ /* 0x0003e8000e901d46 */
[----:B------:R-:W0:Y:S01]  /*2760*/  LDGDEPBAR ;  /* 0x00000000000079af */ /* 0x000e220000000000 */
[----:B------:R-:W-:-:S04]  /*2770*/  DEPBAR.LE SB0, 0x1 ;  /* 0x000080400000791a */ /* 0x000fc80000000000 */
[----:B------:R-:W-:Y:S01]  /*2780*/  BAR.SYNC.DEFER_BLOCKING 0x0 ;  /* 0x0000000000007b1d */ /* 0x000fe20000010000 */
[----:B-----5:R-:W-:-:S04]  /*2790*/  IMAD.WIDE.U32 R12, R22, c[0x0][0x208], R30 ;  /* 0x00008200160c7a25 */ /* 0x020fc800078e001e */
[----:B------:R-:W-:Y:S01]  /*27a0*/  IMAD.MOV.U32 R2, RZ, RZ, R12 ;  /* 0x000000ffff027224 */ /* 0x000fe200078e000c */
[----:B------:R-:W-:Y:S01]  /*27b0*/  IADD3 R3, R13, R3, RZ ;  /* 0x000000030d037210 */ /* 0x000fe20007ffe0ff */
        /* <DEDUP_REMOVED lines=8> */
[----:B------:R-:W-:Y:S01]  /*2840*/  BAR.SYNC.DEFER_BLOCKING 0x0 ;  /* 0x0000000000007b1d */ /* 0x000fe20000010000 */
[----:B------:R-:W-:-:S04]  /*2850*/  IMAD.WIDE.U32 R2, R29, c[0x0][0x210], R2 ;  /* 0x000084001d027a25 */ /* 0x000fc800078e0002 */
[----:B------:R-:W-:Y:S01]  /*2860*/  IMAD R0, R28, c[0x0][0x208], RZ ;  /* 0x000082001c007a24 */ /* 0x000fe200078e02ff */
[----:B------:R-:W5:Y:S01]  /*2870*/  S2R R14, SR_TID.X ;  /* 0x00000000000e7919 */ /* 0x000f620000002100 */
[----:B------:R-:W-:Y:S02]  /*2880*/  IMAD R3, R29, c[0x0][0x214], R3 ;  /* 0x000085001d037a24 */ /* 0x000fe400078e0203 */
[----:B-1----:R-:W-:Y:S02]  /*2890*/  IMAD R5, R23, c[0x0][0x218], RZ ;  /* 0x0000860017057a24 */ /* 0x002fe400078e02ff */
[----:B----4-:R-:W-:-:S04]  /*28a0*/  IMAD.WIDE.U32 R6, R145, c[0x0][0x208], RZ ;  /* 0x0000820091067a25 */ /* 0x010fc800078e00ff */
[----:B------:R-:W-:Y:S02]  /*28b0*/  IMAD R4, R145, c[0x0][0x20c], R0 ;  /* 0x0000830091047a24 */ /* 0x000fe400078e0200 */
[C---:B------:R-:W-:Y:S02]  /*28c0*/  IMAD R0, R24.reuse, c[0x0][0x21c], R5 ;  /* 0x0000870018007a24 */ /* 0x040fe400078e0205 */
[----:B------:R-:W-:Y:S01]  /*28d0*/  IMAD.WIDE.U32 R10, R24, c[0x0][0x218], R2 ;  /* 0x00008600180a7a25 */ /* 0x000fe200078e0002 */
[----:B------:R-:W-:-:S04]  /*28e0*/  DEPBAR.LE SB0, 0x0 ;  /* 0x000080000000791a */ /* 0x000fc80000000000 */
[----:B------:R-:W-:Y:S01]  /*28f0*/  BAR.SYNC.DEFER_BLOCKING 0x0 ;  /* 0x0000000000007b1d */ /* 0x000fe20000010000 */
[----:B------:R-:W-:Y:S01]  /*2900*/  IADD3 R2, R7, R4, RZ ;  /* 0x0000000407027210 */ /* 0x000fe20007ffe0ff */
[----:B---3--:R-:W-:Y:S01]  /*2910*/  IMAD.MOV.U32 R8, RZ, RZ, R10 ;  /* 0x000000ffff087224 */ /* 0x008fe200078e000a */
[----:B------:R-:W-:-:S03]  /*2920*/  IADD3 R9, R11, R0, RZ ;  /* 0x000000000b097210 */ /* 0x000fc60007ffe0ff */
[----:B------:R-:W-:Y:S02]  /*2930*/  IMAD R0, R2, 0x70, RZ ;  /* 0x0000007002007824 */ /* 0x000fe400078e02ff */
[----:B------:R-:W-:Y:S01]  /*2940*/  IMAD.WIDE.U32 R2, R6, 0x70, R8 ;  /* 0x0000007006027825 */ /* 0x000fe200078e0008 */
[----:B------:R-:W-:Y:S01]  /*2950*/  MOV R15, c[0x0][0x208] ;  /* 0x00008200000f7a02 */ /* 0x000fe20000000f00 */
[----:B------:R1:W-:Y:S03]  /*2960*/  STL.64 [R1+0x40], R10 ;  /* 0x0000400a01007387 */ /* 0x0003e60000100a00 */
[----:B------:R-:W-:Y:S02]  /*2970*/  IADD3 R0, R3, R0, RZ ;  /* 0x0000000003007210 */ /* 0x000fe40007ffe0ff */
[----:B------:R-:W-:Y:S02]  /*2980*/  LEA R4, P0, R2, c[0x0][0x1f8], 0x1 ;  /* 0x00007e0002047a11 */ /* 0x000fe400078008ff */
[----:B------:R-:W-:Y:S01]  /*2990*/  SHF.L.U32 R12, R15, 0x6, RZ ;  /* 0x000000060f0c7819 */ /* 0x000fe200000006ff */
[----:B------:R3:W-:Y:S01]  /*29a0*/  STL.64 [R1+0x38], R8 ;  /* 0x0000380801007387 */ /* 0x0007e20000100a00 */
[----:B-----5:R-:W-:-:S02]  /*29b0*/  ISETP.GT.AND P3, PT, R14, 0x7f, PT ;  /* 0x0000007f0e00780c */ /* 0x020fc40003f64270 */
[----:B------:R-:W-:Y:S01]  /*29c0*/  LEA.HI.X R5, R2, c[0x0][0x1fc], R0, 0x1, P0 ;  /* 0x00007f0002057a11 */ /* 0x000fe200000f0c00 */
[----:B------:R-:W4:Y:S01]  /*29d0*/  LDSM.16.M88.4 R20, [R196] ;  /* 0x00000000c414783b */ /* 0x000f220000000200 */
[----:B------:R-:W-:Y:S02]  /*29e0*/  SEL R0, RZ, 0x1, P6 ;  /* 0x00000001ff007807 */ /* 0x000fe40003000000 */
[----:B------:R-:W-:Y:S01]  /*29f0*/  SEL R3, RZ, 0x2, P5 ;  /* 0x00000002ff037807 */ /* 0x000fe20002800000 */
[----:B------:R-:W-:Y:S01]  /*2a00*/  LDSM.16.M88.4 R28, [R196+0x800] ;  /* 0x00080000c41c783b */ /* 0x000fe20000000200 */
[----:B------:R-:W-:Y:S02]  /*2a10*/  LOP3.LUT P4, RZ, R251, 0x2, RZ, 0xc0, !PT ;  /* 0x00000002fbff7812 */ /* 0x000fe4000788c0ff */
[----:B------:R-:W-:Y:S01]  /*2a20*/  IADD3 R202, R196, 0x20, RZ ;  /* 0x00000020c4ca7810 */ /* 0x000fe20007ffe0ff */
[----:B------:R-:W-:Y:S04]  /*2a30*/  LDSM.16.M88.4 R36, [R196+0x1000] ;  /* 0x00100000c424783b */ /* 0x000fe80000000200 */
[----:B------:R-:W-:Y:S01]  /*2a40*/  LDSM.16.M88.4 R40, [R196+0x1800] ;  /* 0x00180000c428783b */ /* 0x000fe20000000200 */
[----:B-1----:R-:W-:-:S03]  /*2a50*/  IMAD.MOV.U32 R11, RZ, RZ, 0x6 ;  /* 0x00000006ff0b7424 */ /* 0x002fc600078e00ff */
[----:B------:R-:W-:Y:S02]  /*2a60*/  LDSM.16.M88.4 R48, [R196+0x2000] ;  /* 0x00200000c430783b */ /* 0x000fe40000000200 */
[----:B------:R-:W-:Y:S02]  /*2a70*/  SHF.L.U64.HI R11, R15, R11, c[0x0][0x20c] ;  /* 0x000083000f0b7619 */ /* 0x000fe4000001020b */
[----:B------:R-:W-:Y:S01]  /*2a80*/  LDSM.16.M88.4 R60, [R196+0x2800] ;  /* 0x00280000c43c783b */ /* 0x000fe20000000200 */
[----:B---3--:R-:W-:-:S03]  /*2a90*/  IADD3 R8, P0, R12, R4, RZ ;  /* 0x000000040c087210 */ /* 0x008fc60007f1e0ff */
[----:B------:R-:W-:Y:S01]  /*2aa0*/  LDSM.16.M88.4 R68, [R196+0x3000] ;  /* 0x00300000c444783b */ /* 0x000fe20000000200 */
[----:B------:R-:W-:Y:S02]  /*2ab0*/  IADD3.X R9, R11, R5, RZ, P0, !PT ;  /* 0x000000050b097210 */ /* 0x000fe400007fe4ff */
[----:B------:R-:W-:Y:S02]  /*2ac0*/  IADD3 R6, P0, R8, R12, RZ ;  /* 0x0000000c08067210 */ /* 0x000fe40007f1e0ff */
[----:B------:R-:W-:Y:S02]  /*2ad0*/  IADD3 R12, P2, P1, R12, 0x80, R4 ;  /* 0x000000800c0c7810 */ /* 0x000fe4000795e004 */
[----:B------:R-:W-:Y:S01]  /*2ae0*/  IADD3 R3, R0, R3, RZ ;  /* 0x0000000300037210 */ /* 0x000fe20007ffe0ff */
[----:B------:R-:W-:Y:S01]  /*2af0*/  IMAD.X R7, R9, 0x1, R11, P0 ;  /* 0x0000000109077824 */ /* 0x000fe200000e060b */
[----:B------:R-:W-:Y:S02]  /*2b00*/  @!P3 MOV R14, c[0x0][0x20c] ;  /* 0x00008300000eba02 */ /* 0x000fe40000000f00 */
[----:B------:R-:W-:-:S02]  /*2b10*/  @!P3 LEA R10, P0, R15, R6, 0x6 ;  /* 0x000000060f0ab211 */ /* 0x000fc400078030ff */
[----:B------:R-:W-:Y:S02]  /*2b20*/  IADD3.X R13, R11, RZ, R5, P2, P1 ;  /* 0x000000ff0b0d7210 */ /* 0x000fe400017e2405 */
[----:B------:R-:W-:Y:S02]  /*2b30*/  IADD3 R2, R25, R26, -R146 ;  /* 0x0000001a19027210 */ /* 0x000fe40007ffe892 */
[----:B------:R-:W-:Y:S02]  /*2b40*/  LOP3.LUT P2, RZ, R3, 0x1, RZ, 0xc0, !PT ;  /* 0x0000000103ff7812 */ /* 0x000fe4000784c0ff */
[----:B------:R-:W-:Y:S02]  /*2b50*/  @!P3 LEA.HI.X R11, R15, R7, R14, 0x6, P0 ;  /* 0x000000070f0bb211 */ /* 0x000fe400000f340e */
[----:B------:R-:W-:Y:S01]  /*2b60*/  ISETP.LT.OR P0, PT, R2, 0x1, !P2 ;  /* 0x000000010200780c */ /* 0x000fe20005701670 */
[----:B------:R-:W-:Y:S01]  /*2b70*/  IMAD.MOV.U32 R0, RZ, RZ, R202 ;  /* 0x000000ffff007224 */ /* 0x000fe200078e00ca */
[----:B------:R-:W-:-:S02]  /*2b80*/  @P4 IADD3 R0, R196, -0x20, RZ ;  /* 0xffffffe0c4004810 */ /* 0x000fc40007ffe0ff */
[----:B------:R-:W-:-:S03]  /*2b90*/  LOP3.LUT P1, RZ, R3, 0x2, RZ, 0xc0, !PT ;  /* 0x0000000203ff7812 */ /* 0x000fc6000782c0ff */
[----:B------:R-:W1:Y:S04]  /*2ba0*/  LDSM.16.M88.4 R32, [R0] ;  /* 0x000000000020783b */ /* 0x000e680000000200 */
[----:B------:R-:W3:Y:S04]  /*2bb0*/  LDSM.16.M88.4 R44, [R0+0x800] ;  /* 0x00080000002c783b */ /* 0x000ee80000000200 */
[----:B------:R-:W5:Y:S04]  /*2bc0*/  LDSM.16.M88.4 R56, [R0+0x1000] ;  /* 0x001000000038783b */ /* 0x000f680000000200 */
[----:B------:R-:W-:Y:S04]  /*2bd0*/  LDSM.16.M88.4 R52, [R0+0x1800] ;  /* 0x001800000034783b */ /* 0x000fe80000000200 */
[----:B------:R-:W1:Y:S04]  /*2be0*/  LDSM.16.M88.4 R76, [R0+0x2000] ;  /* 0x00200000004c783b */ /* 0x000e680000000200 */
[----:B------:R-:W-:Y:S04]  /*2bf0*/  LDSM.16.M88.4 R112, [R0+0x2800] ;  /* 0x002800000070783b */ /* 0x000fe80000000200 */
[----:B------:R1:W-:Y:S04]  /*2c00*/  LDSM.16.M88.4 R108, [R0+0x3000] ;  /* 0x00300000006c783b */ /* 0x0003e80000000200 */
[----:B------:R-:W-:Y:S01]  /*2c10*/  @!PT LDS RZ, [RZ] ;  /* 0x00000000fffff984 */ /* 0x000fe20000000800 */
[----:B------:R-:W-:Y:S01]  /*2c20*/  @!PT LDS RZ, [RZ] ;  /* 0x00000000fffff984 */ /* 0x000fe20000000800 */
[----:B------:R-:W-:Y:S01]  /*2c30*/  @!PT LDS RZ, [RZ] ;  /* 0x00000000fffff984 */ /* 0x000fe20000000800 */
[----:B------:R1:W-:Y:S01]  /*2c40*/  LDGSTS.E.BYPASS.LTC128B.128 [R208+0x100], [R4.64], !P0 ;  /* 0x0010000004d07fae */ /* 0x0003e2000c101d46 */
[C---:B------:R-:W-:Y:S01]  /*2c50*/  ISETP.LT.OR P0, PT, R2.reuse, 0x1, !P1 ;  /* 0x000000010200780c */ /* 0x040fe20004f01670 */
[C---:B----4-:R-:W-:Y:S08]  /*2c60*/  HMMA.16816.F32.BF16 R24, R128.reuse, R20, RZ ;  /* 0x000000148018723c */ /* 0x050ff000000418ff */
[----:B------:R-:W-:Y:S04]  /*2c70*/  HMMA.16816.F32.BF16 R20, R128, R22, RZ ;  /* 0x000000168014723c */ /* 0x000fe800000418ff */
[----:B------:R4:W-:Y:S01]  /*2c80*/  LDGSTS.E.BYPASS.LTC128B.128 [R208+0x3900], [R4.64+0x80], !P0 ;  /* 0x0390008004d07fae */ /* 0x0009e2000c101d46 */
[----:B------:R-:W-:-:S02]  /*2c90*/  ISETP.LT.OR P0, PT, R2, 0x21, !P2 ;  /* 0x000000210200780c */ /* 0x000fc40005701670 */
[----:B------:R-:W-:-:S11]  /*2ca0*/  ISETP.LT.OR P2, PT, R2, 0x41, !P2 ;  /* 0x000000410200780c */ /* 0x000fd60005741670 */
[----:B------:R2:W-:Y:S01]  /*2cb0*/  LDGSTS.E.BYPASS.LTC128B.128 [R208+0x1100], [R8.64], !P0 ;  /* 0x0110000008d07fae */ /* 0x0005e2000c101d46 */
[C---:B------:R-:W-:Y:S01]  /*2cc0*/  ISETP.LT.OR P0, PT, R2.reuse, 0x21, !P1 ;  /* 0x000000210200780c */ /* 0x040fe20004f01670 */
[C---:B-1----:R-:W-:Y:S08]  /*2cd0*/  HMMA.16816.F32.BF16 R72, R132.reuse, R32, R24 ;  /* 0x000000208448723c */ /* 0x042ff00000041818 */
[----:B------:R-:W-:Y:S04]  /*2ce0*/  HMMA.16816.F32.BF16 R84, R132, R34, R20 ;  /* 0x000000228454723c */ /* 0x000fe80000041814 */
[----:B------:R1:W-:Y:S04]  /*2cf0*/  LDGSTS.E.BYPASS.LTC128B.128 [R208+0x4900], [R12.64], !P0 ;  /* 0x049000000cd07fae */ /* 0x0003e8000c101d46 */
[----:B------:R-:W-:Y:S01]  /*2d00*/  HMMA.16816.F32.BF16 R32, R128, R30, RZ ;  /* 0x0000001e8020723c */ /* 0x000fe200000418ff */
[----:B------:R-:W-:Y:S01]  /*2d10*/  LOP3.LUT P0, RZ, R251, 0x4, RZ, 0xc0, !PT ;  /* 0x00000004fbff7812 */ /* 0x000fe2000780c0ff */
[----:B------:R4:W-:Y:S01]  /*2d20*/  LDGSTS.E.BYPASS.LTC128B.128 [R208+0x2100], [R6.64], !P2 ;  /* 0x0210000006d07fae */ /* 0x0009e2000d101d46 */
[----:B------:R-:W-:-:S02]  /*2d30*/  ISETP.LT.OR P1, PT, R2, 0x41, !P1 ;  /* 0x000000410200780c */ /* 0x000fc40004f21670 */
[----:B------:R-:W-:Y:S02]  /*2d40*/  SEL R0, R64, 0xffffffc0, !P0 ;  /* 0xffffffc040007807 */ /* 0x000fe40004000000 */
[C---:B------:R-:W-:Y:S02]  /*2d50*/  @!P3 ISETP.LT.OR P2, PT, R2.reuse, 0x61, P6 ;  /* 0x000000610200b80c */ /* 0x040fe40003741670 */
[----:B------:R-:W-:Y:S02]  /*2d60*/  @!P3 ISETP.LT.OR P0, PT, R2, 0x61, P5 ;  /* 0x000000610200b80c */ /* 0x000fe40002f01670 */
[C---:B------:R-:W-:Y:S01]  /*2d70*/  IADD3 R2, R196.reuse, R0, RZ ;  /* 0x00000000c4027210 */ /* 0x040fe20007ffe0ff */
[C---:B--2---:R-:W-:Y:S04]  /*2d80*/  HMMA.16816.F32.BF16 R16, R128.reuse, R28, RZ ;  /* 0x0000001c8010723c */ /* 0x044fe800000418ff */
[----:B------:R4:W-:Y:S04]  /*2d90*/  LDGSTS.E.BYPASS.LTC128B.128 [R208+0x5900], [R6.64+0x80], !P1 ;  /* 0x0590008006d07fae */ /* 0x0009e8000c901d46 */
[----:B------:R2:W-:Y:S01]  /*2da0*/  @!P3 LDGSTS.E.BYPASS.LTC128B.128 [R208+0x3100], [R10.64], !P2 ;  /* 0x031000000ad0bfae */ /* 0x0005e2000d101d46 */
[----:B------:R-:W-:Y:S03]  /*2db0*/  HMMA.16816.F32.BF16 R28, R128, R36, RZ ;  /* 0x00000024801c723c */ /* 0x000fe600000418ff */
[----:B------:R2:W-:Y:S01]  /*2dc0*/  @!P3 LDGSTS.E.BYPASS.LTC128B.128 [R208+0x6900], [R10.64+0x80], !P0 ;  /* 0x069000800ad0bfae */ /* 0x0005e2000c101d46 */
[----:B------:R-:W-:-:S03]  /*2dd0*/  @P4 IADD3 R202, R196, -0x20, RZ ;  /* 0xffffffe0c4ca4810 */ /* 0x000fc60007ffe0ff */
[----:B------:R-:W0:Y:S01]  /*2de0*/  LDGDEPBAR ;  /* 0x00000000000079af */ /* 0x000e220000000000 */
[----:B---3--:R-:W-:Y:S03]  /*2df0*/  HMMA.16816.F32.BF16 R104, R132, R46, R32 ;  /* 0x0000002e8468723c */ /* 0x008fe60000041820 */
[----:B------:R-:W3:Y:S05]  /*2e00*/  LDSM.16.M88.4 R32, [R2] ;  /* 0x000000000220783b */ /* 0x000eea0000000200 */
[----:B-1----:R-:W-:Y:S01]  /*2e10*/  HMMA.16816.F32.BF16 R12, R128, R48, RZ ;  /* 0x00000030800c723c */ /* 0x002fe200000418ff */
[----:B------:R-:W-:-:S07]  /*2e20*/  IADD3 R197, R0, R202, RZ ;  /* 0x000000ca00c57210 */ /* 0x000fce0007ffe0ff */
[----:B------:R-:W-:Y:S01]  /*2e30*/  HMMA.16816.F32.BF16 R24, R128, R38, RZ ;  /* 0x000000268018723c */ /* 0x000fe200000418ff */
[----:B------:R-:W-:Y:S07]  /*2e40*/  LDSM.16.M88.4 R36, [R197+0x800] ;  /* 0x00080000c524783b */ /* 0x000fee0000000200 */
[----:B------:R-:W-:Y:S01]  /*2e50*/  HMMA.16816.F32.BF16 R100, R132, R44, R16 ;  /* 0x0000002c8464723c */ /* 0x000fe20000041810 */
[----:B------:R-:W-:Y:S07]  /*2e60*/  LDSM.16.M88.4 R44, [R2+0x800] ;  /* 0x00080000022c783b */ /* 0x000fee0000000200 */
[C---:B------:R-:W-:Y:S08]  /*2e70*/  HMMA.16816.F32.BF16 R20, R128.reuse, R40, RZ ;  /* 0x000000288014723c */ /* 0x040ff000000418ff */
[----:B------:R-:W-:Y:S01]  /*2e80*/  HMMA.16816.F32.BF16 R16, R128, R42, RZ ;  /* 0x0000002a8010723c */ /* 0x000fe200000418ff */
[----:B------:R-:W-:Y:S07]  /*2e90*/  LDSM.16.M88.4 R40, [R2+0x1000] ;  /* 0x001000000228783b */ /* 0x000fee0000000200 */
[----:B-----5:R-:W-:Y:S01]  /*2ea0*/  HMMA.16816.F32.BF16 R92, R132, R56, R28 ;  /* 0x00000038845c723c */ /* 0x020fe2000004181c */
[----:B------:R-:W1:Y:S07]  /*2eb0*/  LDSM.16.M88.4 R28, [R197] ;  /* 0x00000000c51c783b */ /* 0x000e6e0000000200 */
[----:B----4-:R-:W-:Y:S08]  /*2ec0*/  HMMA.16816.F32.BF16 R4, R128, R70, RZ ;  /* 0x000000468004723c */ /* 0x010ff000000418ff */
[C---:B------:R-:W-:Y:S08]  /*2ed0*/  HMMA.16816.F32.BF16 R88, R132.reuse, R76, R12 ;  /* 0x0000004c8458723c */ /* 0x040ff0000004180c */
[----:B------:R-:W-:Y:S01]  /*2ee0*/  HMMA.16816.F32.BF16 R80, R132, R58, R24 ;  /* 0x0000003a8450723c */ /* 0x000fe20000041818 */
[----:B------:R-:W-:Y:S07]  /*2ef0*/  LDSM.16.M88.4 R56, [R2+0x1800] ;  /* 0x001800000238783b */ /* 0x000fee0000000200 */
[----:B------:R-:W-:Y:S08]  /*2f00*/  HMMA.16816.F32.BF16 R12, R128, R62, RZ ;  /* 0x0000003e800c723c */ /* 0x000ff000000418ff */
[----:B---3--:R-:W-:Y:S08]  /*2f10*/  HMMA.16816.F32.BF16 R24, R164, R32, R72 ;  /* 0x00000020a418723c */ /* 0x008ff00000041848 */
[C---:B------:R-:W-:Y:S08]  /*2f20*/  HMMA.16816.F32.BF16 R64, R132.reuse, R52, R20 ;  /* 0x000000348440723c */ /* 0x040ff00000041814 */
[----:B------:R-:W-:Y:S01]  /*2f30*/  HMMA.16816.F32.BF16 R96, R132, R54, R16 ;  /* 0x000000368460723c */ /* 0x000fe20000041810 */
[----:B------:R-:W3:Y:S07]  /*2f40*/  LDSM.16.M88.4 R52, [R196+0x3800] ;  /* 0x00380000c434783b */ /* 0x000eee0000000200 */
[C---:B------:R-:W-:Y:S08]  /*2f50*/  HMMA.16816.F32.BF16 R20, R128.reuse, R50, RZ ;  /* 0x000000328014723c */ /* 0x040ff000000418ff */
[----:B------:R-:W-:Y:S08]  /*2f60*/  HMMA.16816.F32.BF16 R16, R128, R60, RZ ;  /* 0x0000003c8010723c */ /* 0x000ff000000418ff */
[----:B------:R-:W-:Y:S08]  /*2f70*/  HMMA.16816.F32.BF16 R124, R132, R110, R4 ;  /* 0x0000006e847c723c */ /* 0x000ff00000041804 */
[----:B------:R-:W-:Y:S01]  /*2f80*/  HMMA.16816.F32.BF16 R4, R164, R34, R84 ;  /* 0x00000022a404723c */ /* 0x000fe20000041854 */
[----:B------:R-:W-:Y:S04]  /*2f90*/  LDSM.16.M88.4 R84, [R196+0x4000] ;  /* 0x00400000c454783b */ /* 0x000fe80000000200 */
[----:B------:R-:W-:Y:S03]  /*2fa0*/  LDSM.16.M88.4 R32, [R197+0x2800] ;  /* 0x00280000c520783b */ /* 0x000fe60000000200 */
[----:B------:R-:W-:Y:S08]  /*2fb0*/  HMMA.16816.F32.BF16 R136, R132, R114, R12 ;  /* 0x000000728488723c */ /* 0x000ff0000004180c */
[----:B-1----:R-:W-:Y:S08]  /*2fc0*/  HMMA.16816.F32.BF16 R12, R172, R28, R24 ;  /* 0x0000001cac0c723c */ /* 0x002ff00000041818 */
[----:B--2---:R-:W-:Y:S01]  /*2fd0*/  HMMA.16816.F32.BF16 R8, R128, R68, RZ ;  /* 0x000000448008723c */ /* 0x004fe200000418ff */
[----:B------:R-:W-:Y:S07]  /*2fe0*/  LDSM.16.M88.4 R68, [R197+0x1000] ;  /* 0x00100000c544783b */ /* 0x000fee0000000200 */
[C---:B------:R-:W-:Y:S01]  /*2ff0*/  HMMA.16816.F32.BF16 R60, R132.reuse, R78, R20 ;  /* 0x0000004e843c723c */ /* 0x040fe20000041814 */
[----:B------:R-:W1:Y:S04]  /*3000*/  LDSM.16.M88.4 R76, [R202+0x3800] ;  /* 0x00380000ca4c783b */ /* 0x000e680000000200 */
[----:B------:R-:W2:Y:S03]  /*3010*/  LDSM.16.M88.4 R20, [R2+0x2800] ;  /* 0x002800000214783b */ /* 0x000ea60000000200 */
[----:B------:R-:W-:Y:S08]  /*3020*/  HMMA.16816.F32.BF16 R48, R132, R112, R16 ;  /* 0x000000708430723c */ /* 0x000ff00000041810 */
[C---:B------:R-:W-:Y:S01]  /*3030*/  HMMA.16816.F32.BF16 R16, R164.reuse, R44, R100 ;  /* 0x0000002ca410723c */ /* 0x040fe20000041864 */
[----:B------:R-:W-:Y:S07]  /*3040*/  LDSM.16.M88.4 R100, [R197+0x3800] ;  /* 0x00380000c564783b */ /* 0x000fee0000000200 */
[C---:B------:R-:W-:Y:S08]  /*3050*/  HMMA.16816.F32.BF16 R92, R164.reuse, R40, R92 ;  /* 0x00000028a45c723c */ /* 0x040ff0000004185c */
[----:B------:R-:W-:Y:S01]  /*3060*/  HMMA.16816.F32.BF16 R116, R164, R42, R80 ;  /* 0x0000002aa474723c */ /* 0x000fe20000041850 */
[----:B------:R-:W4:Y:S04]  /*3070*/  LDSM.16.M88.4 R40, [R2+0x3000] ;  /* 0x003000000228783b */ /* 0x000f280000000200 */
[----:B------:R-:W-:Y:S03]  /*3080*/  LDSM.16.M88.4 R80, [R202+0x4000] ;  /* 0x00400000ca50783b */ /* 0x000fe60000000200 */
[----:B------:R-:W-:Y:S08]  /*3090*/  HMMA.16816.F32.BF16 R4, R172, R30, R4 ;  /* 0x0000001eac04723c */ /* 0x000ff00000041804 */
[----:B---3--:R-:W-:Y:S08]  /*30a0*/  HMMA.16816.F32.BF16 R12, R180, R52, R12 ;  /* 0x00000034b40c723c */ /* 0x008ff0000004180c */
[----:B------:R-:W-:Y:S01]  /*30b0*/  HMMA.16816.F32.BF16 R140, R132, R108, R8 ;  /* 0x0000006c848c723c */ /* 0x000fe20000041808 */
[----:B------:R-:W3:Y:S07]  /*30c0*/  LDSM.16.M88.4 R8, [R2+0x2000] ;  /* 0x002000000208783b */ /* 0x000eee0000000200 */
[C---:B------:R-:W-:Y:S01]  /*30d0*/  HMMA.16816.F32.BF16 R112, R164.reuse, R58, R96 ;  /* 0x0000003aa470723c */ /* 0x040fe20000041860 */
[----:B------:R-:W5:Y:S07]  /*30e0*/  LDSM.16.M88.4 R96, [R2+0x3800] ;  /* 0x003800000260783b */ /* 0x000f6e0000000200 */
[----:B------:R-:W-:Y:S01]  /*30f0*/  HMMA.16816.F32.BF16 R104, R164, R46, R104 ;  /* 0x0000002ea468723c */ /* 0x000fe20000041868 */
[----:B------:R-:W-:Y:S07]  /*3100*/  LDSM.16.M88.4 R44, [R197+0x2000] ;  /* 0x00200000c52c783b */ /* 0x000fee0000000200 */
[----:B------:R-:W-:Y:S08]  /*3110*/  HMMA.16816.F32.BF16 R16, R172, R36, R16 ;  /* 0x00000024ac10723c */ /* 0x000ff00000041810 */
[----:B------:R-:W-:Y:S01]  /*3120*/  HMMA.16816.F32.BF16 R120, R164, R56, R64 ;  /* 0x00000038a478723c */ /* 0x000fe20000041840 */
[----:B------:R-:W3:Y:S07]  /*3130*/  LDSM.16.M88.4 R56, [R197+0x3000] ;  /* 0x00300000c538783b */ /* 0x000eee0000000200 */
[----:B------:R-:W-:Y:S08]  /*3140*/  HMMA.16816.F32.BF16 R4, R180, R54, R4 ;  /* 0x00000036b404723c */ /* 0x000ff00000041804 */
[----:B-1----:R-:W-:Y:S08]  /*3150*/  HMMA.16816.F32.BF16 R12, R184, R76, R12 ;  /* 0x0000004cb80c723c */ /* 0x002ff0000004180c */
[C---:B--2---:R-:W-:Y:S01]  /*3160*/  HMMA.16816.F32.BF16 R72, R164.reuse, R20, R48 ;  /* 0x00000014a448723c */ /* 0x044fe20000041830 */
[----:B------:R-:W1:Y:S07]  /*3170*/  LDSM.16.M88.4 R48, [R197+0x1800] ;  /* 0x00180000c530783b */ /* 0x000e6e0000000200 */
[C---:B------:R-:W-:Y:S08]  /*3180*/  HMMA.16816.F32.BF16 R28, R164.reuse, R22, R136 ;  /* 0x00000016a41c723c */ /* 0x040ff00000041888 */
[----:B----4-:R-:W-:Y:S08]  /*3190*/  HMMA.16816.F32.BF16 R24, R164, R40, R140 ;  /* 0x00000028a418723c */ /* 0x010ff0000004188c */
[----:B------:R-:W-:Y:S01]  /*31a0*/  HMMA.16816.F32.BF16 R20, R172, R38, R104 ;  /* 0x00000026ac14723c */ /* 0x000fe20000041868 */
[----:B------:R-:W2:Y:S07]  /*31b0*/  LDSM.16.M88.4 R36, [R196+0x4800] ;  /* 0x00480000c424783b */ /* 0x000eae0000000200 */
[----:B------:R-:W-:Y:S08]  /*31c0*/  HMMA.16816.F32.BF16 R16, R180, R84, R16 ;  /* 0x00000054b410723c */ /* 0x000ff00000041810 */
[C---:B---3--:R-:W-:Y:S08]  /*31d0*/  HMMA.16816.F32.BF16 R108, R164.reuse, R8, R88 ;  /* 0x00000008a46c723c */ /* 0x048ff00000041858 */
[----:B------:R-:W-:Y:S08]  /*31e0*/  HMMA.16816.F32.BF16 R88, R164, R10, R60 ;  /* 0x0000000aa458723c */ /* 0x000ff0000004183c */
[----:B------:R-:W-:Y:S01]  /*31f0*/  HMMA.16816.F32.BF16 R8, R184, R78, R4 ;  /* 0x0000004eb808723c */ /* 0x000fe20000041804 */
[----:B------:R-:W-:Y:S07]  /*3200*/  LDSM.16.M88.4 R76, [R196+0x5000] ;  /* 0x00500000c44c783b */ /* 0x000fee0000000200 */
[----:B------:R-:W-:Y:S08]  /*3210*/  HMMA.16816.F32.BF16 R60, R164, R42, R124 ;  /* 0x0000002aa43c723c */ /* 0x000ff0000004187c */
[C---:B------:R-:W-:Y:S08]  /*3220*/  HMMA.16816.F32.BF16 R64, R172.reuse, R68, R92 ;  /* 0x00000044ac40723c */ /* 0x040ff0000004185c */
[----:B------:R-:W-:Y:S01]  /*3230*/  HMMA.16816.F32.BF16 R40, R172, R70, R116 ;  /* 0x00000046ac28723c */ /* 0x000fe20000041874 */
[----:B------:R-:W3:Y:S07]  /*3240*/  LDSM.16.M88.4 R68, [R2+0x4000] ;  /* 0x004000000244783b */ /* 0x000eee0000000200 */
[----:B-----5:R-:W-:Y:S08]  /*3250*/  HMMA.16816.F32.BF16 R4, R188, R96, R12 ;  /* 0x00000060bc04723c */ /* 0x020ff0000004180c */
[----:B------:R-:W-:Y:S08]  /*3260*/  HMMA.16816.F32.BF16 R104, R172, R56, R24 ;  /* 0x00000038ac68723c */ /* 0x000ff00000041818 */
[----:B------:R-:W-:Y:S08]  /*3270*/  HMMA.16816.F32.BF16 R24, R180, R86, R20 ;  /* 0x00000056b418723c */ /* 0x000ff00000041814 */
[----:B------:R-:W-:Y:S08]  /*3280*/  HMMA.16816.F32.BF16 R20, R184, R80, R16 ;  /* 0x00000050b814723c */ /* 0x000ff00000041810 */
[C---:B-1----:R-:W-:Y:S08]  /*3290*/  HMMA.16816.F32.BF16 R52, R172.reuse, R48, R120 ;  /* 0x00000030ac34723c */ /* 0x042ff00000041878 */
[C---:B------:R-:W-:Y:S08]  /*32a0*/  HMMA.16816.F32.BF16 R48, R172.reuse, R50, R112 ;  /* 0x00000032ac30723c */ /* 0x040ff00000041870 */
[C---:B------:R-:W-:Y:S08]  /*32b0*/  HMMA.16816.F32.BF16 R72, R172.reuse, R32, R72 ;  /* 0x00000020ac48723c */ /* 0x040ff00000041848 */
[----:B------:R-:W-:Y:S01]  /*32c0*/  HMMA.16816.F32.BF16 R92, R172, R34, R28 ;  /* 0x00000022ac5c723c */ /* 0x000fe2000004181c */
[----:B------:R-:W1:Y:S04]  /*32d0*/  LDSM.16.M88.4 R32, [R202+0x4800] ;  /* 0x00480000ca20783b */ /* 0x000e680000000200 */
[----:B------:R-:W-:Y:S03]  /*32e0*/  LDSM.16.M88.4 R28, [R202+0x5000] ;  /* 0x00500000ca1c783b */ /* 0x000fe60000000200 */
[----:B------:R-:W-:Y:S08]  /*32f0*/  HMMA.16816.F32.BF16 R16, R188, R98, R8 ;  /* 0x00000062bc10723c */ /* 0x000ff00000041808 */
[----:B------:R-:W-:Y:S01]  /*3300*/  HMMA.16816.F32.BF16 R84, R172, R58, R60 ;  /* 0x0000003aac54723c */ /* 0x000fe2000004183c */
[----:B------:R-:W4:Y:S07]  /*3310*/  LDSM.16.M88.4 R56, [R197+0x4000] ;  /* 0x00400000c538783b */ /* 0x000f2e0000000200 */
[----:B------:R-:W-:Y:S08]  /*3320*/  HMMA.16816.F32.BF16 R4, R192, R100, R4 ;  /* 0x00000064c004723c */ /* 0x000ff00000041804 */
[----:B--2---:R-:W-:Y:S08]  /*3330*/  HMMA.16816.F32.BF16 R12, R180, R36, R64 ;  /* 0x00000024b40c723c */ /* 0x004ff00000041840 */
[----:B---3--:R-:W-:Y:S08]  /*3340*/  HMMA.16816.F32.BF16 R8, R188, R68, R20 ;  /* 0x00000044bc08723c */ /* 0x008ff00000041814 */
[----:B------:R-:W-:Y:S01]  /*3350*/  HMMA.16816.F32.BF16 R24, R184, R82, R24 ;  /* 0x00000052b818723c */ /* 0x000fe20000041818 */
[----:B------:R-:W-:-:S07]  /*3360*/  FMUL.FTZ R0, R4, c[0x0][0x320] ;  /* 0x0000c80004007a20 */ /* 0x000fce0000410000 */
[C---:B------:R-:W-:Y:S01]  /*3370*/  HMMA.16816.F32.BF16 R60, R180.reuse, R76, R52 ;  /* 0x0000004cb43c723c */ /* 0x040fe20000041834 */
[----:B------:R2:W3:Y:S01]  /*3380*/  MUFU.TANH R113, R0 ;  /* 0x0000000000717308 */ /* 0x0004e20000002400 */
[----:B------:R-:W-:Y:S06]  /*3390*/  LDSM.16.M88.4 R52, [R196+0x6000] ;  /* 0x00600000c434783b */ /* 0x000fec0000000200 */
[----:B------:R-:W-:Y:S01]  /*33a0*/  HMMA.16816.F32.BF16 R76, R180, R78, R48 ;  /* 0x0000004eb44c723c */ /* 0x000fe20000041830 */
[----:B------:R-:W5:Y:S07]  /*33b0*/  LDSM.16.M88.4 R48, [R2+0x4800] ;  /* 0x004800000230783b */ /* 0x000f6e0000000200 */
[----:B------:R-:W-:Y:S01]  /*33c0*/  HMMA.16816.F32.BF16 R16, R192, R102, R16 ;  /* 0x00000066c010723c */ /* 0x000fe20000041810 */
[----:B--2---:R-:W-:-:S04]  /*33d0*/  FMUL.FTZ R0, R5, c[0x0][0x320] ;  /* 0x0000c80005007a20 */ /* 0x004fc80000410000 */
[----:B------:R2:W1:Y:S03]  /*33e0*/  MUFU.TANH R112, R0 ;  /* 0x0000000000707308 */ /* 0x0004660000002400 */
[C---:B------:R-:W-:Y:S08]  /*33f0*/  HMMA.16816.F32.BF16 R108, R172.reuse, R44, R108 ;  /* 0x0000002cac6c723c */ /* 0x040ff0000004186c */
[----:B------:R-:W-:Y:S01]  /*3400*/  HMMA.16816.F32.BF16 R88, R172, R46, R88 ;  /* 0x0000002eac58723c */ /* 0x000fe20000041858 */
[----:B--2---:R-:W-:-:S07]  /*3410*/  FMUL.FTZ R0, R6, c[0x0][0x320] ;  /* 0x0000c80006007a20 */ /* 0x004fce0000410000 */
[----:B------:R-:W-:Y:S01]  /*3420*/  HMMA.16816.F32.BF16 R44, R180, R38, R40 ;  /* 0x00000026b42c723c */ /* 0x000fe20000041828 */
[----:B------:R-:W2:Y:S01]  /*3430*/  LDSM.16.M88.4 R40, [R196+0x5800] ;  /* 0x00580000c428783b */ /* 0x000ea20000000200 */
[----:B------:R3:W2:Y:S03]  /*3440*/  MUFU.TANH R103, R0 ;  /* 0x0000000000677308 */ /* 0x0006a60000002400 */
[----:B------:R-:W2:Y:S03]  /*3450*/  LDSM.16.M88.4 R36, [R197+0x4800] ;  /* 0x00480000c524783b */ /* 0x000ea60000000200 */
[----:B-1----:R-:W-:Y:S01]  /*3460*/  HMMA.16816.F32.BF16 R12, R184, R32, R12 ;  /* 0x00000020b80c723c */ /* 0x002fe2000004180c */
[----:B---3--:R-:W-:-:S07]  /*3470*/  FMUL.FTZ R0, R7, c[0x0][0x320] ;  /* 0x0000c80007007a20 */ /* 0x008fce0000410000 */
[----:B----4-:R-:W-:Y:S01]  /*3480*/  HMMA.16816.F32.BF16 R4, R192, R56, R8 ;  /* 0x00000038c004723c */ /* 0x010fe20000041808 */
[----:B------:R1:W3:Y:S07]  /*3490*/  MUFU.TANH R102, R0 ;  /* 0x0000000000667308 */ /* 0x0002ee0000002400 */
[----:B------:R-:W-:Y:S01]  /*34a0*/  HMMA.16816.F32.BF16 R8, R188, R70, R24 ;  /* 0x00000046bc08723c */ /* 0x000fe20000041818 */
[----:B-1----:R-:W-:-:S04]  /*34b0*/  FMUL.FTZ R0, R16, c[0x0][0x320] ;  /* 0x0000c80010007a20 */ /* 0x002fc80000410000 */
[----:B------:R1:W4:Y:S03]  /*34c0*/  MUFU.TANH R101, R0 ;  /* 0x0000000000657308 */ /* 0x0003260000002400 */
[----:B------:R-:W-:Y:S01]  /*34d0*/  HMMA.16816.F32.BF16 R20, R184, R34, R44 ;  /* 0x00000022b814723c */ /* 0x000fe2000004182c */
[----:B------:R-:W2:Y:S04]  /*34e0*/  LDSM.16.M88.4 R32, [R2+0x5000] ;  /* 0x005000000220783b */ /* 0x000ea80000000200 */
[----:B------:R-:W-:Y:S01]  /*34f0*/  LDSM.16.M88.4 R44, [R2+0x5800] ;  /* 0x00580000022c783b */ /* 0x000fe20000000200 */
[----:B-1----:R-:W-:-:S04]  /*3500*/  FMUL.FTZ R0, R17, c[0x0][0x320] ;  /* 0x0000c80011007a20 */ /* 0x002fc80000410000 */
[----:B------:R1:W1:Y:S02]  /*3510*/  MUFU.TANH R100, R0 ;  /* 0x0000000000647308 */ /* 0x0002640000002400 */
[----:B-1----:R-:W-:-:S06]  /*3520*/  FMUL.FTZ R0, R18, c[0x0][0x320] ;  /* 0x0000c80012007a20 */ /* 0x002fcc0000410000 */
[----:B------:R1:W1:Y:S02]  /*3530*/  MUFU.TANH R99, R0 ;  /* 0x0000000000637308 */ /* 0x0002640000002400 */
[----:B-1----:R-:W-:Y:S02]  /*3540*/  FMUL.FTZ R0, R19, c[0x0][0x320] ;  /* 0x0000c80013007a20 */ /* 0x002fe40000410000 */
[----:B-----5:R-:W-:Y:S04]  /*3550*/  HMMA.16816.F32.BF16 R16, R188, R48, R12 ;  /* 0x00000030bc10723c */ /* 0x020fe8000004180c */
[----:B------:R1:W1:Y:S04]  /*3560*/  MUFU.TANH R98, R0 ;  /* 0x0000000000627308 */ /* 0x0002680000002400 */
[----:B------:R-:W-:Y:S01]  /*3570*/  HMMA.16816.F32.BF16 R12, R192, R58, R8 ;  /* 0x0000003ac00c723c */ /* 0x000fe20000041808 */
[----:B------:R-:W-:Y:S01]  /*3580*/  LDSM.16.M88.4 R56, [R196+0x6800] ;  /* 0x00680000c438783b */ /* 0x000fe20000000200 */
[----:B-1----:R-:W-:-:S04]  /*3590*/  FMUL.FTZ R0, R4, c[0x0][0x320] ;  /* 0x0000c80004007a20 */ /* 0x002fc80000410000 */
[----:B------:R1:W1:Y:S02]  /*35a0*/  MUFU.TANH R97, R0 ;  /* 0x0000000000617308 */ /* 0x0002640000002400 */
[----:B--2---:R-:W-:Y:S01]  /*35b0*/  HMMA.16816.F32.BF16 R64, R180, R42, R88 ;  /* 0x0000002ab440723c */ /* 0x004fe20000041858 */
[----:B-1----:R-:W-:-:S05]  /*35c0*/  FMUL.FTZ R0, R5, c[0x0][0x320] ;  /* 0x0000c80005007a20 */ /* 0x002fca0000410000 */
[----:B------:R1:W2:Y:S02]  /*35d0*/  MUFU.TANH R96, R0 ;  /* 0x0000000000607308 */ /* 0x0002a40000002400 */
[----:B------:R-:W-:Y:S01]  /*35e0*/  HMMA.16816.F32.BF16 R68, R180, R40, R108 ;  /* 0x00000028b444723c */ /* 0x000fe2000004186c */
[----:B------:R-:W5:Y:S07]  /*35f0*/  LDSM.16.M88.4 R40, [R202+0x5800] ;  /* 0x00580000ca28783b */ /* 0x000f6e0000000200 */
[----:B------:R-:W-:Y:S01]  /*3600*/  HMMA.16816.F32.BF16 R8, R184, R28, R60 ;  /* 0x0000001cb808723c */ /* 0x000fe2000004183c */
[----:B-1----:R-:W-:-:S04]  /*3610*/  FMUL.FTZ R0, R6, c[0x0][0x320] ;  /* 0x0000c80006007a20 */ /* 0x002fc80000410000 */
[----:B------:R1:W1:Y:S03]  /*3620*/  MUFU.TANH R88, R0 ;  /* 0x0000000000587308 */ /* 0x0002660000002400 */
[----:B------:R-:W-:Y:S01]  /*3630*/  HMMA.16816.F32.BF16 R24, R192, R36, R16 ;  /* 0x00000024c018723c */ /* 0x000fe20000041810 */
[----:B-1----:R-:W-:-:S07]  /*3640*/  FMUL.FTZ R0, R7, c[0x0][0x320] ;  /* 0x0000c80007007a20 */ /* 0x002fce0000410000 */
[----:B------:R-:W-:Y:S01]  /*3650*/  HMMA.16816.F32.BF16 R4, R188, R50, R20 ;  /* 0x00000032bc04723c */ /* 0x000fe20000041814 */
[----:B------:R-:W1:Y:S01]  /*3660*/  LDSM.16.M88.4 R48, [R197+0x5000] ;  /* 0x00500000c530783b */ /* 0x000e620000000200 */
[----:B------:R2:W1:Y:S06]  /*3670*/  MUFU.TANH R83, R0 ;  /* 0x0000000000537308 */ /* 0x00046c0000002400 */
[----:B------:R-:W-:Y:S01]  /*3680*/  HMMA.16816.F32.BF16 R20, R184, R30, R76 ;  /* 0x0000001eb814723c */ /* 0x000fe2000004184c */
[----:B------:R-:W1:Y:S01]  /*3690*/  LDSM.16.M88.4 R28, [R202+0x6000] ;  /* 0x00600000ca1c783b */ /* 0x000e620000000200 */
[----:B--2---:R-:W-:-:S04]  /*36a0*/  FMUL.FTZ R0, R12, c[0x0][0x320] ;  /* 0x0000c8000c007a20 */ /* 0x004fc80000410000 */
[----:B------:R2:W1:Y:S02]  /*36b0*/  MUFU.TANH R82, R0 ;  /* 0x0000000000527308 */ /* 0x0004640000002400 */
[----:B------:R-:W-:Y:S01]  /*36c0*/  HMMA.16816.F32.BF16 R16, R188, R32, R8 ;  /* 0x00000020bc10723c */ /* 0x000fe20000041808 */
[----:B--2---:R-:W-:-:S05]  /*36d0*/  FMUL.FTZ R0, R13, c[0x0][0x320] ;  /* 0x0000c8000d007a20 */ /* 0x004fca0000410000 */
[----:B------:R2:W1:Y:S02]  /*36e0*/  MUFU.TANH R81, R0 ;  /* 0x0000000000517308 */ /* 0x0004640000002400 */
        /* <DEDUP_REMOVED lines=8> */
[----:B--2---:R-:W-:-:S05]  /*3770*/  FMUL.FTZ R0, R24, c[0x0][0x320] ;  /* 0x0000c80018007a20 */ /* 0x004fca0000410000 */
[----:B------:R2:W1:Y:S02]  /*3780*/  MUFU.TANH R75, R0 ;  /* 0x00000000004b7308 */ /* 0x0004640000002400 */
[----:B-----5:R-:W-:Y:S01]  /*3790*/  HMMA.16816.F32.BF16 R12, R184, R40, R68 ;  /* 0x00000028b80c723c */ /* 0x020fe20000041844 */
[----:B--2---:R-:W-:-:S05]  /*37a0*/  FMUL.FTZ R0, R25, c[0x0][0x320] ;  /* 0x0000c80019007a20 */ /* 0x004fca0000410000 */
[----:B------:R2:W1:Y:S02]  /*37b0*/  MUFU.TANH R74, R0 ;  /* 0x00000000004a7308 */ /* 0x0004640000002400 */
[----:B--2---:R-:W-:-:S06]  /*37c0*/  FMUL.FTZ R0, R26, c[0x0][0x320] ;  /* 0x0000c8001a007a20 */ /* 0x004fcc0000410000 */
[----:B------:R2:W1:Y:S01]  /*37d0*/  MUFU.TANH R70, R0 ;  /* 0x0000000000467308 */ /* 0x0004620000002400 */
[----:B------:R-:W-:Y:S01]  /*37e0*/  HMMA.16816.F32.BF16 R20, R184, R42, R64 ;  /* 0x0000002ab814723c */ /* 0x000fe20000041840 */
[----:B------:R-:W-:Y:S01]  /*37f0*/  LDSM.16.M88.4 R40, [R197+0x6000] ;  /* 0x00600000c528783b */ /* 0x000fe20000000200 */
[----:B--2---:R-:W-:-:S06]  /*3800*/  FMUL.FTZ R0, R27, c[0x0][0x320] ;  /* 0x0000c8001b007a20 */ /* 0x004fcc0000410000 */
[----:B-1----:R-:W-:Y:S01]  /*3810*/  HMMA.16816.F32.BF16 R24, R192, R48, R16 ;  /* 0x00000030c018723c */ /* 0x002fe20000041810 */
[----:B------:R1:W2:Y:S02]  /*3820*/  MUFU.TANH R73, R0 ;  /* 0x0000000000497308 */ /* 0x0002a40000002400 */
[----:B-1----:R-:W-:-:S06]  /*3830*/  FMUL.FTZ R0, R4, c[0x0][0x320] ;  /* 0x0000c80004007a20 */ /* 0x002fcc0000410000 */
[----:B------:R1:W1:Y:S01]  /*3840*/  MUFU.TANH R71, R0 ;  /* 0x0000000000477308 */ /* 0x0002620000002400 */
[----:B------:R-:W-:Y:S01]  /*3850*/  HMMA.16816.F32.BF16 R16, R188, R44, R12 ;  /* 0x0000002cbc10723c */ /* 0x000fe2000004180c */
[----:B-1----:R-:W-:-:S06]  /*3860*/  FMUL.FTZ R0, R5, c[0x0][0x320] ;  /* 0x0000c80005007a20 */ /* 0x002fcc0000410000 */
[----:B------:R1:W1:Y:S02]  /*3870*/  MUFU.TANH R72, R0 ;  /* 0x0000000000487308 */ /* 0x0002640000002400 */
[----:B-1----:R-:W-:-:S06]  /*3880*/  FMUL.FTZ R0, R6, c[0x0][0x320] ;  /* 0x0000c80006007a20 */ /* 0x002fcc0000410000 */
[----:B------:R1:W1:Y:S01]  /*3890*/  MUFU.TANH R69, R0 ;  /* 0x0000000000457308 */ /* 0x0002620000002400 */
[----:B------:R-:W-:Y:S01]  /*38a0*/  HMMA.16816.F32.BF16 R32, R180, R54, R92 ;  /* 0x00000036b420723c */ /* 0x000fe2000004185c */
[----:B-1----:R-:W-:-:S07]  /*38b0*/  FMUL.FTZ R0, R7, c[0x0][0x320] ;  /* 0x0000c80007007a20 */ /* 0x002fce0000410000 */
[----:B------:R-:W-:Y:S01]  /*38c0*/  HMMA.16816.F32.BF16 R4, R192, R50, R8 ;  /* 0x00000032c004723c */ /* 0x000fe20000041808 */
[----:B------:R-:W1:Y:S01]  /*38d0*/  LDSM.16.M88.4 R48, [R2+0x6000] ;  /* 0x006000000230783b */ /* 0x000e620000000200 */
[----:B------:R5:W1:Y:S06]  /*38e0*/  MUFU.TANH R67, R0 ;  /* 0x0000000000437308 */ /* 0x000a6c0000002400 */
[----:B------:R-:W-:Y:S01]  /*38f0*/  HMMA.16816.F32.BF16 R8, R188, R46, R20 ;  /* 0x0000002ebc08723c */ /* 0x000fe20000041814 */
[----:B------:R-:W1:Y:S01]  /*3900*/  LDSM.16.M88.4 R44, [R202+0x6800] ;  /* 0x00680000ca2c783b */ /* 0x000e620000000200 */
[----:B-----5:R-:W-:-:S04]  /*3910*/  FMUL.FTZ R0, R24, c[0x0][0x320] ;  /* 0x0000c80018007a20 */ /* 0x020fc80000410000 */
[----:B------:R5:W1:Y:S02]  /*3920*/  MUFU.TANH R66, R0 ;  /* 0x0000000000427308 */ /* 0x000a640000002400 */
[----:B------:R-:W-:Y:S01]  /*3930*/  HMMA.16816.F32.BF16 R12, R184, R28, R60 ;  /* 0x0000001cb80c723c */ /* 0x000fe2000004183c */
[----:B-----5:R-:W-:-:S05]  /*3940*/  FMUL.FTZ R0, R25, c[0x0][0x320] ;  /* 0x0000c80019007a20 */ /* 0x020fca0000410000 */
        /* <DEDUP_REMOVED lines=8> */
[----:B------:R-:W2:Y:S04]  /*39d0*/  LDSM.16.M88.4 R32, [R2+0x6800] ;  /* 0x006800000220783b */ /* 0x000ea80000000200 */
[----:B------:R-:W2:Y:S01]  /*39e0*/  LDSM.16.M88.4 R28, [R197+0x6800] ;  /* 0x00680000c51c783b */ /* 0x000ea20000000200 */
[----:B------:R-:W-:Y:S01]  /*39f0*/  ISETP.GT.AND P0, PT, R145, R161, PT ;  /* 0x000000a19100720c */ /* 0x000fe20003f04270 */
[----:B------:R-:W-:-:S04]  /*3a00*/  DEPBAR.LE SB0, 0x0 ;  /* 0x000080000000791a */ /* 0x000fc80000000000 */
[----:B-----5:R-:W-:-:S04]  /*3a10*/  FMUL.FTZ R0, R4, c[0x0][0x320] ;  /* 0x0000c80004007a20 */ /* 0x020fc80000410000 */
[----:B------:R5:W2:Y:S01]  /*3a20*/  MUFU.TANH R63, R0 ;  /* 0x00000000003f7308 */ /* 0x000aa20000002400 */
[----:B-1----:R-:W-:Y:S01]  /*3a30*/  HMMA.16816.F32.BF16 R16, R188, R48, R12 ;  /* 0x00000030bc10723c */ /* 0x002fe2000004180c */
[----:B-----5:R-:W-:-:S06]  /*3a40*/  FMUL.FTZ R0, R5, c[0x0][0x320] ;  /* 0x0000c80005007a20 */ /* 0x020fcc0000410000 */
[----:B------:R1:W1:Y:S01]  /*3a50*/  MUFU.TANH R62, R0 ;  /* 0x00000000003e7308 */ /* 0x0002620000002400 */
[----:B------:R-:W-:Y:S01]  /*3a60*/  HMMA.16816.F32.BF16 R8, R192, R38, R8 ;  /* 0x00000026c008723c */ /* 0x000fe20000041808 */
[----:B-1----:R-:W-:-:S06]  /*3a70*/  FMUL.FTZ R0, R6, c[0x0][0x320] ;  /* 0x0000c80006007a20 */ /* 0x002fcc0000410000 */
        /* <DEDUP_REMOVED lines=15> */
[----:B------:R1:W1:Y:S02]  /*3b70*/  MUFU.TANH R50, R0 ;  /* 0x0000000000327308 */ /* 0x0002640000002400 */
[----:B-1----:R-:W-:-:S06]  /*3b80*/  FMUL.FTZ R0, R8, c[0x0][0x320] ;  /* 0x0000c80008007a20 */ /* 0x002fcc0000410000 */
[----:B------:R1:W1:Y:S01]  /*3b90*/  MUFU.TANH R49, R0 ;  /* 0x0000000000317308 */ /* 0x0002620000002400 */
[----:B--2---:R-:W-:Y:S01]  /*3ba0*/  HMMA.16816.F32.BF16 R12, R188, R32, R12 ;  /* 0x00000020bc0c723c */ /* 0x004fe2000004180c */
[----:B-1----:R-:W-:-:S06]  /*3bb0*/  FMUL.FTZ R0, R9, c[0x0][0x320] ;  /* 0x0000c80009007a20 */ /* 0x002fcc0000410000 */
[----:B------:R1:W2:Y:S01]  /*3bc0*/  MUFU.TANH R48, R0 ;  /* 0x0000000000307308 */ /* 0x0002a20000002400 */
[----:B------:R-:W-:Y:S01]  /*3bd0*/  HMMA.16816.F32.BF16 R16, R192, R42, R24 ;  /* 0x0000002ac010723c */ /* 0x000fe20000041818 */
[----:B-1----:R-:W-:-:S06]  /*3be0*/  FMUL.FTZ R0, R10, c[0x0][0x320] ;  /* 0x0000c8000a007a20 */ /* 0x002fcc0000410000 */
[----:B------:R1:W1:Y:S02]  /*3bf0*/  MUFU.TANH R45, R0 ;  /* 0x00000000002d7308 */ /* 0x0002640000002400 */
        /* <DEDUP_REMOVED lines=9> */
[----:B------:R1:W1:Y:S02]  /*3c90*/  MUFU.TANH R41, R0 ;  /* 0x0000000000297308 */ /* 0x0002640000002400 */
[----:B-1----:R-:W-:-:S06]  /*3ca0*/  FMUL.FTZ R0, R23, c[0x0][0x320] ;  /* 0x0000c80017007a20 */ /* 0x002fcc0000410000 */
[----:B------:R1:W1:Y:S02]  /*3cb0*/  MUFU.TANH R32, R0 ;  /* 0x0000000000207308 */ /* 0x0002640000002400 */
        /* <DEDUP_REMOVED lines=23> */
[----:B------:R-:W-:Y:S01]  /*3e30*/  BSSY B0, `(.L_x_139) ;  /* 0x000003a000007945 */ /* 0x000fe20003800000 */
[----:B-1----:R-:W-:-:S06]  /*3e40*/  FMUL.FTZ R0, R7, c[0x0][0x320] ;  /* 0x0000c80007007a20 */ /* 0x002fcc0000410000 */
[----:B------:R1:W1:Y:S01]  /*3e50*/  MUFU.TANH R14, R0 ;  /* 0x00000000000e7308 */ /* 0x0002620000002400 */
[----:B------:R-:W-:Y:S06]  /*3e60*/  BAR.SYNC.DEFER_BLOCKING 0x0 ;  /* 0x0000000000007b1d */ /* 0x000fec0000010000 */
[----:B------:R-:W-:Y:S05]  /*3e70*/  @!P0 BRA `(.L_x_140) ;  /* 0x0000035000008947 */ /* 0x000fea0003800000 */
[----:B--234-:R-:W-:Y:S02]  /*3e80*/  IADD3 R2, R250, -0x2, RZ ;  /* 0xfffffffefa027810 */ /* 0x01cfe40007ffe0ff */
[----:B-1----:R-:W-:Y:S02]  /*3e90*/  IADD3 R0, -R146, 0x70, RZ ;  /* 0x0000007092007810 */ /* 0x002fe40007ffe1ff */
[----:B------:R-:W-:Y:S01]  /*3ea0*/  SHF.R.S32.HI R3, RZ, 0x1f, R2 ;  /* 0x0000001fff037819 */ /* 0x000fe20000011402 */
[----:B------:R-:W-:Y:S01]  /*3eb0*/  IMAD.WIDE.U32 R4, R2, c[0x0][0x1e0], RZ ;  /* 0x0000780002047a25 */ /* 0x000fe200078e00ff */
[----:B------:R-:W-:-:S02]  /*3ec0*/  ISETP.GE.AND P3, PT, R0, 0x21, PT ;  /* 0x000000210000780c */ /* 0x000fc40003f66270 */
[C---:B------:R-:W-:Y:S01]  /*3ed0*/  ISETP.GE.AND P4, PT, R0.reuse, 0x1, PT ;  /* 0x000000010000780c */ /* 0x040fe20003f86270 */
[----:B------:R-:W-:Y:S01]  /*3ee0*/  IMAD R3, R3, c[0x0][0x1e0], RZ ;  /* 0x0000780003037a24 */ /* 0x000fe200078e02ff */
[----:B------:R-:W-:-:S03]  /*3ef0*/  ISETP.GE.AND P2, PT, R0, 0x41, PT ;  /* 0x000000410000780c */ /* 0x000fc60003f46270 */
[----:B------:R-:W-:-:S04]  /*3f00*/  IMAD R2, R2, c[0x0][0x1e4], R3 ;  /* 0x0000790002027a24 */ /* 0x000fc800078e0203 */
[----:B------:R-:W-:Y:S02]  /*3f10*/  IMAD.IADD R5, R5, 0x1, R2 ;  /* 0x0000000105057824 */ /* 0x000fe400078e0202 */
[----:B------:R-:W-:-:S04]  /*3f20*/  IMAD.WIDE.U32 R2, R4, 0x70, RZ ;  /* 0x0000007004027825 */ /* 0x000fc800078e00ff */
[----:B------:R-:W-:Y:S01]  /*3f30*/  IMAD R5, R5, 0x70, RZ ;  /* 0x0000007005057824 */ /* 0x000fe200078e02ff */
[-C--:B------:R-:W-:Y:S01]  /*3f40*/  @P4 IADD3 R4, P1, R232, R2.reuse, RZ ;  /* 0x00000002e8044210 */ /* 0x080fe20007f3e0ff */
[----:B------:R-:W-:Y:S02]  /*3f50*/  @P3 IMAD.MOV.U32 R7, RZ, RZ, c[0x0][0x1e0] ;  /* 0x00007800ff073624 */ /* 0x000fe400078e00ff */
[----:B------:R-:W-:Y:S02]  /*3f60*/  IMAD.IADD R3, R3, 0x1, R5 ;  /* 0x0000000103037824 */ /* 0x000fe400078e0205 */
[----:B------:R-:W-:Y:S01]  /*3f70*/  @P3 IMAD.MOV.U32 R9, RZ, RZ, c[0x0][0x1e4] ;  /* 0x00007900ff093624 */ /* 0x000fe200078e00ff */
[----:B------:R-:W-:Y:S01]  /*3f80*/  @P3 LEA R6, P0, R7, R2, 0x5 ;  /* 0x0000000207063211 */ /* 0x000fe200078028ff */
[----:B------:R-:W-:Y:S01]  /*3f90*/  @P4 IMAD.X R5, R3, 0x1, R231, P1 ;  /* 0x0000000103054824 */ /* 0x000fe200008e06e7 */
[----:B------:R-:W-:Y:S02]  /*3fa0*/  @P4 LEA R8, P1, R4, c[0x0][0x1c8], 0x1 ;  /* 0x0000720004084a11 */ /* 0x000fe400078208ff */
[----:B------:R-:W-:-:S02]  /*3fb0*/  @P3 LEA.HI.X R7, R7, R3, R9, 0x5, P0 ;  /* 0x0000000307073211 */ /* 0x000fc400000f2c09 */
[----:B------:R-:W-:Y:S01]  /*3fc0*/  @P4 LEA.HI.X R9, R4, c[0x0][0x1cc], R5, 0x1, P1 ;  /* 0x0000730004094a11 */ /* 0x000fe200008f0c05 */
[----:B------:R-:W-:Y:S01]  /*3fd0*/  @P2 IMAD.MOV.U32 R5, RZ, RZ, c[0x0][0x1e0] ;  /* 0x00007800ff052624 */ /* 0x000fe200078e00ff */
[----:B------:R-:W-:Y:S02]  /*3fe0*/  @P3 IADD3 R4, P0, R6, R232, RZ ;  /* 0x000000e806043210 */ /* 0x000fe40007f1e0ff */
[----:B------:R-:W-:Y:S01]  /*3ff0*/  ISETP.GE.AND P1, PT, R0, 0x61, PT ;  /* 0x000000610000780c */ /* 0x000fe20003f26270 */
[----:B------:R-:W-:Y:S01]  /*4000*/  @!PT LDS RZ, [RZ] ;  /* 0x00000000fffff984 */ /* 0x000fe20000000800 */
[----:B------:R-:W-:Y:S01]  /*4010*/  @!PT LDS RZ, [RZ] ;  /* 0x00000000fffff984 */ /* 0x000fe20000000800 */
[----:B------:R-:W-:Y:S01]  /*4020*/  @!PT LDS RZ, [RZ] ;  /* 0x00000000fffff984 */ /* 0x000fe20000000800 */
[----:B------:R1:W-:Y:S02]  /*4030*/  @P4 LDGSTS.E.BYPASS.LTC128B.128 [R208+0x8100], [R8.64], !P6 ;  /* 0x0810000008d04fae */ /* 0x0003e4000f101d46 */
[----:B------:R-:W-:Y:S01]  /*4040*/  @P3 IMAD.X R0, R7, 0x1, R231, P0 ;  /* 0x0000000107003824 */ /* 0x000fe200000e06e7 */
[C---:B------:R-:W-:Y:S01]  /*4050*/  @P3 LEA R6, P0, R4.reuse, c[0x0][0x1c8], 0x1 ;  /* 0x0000720004063a11 */ /* 0x040fe200078008ff */
[----:B------:R1:W-:Y:S03]  /*4060*/  @P4 LDGSTS.E.BYPASS.LTC128B.128 [R208+0xb900], [R8.64+0x80], !P5 ;  /* 0x0b90008008d04fae */ /* 0x0003e6000e901d46 */
[----:B------:R-:W-:Y:S01]  /*4070*/  @P3 LEA.HI.X R7, R4, c[0x0][0x1cc], R0, 0x1, P0 ;  /* 0x0000730004073a11 */ /* 0x000fe200000f0c00 */
[----:B------:R-:W-:Y:S01]  /*4080*/  @P2 IMAD.MOV.U32 R4, RZ, RZ, c[0x0][0x1e4] ;  /* 0x00007900ff042624 */ /* 0x000fe200078e00ff */
[----:B------:R-:W-:-:S03]  /*4090*/  @P2 LEA R0, P0, R5, R2, 0x6 ;  /* 0x0000000205002211 */ /* 0x000fc600078030ff */
[----:B------:R-:W-:Y:S01]  /*40a0*/  @P1 IMAD.MOV.U32 R11, RZ, RZ, c[0x0][0x1e0] ;  /* 0x00007800ff0b1624 */ /* 0x000fe200078e00ff */
[----:B------:R-:W-:Y:S01]  /*40b0*/  @P2 LEA.HI.X R4, R5, R3, R4, 0x6, P0 ;  /* 0x0000000305042211 */ /* 0x000fe200000f3404 */
[----:B------:R-:W-:Y:S01]  /*40c0*/  @P1 IMAD.MOV.U32 R10, RZ, RZ, c[0x0][0x1e4] ;  /* 0x00007900ff0a1624 */ /* 0x000fe200078e00ff */
[----:B------:R-:W-:Y:S01]  /*40d0*/  @P2 IADD3 R0, P0, R0, R232, RZ ;  /* 0x000000e800002210 */ /* 0x000fe20007f1e0ff */
[----:B------:R-:W-:Y:S01]  /*40e0*/  @P1 IMAD.WIDE.U32 R2, R11, 0x60, R2 ;  /* 0x000000600b021825 */ /* 0x000fe200078e0002 */
[----:B------:R1:W-:Y:S03]  /*40f0*/  @P3 LDGSTS.E.BYPASS.LTC128B.128 [R208+0x9100], [R6.64], !P6 ;  /* 0x0910000006d03fae */ /* 0x0003e6000f101d46 */
[----:B------:R-:W-:Y:S01]  /*4100*/  @P2 IMAD.X R5, R4, 0x1, R231, P0 ;  /* 0x0000000104052824 */ /* 0x000fe200000e06e7 */
[----:B------:R-:W-:Y:S01]  /*4110*/  @P2 LEA R4, P0, R0, c[0x0][0x1c8], 0x1 ;  /* 0x0000720000042a11 */ /* 0x000fe200078008ff */
[----:B------:R-:W-:Y:S01]  /*4120*/  @P1 IMAD R10, R10, 0x60, RZ ;  /* 0x000000600a0a1824 */ /* 0x000fe200078e02ff */
[----:B------:R1:W-:Y:S02]  /*4130*/  @P3 LDGSTS.E.BYPASS.LTC128B.128 [R208+0xc900], [R6.64+0x80], !P5 ;  /* 0x0c90008006d03fae */ /* 0x0003e4000e901d46 */
[----:B------:R-:W-:-:S02]  /*4140*/  @P2 LEA.HI.X R5, R0, c[0x0][0x1cc], R5, 0x1, P0 ;  /* 0x0000730000052a11 */ /* 0x000fc400000f0c05 */
[----:B------:R-:W-:-:S03]  /*4150*/  @P1 IADD3 R0, P0, R232, R2, RZ ;  /* 0x00000002e8001210 */ /* 0x000fc60007f1e0ff */
[----:B------:R1:W-:Y:S01]  /*4160*/  @P2 LDGSTS.E.BYPASS.LTC128B.128 [R208+0xa100], [R4.64], !P6 ;  /* 0x0a10000004d02fae */ /* 0x0003e2000f101d46 */
[----:B------:R-:W-:Y:S02]  /*4170*/  @P1 IADD3.X R3, R231, R3, R10, P0, !PT ;  /* 0x00000003e7031210 */ /* 0x000fe400007fe40a */
[C---:B------:R-:W-:Y:S01]  /*4180*/  @P1 LEA R2, P0, R0.reuse, c[0x0][0x1c8], 0x1 ;  /* 0x0000720000021a11 */ /* 0x040fe200078008ff */
[----:B------:R1:W-:Y:S03]  /*4190*/  @P2 LDGSTS.E.BYPASS.LTC128B.128 [R208+0xd900], [R4.64+0x80], !P5 ;  /* 0x0d90008004d02fae */ /* 0x0003e6000e901d46 */
[----:B------:R-:W-:-:S05]  /*41a0*/  @P1 LEA.HI.X R3, R0, c[0x0][0x1cc], R3, 0x1, P0 ;  /* 0x0000730000031a11 */ /* 0x000fca00000f0c03 */
[----:B------:R1:W-:Y:S04]  /*41b0*/  @P1 LDGSTS.E.BYPASS.LTC128B.128 [R208+0xb100], [R2.64], !P6 ;  /* 0x0b10000002d01fae */ /* 0x0003e8000f101d46 */
[----:B------:R1:W-:Y:S02]  /*41c0*/  @P1 LDGSTS.E.BYPASS.LTC128B.128 [R208+0xe900], [R2.64+0x80], !P5 ;  /* 0x0e90008002d01fae */ /* 0x0003e4000e901d46 */
.L_x_140:
[----:B--234-:R-:W-:Y:S05]  /*41d0*/  BSYNC B0 ;  /* 0x0000000000007941 */ /* 0x01cfea0003800000 */
.L_x_139:
[----:B-1----:R-:W2:Y:S04]  /*41e0*/  LDL R0, [R1+0x48] ;  /* 0x0000480001007983 */ /* 0x002ea80000100800 */
[----:B------:R-:W0:Y:S01]  /*41f0*/  LDGDEPBAR ;  /* 0x00000000000079af */ /* 0x000e220000000000 */
[----:B--2---:R-:W-:-:S05]  /*4200*/  IMAD.IADD R0, R144, 0x1, -R0 ;  /* 0x0000000190007824 */ /* 0x004fca00078e0a00 */
[C---:B------:R-:W-:Y:S02]  /*4210*/  ISETP.GT.AND P6, PT, R0.reuse, RZ, PT ;  /* 0x000000ff0000720c */ /* 0x040fe40003fc4270 */
[C---:B------:R-:W-:Y:S02]  /*4220*/  ISETP.GT.AND P5, PT, R0.reuse, 0x1, PT ;  /* 0x000000010000780c */ /* 0x040fe40003fa4270 */
[----:B------:R-:W-:Y:S02]  /*4230*/  ISETP.GT.AND P4, PT, R0, 0x8, PT ;  /* 0x000000080000780c */ /* 0x000fe40003f84270 */
        /* <DEDUP_REMOVED lines=17> */
[----:B------:R-:W-:Y:S02]  /*4350*/  FSEL R26, R82, -INF , P0 ;  /* 0xff800000521a7808 */ /* 0x000fe40000000000 */
[----:B------:R-:W-:Y:S02]  /*4360*/  FMNMX.FTZ R2, R25, R2, !PT ;  /* 0x0000000219027209 */ /* 0x000fe40007810000 */
[----:B------:R-:W-:Y:S02]  /*4370*/  ISETP.GT.AND P5, PT, R0, 0x20, PT ;  /* 0x000000200000780c */ /* 0x000fe40003fa4270 */
[----:B------:R-:W-:-:S02]  /*4380*/  FSEL R16, R99, -INF , P4 ;  /* 0xff80000063107808 */ /* 0x000fc40002000000 */
[----:B------:R-:W-:Y:S02]  /*4390*/  FSEL R27, R81, -INF , P6 ;  /* 0xff800000511b7808 */ /* 0x000fe40003000000 */
[----:B------:R-:W-:Y:S02]  /*43a0*/  FMNMX.FTZ R3, R10, R11, !PT ;  /* 0x0000000b0a037209 */ /* 0x000fe40007810000 */
[----:B------:R-:W-:Y:S02]  /*43b0*/  FMNMX.FTZ R2, R26, R2, !PT ;  /* 0x000000021a027209 */ /* 0x000fe40007810000 */
[----:B------:R-:W-:Y:S02]  /*43c0*/  FSEL R93, R70, -INF , P5 ;  /* 0xff800000465d7808 */ /* 0x000fe40002800000 */
        /* <DEDUP_REMOVED lines=10> */
[----:B------:R-:W-:Y:S02]  /*4470*/  ISETP.GT.AND P2, PT, R0, 0x29, PT ;  /* 0x000000290000780c */ /* 0x000fe40003f44270 */
[----:B------:R-:W-:Y:S02]  /*4480*/  FSEL R37, R83, -INF , P1 ;  /* 0xff80000053257808 */ /* 0x000fe40000800000 */
[----:B------:R-:W-:Y:S02]  /*4490*/  FSEL R71, R71, -INF , P3 ;  /* 0xff80000047477808 */ /* 0x000fe40001800000 */
[----:B------:R-:W-:-:S02]  /*44a0*/  FMNMX.FTZ R3, R36, R3, !PT ;  /* 0x0000000324037209 */ /* 0x000fc40007810000 */
[----:B------:R-:W-:Y:S02]  /*44b0*/  FMNMX.FTZ R2, R88, R2, !PT ;  /* 0x0000000258027209 */ /* 0x000fe40007810000 */
[----:B------:R-:W-:Y:S02]  /*44c0*/  ISETP.GT.AND P1, PT, R0, 0x30, PT ;  /* 0x000000300000780c */ /* 0x000fe40003f24270 */
[----:B------:R-:W-:Y:S02]  /*44d0*/  FSEL R38, R80, -INF , P0 ;  /* 0xff80000050267808 */ /* 0x000fe40000000000 */
[----:B------:R-:W-:Y:S02]  /*44e0*/  FSEL R92, R72, -INF , P2 ;  /* 0xff800000485c7808 */ /* 0x000fe40001000000 */
[----:B------:R-:W-:Y:S02]  /*44f0*/  FMNMX.FTZ R3, R37, R3, !PT ;  /* 0x0000000325037209 */ /* 0x000fe40007810000 */
[----:B------:R-:W-:-:S02]  /*4500*/  FMNMX.FTZ R2, R71, R2, !PT ;  /* 0x0000000247027209 */ /* 0x000fc40007810000 */
[----:B------:R-:W-:Y:S02]  /*4510*/  ISETP.GT.AND P0, PT, R0, 0x31, PT ;  /* 0x000000310000780c */ /* 0x000fe40003f04270 */
[----:B------:R-:W-:Y:S02]  /*4520*/  FSEL R39, R76, -INF , P6 ;  /* 0xff8000004c277808 */ /* 0x000fe40003000000 */
[----:B------:R-:W-:Y:S02]  /*4530*/  FSEL R145, R66, -INF , P1 ;  /* 0xff80000042917808 */ /* 0x000fe40000800000 */
[----:B------:R-:W-:Y:S02]  /*4540*/  FMNMX.FTZ R3, R38, R3, !PT ;  /* 0x0000000326037209 */ /* 0x000fe40007810000 */
[----:B------:R-:W-:Y:S02]  /*4550*/  FMNMX.FTZ R2, R92, R2, !PT ;  /* 0x000000025c027209 */ /* 0x000fe40007810000 */
[----:B------:R-:W-:-:S02]  /*4560*/  ISETP.GT.AND P6, PT, R0, 0x38, PT ;  /* 0x000000380000780c */ /* 0x000fc40003fc4270 */
[----:B------:R-:W-:Y:S02]  /*4570*/  FSEL R146, R68, -INF , P0 ;  /* 0xff80000044927808 */ /* 0x000fe40000000000 */
[----:B------:R-:W-:Y:S02]  /*4580*/  FMNMX.FTZ R3, R39, R3, !PT ;  /* 0x0000000327037209 */ /* 0x000fe40007810000 */
[----:B------:R-:W-:Y:S02]  /*4590*/  FMNMX.FTZ R2, R145, R2, !PT ;  /* 0x0000000291027209 */ /* 0x000fe40007810000 */
[----:B------:R-:W-:Y:S02]  /*45a0*/  ISETP.GT.AND P5, PT, R0, 0x39, PT ;  /* 0x000000390000780c */ /* 0x000fe40003fa4270 */
[----:B------:R-:W-:Y:S02]  /*45b0*/  FSEL R94, R73, -INF , P4 ;  /* 0xff800000495e7808 */ /* 0x000fe40002000000 */
        /* <DEDUP_REMOVED lines=20> */
[----:B------:R-:W-:Y:S02]  /*4700*/  FSEL R155, R49, -INF , P2 ;  /* 0xff800000319b7808 */ /* 0x000fe40001000000 */
[----:B------:R-:W-:Y:S02]  /*4710*/  FMNMX.FTZ R3, R149, R3, !PT ;  /* 0x0000000395037209 */ /* 0x000fe40007810000 */
[----:B------:R-:W-:Y:S02]  /*4720*/  FMNMX.FTZ R2, R154, R2, !PT ;  /* 0x000000029a027209 */ /* 0x000fe40007810000 */
[----:B------:R-:W-:Y:S02]  /*4730*/  ISETP.GT.AND P0, PT, R0, 0x50, PT ;  /* 0x000000500000780c */ /* 0x000fe40003f04270 */
[----:B------:R-:W-:-:S02]  /*4740*/  FSEL R150, R61, -INF , P6 ;  /* 0xff8000003d967808 */ /* 0x000fc40003000000 */
        /* <DEDUP_REMOVED lines=28> */
[----:B------:R-:W-:Y:S02]  /*4910*/  FSEL R209, R41, -INF , P0 ;  /* 0xff80000029d17808 */ /* 0x000fe40000000000 */
[----:B------:R-:W-:-:S02]  /*4920*/  ISETP.GT.AND P1, PT, R0, 0x68, PT ;  /* 0x000000680000780c */ /* 0x000fc40003f24270 */
[----:B------:R-:W-:Y:S02]  /*4930*/  ISETP.GT.AND P0, PT, R0, 0x69, PT ;  /* 0x000000690000780c */ /* 0x000fe40003f04270 */
[----:B------:R-:W-:Y:S02]  /*4940*/  FSEL R222, R15, -INF , P2 ;  /* 0xff8000000fde7808 */ /* 0x000fe40001000000 */
[----:B------:R-:W-:Y:S02]  /*4950*/  FMNMX.FTZ R3, R160, R3, !PT ;  /* 0x00000003a0037209 */ /* 0x000fe40007810000 */
[----:B------:R-:W-:Y:S02]  /*4960*/  FMNMX.FTZ R0, R221, R2, !PT ;  /* 0x00000002dd007209 */ /* 0x000fe40007810000 */
[----:B------:R-:W-:Y:S02]  /*4970*/  FSEL R210, R32, -INF , P6 ;  /* 0xff80000020d27808 */ /* 0x000fe40003000000 */
[----:B------:R-:W-:Y:S01]  /*4980*/  FSEL R223, R13, -INF , P1 ;  /* 0xff8000000ddf7808 */ /* 0x000fe20000800000 */
[----:B------:R-:W-:Y:S01]  /*4990*/  LDSM.16.MT88.4 R32, [R200+0x3800] ;  /* 0x00380000c820783b */ /* 0x000fe20000004200 */
[----:B------:R-:W-:-:S02]  /*49a0*/  FMNMX.FTZ R2, R209, R3, !PT ;  /* 0x00000003d1027209 */ /* 0x000fc40007810000 */
[----:B------:R-:W-:Y:S02]  /*49b0*/  FMNMX.FTZ R0, R222, R0, !PT ;  /* 0x00000000de007209 */ /* 0x000fe40007810000 */
[----:B------:R-:W-:Y:S02]  /*49c0*/  FSEL R212, R29, -INF , P5 ;  /* 0xff8000001dd47808 */ /* 0x000fe40002800000 */
[----:B------:R-:W-:Y:S02]  /*49d0*/  FSEL R224, R12, -INF , P0 ;  /* 0xff8000000ce07808 */ /* 0x000fe40000000000 */
[----:B------:R-:W-:Y:S02]  /*49e0*/  FMNMX.FTZ R2, R210, R2, !PT ;  /* 0x00000002d2027209 */ /* 0x000fe40007810000 */
[----:B------:R-:W-:Y:S02]  /*49f0*/  FMNMX.FTZ R0, R223, R0, !PT ;  /* 0x00000000df007209 */ /* 0x000fe40007810000 */
[----:B------:R-:W-:-:S02]  /*4a00*/  FSEL R211, R28, -INF , P4 ;  /* 0xff8000001cd37808 */ /* 0x000fc40002000000 */
[----:B------:R-:W-:Y:S01]  /*4a10*/  FMNMX.FTZ R2, R212, R2, !PT ;  /* 0x00000002d4027209 */ /* 0x000fe20007810000 */
[----:B------:R-:W-:Y:S01]  /*4a20*/  LDSM.16.MT88.4 R28, [R198+0x3800] ;  /* 0x00380000c61c783b */ /* 0x000fe20000004200 */
[----:B------:R-:W-:Y:S02]  /*4a30*/  FMNMX.FTZ R0, R224, R0, !PT ;  /* 0x00000000e0007209 */ /* 0x000fe40007810000 */
[----:B------:R-:W-:Y:S02]  /*4a40*/  FSEL R225, R21, -INF , P3 ;  /* 0xff80000015e17808 */ /* 0x000fe40001800000 */
[----:B------:R-:W-:Y:S01]  /*4a50*/  FMNMX.FTZ R2, R211, R2, !PT ;  /* 0x00000002d3027209 */ /* 0x000fe20007810000 */
[----:B------:R-:W1:Y:S01]  /*4a60*/  SHFL.BFLY PT, R4, R0, 0x2, 0x1f ;  /* 0x0c401f0000047f89 */ /* 0x000e6200000e0000 */
[----:B------:R-:W-:Y:S02]  /*4a70*/  FSEL R227, R20, -INF , P2 ;  /* 0xff80000014e37808 */ /* 0x000fe40001000000 */
[----:B------:R-:W-:Y:S01]  /*4a80*/  FMNMX.FTZ R2, R225, R2, !PT ;  /* 0x00000002e1027209 */ /* 0x000fe20007810000 */
[----:B------:R-:W-:Y:S01]  /*4a90*/  LDSM.16.MT88.4 R20, [R203] ;  /* 0x00000000cb14783b */ /* 0x000fe20000004200 */
[----:B------:R-:W-:-:S02]  /*4aa0*/  FSEL R226, R19, -INF , P1 ;  /* 0xff80000013e27808 */ /* 0x000fc40000800000 */
        /* <DEDUP_REMOVED lines=19> */
[----:B------:R2:W-:Y:S01]  /*4be0*/  MUFU.EX2 R246, R3 ;  /* 0x0000000300f67308 */ /* 0x0005e20000000800 */
[----:B-1----:R-:W-:-:S07]  /*4bf0*/  FFMA.FTZ R0, R7, c[0x0][0x2d0], -R2 ;  /* 0x0000b40007007a23 */ /* 0x002fce0000010802 */
[----:B------:R1:W3:Y:S01]  /*4c00*/  MUFU.EX2 R247, R0 ;  /* 0x0000000000f77308 */ /* 0x0002e20000000800 */
[----:B--2---:R-:W-:-:S07]  /*4c10*/  FFMA.FTZ R3, R9, c[0x0][0x2d0], -R2 ;  /* 0x0000b40009037a23 */ /* 0x004fce0000010802 */
[----:B------:R-:W2:Y:S01]  /*4c20*/  MUFU.EX2 R249, R3 ;  /* 0x0000000300f97308 */ /* 0x000ea20000000800 */
[----:B-1----:R-:W-:Y:S01]  /*4c30*/  FMUL.FTZ R0, R68, c[0x0][0x2d0] ;  /* 0x0000b40044007a20 */ /* 0x002fe20000410000 */
[----:B---3--:R-:W-:-:S04]  /*4c40*/  F2FP.BF16.PACK_AB R4, R247, R248 ;  /* 0x000000f8f704723e */ /* 0x008fc800000010ff */
[----:B------:R-:W-:Y:S02]  /*4c50*/  FSEL R0, R0, RZ, P0 ;  /* 0x000000ff00007208 */ /* 0x000fe40000000000 */
[----:B--2---:R-:W-:-:S03]  /*4c60*/  F2FP.BF16.PACK_AB R6, R249, R246 ;  /* 0x000000f6f906723e */ /* 0x004fc600000010ff */
[----:B------:R-:W-:-:S04]  /*4c70*/  FFMA.FTZ R3, R10, c[0x0][0x2d0], -R0 ;  /* 0x0000b4000a037a23 */ /* 0x000fc80000010800 */
        /* <DEDUP_REMOVED lines=9> */
[----:B------:R3:W4:Y:S02]  /*4d10*/  MUFU.EX2 R245, R3 ;  /* 0x0000000300f57308 */ /* 0x0007240000000800 */
[----:B---3--:R-:W-:Y:S01]  /*4d20*/  FFMA.FTZ R3, R24, c[0x0][0x2d0], -R2 ;  /* 0x0000b40018037a23 */ /* 0x008fe20000010802 */
[----:B----4-:R-:W-:-:S05]  /*4d30*/  F2FP.BF16.PACK_AB R7, R245, R243 ;  /* 0x000000f3f507723e */ /* 0x010fca00000010ff */
[----:B------:R3:W-:Y:S02]  /*4d40*/  MUFU.EX2 R239, R3 ;  /* 0x0000000300ef7308 */ /* 0x0007e40000000800 */
[C---:B------:R-:W-:Y:S08]  /*4d50*/  HMMA.16816.F32.BF16 R80, R4.reuse, R12, RZ ;  /* 0x0000000c0450723c */ /* 0x040ff000000418ff */
[----:B------:R-:W-:Y:S01]  /*4d60*/  HMMA.16816.F32.BF16 R76, R4, R14, RZ ;  /* 0x0000000e044c723c */ /* 0x000fe200000418ff */
[----:B------:R-:W4:Y:S01]  /*4d70*/  LDSM.16.MT88.4 R12, [R199+0x3800] ;  /* 0x00380000c70c783b */ /* 0x000f220000004200 */
[----:B---3--:R-:W-:-:S04]  /*4d80*/  FFMA.FTZ R3, R25, c[0x0][0x2d0], -R2 ;  /* 0x0000b40019037a23 */ /* 0x008fc80000010802 */
[----:B------:R3:W5:Y:S02]  /*4d90*/  MUFU.EX2 R241, R3 ;  /* 0x0000000300f17308 */ /* 0x0007640000000800 */
[C---:B-1----:R-:W-:Y:S08]  /*4da0*/  HMMA.16816.F32.BF16 R72, R4.reuse, R8, RZ ;  /* 0x000000080448723c */ /* 0x042ff000000418ff */
[----:B------:R-:W-:Y:S01]  /*4db0*/  HMMA.16816.F32.BF16 R64, R4, R10, RZ ;  /* 0x0000000a0440723c */ /* 0x000fe200000418ff */
[----:B------:R-:W1:Y:S01]  /*4dc0*/  LDSM.16.MT88.4 R8, [R201+0x3800] ;  /* 0x00380000c908783b */ /* 0x000e620000004200 */
[----:B---3--:R-:W-:-:S06]  /*4dd0*/  FFMA.FTZ R3, R26, c[0x0][0x2d0], -R2 ;  /* 0x0000b4001a037a23 */ /* 0x008fcc0000010802 */
[C---:B--2---:R-:W-:Y:S01]  /*4de0*/  HMMA.16816.F32.BF16 R60, R4.reuse, R16, RZ ;  /* 0x00000010043c723c */ /* 0x044fe200000418ff */
[----:B------:R2:W-:Y:S07]  /*4df0*/  MUFU.EX2 R238, R3 ;  /* 0x0000000300ee7308 */ /* 0x0005ee0000000800 */
[C---:B------:R-:W-:Y:S01]  /*4e00*/  HMMA.16816.F32.BF16 R56, R4.reuse, R18, RZ ;  /* 0x000000120438723c */ /* 0x040fe200000418ff */
[----:B------:R-:W3:Y:S07]  /*4e10*/  LDSM.16.MT88.4 R16, [R200+0x800] ;  /* 0x00080000c810783b */ /* 0x000eee0000004200 */
[----:B------:R-:W-:Y:S01]  /*4e20*/  HMMA.16816.F32.BF16 R44, R4, R20, RZ ;  /* 0x00000014042c723c */ /* 0x000fe200000418ff */
[----:B--2---:R-:W-:-:S02]  /*4e30*/  FFMA.FTZ R3, R27, c[0x0][0x2d0], -R2 ;  /* 0x0000b4001b037a23 */ /* 0x004fc40000010802 */
[----:B------:R-:W-:Y:S02]  /*4e40*/  LDSM.16.MT88.4 R24, [R199+0x800] ;  /* 0x00080000c718783b */ /* 0x000fe40000004200 */
[----:B------:R2:W1:Y:S03]  /*4e50*/  MUFU.EX2 R244, R3 ;  /* 0x0000000300f47308 */ /* 0x0004660000000800 */
[C---:B------:R-:W-:Y:S01]  /*4e60*/  HMMA.16816.F32.BF16 R52, R4.reuse, R22, RZ ;  /* 0x000000160434723c */ /* 0x040fe200000418ff */
[----:B------:R-:W3:Y:S07]  /*4e70*/  LDSM.16.MT88.4 R20, [R198+0x800] ;  /* 0x00080000c614783b */ /* 0x000eee0000004200 */
[----:B------:R-:W-:Y:S01]  /*4e80*/  HMMA.16816.F32.BF16 R40, R4, R28, RZ ;  /* 0x0000001c0428723c */ /* 0x000fe200000418ff */
[----:B--2---:R-:W-:-:S07]  /*4e90*/  FFMA.FTZ R3, R36, c[0x0][0x2d0], -R0 ;  /* 0x0000b40024037a23 */ /* 0x004fce0000010800 */
[C---:B------:R-:W-:Y:S01]  /*4ea0*/  HMMA.16816.F32.BF16 R48, R4.reuse, R30, RZ ;  /* 0x0000001e0430723c */ /* 0x040fe200000418ff */
[----:B------:R-:W2:Y:S01]  /*4eb0*/  LDSM.16.MT88.4 R28, [R201+0x800] ;  /* 0x00080000c91c783b */ /* 0x000ea20000004200 */
[----:B------:R1:W-:Y:S06]  /*4ec0*/  MUFU.EX2 R236, R3 ;  /* 0x0000000300ec7308 */ /* 0x0003ec0000000800 */
[C---:B----4-:R-:W-:Y:S08]  /*4ed0*/  HMMA.16816.F32.BF16 R84, R4.reuse, R12, RZ ;  /* 0x0000000c0454723c */ /* 0x050ff000000418ff */
[----:B------:R-:W-:Y:S01]  /*4ee0*/  HMMA.16816.F32.BF16 R100, R4, R14, RZ ;  /* 0x0000000e0464723c */ /* 0x000fe200000418ff */
[----:B------:R-:W-:Y:S01]  /*4ef0*/  LDSM.16.MT88.4 R12, [R200+0x4000] ;  /* 0x00400000c80c783b */ /* 0x000fe20000004200 */
[----:B-1----:R-:W-:-:S04]  /*4f00*/  FFMA.FTZ R3, R37, c[0x0][0x2d0], -R0 ;  /* 0x0000b40025037a23 */ /* 0x002fc80000010800 */
[----:B------:R1:W4:Y:S02]  /*4f10*/  MUFU.EX2 R234, R3 ;  /* 0x0000000300ea7308 */ /* 0x0003240000000800 */
[C---:B------:R-:W-:Y:S08]  /*4f20*/  HMMA.16816.F32.BF16 R124, R4.reuse, R8, RZ ;  /* 0x00000008047c723c */ /* 0x040ff000000418ff */
[----:B------:R-:W-:Y:S01]  /*4f30*/  HMMA.16816.F32.BF16 R112, R4, R10, RZ ;  /* 0x0000000a0470723c */ /* 0x000fe200000418ff */
[----:B------:R-:W-:Y:S01]  /*4f40*/  LDSM.16.MT88.4 R8, [R198+0x4000] ;  /* 0x00400000c608783b */ /* 0x000fe20000004200 */
[----:B-1----:R-:W-:-:S04]  /*4f50*/  FFMA.FTZ R3, R38, c[0x0][0x2d0], -R0 ;  /* 0x0000b40026037a23 */ /* 0x002fc80000010800 */
[----:B------:R1:W-:Y:S02]  /*4f60*/  MUFU.EX2 R235, R3 ;  /* 0x0000000300eb7308 */ /* 0x0003e40000000800 */
[----:B-1----:R-:W-:Y:S02]  /*4f70*/  FFMA.FTZ R3, R39, c[0x0][0x2d0], -R0 ;  /* 0x0000b40027037a23 */ /* 0x002fe40000010800 */
[C---:B------:R-:W-:Y:S04]  /*4f80*/  HMMA.16816.F32.BF16 R36, R4.reuse, R32, RZ ;  /* 0x000000200424723c */ /* 0x040fe800000418ff */
[----:B------:R1:W1:Y:S04]  /*4f90*/  MUFU.EX2 R237, R3 ;  /* 0x0000000300ed7308 */ /* 0x0002680000000800 */
[----:B------:R-:W-:Y:S07]  /*4fa0*/  HMMA.16816.F32.BF16 R32, R4, R34, RZ ;  /* 0x000000220420723c */ /* 0x000fee00000418ff */
[----:B-----5:R-:W-:-:S02]  /*4fb0*/  F2FP.BF16.PACK_AB R4, R241, R239 ;  /* 0x000000eff104723e */ /* 0x020fc400000010ff */
[----:B------:R-:W-:Y:S01]  /*4fc0*/  F2FP.BF16.PACK_AB R6, R244, R238 ;  /* 0x000000eef406723e */ /* 0x000fe200000010ff */
[--C-:B-1----:R-:W-:Y:S01]  /*4fd0*/  FFMA.FTZ R3, R70, c[0x0][0x2d0], -R2.reuse ;  /* 0x0000b40046037a23 */ /* 0x102fe20000010802 */
[----:B----4-:R-:W-:Y:S01]  /*4fe0*/  F2FP.BF16.PACK_AB R5, R234, R236 ;  /* 0x000000ecea05723e */ /* 0x010fe200000010ff */
[----:B------:R-:W-:Y:S01]  /*4ff0*/  IMAD.MOV.U32 R70, RZ, RZ, R161 ;  /* 0x000000ffff467224 */ /* 0x000fe200078e00a1 */
[----:B------:R-:W-:Y:S01]  /*5000*/  F2FP.BF16.PACK_AB R7, R237, R235 ;  /* 0x000000ebed07723e */ /* 0x000fe200000010ff */
[----:B------:R1:W-:Y:S06]  /*5010*/  MUFU.EX2 R219, R3 ;  /* 0x0000000300db7308 */ /* 0x0003ec0000000800 */
[C---:B---3--:R-:W-:Y:S08]  /*5020*/  HMMA.16816.F32.BF16 R120, R4.reuse, R16, R72 ;  /* 0x000000100478723c */ /* 0x048ff00000041848 */
[----:B------:R-:W-:Y:S01]  /*5030*/  HMMA.16816.F32.BF16 R108, R4, R18, R64 ;  /* 0x00000012046c723c */ /* 0x000fe20000041840 */
[----:B------:R-:W3:Y:S01]  /*5040*/  LDSM.16.MT88.4 R16, [R199+0x4000] ;  /* 0x00400000c710783b */ /* 0x000ee20000004200 */
[----:B-1----:R-:W-:-:S04]  /*5050*/  FFMA.FTZ R3, R88, c[0x0][0x2d0], -R2 ;  /* 0x0000b40058037a23 */ /* 0x002fc80000010802 */
[----:B------:R1:W4:Y:S02]  /*5060*/  MUFU.EX2 R220, R3 ;  /* 0x0000000300dc7308 */ /* 0x0003240000000800 */
[C---:B------:R-:W-:Y:S08]  /*5070*/  HMMA.16816.F32.BF16 R140, R4.reuse, R20, R80 ;  /* 0x00000014048c723c */ /* 0x040ff00000041850 */
[----:B------:R-:W-:Y:S01]  /*5080*/  HMMA.16816.F32.BF16 R136, R4, R22, R76 ;  /* 0x000000160488723c */ /* 0x000fe2000004184c */
[----:B------:R-:W5:Y:S01]  /*5090*/  LDSM.16.MT88.4 R20, [R201+0x4000] ;  /* 0x00400000c914783b */ /* 0x000f620000004200 */
[----:B-1----:R-:W-:-:S06]  /*50a0*/  FFMA.FTZ R3, R71, c[0x0][0x2d0], -R2 ;  /* 0x0000b40047037a23 */ /* 0x002fcc0000010802 */
[C---:B------:R-:W-:Y:S01]  /*50b0*/  HMMA.16816.F32.BF16 R116, R4.reuse, R24, R60 ;  /* 0x000000180474723c */ /* 0x040fe2000004183c */
[----:B------:R1:W-:Y:S07]  /*50c0*/  MUFU.EX2 R217, R3 ;  /* 0x0000000300d97308 */ /* 0x0003ee0000000800 */
[C---:B------:R-:W-:Y:S01]  /*50d0*/  HMMA.16816.F32.BF16 R104, R4.reuse, R26, R56 ;  /* 0x0000001a0468723c */ /* 0x040fe20000041838 */
[----:B------:R-:W4:Y:S07]  /*50e0*/  LDSM.16.MT88.4 R24, [R200+0x1000] ;  /* 0x00100000c818783b */ /* 0x000f2e0000004200 */
[----:B--2---:R-:W-:Y:S01]  /*50f0*/  HMMA.16816.F32.BF16 R96, R4, R28, R44 ;  /* 0x0000001c0460723c */ /* 0x004fe2000004182c */
[----:B-1----:R-:W-:-:S04]  /*5100*/  FFMA.FTZ R3, R92, c[0x0][0x2d0], -R2 ;  /* 0x0000b4005c037a23 */ /* 0x002fc80000010802 */
[----:B------:R1:W2:Y:S03]  /*5110*/  MUFU.EX2 R218, R3 ;  /* 0x0000000300da7308 */ /* 0x0002a60000000800 */
[C---:B---3--:R-:W-:Y:S08]  /*5120*/  HMMA.16816.F32.BF16 R72, R4.reuse, R16, R84 ;  /* 0x000000100448723c */ /* 0x048ff00000041854 */
[----:B------:R-:W-:Y:S01]  /*5130*/  HMMA.16816.F32.BF16 R64, R4, R18, R100 ;  /* 0x000000120440723c */ /* 0x000fe20000041864 */
[----:B------:R-:W3:Y:S01]  /*5140*/  LDSM.16.MT88.4 R16, [R201+0x1000] ;  /* 0x00100000c910783b */ /* 0x000ee20000004200 */
[----:B-1----:R-:W-:-:S06]  /*5150*/  FFMA.FTZ R3, R93, c[0x0][0x2d0], -R0 ;  /* 0x0000b4005d037a23 */ /* 0x002fcc0000010800 */
[C---:B------:R-:W-:Y:S01]  /*5160*/  HMMA.16816.F32.BF16 R88, R4.reuse, R30, R52 ;  /* 0x0000001e0458723c */ /* 0x040fe20000041834 */
[----:B------:R-:W1:Y:S01]  /*5170*/  LDSM.16.MT88.4 R28, [R198+0x1000] ;  /* 0x00100000c61c783b */ /* 0x000e620000004200 */
[----:B------:R2:W-:Y:S06]  /*5180*/  MUFU.EX2 R216, R3 ;  /* 0x0000000300d87308 */ /* 0x0005ec0000000800 */
[C---:B------:R-:W-:Y:S08]  /*5190*/  HMMA.16816.F32.BF16 R36, R4.reuse, R12, R36 ;  /* 0x0000000c0424723c */ /* 0x040ff00000041824 */
[----:B------:R-:W-:Y:S01]  /*51a0*/  HMMA.16816.F32.BF16 R44, R4, R14, R32 ;  /* 0x0000000e042c723c */ /* 0x000fe20000041820 */
[----:B------:R-:W1:Y:S01]  /*51b0*/  LDSM.16.MT88.4 R12, [R199+0x1000] ;  /* 0x00100000c70c783b */ /* 0x000e620000004200 */
[----:B--2---:R-:W-:-:S04]  /*51c0*/  FFMA.FTZ R3, R94, c[0x0][0x2d0], -R0 ;  /* 0x0000b4005e037a23 */ /* 0x004fc80000010800 */
[----:B------:R2:W1:Y:S02]  /*51d0*/  MUFU.EX2 R215, R3 ;  /* 0x0000000300d77308 */ /* 0x0004640000000800 */
[C---:B------:R-:W-:Y:S08]  /*51e0*/  HMMA.16816.F32.BF16 R80, R4.reuse, R8, R40 ;  /* 0x000000080450723c */ /* 0x040ff00000041828 */
[----:B------:R-:W-:Y:S01]  /*51f0*/  HMMA.16816.F32.BF16 R76, R4, R10, R48 ;  /* 0x0000000a044c723c */ /* 0x000fe20000041830 */
[----:B------:R-:W3:Y:S01]  /*5200*/  LDSM.16.MT88.4 R8, [R198+0x4800] ;  /* 0x00480000c608783b */ /* 0x000ee20000004200 */
[----:B--2---:R-:W-:-:S06]  /*5210*/  FFMA.FTZ R3, R95, c[0x0][0x2d0], -R0 ;  /* 0x0000b4005f037a23 */ /* 0x004fcc0000010800 */
[C---:B-----5:R-:W-:Y:S01]  /*5220*/  HMMA.16816.F32.BF16 R56, R4.reuse, R20, R124 ;  /* 0x000000140438723c */ /* 0x060fe2000004187c */
[----:B------:R2:W-:Y:S07]  /*5230*/  MUFU.EX2 R214, R3 ;  /* 0x0000000300d67308 */ /* 0x0005ee0000000800 */
[----:B------:R-:W-:Y:S01]  /*5240*/  HMMA.16816.F32.BF16 R40, R4, R22, R112 ;  /* 0x000000160428723c */ /* 0x000fe20000041870 */
[----:B------:R-:W5:Y:S06]  /*5250*/  LDSM.16.MT88.4 R20, [R200+0x4800] ;  /* 0x00480000c814783b */ /* 0x000f6c0000004200 */
[----:B----4-:R-:W-:-:S02]  /*5260*/  F2FP.BF16.PACK_AB R4, R220, R219 ;  /* 0x000000dbdc04723e */ /* 0x010fc400000010ff */
[----:B------:R-:W-:Y:S01]  /*5270*/  F2FP.BF16.PACK_AB R6, R218, R217 ;  /* 0x000000d9da06723e */ /* 0x000fe200000010ff */
[----:B--2---:R-:W-:Y:S01]  /*5280*/  FFMA.FTZ R3, R144, c[0x0][0x2d0], -R0 ;  /* 0x0000b40090037a23 */ /* 0x004fe20000010800 */
[----:B-1----:R-:W-:-:S03]  /*5290*/  F2FP.BF16.PACK_AB R5, R215, R216 ;  /* 0x000000d8d705723e */ /* 0x002fc600000010ff */
[----:B------:R1:W2:Y:S02]  /*52a0*/  MUFU.EX2 R213, R3 ;  /* 0x0000000300d57308 */ /* 0x0002a40000000800 */
[----:B-1----:R-:W-:Y:S01]  /*52b0*/  FFMA.FTZ R3, R145, c[0x0][0x2d0], -R2 ;  /* 0x0000b40091037a23 */ /* 0x002fe20000010802 */
[----:B--2---:R-:W-:-:S05]  /*52c0*/  F2FP.BF16.PACK_AB R7, R213, R214 ;  /* 0x000000d6d507723e */ /* 0x004fca00000010ff */
[----:B------:R1:W-:Y:S02]  /*52d0*/  MUFU.EX2 R171, R3 ;  /* 0x0000000300ab7308 */ /* 0x0003e40000000800 */
[C---:B------:R-:W-:Y:S08]  /*52e0*/  HMMA.16816.F32.BF16 R48, R4.reuse, R24, R120 ;  /* 0x000000180430723c */ /* 0x040ff00000041878 */
[----:B------:R-:W-:Y:S01]  /*52f0*/  HMMA.16816.F32.BF16 R32, R4, R26, R108 ;  /* 0x0000001a0420723c */ /* 0x000fe2000004186c */
[----:B------:R-:W2:Y:S01]  /*5300*/  LDSM.16.MT88.4 R24, [R199+0x4800] ;  /* 0x00480000c718783b */ /* 0x000ea20000004200 */
[----:B-1----:R-:W-:-:S04]  /*5310*/  FFMA.FTZ R3, R146, c[0x0][0x2d0], -R2 ;  /* 0x0000b40092037a23 */ /* 0x002fc80000010802 */
[----:B------:R1:W4:Y:S02]  /*5320*/  MUFU.EX2 R170, R3 ;  /* 0x0000000300aa7308 */ /* 0x0003240000000800 */
[C---:B---3--:R-:W-:Y:S08]  /*5330*/  HMMA.16816.F32.BF16 R100, R4.reuse, R16, R96 ;  /* 0x000000100464723c */ /* 0x048ff00000041860 */
[----:B------:R-:W-:Y:S01]  /*5340*/  HMMA.16816.F32.BF16 R92, R4, R18, R88 ;  /* 0x00000012045c723c */ /* 0x000fe20000041858 */
[----:B------:R-:W3:Y:S01]  /*5350*/  LDSM.16.MT88.4 R16, [R201+0x4800] ;  /* 0x00480000c910783b */ /* 0x000ee20000004200 */
[----:B-1----:R-:W-:-:S06]  /*5360*/  FFMA.FTZ R3, R147, c[0x0][0x2d0], -R2 ;  /* 0x0000b40093037a23 */ /* 0x002fcc0000010802 */
[C---:B------:R-:W-:Y:S01]  /*5370*/  HMMA.16816.F32.BF16 R52, R4.reuse, R28, R140 ;  /* 0x0000001c0434723c */ /* 0x040fe2000004188c */
[----:B------:R1:W-:Y:S07]  /*5380*/  MUFU.EX2 R169, R3 ;  /* 0x0000000300a97308 */ /* 0x0003ee0000000800 */
[C---:B------:R-:W-:Y:S08]  /*5390*/  HMMA.16816.F32.BF16 R60, R4.reuse, R30, R136 ;  /* 0x0000001e043c723c */ /* 0x040ff00000041888 */
[----:B------:R-:W-:Y:S01]  /*53a0*/  HMMA.16816.F32.BF16 R28, R4, R12, R116 ;  /* 0x0000000c041c723c */ /* 0x000fe20000041874 */
[----:B-1----:R-:W-:-:S04]  /*53b0*/  FFMA.FTZ R3, R148, c[0x0][0x2d0], -R2 ;  /* 0x0000b40094037a23 */ /* 0x002fc80000010802 */
[----:B------:R1:W1:Y:S03]  /*53c0*/  MUFU.EX2 R168, R3 ;  /* 0x0000000300a87308 */ /* 0x0002660000000800 */
[C---:B------:R-:W-:Y:S01]  /*53d0*/  HMMA.16816.F32.BF16 R108, R4.reuse, R14, R104 ;  /* 0x0000000e046c723c */ /* 0x040fe20000041868 */
[----:B------:R-:W3:Y:S07]  /*53e0*/  LDSM.16.MT88.4 R12, [R198+0x1800] ;  /* 0x00180000c60c783b */ /* 0x000eee0000004200 */
[----:B------:R-:W-:Y:S01]  /*53f0*/  HMMA.16816.F32.BF16 R112, R4, R8, R80 ;  /* 0x000000080470723c */ /* 0x000fe20000041850 */
[----:B-1----:R-:W-:-:S07]  /*5400*/  FFMA.FTZ R3, R149, c[0x0][0x2d0], -R0 ;  /* 0x0000b40095037a23 */ /* 0x002fce0000010800 */
[C---:B------:R-:W-:Y:S01]  /*5410*/  HMMA.16816.F32.BF16 R104, R4.reuse, R10, R76 ;  /* 0x0000000a0468723c */ /* 0x040fe2000004184c */
[----:B------:R-:W1:Y:S01]  /*5420*/  LDSM.16.MT88.4 R8, [R200+0x1800] ;  /* 0x00180000c808783b */ /* 0x000e620000004200 */
[----:B------:R2:W-:Y:S06]  /*5430*/  MUFU.EX2 R163, R3 ;  /* 0x0000000300a37308 */ /* 0x0005ec0000000800 */
[C---:B-----5:R-:W-:Y:S08]  /*5440*/  HMMA.16816.F32.BF16 R36, R4.reuse, R20, R36 ;  /* 0x000000140424723c */ /* 0x060ff00000041824 */
[----:B------:R-:W-:Y:S01]  /*5450*/  HMMA.16816.F32.BF16 R116, R4, R22, R44 ;  /* 0x000000160474723c */ /* 0x000fe2000004182c */
[----:B------:R-:W5:Y:S01]  /*5460*/  LDSM.16.MT88.4 R20, [R199+0x1800] ;  /* 0x00180000c714783b */ /* 0x000f620000004200 */
[----:B--2---:R-:W-:-:S04]  /*5470*/  FFMA.FTZ R3, R151, c[0x0][0x2d0], -R0 ;  /* 0x0000b40097037a23 */ /* 0x004fc80000010800 */
[----:B------:R2:W1:Y:S02]  /*5480*/  MUFU.EX2 R162, R3 ;  /* 0x0000000300a27308 */ /* 0x0004640000000800 */
[C---:B------:R-:W-:Y:S08]  /*5490*/  HMMA.16816.F32.BF16 R124, R4.reuse, R24, R72 ;  /* 0x00000018047c723c */ /* 0x040ff00000041848 */
[----:B------:R-:W-:Y:S01]  /*54a0*/  HMMA.16816.F32.BF16 R120, R4, R26, R64 ;  /* 0x0000001a0478723c */ /* 0x000fe20000041840 */
[----:B------:R-:W5:Y:S01]  /*54b0*/  LDSM.16.MT88.4 R24, [R201+0x1800] ;  /* 0x00180000c918783b */ /* 0x000f620000004200 */
[----:B--2---:R-:W-:-:S06]  /*54c0*/  FFMA.FTZ R3, R150, c[0x0][0x2d0], -R0 ;  /* 0x0000b40096037a23 */ /* 0x004fcc0000010800 */
[C---:B---3--:R-:W-:Y:S01]  /*54d0*/  HMMA.16816.F32.BF16 R96, R4.reuse, R16, R56 ;  /* 0x000000100460723c */ /* 0x048fe20000041838 */
[----:B------:R2:W-:Y:S07]  /*54e0*/  MUFU.EX2 R161, R3 ;  /* 0x0000000300a17308 */ /* 0x0005ee0000000800 */
[----:B------:R-:W-:Y:S01]  /*54f0*/  HMMA.16816.F32.BF16 R88, R4, R18, R40 ;  /* 0x000000120458723c */ /* 0x000fe20000041828 */
[----:B------:R-:W3:Y:S06]  /*5500*/  LDSM.16.MT88.4 R16, [R198+0x5000] ;  /* 0x00500000c610783b */ /* 0x000eec0000004200 */
[----:B----4-:R-:W-:-:S02]  /*5510*/  F2FP.BF16.PACK_AB R4, R170, R171 ;  /* 0x000000abaa04723e */ /* 0x010fc400000010ff */
[----:B------:R-:W-:Y:S01]  /*5520*/  F2FP.BF16.PACK_AB R6, R168, R169 ;  /* 0x000000a9a806723e */ /* 0x000fe200000010ff */
[----:B--2---:R-:W-:Y:S01]  /*5530*/  FFMA.FTZ R3, R152, c[0x0][0x2d0], -R0 ;  /* 0x0000b40098037a23 */ /* 0x004fe20000010800 */
[----:B-1----:R-:W-:Y:S01]  /*5540*/  F2FP.BF16.PACK_AB R5, R162, R163 ;  /* 0x000000a3a205723e */ /* 0x002fe200000010ff */
[----:B------:R-:W-:Y:S02]  /*5550*/  IMAD.MOV.U32 R152, RZ, RZ, R70 ;  /* 0x000000ffff987224 */ /* 0x000fe400078e0046 */
[----:B------:R-:W1:Y:S02]  /*5560*/  MUFU.EX2 R151, R3 ;  /* 0x0000000300977308 */ /* 0x000e640000000800 */
[----:B-1----:R-:W-:Y:S01]  /*5570*/  F2FP.BF16.PACK_AB R7, R151, R161 ;  /* 0x000000a19707723e */ /* 0x002fe200000010ff */
[----:B------:R-:W-:-:S05]  /*5580*/  FFMA.FTZ R3, R153, c[0x0][0x2d0], -R2 ;  /* 0x0000b40099037a23 */ /* 0x000fca0000010802 */
[----:B------:R1:W-:Y:S01]  /*5590*/  MUFU.EX2 R150, R3 ;  /* 0x0000000300967308 */ /* 0x0003e20000000800 */
[C---:B------:R-:W-:Y:S08]  /*55a0*/  HMMA.16816.F32.BF16 R84, R4.reuse, R12, R52 ;  /* 0x0000000c0454723c */ /* 0x040ff00000041834 */
[----:B------:R-:W-:Y:S01]  /*55b0*/  HMMA.16816.F32.BF16 R80, R4, R14, R60 ;  /* 0x0000000e0450723c */ /* 0x000fe2000004183c */
[----:B------:R-:W2:Y:S01]  /*55c0*/  LDSM.16.MT88.4 R12, [R200+0x5000] ;  /* 0x00500000c80c783b */ /* 0x000ea20000004200 */
[----:B-1----:R-:W-:-:S06]  /*55d0*/  FFMA.FTZ R3, R154, c[0x0][0x2d0], -R2 ;  /* 0x0000b4009a037a23 */ /* 0x002fcc0000010802 */
[C---:B------:R-:W-:Y:S01]  /*55e0*/  HMMA.16816.F32.BF16 R76, R4.reuse, R8, R48 ;  /* 0x00000008044c723c */ /* 0x040fe20000041830 */
[----:B------:R1:W4:Y:S07]  /*55f0*/  MUFU.EX2 R149, R3 ;  /* 0x0000000300957308 */ /* 0x00032e0000000800 */
[C---:B------:R-:W-:Y:S01]  /*5600*/  HMMA.16816.F32.BF16 R72, R4.reuse, R10, R32 ;  /* 0x0000000a0448723c */ /* 0x040fe20000041820 */
[----:B------:R-:W2:Y:S04]  /*5610*/  LDSM.16.MT88.4 R8, [R199+0x5000] ;  /* 0x00500000c708783b */ /* 0x000ea80000004200 */
[----:B------:R-:W-:Y:S03]  /*5620*/  LDSM.16.MT88.4 R32, [R198+0x2000] ;  /* 0x00200000c620783b */ /* 0x000fe60000004200 */
[----:B-----5:R-:W-:Y:S01]  /*5630*/  HMMA.16816.F32.BF16 R64, R4, R20, R28 ;  /* 0x000000140440723c */ /* 0x020fe2000004181c */
[----:B------:R-:W5:Y:S01]  /*5640*/  LDSM.16.MT88.4 R28, [R201+0x5000] ;  /* 0x00500000c91c783b */ /* 0x000f620000004200 */
[----:B-1----:R-:W-:-:S04]  /*5650*/  FFMA.FTZ R3, R155, c[0x0][0x2d0], -R2 ;  /* 0x0000b4009b037a23 */ /* 0x002fc80000010802 */
[----:B------:R1:W-:Y:S02]  /*5660*/  MUFU.EX2 R148, R3 ;  /* 0x0000000300947308 */ /* 0x0003e40000000800 */
[C---:B------:R-:W-:Y:S08]  /*5670*/  HMMA.16816.F32.BF16 R52, R4.reuse, R24, R100 ;  /* 0x000000180434723c */ /* 0x040ff00000041864 */
[----:B------:R-:W-:Y:S01]  /*5680*/  HMMA.16816.F32.BF16 R56, R4, R26, R92 ;  /* 0x0000001a0438723c */ /* 0x000fe2000004185c */
[----:B------:R-:W4:Y:S01]  /*5690*/  LDSM.16.MT88.4 R24, [R200+0x2000] ;  /* 0x00200000c818783b */ /* 0x000f220000004200 */
[----:B-1----:R-:W-:-:S06]  /*56a0*/  FFMA.FTZ R3, R156, c[0x0][0x2d0], -R2 ;  /* 0x0000b4009c037a23 */ /* 0x002fcc0000010802 */
[C---:B---3--:R-:W-:Y:S01]  /*56b0*/  HMMA.16816.F32.BF16 R48, R4.reuse, R16, R112 ;  /* 0x000000100430723c */ /* 0x048fe20000041870 */
[----:B------:R1:W3:Y:S07]  /*56c0*/  MUFU.EX2 R147, R3 ;  /* 0x0000000300937308 */ /* 0x0002ee0000000800 */
[C---:B------:R-:W-:Y:S01]  /*56d0*/  HMMA.16816.F32.BF16 R40, R4.reuse, R18, R104 ;  /* 0x000000120428723c */ /* 0x040fe20000041868 */
[----:B------:R-:W3:Y:S07]  /*56e0*/  LDSM.16.MT88.4 R16, [R199+0x2000] ;  /* 0x00200000c710783b */ /* 0x000eee0000004200 */
[----:B------:R-:W-:Y:S01]  /*56f0*/  HMMA.16816.F32.BF16 R60, R4, R22, R108 ;  /* 0x00000016043c723c */ /* 0x000fe2000004186c */
[----:B------:R-:W3:Y:S01]  /*5700*/  LDSM.16.MT88.4 R20, [R201+0x2000] ;  /* 0x00200000c914783b */ /* 0x000ee20000004200 */
[----:B-1----:R-:W-:-:S04]  /*5710*/  FFMA.FTZ R3, R157, c[0x0][0x2d0], -R0 ;  /* 0x0000b4009d037a23 */ /* 0x002fc80000010800 */
[----:B------:R1:W-:Y:S02]  /*5720*/  MUFU.EX2 R146, R3 ;  /* 0x0000000300927308 */ /* 0x0003e40000000800 */
[C---:B--2---:R-:W-:Y:S08]  /*5730*/  HMMA.16816.F32.BF16 R44, R4.reuse, R12, R36 ;  /* 0x0000000c042c723c */ /* 0x044ff00000041824 */
[----:B------:R-:W-:Y:S01]  /*5740*/  HMMA.16816.F32.BF16 R36, R4, R14, R116 ;  /* 0x0000000e0424723c */ /* 0x000fe20000041874 */
[----:B------:R-:W2:Y:S01]  /*5750*/  LDSM.16.MT88.4 R12, [R198+0x5800] ;  /* 0x00580000c60c783b */ /* 0x000ea20000004200 */
[----:B-1----:R-:W-:-:S06]  /*5760*/  FFMA.FTZ R3, R159, c[0x0][0x2d0], -R0 ;  /* 0x0000b4009f037a23 */ /* 0x002fcc0000010800 */
[C---:B------:R-:W-:Y:S01]  /*5770*/  HMMA.16816.F32.BF16 R100, R4.reuse, R8, R124 ;  /* 0x000000080464723c */ /* 0x040fe2000004187c */
[----:B------:R-:W-:Y:S01]  /*5780*/  LDSM.16.MT88.4 R124, [R199+0x6800] ;  /* 0x00680000c77c783b */ /* 0x000fe20000004200 */
[----:B------:R1:W1:Y:S06]  /*5790*/  MUFU.EX2 R145, R3 ;  /* 0x0000000300917308 */ /* 0x00026c0000000800 */
[C---:B------:R-:W-:Y:S01]  /*57a0*/  HMMA.16816.F32.BF16 R108, R4.reuse, R10, R120 ;  /* 0x0000000a046c723c */ /* 0x040fe20000041878 */
[----:B------:R-:W2:Y:S07]  /*57b0*/  LDSM.16.MT88.4 R8, [R200+0x5800] ;  /* 0x00580000c808783b */ /* 0x000eae0000004200 */
[----:B-----5:R-:W-:Y:S01]  /*57c0*/  HMMA.16816.F32.BF16 R116, R4, R28, R96 ;  /* 0x0000001c0474723c */ /* 0x020fe20000041860 */
[----:B-1----:R-:W-:-:S04]  /*57d0*/  FFMA.FTZ R3, R158, c[0x0][0x2d0], -R0 ;  /* 0x0000b4009e037a23 */ /* 0x002fc80000010800 */
[----:B------:R1:W-:Y:S03]  /*57e0*/  MUFU.EX2 R144, R3 ;  /* 0x0000000300907308 */ /* 0x0003e60000000800 */
[----:B------:R-:W-:Y:S01]  /*57f0*/  HMMA.16816.F32.BF16 R92, R4, R30, R88 ;  /* 0x0000001e045c723c */ /* 0x000fe20000041858 */
[----:B------:R-:W-:Y:S06]  /*5800*/  LDSM.16.MT88.4 R28, [R199+0x5800] ;  /* 0x00580000c71c783b */ /* 0x000fec0000004200 */
[----:B----4-:R-:W-:-:S02]  /*5810*/  F2FP.BF16.PACK_AB R4, R149, R150 ;  /* 0x000000969504723e */ /* 0x010fc400000010ff */
[----:B---3--:R-:W-:Y:S02]  /*5820*/  F2FP.BF16.PACK_AB R6, R147, R148 ;  /* 0x000000949306723e */ /* 0x008fe400000010ff */
[----:B------:R-:W-:Y:S01]  /*5830*/  F2FP.BF16.PACK_AB R5, R145, R146 ;  /* 0x000000929105723e */ /* 0x000fe200000010ff */
[----:B-1----:R-:W-:-:S04]  /*5840*/  FFMA.FTZ R3, R160, c[0x0][0x2d0], -R0 ;  /* 0x0000b400a0037a23 */ /* 0x002fc80000010800 */
[----:B------:R1:W3:Y:S02]  /*5850*/  MUFU.EX2 R143, R3 ;  /* 0x00000003008f7308 */ /* 0x0002e40000000800 */
[----:B-1----:R-:W-:Y:S01]  /*5860*/  FFMA.FTZ R3, R176, c[0x0][0x2d0], -R2 ;  /* 0x0000b400b0037a23 */ /* 0x002fe20000010802 */
[----:B---3--:R-:W-:-:S05]  /*5870*/  F2FP.BF16.PACK_AB R7, R143, R144 ;  /* 0x000000908f07723e */ /* 0x008fca00000010ff */
[----:B------:R1:W-:Y:S02]  /*5880*/  MUFU.EX2 R142, R3 ;  /* 0x00000003008e7308 */ /* 0x0003e40000000800 */
[C---:B------:R-:W-:Y:S08]  /*5890*/  HMMA.16816.F32.BF16 R104, R4.reuse, R34, R80 ;  /* 0x000000220468723c */ /* 0x040ff00000041850 */
[----:B------:R-:W-:Y:S01]  /*58a0*/  HMMA.16816.F32.BF16 R80, R4, R24, R76 ;  /* 0x000000180450723c */ /* 0x000fe2000004184c */
[----:B-1----:R-:W-:-:S07]  /*58b0*/  FFMA.FTZ R3, R177, c[0x0][0x2d0], -R2 ;  /* 0x0000b400b1037a23 */ /* 0x002fce0000010802 */
[C---:B------:R-:W-:Y:S01]  /*58c0*/  HMMA.16816.F32.BF16 R96, R4.reuse, R16, R64 ;  /* 0x000000100460723c */ /* 0x040fe20000041840 */
[----:B------:R1:W3:Y:S07]  /*58d0*/  MUFU.EX2 R141, R3 ;  /* 0x00000003008d7308 */ /* 0x0002ee0000000800 */
[C---:B------:R-:W-:Y:S08]  /*58e0*/  HMMA.16816.F32.BF16 R76, R4.reuse, R20, R52 ;  /* 0x00000014044c723c */ /* 0x040ff00000041834 */
[C---:B------:R-:W-:Y:S01]  /*58f0*/  HMMA.16816.F32.BF16 R64, R4.reuse, R22, R56 ;  /* 0x000000160440723c */ /* 0x040fe20000041838 */
[--C-:B-1----:R-:W-:Y:S01]  /*5900*/  FFMA.FTZ R3, R178, c[0x0][0x2d0], -R2.reuse ;  /* 0x0000b400b2037a23 */ /* 0x102fe20000010802 */
[----:B------:R-:W1:Y:S03]  /*5910*/  LDSM.16.MT88.4 R20, [R201+0x5800] ;  /* 0x00580000c914783b */ /* 0x000e660000004200 */
[----:B------:R4:W-:Y:S03]  /*5920*/  MUFU.EX2 R140, R3 ;  /* 0x00000003008c7308 */ /* 0x0009e60000000800 */
[C---:B------:R-:W-:Y:S08]  /*5930*/  HMMA.16816.F32.BF16 R112, R4.reuse, R32, R84 ;  /* 0x000000200470723c */ /* 0x040ff00000041854 */
[----:B------:R-:W-:Y:S01]  /*5940*/  HMMA.16816.F32.BF16 R84, R4, R18, R60 ;  /* 0x000000120454723c */ /* 0x000fe2000004183c */
[----:B------:R-:W-:Y:S01]  /*5950*/  LDSM.16.MT88.4 R16, [R198+0x2800] ;  /* 0x00280000c610783b */ /* 0x000fe20000004200 */
[----:B----4-:R-:W-:-:S06]  /*5960*/  FFMA.FTZ R3, R179, c[0x0][0x2d0], -R2 ;  /* 0x0000b400b3037a23 */ /* 0x010fcc0000010802 */
[C---:B--2---:R-:W-:Y:S01]  /*5970*/  HMMA.16816.F32.BF16 R60, R4.reuse, R12, R48 ;  /* 0x0000000c043c723c */ /* 0x044fe20000041830 */
[----:B------:R2:W4:Y:S07]  /*5980*/  MUFU.EX2 R139, R3 ;  /* 0x00000003008b7308 */ /* 0x00052e0000000800 */
[C---:B------:R-:W-:Y:S01]  /*5990*/  HMMA.16816.F32.BF16 R52, R4.reuse, R14, R40 ;  /* 0x0000000e0434723c */ /* 0x040fe20000041828 */
[----:B------:R-:W5:Y:S07]  /*59a0*/  LDSM.16.MT88.4 R12, [R200+0x2800] ;  /* 0x00280000c80c783b */ /* 0x000f6e0000004200 */
[----:B------:R-:W-:Y:S01]  /*59b0*/  HMMA.16816.F32.BF16 R88, R4, R26, R72 ;  /* 0x0000001a0458723c */ /* 0x000fe20000041848 */
[----:B--2---:R-:W-:Y:S01]  /*59c0*/  FFMA.FTZ R3, R209, c[0x0][0x2d0], -R0 ;  /* 0x0000b400d1037a23 */ /* 0x004fe20000010800 */
[----:B------:R-:W2:Y:S01]  /*59d0*/  LDSM.16.MT88.4 R24, [R201+0x2800] ;  /* 0x00280000c918783b */ /* 0x000ea20000004200 */
[----:B------:R-:W-:-:S02]  /*59e0*/  IADD3 R209, R250, -0x2, RZ ;  /* 0xfffffffefad17810 */ /* 0x000fc40007ffe0ff */
[----:B------:R3:W-:Y:S02]  /*59f0*/  MUFU.EX2 R138, R3 ;  /* 0x00000003008a7308 */ /* 0x0007e40000000800 */
[----:B------:R-:W-:Y:S01]  /*5a00*/  ISETP.GE.AND P0, PT, R209, R152, PT ;  /* 0x00000098d100720c */ /* 0x000fe20003f06270 */
[C---:B------:R-:W-:Y:S08]  /*5a10*/  HMMA.16816.F32.BF16 R48, R4.reuse, R8, R44 ;  /* 0x000000080430723c */ /* 0x040ff0000004182c */
[----:B-1----:R-:W-:Y:S01]  /*5a20*/  HMMA.16816.F32.BF16 R44, R4, R20, R116 ;  /* 0x00000014042c723c */ /* 0x002fe20000041874 */
[----:B------:R-:W-:Y:S01]  /*5a30*/  LDSM.16.MT88.4 R116, [R200+0x6800] ;  /* 0x00680000c874783b */ /* 0x000fe20000004200 */
[----:B---3--:R-:W-:-:S06]  /*5a40*/  FFMA.FTZ R3, R210, c[0x0][0x2d0], -R0 ;  /* 0x0000b400d2037a23 */ /* 0x008fcc0000010800 */
[C---:B------:R-:W-:Y:S01]  /*5a50*/  HMMA.16816.F32.BF16 R40, R4.reuse, R22, R92 ;  /* 0x000000160428723c */ /* 0x040fe2000004185c */
[----:B------:R1:W3:Y:S01]  /*5a60*/  MUFU.EX2 R137, R3 ;  /* 0x0000000300897308 */ /* 0x0002e20000000800 */
[----:B------:R-:W2:Y:S04]  /*5a70*/  LDSM.16.MT88.4 R20, [R200+0x6000] ;  /* 0x00600000c814783b */ /* 0x000ea80000004200 */
[----:B------:R-:W-:Y:S02]  /*5a80*/  LDSM.16.MT88.4 R92, [R199+0x3000] ;  /* 0x00300000c75c783b */ /* 0x000fe40000004200 */
[C---:B------:R-:W-:Y:S02]  /*5a90*/  HMMA.16816.F32.BF16 R36, R4.reuse, R10, R36 ;  /* 0x0000000a0424723c */ /* 0x040fe40000041824 */
[----:B------:R-:W-:Y:S06]  /*5aa0*/  LDSM.16.MT88.4 R8, [R199+0x2800] ;  /* 0x00280000c708783b */ /* 0x000fec0000004200 */
[C---:B------:R-:W-:Y:S01]  /*5ab0*/  HMMA.16816.F32.BF16 R32, R4.reuse, R28, R100 ;  /* 0x0000001c0420723c */ /* 0x040fe20000041864 */
[----:B-1----:R-:W-:Y:S01]  /*5ac0*/  FFMA.FTZ R3, R212, c[0x0][0x2d0], -R0 ;  /* 0x0000b400d4037a23 */ /* 0x002fe20000010800 */
[----:B------:R-:W-:Y:S03]  /*5ad0*/  LDSM.16.MT88.4 R100, [R201+0x3000] ;  /* 0x00300000c964783b */ /* 0x000fe60000004200 */
[----:B------:R1:W-:Y:S03]  /*5ae0*/  MUFU.EX2 R136, R3 ;  /* 0x0000000300887308 */ /* 0x0003e60000000800 */
[----:B------:R-:W-:Y:S01]  /*5af0*/  HMMA.16816.F32.BF16 R56, R4, R30, R108 ;  /* 0x0000001e0438723c */ /* 0x000fe2000004186c */
[----:B------:R-:W-:Y:S04]  /*5b00*/  LDSM.16.MT88.4 R28, [R198+0x6000] ;  /* 0x00600000c61c783b */ /* 0x000fe80000004200 */
[----:B------:R-:W-:Y:S02]  /*5b10*/  LDSM.16.MT88.4 R108, [R198+0x6800] ;  /* 0x00680000c66c783b */ /* 0x000fe40000004200 */
[----:B------:R-:W-:-:S02]  /*5b20*/  F2FP.BF16.PACK_AB R4, R141, R142 ;  /* 0x0000008e8d04723e */ /* 0x000fc400000010ff */
[----:B----4-:R-:W-:Y:S02]  /*5b30*/  F2FP.BF16.PACK_AB R6, R139, R140 ;  /* 0x0000008c8b06723e */ /* 0x010fe400000010ff */
[----:B---3--:R-:W-:Y:S01]  /*5b40*/  F2FP.BF16.PACK_AB R5, R137, R138 ;  /* 0x0000008a8905723e */ /* 0x008fe200000010ff */
[----:B-1----:R-:W-:-:S04]  /*5b50*/  FFMA.FTZ R3, R211, c[0x0][0x2d0], -R0 ;  /* 0x0000b400d3037a23 */ /* 0x002fc80000010800 */
[----:B------:R-:W1:Y:S02]  /*5b60*/  MUFU.EX2 R71, R3 ;  /* 0x0000000300477308 */ /* 0x000e640000000800 */
[----:B-1----:R-:W-:Y:S01]  /*5b70*/  F2FP.BF16.PACK_AB R7, R71, R136 ;  /* 0x000000884707723e */ /* 0x002fe200000010ff */
[----:B------:R-:W-:-:S05]  /*5b80*/  FFMA.FTZ R3, R221, c[0x0][0x2d0], -R2 ;  /* 0x0000b400dd037a23 */ /* 0x000fca0000010802 */
[----:B------:R1:W-:Y:S01]  /*5b90*/  MUFU.EX2 R70, R3 ;  /* 0x0000000300467308 */ /* 0x0003e20000000800 */
[C---:B-----5:R-:W-:Y:S08]  /*5ba0*/  HMMA.16816.F32.BF16 R80, R4.reuse, R12, R80 ;  /* 0x0000000c0450723c */ /* 0x060ff00000041850 */
[----:B------:R-:W-:Y:S01]  /*5bb0*/  HMMA.16816.F32.BF16 R88, R4, R14, R88 ;  /* 0x0000000e0458723c */ /* 0x000fe20000041858 */
[----:B------:R-:W3:Y:S01]  /*5bc0*/  LDSM.16.MT88.4 R12, [R199+0x6000] ;  /* 0x00600000c70c783b */ /* 0x000ee20000004200 */
[----:B-1----:R-:W-:-:S06]  /*5bd0*/  FFMA.FTZ R3, R222, c[0x0][0x2d0], -R2 ;  /* 0x0000b400de037a23 */ /* 0x002fcc0000010802 */
[C---:B--2---:R-:W-:Y:S01]  /*5be0*/  HMMA.16816.F32.BF16 R120, R4.reuse, R26, R64 ;  /* 0x0000001a0478723c */ /* 0x044fe20000041840 */
[----:B------:R1:W2:Y:S07]  /*5bf0*/  MUFU.EX2 R26, R3 ;  /* 0x00000003001a7308 */ /* 0x0002ae0000000800 */
[C---:B------:R-:W-:Y:S08]  /*5c00*/  HMMA.16816.F32.BF16 R72, R4.reuse, R16, R112 ;  /* 0x000000100448723c */ /* 0x040ff00000041870 */
[----:B------:R-:W-:Y:S01]  /*5c10*/  HMMA.16816.F32.BF16 R112, R4, R24, R76 ;  /* 0x000000180470723c */ /* 0x000fe2000004184c */
[----:B------:R-:W-:Y:S01]  /*5c20*/  LDSM.16.MT88.4 R76, [R198+0x3000] ;  /* 0x00300000c64c783b */ /* 0x000fe20000004200 */
[--C-:B-1----:R-:W-:Y:S01]  /*5c30*/  FFMA.FTZ R3, R223, c[0x0][0x2d0], -R2.reuse ;  /* 0x0000b400df037a23 */ /* 0x102fe20000010802 */
[----:B--2---:R-:W-:Y:S01]  /*5c40*/  F2FP.BF16.PACK_AB R64, R26, R70 ;  /* 0x000000461a40723e */ /* 0x004fe200000010ff */
[----:B------:R-:W-:-:S02]  /*5c50*/  FFMA.FTZ R2, R224, c[0x0][0x2d0], -R2 ;  /* 0x0000b400e0027a23 */ /* 0x000fc40000010802 */
[----:B------:R-:W-:Y:S02]  /*5c60*/  MUFU.EX2 R25, R3 ;  /* 0x0000000300197308 */ /* 0x000fe40000000800 */
[C---:B------:R-:W-:Y:S06]  /*5c70*/  HMMA.16816.F32.BF16 R48, R4.reuse, R20, R48 ;  /* 0x000000140430723c */ /* 0x040fec0000041830 */
[----:B------:R1:W2:Y:S02]  /*5c80*/  MUFU.EX2 R24, R2 ;  /* 0x0000000200187308 */ /* 0x0002a40000000800 */
[C---:B------:R-:W-:Y:S08]  /*5c90*/  HMMA.16816.F32.BF16 R16, R4.reuse, R18, R104 ;  /* 0x000000120410723c */ /* 0x040ff00000041868 */
[----:B---3--:R-:W-:Y:S01]  /*5ca0*/  HMMA.16816.F32.BF16 R32, R4, R12, R32 ;  /* 0x0000000c0420723c */ /* 0x008fe20000041820 */
[----:B-1----:R-:W-:Y:S01]  /*5cb0*/  FFMA.FTZ R2, R225, c[0x0][0x2d0], -R0 ;  /* 0x0000b400e1027a23 */ /* 0x002fe20000010800 */
[----:B--2---:R-:W-:-:S06]  /*5cc0*/  F2FP.BF16.PACK_AB R66, R24, R25 ;  /* 0x000000191842723e */ /* 0x004fcc00000010ff */
[C---:B------:R-:W-:Y:S01]  /*5cd0*/  HMMA.16816.F32.BF16 R96, R4.reuse, R8, R96 ;  /* 0x000000080460723c */ /* 0x040fe20000041860 */
[----:B------:R1:W-:Y:S07]  /*5ce0*/  MUFU.EX2 R21, R2 ;  /* 0x0000000200157308 */ /* 0x0003ee0000000800 */
[C---:B------:R-:W-:Y:S01]  /*5cf0*/  HMMA.16816.F32.BF16 R104, R4.reuse, R10, R84 ;  /* 0x0000000a0468723c */ /* 0x040fe20000041854 */
[----:B------:R-:W2:Y:S04]  /*5d00*/  LDSM.16.MT88.4 R8, [R201+0x6000] ;  /* 0x00600000c908783b */ /* 0x000ea80000004200 */
[----:B------:R-:W3:Y:S03]  /*5d10*/  LDSM.16.MT88.4 R84, [R200+0x3000] ;  /* 0x00300000c854783b */ /* 0x000ee60000004200 */
[----:B------:R-:W-:Y:S01]  /*5d20*/  HMMA.16816.F32.BF16 R60, R4, R28, R60 ;  /* 0x0000001c043c723c */ /* 0x000fe2000004183c */
[----:B-1----:R-:W-:-:S04]  /*5d30*/  FFMA.FTZ R2, R227, c[0x0][0x2d0], -R0 ;  /* 0x0000b400e3027a23 */ /* 0x002fc80000010800 */
[----:B------:R1:W4:Y:S03]  /*5d40*/  MUFU.EX2 R20, R2 ;  /* 0x0000000200147308 */ /* 0x0003260000000800 */
[C---:B------:R-:W-:Y:S08]  /*5d50*/  HMMA.16816.F32.BF16 R52, R4.reuse, R30, R52 ;  /* 0x0000001e0434723c */ /* 0x040ff00000041834 */
[----:B------:R-:W-:Y:S01]  /*5d60*/  HMMA.16816.F32.BF16 R36, R4, R22, R36 ;  /* 0x000000160424723c */ /* 0x000fe20000041824 */
[--C-:B-1----:R-:W-:Y:S01]  /*5d70*/  FFMA.FTZ R2, R226, c[0x0][0x2d0], -R0.reuse ;  /* 0x0000b400e2027a23 */ /* 0x102fe20000010800 */
[----:B----4-:R-:W-:Y:S01]  /*5d80*/  F2FP.BF16.PACK_AB R65, R20, R21 ;  /* 0x000000151441723e */ /* 0x010fe200000010ff */
[----:B------:R-:W-:-:S05]  /*5d90*/  FFMA.FTZ R0, R228, c[0x0][0x2d0], -R0 ;  /* 0x0000b400e4007a23 */ /* 0x000fca0000010800 */
[C---:B------:R-:W-:Y:S01]  /*5da0*/  HMMA.16816.F32.BF16 R56, R4.reuse, R14, R56 ;  /* 0x0000000e0438723c */ /* 0x040fe20000041838 */
[----:B------:R1:W-:Y:S07]  /*5db0*/  MUFU.EX2 R13, R2 ;  /* 0x00000002000d7308 */ /* 0x0003ee0000000800 */
[C---:B--2---:R-:W-:Y:S01]  /*5dc0*/  HMMA.16816.F32.BF16 R44, R4.reuse, R8, R44 ;  /* 0x00000008042c723c */ /* 0x044fe2000004182c */
[----:B------:R2:W4:Y:S07]  /*5dd0*/  MUFU.EX2 R12, R0 ;  /* 0x00000000000c7308 */ /* 0x00052e0000000800 */
[----:B------:R-:W-:Y:S01]  /*5de0*/  HMMA.16816.F32.BF16 R40, R4, R10, R40 ;  /* 0x0000000a0428723c */ /* 0x000fe20000041828 */
[----:B-1----:R-:W-:Y:S01]  /*5df0*/  FADD.FTZ R2, R242, R240 ;  /* 0x000000f0f2027221 */ /* 0x002fe20000010000 */
[----:B------:R-:W1:Y:S03]  /*5e00*/  LDSM.16.MT88.4 R4, [R201+0x6800] ;  /* 0x00680000c904783b */ /* 0x000e660000004200 */
[----:B------:R-:W-:-:S02]  /*5e10*/  FADD.FTZ R2, R243, R2 ;  /* 0x00000002f3027221 */ /* 0x000fc40000010000 */
[----:B--2---:R-:W-:Y:S01]  /*5e20*/  FADD.FTZ R0, R248, R247 ;  /* 0x000000f7f8007221 */ /* 0x004fe20000010000 */
[----:B----4-:R-:W-:Y:S01]  /*5e30*/  F2FP.BF16.PACK_AB R67, R12, R13 ;  /* 0x0000000d0c43723e */ /* 0x010fe200000010ff */
[----:B------:R-:W-:Y:S02]  /*5e40*/  FADD.FTZ R2, R245, R2 ;  /* 0x00000002f5027221 */ /* 0x000fe40000010000 */
[----:B------:R-:W-:Y:S02]  /*5e50*/  FADD.FTZ R0, R246, R0 ;  /* 0x00000000f6007221 */ /* 0x000fe40000010000 */
[----:B------:R-:W-:Y:S02]  /*5e60*/  FADD.FTZ R2, R236, R2 ;  /* 0x00000002ec027221 */ /* 0x000fe40000010000 */
[----:B------:R-:W-:Y:S01]  /*5e70*/  FADD.FTZ R0, R249, R0 ;  /* 0x00000000f9007221 */ /* 0x000fe20000010000 */
[----:B---3--:R-:W-:Y:S01]  /*5e80*/  HMMA.16816.F32.BF16 R80, R64, R84, R80 ;  /* 0x000000544050723c */ /* 0x008fe20000041850 */
[----:B------:R-:W-:-:S02]  /*5e90*/  FADD.FTZ R2, R234, R2 ;  /* 0x00000002ea027221 */ /* 0x000fc40000010000 */
[----:B------:R-:W-:Y:S02]  /*5ea0*/  FADD.FTZ R0, R239, R0 ;  /* 0x00000000ef007221 */ /* 0x000fe40000010000 */
[----:B------:R-:W-:Y:S02]  /*5eb0*/  FADD.FTZ R2, R235, R2 ;  /* 0x00000002eb027221 */ /* 0x000fe40000010000 */
[----:B------:R-:W-:Y:S01]  /*5ec0*/  FADD.FTZ R0, R241, R0 ;  /* 0x00000000f1007221 */ /* 0x000fe20000010000 */
[----:B------:R-:W-:Y:S01]  /*5ed0*/  HMMA.16816.F32.BF16 R84, R64, R86, R88 ;  /* 0x000000564054723c */ /* 0x000fe20000041858 */
        /* <DEDUP_REMOVED lines=9> */
[----:B------:R-:W-:Y:S03]  /*5f70*/  HMMA.16816.F32.BF16 R96, R64, R100, R112 ;  /* 0x000000644060723c */ /* 0x000fe60000041870 */
[----:B------:R-:W-:-:S04]  /*5f80*/  FADD.FTZ R0, R217, R0 ;  /* 0x00000000d9007221 */ /* 0x000fc80000010000 */
        /* <DEDUP_REMOVED lines=42> */
[----:B------:R-:W-:-:S05]  /*6230*/  FADD.FTZ R0, R12, R0 ;  /* 0x000000000c007221 */ /* 0x000fca0000010000 */
[----:B------:R2:W-:Y:S02]  /*6240*/  STL [R1+0x4], R0 ;  /* 0x0000040001007387 */ /* 0x0005e40000100800 */
[C---:B------:R-:W-:Y:S02]  /*6250*/  HMMA.16816.F32.BF16 R124, R64.reuse, R126, R56 ;  /* 0x0000007e407c723c */ /* 0x040fe40000041838 */
[----:B------:R2:W-:Y:S06]  /*6260*/  STL [R1], R2 ;  /* 0x0000000201007387 */ /* 0x0005ec0000100800 */
[C---:B-1----:R-:W-:Y:S08]  /*6270*/  HMMA.16816.F32.BF16 R60, R64.reuse, R4, R44 ;  /* 0x00000004403c723c */ /* 0x042ff0000004182c */
[----:B------:R-:W-:Y:S01]  /*6280*/  HMMA.16816.F32.BF16 R64, R64, R6, R40 ;  /* 0x000000064040723c */ /* 0x000fe20000041828 */
[----:B------:R-:W-:Y:S07]  /*6290*/  @!UPT UIADD3 URZ, URZ, URZ, URZ ;  /* 0x0000003f3f3ff290 */ /* 0x000fee000fffe03f */
[----:B------:R-:W-:Y:S11]  /*62a0*/  @!P0 BRA `(.L_x_141) ;  /* 0x00003ae000008947 */ /* 0x000ff60003800000 */
[----:B------:R-:W3:Y:S04]  /*62b0*/  LDL.64 R154, [R1+0x38] ;  /* 0x00003800019a7983 */ /* 0x000ee80000100a00 */
[----:B------:R-:W4:Y:S04]  /*62c0*/  LDL.64 R152, [R1+0x40] ;  /* 0x0000400001987983 */ /* 0x000f280000100a00 */
[----:B------:R-:W5:Y:S01]  /*62d0*/  LDL.64 R156, [R1+0x8] ;  /* 0x00000800019c7983 */ /* 0x000f620000100a00 */
[----:B--2---:R-:W-:Y:S01]  /*62e0*/  IMAD.MOV.U32 R0, RZ, RZ, c[0x0][0x208] ;  /* 0x00008200ff007624 */ /* 0x004fe200078e00ff */
[----:B------:R-:W-:Y:S01]  /*62f0*/  LOP3.LUT P1, RZ, R251, 0x2, RZ, 0xc0, !PT ;  /* 0x00000002fbff7812 */ /* 0x000fe2000782c0ff */
[----:B------:R-:W-:Y:S01]  /*6300*/  IMAD.MOV.U32 R236, RZ, RZ, c[0x0][0x20c] ;  /* 0x00008300ffec7624 */ /* 0x000fe200078e00ff */
[----:B------:R-:W1:Y:S01]  /*6310*/  S2R R159, SR_TID.X ;  /* 0x00000000009f7919 */ /* 0x000e620000002100 */
[----:B------:R-:W-:-:S02]  /*6320*/  LOP3.LUT R229, R229, 0xfffffffd, RZ, 0xc0, !PT ;  /* 0xfffffffde5e57812 */ /* 0x000fc400078ec0ff */
[----:B------:R-:W-:Y:S02]  /*6330*/  ISETP.GE.AND P6, PT, R252, c[0x0][0x1d4], PT ;  /* 0x00007500fc007a0c */ /* 0x000fe40003fc6270 */
[C-C-:B------:R-:W-:Y:S02]  /*6340*/  SHF.L.U64.HI R2, R0.reuse, 0x6, R236.reuse ;  /* 0x0000000600027819 */ /* 0x140fe400000102ec */
[C---:B------:R-:W-:Y:S01]  /*6350*/  SHF.L.U64.HI R237, R0.reuse, 0x5, R236 ;  /* 0x0000000500ed7819 */ /* 0x040fe200000102ec */
[----:B------:R-:W-:Y:S01]  /*6360*/  IMAD.SHL.U32 R236, R0, 0x20, RZ ;  /* 0x0000002000ec7824 */ /* 0x000fe200078e00ff */
[----:B------:R-:W-:Y:S02]  /*6370*/  LOP3.LUT P4, RZ, R251, 0x4, RZ, 0xc0, !PT ;  /* 0x00000004fbff7812 */ /* 0x000fe4000788c0ff */
[----:B------:R-:W-:-:S04]  /*6380*/  @P1 LOP3.LUT R229, R229, 0x2, RZ, 0xfc, !PT ;  /* 0x00000002e5e51812 */ /* 0x000fc800078efcff */
[----:B------:R-:W-:Y:S02]  /*6390*/  LOP3.LUT R229, R229, 0xfffffffe, RZ, 0xc0, !PT ;  /* 0xfffffffee5e57812 */ /* 0x000fe400078ec0ff */
[----:B-1----:R-:W-:-:S13]  /*63a0*/  ISETP.GT.AND P0, PT, R159, 0x7f, PT ;  /* 0x0000007f9f00780c */ /* 0x002fda0003f04270 */
[----:B------:R-:W-:Y:S01]  /*63b0*/  @P0 LOP3.LUT R229, R229, 0x1, RZ, 0xfc, !PT ;  /* 0x00000001e5e50812 */ /* 0x000fe200078efcff */
[----:B---3--:R-:W-:Y:S02]  /*63c0*/  IMAD.MOV.U32 R3, RZ, RZ, R155 ;  /* 0x000000ffff037224 */ /* 0x008fe400078e009b */
[----:B----4-:R-:W-:Y:S01]  /*63d0*/  IMAD.MOV.U32 R2, RZ, RZ, R152 ;  /* 0x000000ffff027224 */ /* 0x010fe200078e0098 */
[----:B-----5:R-:W-:-:S04]  /*63e0*/  ISETP.GE.AND P5, PT, R156, c[0x0][0x1d4], PT ;  /* 0x000075009c007a0c */ /* 0x020fc80003fa6270 */
[----:B------:R1:W-:Y:S04]  /*63f0*/  STL.64 [R1+0x18], R2 ;  /* 0x0000180201007387 */ /* 0x0003e80000100a00 */
.L_x_144:
[----:B-1----:R-:W2:Y:S01]  /*6400*/  LDL.64 R2, [R1+0x18] ;  /* 0x0000180001027983 */ /* 0x002ea20000100a00 */
[----:B------:R-:W-:Y:S04]  /*6410*/  DEPBAR.LE SB0, 0x0 ;  /* 0x000080000000791a */ /* 0x000fe80000000000 */
[----:B------:R-:W-:Y:S01]  /*6420*/  WARPSYNC 0xffffffff ;  /* 0xffffffff00007948 */ /* 0x000fe20003800000 */
[----:B------:R-:W3:Y:S01]  /*6430*/  LDL.64 R54, [R1+0x40] ;  /* 0x0000400001367983 */ /* 0x000ee20000100a00 */
[----:B------:R-:W-:Y:S01]  /*6440*/  SHF.R.S32.HI R0, RZ, 0x1f, R209 ;  /* 0x0000001fff007819 */ /* 0x000fe200000114d1 */
[----:B------:R-:W-:Y:S01]  /*6450*/  IMAD.WIDE.U32 R36, R209, c[0x0][0x208], RZ ;  /* 0x00008200d1247a25 */ /* 0x000fe200078e00ff */
[----:B------:R-:W-:Y:S01]  /*6460*/  MOV R169, c[0x0][0x20c] ;  /* 0x0000830000a97a02 */ /* 0x000fe20000000f00 */
[----:B------:R-:W-:Y:S01]  /*6470*/  BSSY B0, `(.L_x_142) ;  /* 0x000018e000007945 */ /* 0x000fe20003800000 */
[----:B------:R-:W-:Y:S01]  /*6480*/  MOV R168, c[0x0][0x208] ;  /* 0x0000820000a87a02 */ /* 0x000fe20000000f00 */
[----:B------:R-:W4:Y:S01]  /*6490*/  LDL.64 R46, [R1+0x38] ;  /* 0x00003800012e7983 */ /* 0x000f220000100a00 */
[----:B------:R-:W-:Y:S01]  /*64a0*/  IMAD R0, R0, c[0x0][0x208], RZ ;  /* 0x0000820000007a24 */ /* 0x000fe200078e02ff */
[----:B------:R-:W-:Y:S01]  /*64b0*/  LOP3.LUT R229, R229, 0xfffffffb, RZ, 0xc0, !PT ;  /* 0xfffffffbe5e57812 */ /* 0x000fe200078ec0ff */
[----:B------:R-:W-:Y:S01]  /*64c0*/  IMAD.WIDE.U32 R38, R36, 0x70, R236 ;  /* 0x0000007024267825 */ /* 0x000fe200078e00ec */
[----:B------:R-:W-:Y:S02]  /*64d0*/  SHF.L.U64.HI R168, R168, 0x6, R169 ;  /* 0x00000006a8a87819 */ /* 0x000fe400000102a9 */
[----:B------:R-:W-:Y:S01]  /*64e0*/  BAR.SYNC.DEFER_BLOCKING 0x0 ;  /* 0x0000000000007b1d */ /* 0x000fe20000010000 */
[----:B------:R-:W-:Y:S05]  /*64f0*/  IMAD R0, R209, c[0x0][0x20c], R0 ;  /* 0x00008300d1007a24 */ /* 0x000fea00078e0200 */
[----:B------:R-:W-:Y:S05]  /*6500*/  IADD3 R0, R37, R0, RZ ;  /* 0x0000000025007210 */ /* 0x000fea0007ffe0ff */
[----:B------:R-:W-:Y:S01]  /*6510*/  IMAD R37, R0, 0x70, RZ ;  /* 0x0000007000257824 */ /* 0x000fe200078e02ff */
[----:B------:R-:W1:Y:S08]  /*6520*/  LDSM.16.M88.4 R8, [R196] ;  /* 0x00000000c408783b */ /* 0x000e700000000200 */
[----:B------:R-:W5:Y:S08]  /*6530*/  S2R R45, SR_TID.X ;  /* 0x00000000002d7919 */ /* 0x000f700000002100 */
[----:B------:R-:W5:Y:S08]  /*6540*/  LDSM.16.M88.4 R16, [R196+0x800] ;  /* 0x00080000c410783b */ /* 0x000f700000000200 */
[----:B------:R-:W5:Y:S08]  /*6550*/  LDSM.16.M88.4 R24, [R196+0x1000] ;  /* 0x00100000c418783b */ /* 0x000f700000000200 */
[----:B------:R-:W4:Y:S04]  /*6560*/  LDL R234, [R1+0x30] ;  /* 0x0000300001ea7983 */ /* 0x000f280000100800 */
[----:B------:R-:W5:Y:S01]  /*6570*/  LDSM.16.M88.4 R32, [R196+0x1800] ;  /* 0x00180000c420783b */ /* 0x000f620000000200 */
[C---:B-1----:R-:W-:Y:S03]  /*6580*/  HMMA.16816.F32.BF16 R4, R128.reuse, R8, RZ ;  /* 0x000000088004723c */ /* 0x042fe600000418ff */
[----:B-----5:R-:W-:Y:S04]  /*6590*/  SHF.R.S32.HI R44, RZ, 0x1f, R45 ;  /* 0x0000001fff2c7819 */ /* 0x020fe8000001142d */
[----:B------:R-:W1:Y:S01]  /*65a0*/  LDSM.16.M88.4 R40, [R196+0x2000] ;  /* 0x00200000c428783b */ /* 0x000e620000000200 */
[----:B------:R-:W-:Y:S04]  /*65b0*/  ISETP.GT.AND P2, PT, R45, 0x7f, PT ;  /* 0x0000007f2d00780c */ /* 0x000fe80003f44270 */
[-C--:B------:R-:W-:Y:S01]  /*65c0*/  LEA.HI R44, R44, R45.reuse, RZ, 0x3 ;  /* 0x0000002d2c2c7211 */ /* 0x080fe200078f18ff */
[C---:B------:R-:W-:Y:S03]  /*65d0*/  HMMA.16816.F32.BF16 R8, R128.reuse, R10, RZ ;  /* 0x0000000a8008723c */ /* 0x040fe600000418ff */
[----:B------:R-:W-:Y:S01]  /*65e0*/  LOP3.LUT R44, R44, 0xfffffff8, RZ, 0xc0, !PT ;  /* 0xfffffff82c2c7812 */ /* 0x000fe200078ec0ff */
[----:B------:R-:W5:Y:S04]  /*65f0*/  LDSM.16.M88.4 R48, [R196+0x2800] ;  /* 0x00280000c430783b */ /* 0x000f680000000200 */
[C---:B------:R-:W-:Y:S01]  /*6600*/  HMMA.16816.F32.BF16 R12, R128.reuse, R16, RZ ;  /* 0x00000010800c723c */ /* 0x040fe200000418ff */
[----:B------:R-:W-:Y:S03]  /*6610*/  IADD3 R44, -R44, R45, RZ ;  /* 0x0000002d2c2c7210 */ /* 0x000fe60007ffe1ff */
[----:B------:R-:W-:Y:S01]  /*6620*/  MOV R45, c[0x0][0x208] ;  /* 0x00008200002d7a02 */ /* 0x000fe20000000f00 */
[----:B------:R-:W1:Y:S01]  /*6630*/  LDSM.16.M88.4 R56, [R196+0x3000] ;  /* 0x00300000c438783b */ /* 0x000e620000000200 */
[----:B------:R-:W-:Y:S02]  /*6640*/  LOP3.LUT P3, RZ, R44, 0x2, RZ, 0xc0, !PT ;  /* 0x000000022cff7812 */ /* 0x000fe4000786c0ff */
[C---:B------:R-:W-:Y:S01]  /*6650*/  HMMA.16816.F32.BF16 R16, R128.reuse, R18, RZ ;  /* 0x000000128010723c */ /* 0x040fe200000418ff */
[----:B------:R-:W-:Y:S07]  /*6660*/  SHF.L.U32 R45, R45, 0x6, RZ ;  /* 0x000000062d2d7819 */ /* 0x000fee00000006ff */
[C---:B------:R-:W-:Y:S08]  /*6670*/  HMMA.16816.F32.BF16 R20, R128.reuse, R24, RZ ;  /* 0x000000188014723c */ /* 0x040ff000000418ff */
[C---:B------:R-:W-:Y:S08]  /*6680*/  HMMA.16816.F32.BF16 R24, R128.reuse, R26, RZ ;  /* 0x0000001a8018723c */ /* 0x040ff000000418ff */
[C---:B------:R-:W-:Y:S08]  /*6690*/  HMMA.16816.F32.BF16 R28, R128.reuse, R32, RZ ;  /* 0x00000020801c723c */ /* 0x040ff000000418ff */
[C---:B------:R-:W-:Y:S01]  /*66a0*/  HMMA.16816.F32.BF16 R32, R128.reuse, R34, RZ ;  /* 0x000000228020723c */ /* 0x040fe200000418ff */
[----:B--2---:R-:W-:Y:S05]  /*66b0*/  IMAD.WIDE.U32 R2, R36, 0x70, R2 ;  /* 0x0000007024027825 */ /* 0x004fea00078e0002 */
[C---:B------:R-:W-:Y:S02]  /*66c0*/  LEA R52, P0, R2.reuse, c[0x0][0x1f8], 0x1 ;  /* 0x00007e0002347a11 */ /* 0x040fe400078008ff */
[----:B------:R-:W-:Y:S04]  /*66d0*/  IADD3 R0, R3, R37, RZ ;  /* 0x0000002503007210 */ /* 0x000fe80007ffe0ff */
[----:B------:R-:W-:Y:S02]  /*66e0*/  LEA.HI.X R53, R2, c[0x0][0x1fc], R0, 0x1, P0 ;  /* 0x00007f0002357a11 */ /* 0x000fe400000f0c00 */
[C---:B------:R-:W-:Y:S02]  /*66f0*/  IADD3 R0, R196.reuse, 0x20, RZ ;  /* 0x00000020c4007810 */ /* 0x040fe40007ffe0ff */
[----:B------:R-:W-:Y:S02]  /*6700*/  @P3 IADD3 R0, R196, -0x20, RZ ;  /* 0xffffffe0c4003810 */ /* 0x000fe40007ffe0ff */
[----:B------:R-:W-:Y:S02]  /*6710*/  @!P2 IADD3 R3, P1, P0, R236, R38, R236 ;  /* 0x00000026ec03a210 */ /* 0x000fe4000783e0ec */
[----:B------:R-:W-:Y:S01]  /*6720*/  IADD3 R2, R37, R39, RZ ;  /* 0x0000002725027210 */ /* 0x000fe20007ffe0ff */
[----:B------:R-:W2:Y:S01]  /*6730*/  LDSM.16.M88.4 R136, [R0] ;  /* 0x000000000088783b */ /* 0x000ea20000000200 */
[C---:B-1----:R-:W-:Y:S02]  /*6740*/  HMMA.16816.F32.BF16 R36, R128.reuse, R40, RZ ;  /* 0x000000288024723c */ /* 0x042fe400000418ff */
[----:B------:R-:W-:Y:S02]  /*6750*/  @!P2 IADD3.X R44, R237, R2, R237, P1, P0 ;  /* 0x00000002ed2ca210 */ /* 0x000fe40000fe04ed */
[----:B---3--:R-:W-:Y:S02]  /*6760*/  @!P2 IADD3 R3, P0, R3, R54, RZ ;  /* 0x000000360303a210 */ /* 0x008fe40007f1e0ff */
[----:B------:R-:W-:Y:S01]  /*6770*/  IADD3 R2, P1, R52, R45, RZ ;  /* 0x0000002d34027210 */ /* 0x000fe20007f3e0ff */
[----:B------:R-:W1:Y:S01]  /*6780*/  LDSM.16.M88.4 R140, [R0+0x800] ;  /* 0x00080000008c783b */ /* 0x000e620000000200 */
[C---:B------:R-:W-:Y:S01]  /*6790*/  HMMA.16816.F32.BF16 R40, R128.reuse, R42, RZ ;  /* 0x0000002a8028723c */ /* 0x040fe200000418ff */
[----:B----4-:R-:W-:Y:S03]  /*67a0*/  @!P2 IADD3.X R44, R44, R47, RZ, P0, !PT ;  /* 0x0000002f2c2ca210 */ /* 0x010fe600007fe4ff */
[C---:B------:R-:W-:Y:S03]  /*67b0*/  @!P2 LEA R70, P0, R3.reuse, c[0x0][0x1f8], 0x1 ;  /* 0x00007e000346aa11 */ /* 0x040fe600078008ff */
[----:B------:R-:W3:Y:S01]  /*67c0*/  LDSM.16.M88.4 R144, [R0+0x1000] ;  /* 0x001000000090783b */ /* 0x000ee20000000200 */
[----:B------:R-:W-:Y:S04]  /*67d0*/  @!P2 LEA.HI.X R71, R3, c[0x0][0x1fc], R44, 0x1, P0 ;  /* 0x00007f000347aa11 */ /* 0x000fe800000f0c2c */
[-C--:B------:R-:W-:Y:S02]  /*67e0*/  IADD3.X R3, R53, R168.reuse, RZ, P1, !PT ;  /* 0x000000a835037210 */ /* 0x080fe40000ffe4ff */
[----:B------:R-:W-:Y:S01]  /*67f0*/  IADD3 R54, P0, R2, R45, RZ ;  /* 0x0000002d02367210 */ /* 0x000fe20007f1e0ff */
[----:B------:R-:W4:Y:S01]  /*6800*/  LDSM.16.M88.4 R148, [R0+0x1800] ;  /* 0x001800000094783b */ /* 0x000f220000000200 */
[C---:B-----5:R-:W-:Y:S02]  /*6810*/  HMMA.16816.F32.BF16 R44, R128.reuse, R48, RZ ;  /* 0x00000030802c723c */ /* 0x060fe400000418ff */
[----:B------:R-:W-:Y:S05]  /*6820*/  IADD3.X R55, R3, R168, RZ, P0, !PT ;  /* 0x000000a803377210 */ /* 0x000fea00007fe4ff */
[----:B------:R-:W5:Y:S01]  /*6830*/  LDSM.16.M88.4 R152, [R0+0x2000] ;  /* 0x002000000098783b */ /* 0x000f620000000200 */
[C---:B------:R-:W-:Y:S07]  /*6840*/  HMMA.16816.F32.BF16 R48, R128.reuse, R50, RZ ;  /* 0x000000328030723c */ /* 0x040fee00000418ff */
[----:B------:R-:W1:Y:S08]  /*6850*/  LDSM.16.M88.4 R156, [R0+0x2800] ;  /* 0x00280000009c783b */ /* 0x000e700000000200 */
[----:B------:R2:W1:Y:S01]  /*6860*/  LDSM.16.M88.4 R160, [R0+0x3000] ;  /* 0x0030000000a0783b */ /* 0x0004620000000200 */
[----:B------:R-:W-:Y:S07]  /*6870*/  ISETP.GT.AND P0, PT, R209, R234, PT ;  /* 0x000000ead100720c */ /* 0x000fee0003f04270 */
[----:B------:R-:W-:Y:S01]  /*6880*/  @!PT LDS RZ, [RZ] ;  /* 0x00000000fffff984 */ /* 0x000fe20000000800 */
[----:B------:R-:W-:Y:S01]  /*6890*/  @!PT LDS RZ, [RZ] ;  /* 0x00000000fffff984 */ /* 0x000fe20000000800 */
[----:B------:R-:W-:Y:S01]  /*68a0*/  @!PT LDS RZ, [RZ] ;  /* 0x00000000fffff984 */ /* 0x000fe20000000800 */
[----:B------:R1:W-:Y:S08]  /*68b0*/  LDGSTS.E.BYPASS.LTC128B.128 [R208+0x100], [R52.64], !P5 ;  /* 0x0010000034d07fae */ /* 0x0003f0000e901d46 */
[----:B------:R1:W-:Y:S01]  /*68c0*/  LDGSTS.E.BYPASS.LTC128B.128 [R208+0x3900], [R52.64+0x80], !P6 ;  /* 0x0390008034d07fae */ /* 0x0003e2000f101d46 */
[----:B------:R-:W-:Y:S02]  /*68d0*/  @P0 LOP3.LUT R229, R229, 0x4, RZ, 0xfc, !PT ;  /* 0x00000004e5e50812 */ /* 0x000fe400078efcff */
[C---:B--2---:R-:W-:Y:S05]  /*68e0*/  IADD3 R0, R196.reuse, 0x40, RZ ;  /* 0x00000040c4007810 */ /* 0x044fea0007ffe0ff */
[----:B------:R2:W-:Y:S01]  /*68f0*/  LDGSTS.E.BYPASS.LTC128B.128 [R208+0x1100], [R2.64], !P5 ;  /* 0x0110000002d07fae */ /* 0x0005e2000e901d46 */
[----:B------:R-:W-:Y:S07]  /*6900*/  @P4 IADD3 R0, R196, -0x40, RZ ;  /* 0xffffffc0c4004810 */ /* 0x000fee0007ffe0ff */
[----:B------:R2:W-:Y:S08]  /*6910*/  LDGSTS.E.BYPASS.LTC128B.128 [R208+0x4900], [R2.64+0x80], !P6 ;  /* 0x0490008002d07fae */ /* 0x0005f0000f101d46 */
[----:B------:R1:W-:Y:S08]  /*6920*/  LDGSTS.E.BYPASS.LTC128B.128 [R208+0x2100], [R54.64], !P5 ;  /* 0x0210000036d07fae */ /* 0x0003f0000e901d46 */
[----:B------:R1:W-:Y:S08]  /*6930*/  LDGSTS.E.BYPASS.LTC128B.128 [R208+0x5900], [R54.64+0x80], !P6 ;  /* 0x0590008036d07fae */ /* 0x0003f0000f101d46 */
[----:B------:R2:W-:Y:S08]  /*6940*/  @!P2 LDGSTS.E.BYPASS.LTC128B.128 [R208+0x3100], [R70.64], !P5 ;  /* 0x0310000046d0afae */ /* 0x0005f0000e901d46 */
[----:B------:R2:W-:Y:S08]  /*6950*/  @!P2 LDGSTS.E.BYPASS.LTC128B.128 [R208+0x6900], [R70.64+0x80], !P6 ;  /* 0x0690008046d0afae */ /* 0x0005f0000f101d46 */
[----:B------:R-:W2:Y:S01]  /*6960*/  LDSM.16.M88.4 R168, [R0] ;  /* 0x0000000000a8783b */ /* 0x000ea20000000200 */
[C---:B-1----:R-:W-:Y:S07]  /*6970*/  HMMA.16816.F32.BF16 R52, R128.reuse, R56, RZ ;  /* 0x000000388034723c */ /* 0x042fee00000418ff */
[----:B------:R-:W0:Y:S01]  /*6980*/  LDGDEPBAR ;  /* 0x00000000000079af */ /* 0x000e220000000000 */
[----:B------:R-:W-:Y:S07]  /*6990*/  HMMA.16816.F32.BF16 R56, R128, R58, RZ ;  /* 0x0000003a8038723c */ /* 0x000fee00000418ff */
[----:B------:R-:W-:Y:S01]  /*69a0*/  LDSM.16.M88.4 R176, [R197+0x3000] ;  /* 0x00300000c5b0783b */ /* 0x000fe20000000200 */
[C---:B------:R-:W-:Y:S08]  /*69b0*/  HMMA.16816.F32.BF16 R4, R132.reuse, R136, R4 ;  /* 0x000000888404723c */ /* 0x040ff00000041804 */
[C---:B------:R-:W-:Y:S01]  /*69c0*/  HMMA.16816.F32.BF16 R8, R132.reuse, R138, R8 ;  /* 0x0000008a8408723c */ /* 0x040fe20000041808 */
[----:B------:R-:W1:Y:S07]  /*69d0*/  LDSM.16.M88.4 R136, [R0+0x800] ;  /* 0x000800000088783b */ /* 0x000e6e0000000200 */
        /* <DEDUP_REMOVED lines=8> */
[----:B------:R-:W4:Y:S07]  /*6a60*/  LDSM.16.M88.4 R148, [R0+0x2000] ;  /* 0x002000000094783b */ /* 0x000f2e0000000200 */
[C---:B-----5:R-:W-:Y:S08]  /*6a70*/  HMMA.16816.F32.BF16 R36, R132.reuse, R152, R36 ;  /* 0x000000988424723c */ /* 0x060ff00000041824 */
[C---:B------:R-:W-:Y:S01]  /*6a80*/  HMMA.16816.F32.BF16 R40, R132.reuse, R154, R40 ;  /* 0x0000009a8428723c */ /* 0x040fe20000041828 */
[----:B------:R-:W5:Y:S07]  /*6a90*/  LDSM.16.M88.4 R152, [R0+0x2800] ;  /* 0x002800000098783b */ /* 0x000f6e0000000200 */
[C---:B------:R-:W-:Y:S08]  /*6aa0*/  HMMA.16816.F32.BF16 R44, R132.reuse, R156, R44 ;  /* 0x0000009c842c723c */ /* 0x040ff0000004182c */
[C---:B------:R-:W-:Y:S01]  /*6ab0*/  HMMA.16816.F32.BF16 R48, R132.reuse, R158, R48 ;  /* 0x0000009e8430723c */ /* 0x040fe20000041830 */
[----:B------:R-:W-:Y:S07]  /*6ac0*/  LDSM.16.M88.4 R156, [R197] ;  /* 0x00000000c59c783b */ /* 0x000fee0000000200 */
[C---:B------:R-:W-:Y:S08]  /*6ad0*/  HMMA.16816.F32.BF16 R52, R132.reuse, R160, R52 ;  /* 0x000000a08434723c */ /* 0x040ff00000041834 */
[----:B------:R-:W-:Y:S01]  /*6ae0*/  HMMA.16816.F32.BF16 R56, R132, R162, R56 ;  /* 0x000000a28438723c */ /* 0x000fe20000041838 */
[----:B------:R-:W-:Y:S07]  /*6af0*/  LDSM.16.M88.4 R160, [R197+0x2000] ;  /* 0x00200000c5a0783b */ /* 0x000fee0000000200 */
[C---:B--2---:R-:W-:Y:S08]  /*6b00*/  HMMA.16816.F32.BF16 R4, R164.reuse, R168, R4 ;  /* 0x000000a8a404723c */ /* 0x044ff00000041804 */
[C---:B------:R-:W-:Y:S01]  /*6b10*/  HMMA.16816.F32.BF16 R8, R164.reuse, R170, R8 ;  /* 0x000000aaa408723c */ /* 0x040fe20000041808 */
[----:B------:R-:W-:Y:S07]  /*6b20*/  LDSM.16.M88.4 R168, [R197+0x2800] ;  /* 0x00280000c5a8783b */ /* 0x000fee0000000200 */
[C---:B-1----:R-:W-:Y:S08]  /*6b30*/  HMMA.16816.F32.BF16 R12, R164.reuse, R136, R12 ;  /* 0x00000088a40c723c */ /* 0x042ff0000004180c */
[C---:B------:R-:W-:Y:S01]  /*6b40*/  HMMA.16816.F32.BF16 R16, R164.reuse, R138, R16 ;  /* 0x0000008aa410723c */ /* 0x040fe20000041810 */
[----:B------:R-:W1:Y:S07]  /*6b50*/  LDSM.16.M88.4 R136, [R0+0x3000] ;  /* 0x003000000088783b */ /* 0x000e6e0000000200 */
[C---:B------:R-:W-:Y:S08]  /*6b60*/  HMMA.16816.F32.BF16 R20, R164.reuse, R140, R20 ;  /* 0x0000008ca414723c */ /* 0x040ff00000041814 */
[C---:B------:R-:W-:Y:S01]  /*6b70*/  HMMA.16816.F32.BF16 R24, R164.reuse, R142, R24 ;  /* 0x0000008ea418723c */ /* 0x040fe20000041818 */
[----:B------:R-:W2:Y:S07]  /*6b80*/  LDSM.16.M88.4 R140, [R197+0x800] ;  /* 0x00080000c58c783b */ /* 0x000eae0000000200 */
        /* <DEDUP_REMOVED lines=8> */
[----:B------:R-:W-:Y:S07]  /*6c10*/  LDSM.16.M88.4 R152, [R196+0x4000] ;  /* 0x00400000c498783b */ /* 0x000fee0000000200 */
[C---:B-1----:R-:W-:Y:S08]  /*6c20*/  HMMA.16816.F32.BF16 R52, R164.reuse, R136, R52 ;  /* 0x00000088a434723c */ /* 0x042ff00000041834 */
[----:B------:R-:W-:Y:S01]  /*6c30*/  HMMA.16816.F32.BF16 R56, R164, R138, R56 ;  /* 0x0000008aa438723c */ /* 0x000fe20000041838 */
[----:B------:R-:W1:Y:S07]  /*6c40*/  LDSM.16.M88.4 R136, [R196+0x3800] ;  /* 0x00380000c488783b */ /* 0x000e6e0000000200 */
[C---:B------:R-:W-:Y:S08]  /*6c50*/  HMMA.16816.F32.BF16 R4, R172.reuse, R156, R4 ;  /* 0x0000009cac04723c */ /* 0x040ff00000041804 */
[C---:B------:R-:W-:Y:S01]  /*6c60*/  HMMA.16816.F32.BF16 R8, R172.reuse, R158, R8 ;  /* 0x0000009eac08723c */ /* 0x040fe20000041808 */
[----:B------:R-:W-:Y:S07]  /*6c70*/  LDSM.16.M88.4 R156, [R202+0x3800] ;  /* 0x00380000ca9c783b */ /* 0x000fee0000000200 */
[C---:B--2---:R-:W-:Y:S08]  /*6c80*/  HMMA.16816.F32.BF16 R12, R172.reuse, R140, R12 ;  /* 0x0000008cac0c723c */ /* 0x044ff0000004180c */
        /* <DEDUP_REMOVED lines=8> */
[C---:B------:R-:W-:Y:S08]  /*6d10*/  HMMA.16816.F32.BF16 R36, R172.reuse, R160, R36 ;  /* 0x000000a0ac24723c */ /* 0x040ff00000041824 */
[C---:B------:R-:W-:Y:S01]  /*6d20*/  HMMA.16816.F32.BF16 R40, R172.reuse, R162, R40 ;  /* 0x000000a2ac28723c */ /* 0x040fe20000041828 */
[----:B------:R-:W-:Y:S07]  /*6d30*/  LDSM.16.M88.4 R160, [R202+0x4000] ;  /* 0x00400000caa0783b */ /* 0x000fee0000000200 */
[C---:B------:R-:W-:Y:S08]  /*6d40*/  HMMA.16816.F32.BF16 R44, R172.reuse, R168, R44 ;  /* 0x000000a8ac2c723c */ /* 0x040ff0000004182c */
[C---:B------:R-:W-:Y:S01]  /*6d50*/  HMMA.16816.F32.BF16 R48, R172.reuse, R170, R48 ;  /* 0x000000aaac30723c */ /* 0x040fe20000041830 */
[----:B------:R-:W-:Y:S07]  /*6d60*/  LDSM.16.M88.4 R168, [R202+0x4800] ;  /* 0x00480000caa8783b */ /* 0x000fee0000000200 */
[C---:B------:R-:W-:Y:S08]  /*6d70*/  HMMA.16816.F32.BF16 R52, R172.reuse, R176, R52 ;  /* 0x000000b0ac34723c */ /* 0x040ff00000041834 */
[----:B------:R-:W-:Y:S01]  /*6d80*/  HMMA.16816.F32.BF16 R56, R172, R178, R56 ;  /* 0x000000b2ac38723c */ /* 0x000fe20000041838 */
[----:B------:R-:W-:Y:S07]  /*6d90*/  LDSM.16.M88.4 R176, [R202+0x6000] ;  /* 0x00600000cab0783b */ /* 0x000fee0000000200 */
[C---:B-1----:R-:W-:Y:S08]  /*6da0*/  HMMA.16816.F32.BF16 R4, R180.reuse, R136, R4 ;  /* 0x00000088b404723c */ /* 0x042ff00000041804 */
[C---:B------:R-:W-:Y:S01]  /*6db0*/  HMMA.16816.F32.BF16 R8, R180.reuse, R138, R8 ;  /* 0x0000008ab408723c */ /* 0x040fe20000041808 */
[----:B------:R-:W1:Y:S07]  /*6dc0*/  LDSM.16.M88.4 R136, [R196+0x6000] ;  /* 0x00600000c488783b */ /* 0x000e6e0000000200 */
[C---:B------:R-:W-:Y:S08]  /*6dd0*/  HMMA.16816.F32.BF16 R12, R180.reuse, R152, R12 ;  /* 0x00000098b40c723c */ /* 0x040ff0000004180c */
[C---:B------:R-:W-:Y:S01]  /*6de0*/  HMMA.16816.F32.BF16 R16, R180.reuse, R154, R16 ;  /* 0x0000009ab410723c */ /* 0x040fe20000041810 */
[----:B------:R-:W5:Y:S07]  /*6df0*/  LDSM.16.M88.4 R152, [R196+0x6800] ;  /* 0x00680000c498783b */ /* 0x000f6e0000000200 */
        /* <DEDUP_REMOVED lines=8> */
[----:B------:R-:W-:Y:S07]  /*6e80*/  LDSM.16.M88.4 R148, [R0+0x3800] ;  /* 0x003800000094783b */ /* 0x000fee0000000200 */
[C---:B-1----:R-:W-:Y:S08]  /*6e90*/  HMMA.16816.F32.BF16 R44, R180.reuse, R136, R44 ;  /* 0x00000088b42c723c */ /* 0x042ff0000004182c */
[C---:B------:R-:W-:Y:S01]  /*6ea0*/  HMMA.16816.F32.BF16 R48, R180.reuse, R138, R48 ;  /* 0x0000008ab430723c */ /* 0x040fe20000041830 */
[----:B------:R-:W1:Y:S07]  /*6eb0*/  LDSM.16.M88.4 R136, [R202+0x6800] ;  /* 0x00680000ca88783b */ /* 0x000e6e0000000200 */
[C---:B-----5:R-:W-:Y:S08]  /*6ec0*/  HMMA.16816.F32.BF16 R52, R180.reuse, R152, R52 ;  /* 0x00000098b434723c */ /* 0x060ff00000041834 */
[----:B------:R-:W-:Y:S01]  /*6ed0*/  HMMA.16816.F32.BF16 R56, R180, R154, R56 ;  /* 0x0000009ab438723c */ /* 0x000fe20000041838 */
[----:B------:R-:W-:Y:S07]  /*6ee0*/  LDSM.16.M88.4 R152, [R0+0x5000] ;  /* 0x005000000098783b */ /* 0x000fee0000000200 */
[C---:B------:R-:W-:Y:S08]  /*6ef0*/  HMMA.16816.F32.BF16 R4, R184.reuse, R156, R4 ;  /* 0x0000009cb804723c */ /* 0x040ff00000041804 */
[C---:B------:R-:W-:Y:S01]  /*6f00*/  HMMA.16816.F32.BF16 R8, R184.reuse, R158, R8 ;  /* 0x0000009eb808723c */ /* 0x040fe20000041808 */
[----:B------:R-:W-:Y:S07]  /*6f10*/  LDSM.16.M88.4 R156, [R0+0x5800] ;  /* 0x00580000009c783b */ /* 0x000fee0000000200 */
[C---:B------:R-:W-:Y:S08]  /*6f20*/  HMMA.16816.F32.BF16 R12, R184.reuse, R160, R12 ;  /* 0x000000a0b80c723c */ /* 0x040ff0000004180c */
[C---:B------:R-:W-:Y:S01]  /*6f30*/  HMMA.16816.F32.BF16 R16, R184.reuse, R162, R16 ;  /* 0x000000a2b810723c */ /* 0x040fe20000041810 */
[----:B------:R-:W-:Y:S07]  /*6f40*/  LDSM.16.M88.4 R160, [R0+0x6000] ;  /* 0x0060000000a0783b */ /* 0x000fee0000000200 */
        /* <DEDUP_REMOVED lines=9> */
[C---:B------:R-:W-:Y:S08]  /*6fe0*/  HMMA.16816.F32.BF16 R44, R184.reuse, R176, R44 ;  /* 0x000000b0b82c723c */ /* 0x040ff0000004182c */
[C---:B------:R-:W-:Y:S01]  /*6ff0*/  HMMA.16816.F32.BF16 R48, R184.reuse, R178, R48 ;  /* 0x000000b2b830723c */ /* 0x040fe20000041830 */
[----:B------:R-:W4:Y:S07]  /*7000*/  LDSM.16.M88.4 R176, [R197+0x3800] ;  /* 0x00380000c5b0783b */ /* 0x000f2e0000000200 */
[C---:B-1----:R-:W-:Y:S08]  /*7010*/  HMMA.16816.F32.BF16 R52, R184.reuse, R136, R52 ;  /* 0x00000088b834723c */ /* 0x042ff00000041834 */
[----:B------:R-:W-:Y:S01]  /*7020*/  HMMA.16816.F32.BF16 R56, R184, R138, R56 ;  /* 0x0000008ab838723c */ /* 0x000fe20000041838 */
[----:B------:R-:W1:Y:S07]  /*7030*/  LDSM.16.M88.4 R136, [R197+0x4000] ;  /* 0x00400000c588783b */ /* 0x000e6e0000000200 */
[C---:B------:R-:W-:Y:S08]  /*7040*/  HMMA.16816.F32.BF16 R4, R188.reuse, R148, R4 ;  /* 0x00000094bc04723c */ /* 0x040ff00000041804 */
[C---:B------:R-:W-:Y:S08]  /*7050*/  HMMA.16816.F32.BF16 R8, R188.reuse, R150, R8 ;  /* 0x00000096bc08723c */ /* 0x040ff00000041808 */
[C---:B--2---:R-:W-:Y:S08]  /*7060*/  HMMA.16816.F32.BF16 R12, R188.reuse, R140, R12 ;  /* 0x0000008cbc0c723c */ /* 0x044ff0000004180c */
        /* <DEDUP_REMOVED lines=13> */
[C---:B-1----:R-:W-:Y:S08]  /*7140*/  HMMA.16816.F32.BF16 R12, R192.reuse, R136, R12 ;  /* 0x00000088c00c723c */ /* 0x042ff0000004180c */
[----:B------:R-:W-:Y:S01]  /*7150*/  FMUL.FTZ R0, R4, c[0x0][0x320] ;  /* 0x0000c80004007a20 */ /* 0x000fe20000410000 */
[C---:B------:R-:W-:Y:S03]  /*7160*/  HMMA.16816.F32.BF16 R16, R192.reuse, R138, R16 ;  /* 0x0000008ac010723c */ /* 0x040fe60000041810 */
[----:B------:R1:W2:Y:S04]  /*7170*/  MUFU.TANH R144, R0 ;  /* 0x0000000000907308 */ /* 0x0002a80000002400 */
[----:B------:R-:W-:Y:S02]  /*7180*/  FMUL.FTZ R10, R10, c[0x0][0x320] ;  /* 0x0000c8000a0a7a20 */ /* 0x000fe40000410000 */
[----:B------:R-:W-:Y:S04]  /*7190*/  FMUL.FTZ R3, R11, c[0x0][0x320] ;  /* 0x0000c8000b037a20 */ /* 0x000fe80000410000 */
[----:B------:R-:W3:Y:S02]  /*71a0*/  MUFU.TANH R137, R10 ;  /* 0x0000000a00897308 */ /* 0x000ee40000002400 */
[----:B------:R-:W-:Y:S08]  /*71b0*/  FMUL.FTZ R2, R12, c[0x0][0x320] ;  /* 0x0000c8000c027a20 */ /* 0x000ff00000410000 */
[----:B------:R4:W2:Y:S01]  /*71c0*/  MUFU.TANH R138, R2 ;  /* 0x00000002008a7308 */ /* 0x0008a20000002400 */
[----:B-1----:R-:W-:Y:S09]  /*71d0*/  FMUL.FTZ R0, R5, c[0x0][0x320] ;  /* 0x0000c80005007a20 */ /* 0x002ff20000410000 */
[----:B------:R1:W1:Y:S10]  /*71e0*/  MUFU.TANH R143, R0 ;  /* 0x00000000008f7308 */ /* 0x0002740000002400 */
[----:B------:R-:W2:Y:S01]  /*71f0*/  MUFU.TANH R142, R3 ;  /* 0x00000003008e7308 */ /* 0x000ea20000002400 */
[----:B----4-:R-:W-:Y:S09]  /*7200*/  FMUL.FTZ R2, R19, c[0x0][0x320] ;  /* 0x0000c80013027a20 */ /* 0x010ff20000410000 */
[----:B------:R-:W4:Y:S01]  /*7210*/  MUFU.TANH R152, R2 ;  /* 0x0000000200987308 */ /* 0x000f220000002400 */
[----:B-1----:R-:W-:Y:S09]  /*7220*/  FMUL.FTZ R0, R6, c[0x0][0x320] ;  /* 0x0000c80006007a20 */ /* 0x002ff20000410000 */
[----:B------:R1:W1:Y:S02]  /*7230*/  MUFU.TANH R140, R0 ;  /* 0x00000000008c7308 */ /* 0x0002640000002400 */
[----:B-1----:R-:W-:Y:S02]  /*7240*/  FMUL.FTZ R0, R7, c[0x0][0x320] ;  /* 0x0000c80007007a20 */ /* 0x002fe40000410000 */
[----:B------:R-:W1:Y:S06]  /*7250*/  LDSM.16.M88.4 R4, [R197+0x4800] ;  /* 0x00480000c504783b */ /* 0x000e6c0000000200 */
[----:B------:R5:W1:Y:S02]  /*7260*/  MUFU.TANH R145, R0 ;  /* 0x0000000000917308 */ /* 0x000a640000002400 */
[----:B-----5:R-:W-:Y:S08]  /*7270*/  FMUL.FTZ R0, R8, c[0x0][0x320] ;  /* 0x0000c80008007a20 */ /* 0x020ff00000410000 */
[----:B------:R5:W2:Y:S01]  /*7280*/  MUFU.TANH R141, R0 ;  /* 0x00000000008d7308 */ /* 0x000aa20000002400 */
[C---:B-1----:R-:W-:Y:S08]  /*7290*/  HMMA.16816.F32.BF16 R20, R192.reuse, R4, R20 ;  /* 0x00000004c014723c */ /* 0x042ff00000041814 */
[C---:B------:R-:W-:Y:S01]  /*72a0*/  HMMA.16816.F32.BF16 R24, R192.reuse, R6, R24 ;  /* 0x00000006c018723c */ /* 0x040fe20000041818 */
[----:B------:R-:W-:Y:S03]  /*72b0*/  LDSM.16.M88.4 R4, [R197+0x5800] ;  /* 0x00580000c504783b */ /* 0x000fe60000000200 */
[----:B-----5:R-:W-:Y:S05]  /*72c0*/  FMUL.FTZ R0, R9, c[0x0][0x320] ;  /* 0x0000c80009007a20 */ /* 0x020fea0000410000 */
[----:B------:R-:W1:Y:S01]  /*72d0*/  LDSM.16.M88.4 R8, [R197+0x5000] ;  /* 0x00500000c508783b */ /* 0x000e620000000200 */
[----:B------:R5:W1:Y:S11]  /*72e0*/  MUFU.TANH R136, R0 ;  /* 0x0000000000887308 */ /* 0x000a760000002400 */
[----:B------:R-:W-:Y:S03]  /*72f0*/  @!UPT UIADD3 URZ, URZ, URZ, URZ ;  /* 0x0000003f3f3ff290 */ /* 0x000fe6000fffe03f */
[----:B------:R-:W-:Y:S04]  /*7300*/  FMUL.FTZ R2, R27, c[0x0][0x320] ;  /* 0x0000c8001b027a20 */ /* 0x000fe80000410000 */
[----:B------:R-:W2:Y:S01]  /*7310*/  MUFU.TANH R160, R2 ;  /* 0x0000000200a07308 */ /* 0x000ea20000002400 */
[----:B-----5:R-:W-:Y:S09]  /*7320*/  FMUL.FTZ R0, R13, c[0x0][0x320] ;  /* 0x0000c8000d007a20 */ /* 0x020ff20000410000 */
[----:B------:R5:W2:Y:S01]  /*7330*/  MUFU.TANH R139, R0 ;  /* 0x00000000008b7308 */ /* 0x000aa20000002400 */
[C---:B-1----:R-:W-:Y:S08]  /*7340*/  HMMA.16816.F32.BF16 R28, R192.reuse, R8, R28 ;  /* 0x00000008c01c723c */ /* 0x042ff0000004181c */
[C---:B------:R-:W-:Y:S01]  /*7350*/  HMMA.16816.F32.BF16 R32, R192.reuse, R10, R32 ;  /* 0x0000000ac020723c */ /* 0x040fe20000041820 */
[----:B------:R-:W1:Y:S03]  /*7360*/  LDSM.16.M88.4 R8, [R197+0x6000] ;  /* 0x00600000c508783b */ /* 0x000e660000000200 */
[----:B-----5:R-:W-:Y:S04]  /*7370*/  FMUL.FTZ R0, R14, c[0x0][0x320] ;  /* 0x0000c8000e007a20 */ /* 0x020fe80000410000 */
[C---:B------:R-:W-:Y:S01]  /*7380*/  HMMA.16816.F32.BF16 R36, R192.reuse, R4, R36 ;  /* 0x00000004c024723c */ /* 0x040fe20000041824 */
[----:B------:R5:W1:Y:S07]  /*7390*/  MUFU.TANH R146, R0 ;  /* 0x0000000000927308 */ /* 0x000a6e0000002400 */
[C---:B------:R-:W-:Y:S01]  /*73a0*/  HMMA.16816.F32.BF16 R40, R192.reuse, R6, R40 ;  /* 0x00000006c028723c */ /* 0x040fe20000041828 */
[----:B------:R-:W2:Y:S01]  /*73b0*/  LDSM.16.M88.4 R4, [R197+0x6800] ;  /* 0x00680000c504783b */ /* 0x000ea20000000200 */
[----:B------:R-:W-:Y:S06]  /*73c0*/  DEPBAR.LE SB0, 0x0 ;  /* 0x000080000000791a */ /* 0x000fec0000000000 */
[----:B------:R-:W-:Y:S04]  /*73d0*/  FMUL.FTZ R2, R35, c[0x0][0x320] ;  /* 0x0000c80023027a20 */ /* 0x000fe80000410000 */
[----:B------:R3:W2:Y:S01]  /*73e0*/  MUFU.TANH R176, R2 ;  /* 0x0000000200b07308 */ /* 0x0006a20000002400 */
[----:B------:R-:W-:Y:S01]  /*73f0*/  BAR.SYNC.DEFER_BLOCKING 0x0 ;  /* 0x0000000000007b1d */ /* 0x000fe20000010000 */
[----:B-----5:R-:W-:Y:S08]  /*7400*/  FMUL.FTZ R0, R15, c[0x0][0x320] ;  /* 0x0000c8000f007a20 */ /* 0x020ff00000410000 */
[----:B------:R5:W4:Y:S01]  /*7410*/  MUFU.TANH R148, R0 ;  /* 0x0000000000947308 */ /* 0x000b220000002400 */
[C---:B-1----:R-:W-:Y:S08]  /*7420*/  HMMA.16816.F32.BF16 R44, R192.reuse, R8, R44 ;  /* 0x00000008c02c723c */ /* 0x042ff0000004182c */
[C---:B------:R-:W-:Y:S04]  /*7430*/  HMMA.16816.F32.BF16 R48, R192.reuse, R10, R48 ;  /* 0x0000000ac030723c */ /* 0x040fe80000041830 */
[----:B---3--:R-:W-:Y:S04]  /*7440*/  FMUL.FTZ R2, R43, c[0x0][0x320] ;  /* 0x0000c8002b027a20 */ /* 0x008fe80000410000 */
[----:B------:R-:W1:Y:S01]  /*7450*/  MUFU.TANH R214, R2 ;  /* 0x0000000200d67308 */ /* 0x000e620000002400 */
[C---:B--2---:R-:W-:Y:S03]  /*7460*/  HMMA.16816.F32.BF16 R52, R192.reuse, R4, R52 ;  /* 0x00000004c034723c */ /* 0x044fe60000041834 */
[----:B-----5:R-:W-:Y:S04]  /*7470*/  FMUL.FTZ R0, R16, c[0x0][0x320] ;  /* 0x0000c80010007a20 */ /* 0x020fe80000410000 */
[----:B------:R-:W-:Y:S01]  /*7480*/  MOV R4, R69 ;  /* 0x0000004500047202 */ /* 0x000fe20000000f00 */
[----:B------:R-:W-:Y:S01]  /*7490*/  HMMA.16816.F32.BF16 R56, R192, R6, R56 ;  /* 0x00000006c038723c */ /* 0x000fe20000041838 */
[----:B------:R2:W3:Y:S03]  /*74a0*/  MUFU.TANH R149, R0 ;  /* 0x0000000000957308 */ /* 0x0004e60000002400 */
[----:B--2---:R-:W-:Y:S07]  /*74b0*/  FMUL.FTZ R0, R17, c[0x0][0x320] ;  /* 0x0000c80011007a20 */ /* 0x004fee0000410000 */
[----:B------:R2:W1:Y:S02]  /*74c0*/  MUFU.TANH R150, R0 ;  /* 0x0000000000967308 */ /* 0x0004640000002400 */
[----:B--2---:R-:W-:Y:S08]  /*74d0*/  FMUL.FTZ R0, R18, c[0x0][0x320] ;  /* 0x0000c80012007a20 */ /* 0x004ff00000410000 */
        /* <DEDUP_REMOVED lines=74> */
[----:B------:R2:W1:Y:S01]  /*7980*/  MUFU.TANH R71, R0 ;  /* 0x0000000000477308 */ /* 0x0004620000002400 */
[----:B------:R-:W-:-:S05]  /*7990*/  @!P0 BRA `(.L_x_143) ;  /* 0x000003b000008947 */ /* 0x000fca0003800000 */
[----:B---34-:R-:W-:Y:S01]  /*79a0*/  IADD3 R2, R209, -0x1, RZ ;  /* 0xffffffffd1027810 */ /* 0x018fe20007ffe0ff */
[----:B------:R-:W3:Y:S01]  /*79b0*/  S2R R235, SR_TID.X ;  /* 0x0000000000eb7919 */ /* 0x000ee20000002100 */
[----:B------:R-:W-:Y:S02]  /*79c0*/  P2R R13, PR, RZ, 0x10 ;  /* 0x00000010ff0d7803 */ /* 0x000fe40000000000 */
[----:B------:R-:W-:Y:S01]  /*79d0*/  SHF.R.S32.HI R3, RZ, 0x1f, R2 ;  /* 0x0000001fff037819 */ /* 0x000fe20000011402 */
[C---:B------:R-:W-:Y:S04]  /*79e0*/  IMAD.WIDE.U32 R6, R2.reuse, c[0x0][0x1e0], RZ ;  /* 0x0000780002067a25 */ /* 0x040fe800078e00ff */
[----:B------:R-:W-:Y:S04]  /*79f0*/  IMAD R3, R3, c[0x0][0x1e0], RZ ;  /* 0x0000780003037a24 */ /* 0x000fe800078e02ff */
[----:B------:R-:W-:Y:S04]  /*7a00*/  IMAD R2, R2, c[0x0][0x1e4], R3 ;  /* 0x0000790002027a24 */ /* 0x000fe800078e0203 */
[----:B------:R-:W-:Y:S02]  /*7a10*/  IMAD.IADD R5, R7, 0x1, R2 ;  /* 0x0000000107057824 */ /* 0x000fe400078e0202 */
[----:B------:R-:W-:Y:S04]  /*7a20*/  IMAD.WIDE.U32 R2, R6, 0x70, RZ ;  /* 0x0000007006027825 */ /* 0x000fe800078e00ff */
[----:B------:R-:W-:Y:S01]  /*7a30*/  IMAD R5, R5, 0x70, RZ ;  /* 0x0000007005057824 */ /* 0x000fe200078e02ff */
[----:B---3--:R-:W-:Y:S03]  /*7a40*/  SHF.R.S32.HI R234, RZ, 0x1f, R235 ;  /* 0x0000001fffea7819 */ /* 0x008fe600000114eb */
[----:B------:R-:W-:Y:S01]  /*7a50*/  IMAD.IADD R3, R3, 0x1, R5 ;  /* 0x0000000103037824 */ /* 0x000fe200078e0205 */
[----:B------:R-:W-:Y:S04]  /*7a60*/  LEA.HI R234, R234, R235, RZ, 0x3 ;  /* 0x000000ebeaea7211 */ /* 0x000fe800078f18ff */
[----:B------:R-:W-:Y:S04]  /*7a70*/  SHF.R.S32.HI R234, RZ, 0x3, R234 ;  /* 0x00000003ffea7819 */ /* 0x000fe800000114ea */
[----:B--2---:R-:W-:Y:S04]  /*7a80*/  IADD3 R0, -R234, 0x70, RZ ;  /* 0x00000070ea007810 */ /* 0x004fe80007ffe1ff */
[C---:B------:R-:W-:Y:S02]  /*7a90*/  ISETP.GE.AND P2, PT, R0.reuse, 0x21, PT ;  /* 0x000000210000780c */ /* 0x040fe40003f46270 */
[C---:B------:R-:W-:Y:S02]  /*7aa0*/  ISETP.GE.AND P1, PT, R0.reuse, 0x41, PT ;  /* 0x000000410000780c */ /* 0x040fe40003f26270 */
[----:B------:R-:W-:Y:S09]  /*7ab0*/  ISETP.GE.AND P3, PT, R0, 0x1, PT ;  /* 0x000000010000780c */ /* 0x000ff20003f66270 */
[----:B------:R-:W-:Y:S02]  /*7ac0*/  @P2 IMAD.MOV.U32 R6, RZ, RZ, c[0x0][0x1e0] ;  /* 0x00007800ff062624 */ /* 0x000fe400078e00ff */
[----:B------:R-:W-:Y:S02]  /*7ad0*/  @P2 IMAD.MOV.U32 R7, RZ, RZ, c[0x0][0x1e4] ;  /* 0x00007900ff072624 */ /* 0x000fe400078e00ff */
[----:B------:R-:W-:Y:S01]  /*7ae0*/  @P1 IMAD.MOV.U32 R5, RZ, RZ, c[0x0][0x1e0] ;  /* 0x00007800ff051624 */ /* 0x000fe200078e00ff */
[CC--:B------:R-:W-:Y:S04]  /*7af0*/  @P2 LEA R8, P0, R6.reuse, R2.reuse, 0x5 ;  /* 0x0000000206082211 */ /* 0x0c0fe800078028ff */
[-C--:B------:R-:W-:Y:S01]  /*7b00*/  @P2 LEA.HI.X R9, R6, R3.reuse, R7, 0x5, P0 ;  /* 0x0000000306092211 */ /* 0x080fe200000f2c07 */
[----:B------:R-:W-:Y:S01]  /*7b10*/  @P1 IMAD.MOV.U32 R6, RZ, RZ, c[0x0][0x1e4] ;  /* 0x00007900ff061624 */ /* 0x000fe200078e00ff */
[CC--:B------:R-:W-:Y:S04]  /*7b20*/  @P1 LEA R10, P0, R5.reuse, R2.reuse, 0x6 ;  /* 0x00000002050a1211 */ /* 0x0c0fe800078030ff */
[----:B------:R-:W-:Y:S02]  /*7b30*/  @P1 LEA.HI.X R11, R5, R3, R6, 0x6, P0 ;  /* 0x00000003050b1211 */ /* 0x000fe400000f3406 */
[----:B------:R-:W-:Y:S05]  /*7b40*/  @P3 IADD3 R5, P0, R232, R2, RZ ;  /* 0x00000002e8053210 */ /* 0x000fea0007f1e0ff */
[----:B------:R-:W-:Y:S01]  /*7b50*/  @P3 IMAD.X R7, R3, 0x1, R231, P0 ;  /* 0x0000000103073824 */ /* 0x000fe200000e06e7 */
[C---:B------:R-:W-:Y:S04]  /*7b60*/  @P3 LEA R6, P0, R5.reuse, c[0x0][0x1c8], 0x1 ;  /* 0x0000720005063a11 */ /* 0x040fe800078008ff */
[----:B------:R-:W-:Y:S02]  /*7b70*/  @P3 LEA.HI.X R7, R5, c[0x0][0x1cc], R7, 0x1, P0 ;  /* 0x0000730005073a11 */ /* 0x000fe400000f0c07 */
[-C--:B------:R-:W-:Y:S03]  /*7b80*/  @P2 IADD3 R5, P0, R8, R232.reuse, RZ ;  /* 0x000000e808052210 */ /* 0x080fe60007f1e0ff */
[----:B------:R-:W-:Y:S01]  /*7b90*/  @!PT LDS RZ, [RZ] ;  /* 0x00000000fffff984 */ /* 0x000fe20000000800 */
[----:B------:R-:W-:Y:S01]  /*7ba0*/  @!PT LDS RZ, [RZ] ;  /* 0x00000000fffff984 */ /* 0x000fe20000000800 */
[----:B------:R-:W-:Y:S01]  /*7bb0*/  @!PT LDS RZ, [RZ] ;  /* 0x00000000fffff984 */ /* 0x000fe20000000800 */
[----:B------:R2:W-:Y:S02]  /*7bc0*/  @P3 LDGSTS.E.BYPASS.LTC128B.128 [R208+0x8100], [R6.64], !P5 ;  /* 0x0810000006d03fae */ /* 0x0005e4000e901d46 */
[--C-:B------:R-:W-:Y:S01]  /*7bd0*/  @P2 IMAD.X R8, R9, 0x1, R231.reuse, P0 ;  /* 0x0000000109082824 */ /* 0x100fe200000e06e7 */
[----:B------:R-:W-:Y:S01]  /*7be0*/  @P1 IADD3 R9, P0, R10, R232, RZ ;  /* 0x000000e80a091210 */ /* 0x000fe20007f1e0ff */
[----:B------:R2:W-:Y:S04]  /*7bf0*/  @P3 LDGSTS.E.BYPASS.LTC128B.128 [R208+0xb900], [R6.64+0x80], !P6 ;  /* 0x0b90008006d03fae */ /* 0x0005e8000f101d46 */
[----:B------:R-:W-:Y:S01]  /*7c00*/  @P1 IMAD.X R12, R11, 0x1, R231, P0 ;  /* 0x000000010b0c1824 */ /* 0x000fe200000e06e7 */
[C---:B------:R-:W-:Y:S04]  /*7c10*/  @P2 LEA R10, P0, R5.reuse, c[0x0][0x1c8], 0x1 ;  /* 0x00007200050a2a11 */ /* 0x040fe800078008ff */
[----:B------:R-:W-:Y:S02]  /*7c20*/  @P2 LEA.HI.X R11, R5, c[0x0][0x1cc], R8, 0x1, P0 ;  /* 0x00007300050b2a11 */ /* 0x000fe400000f0c08 */
[C---:B------:R-:W-:Y:S03]  /*7c30*/  @P1 LEA R8, P0, R9.reuse, c[0x0][0x1c8], 0x1 ;  /* 0x0000720009081a11 */ /* 0x040fe600078008ff */
[----:B------:R2:W-:Y:S01]  /*7c40*/  @P2 LDGSTS.E.BYPASS.LTC128B.128 [R208+0x9100], [R10.64], !P5 ;  /* 0x091000000ad02fae */ /* 0x0005e2000e901d46 */
[----:B------:R-:W-:Y:S02]  /*7c50*/  @P1 LEA.HI.X R9, R9, c[0x0][0x1cc], R12, 0x1, P0 ;  /* 0x0000730009091a11 */ /* 0x000fe400000f0c0c */
[----:B------:R-:W-:Y:S01]  /*7c60*/  ISETP.GE.AND P0, PT, R0, 0x61, PT ;  /* 0x000000610000780c */ /* 0x000fe20003f06270 */
[----:B------:R2:W-:Y:S04]  /*7c70*/  @P2 LDGSTS.E.BYPASS.LTC128B.128 [R208+0xc900], [R10.64+0x80], !P6 ;  /* 0x0c9000800ad02fae */ /* 0x0005e8000f101d46 */
[----:B------:R2:W-:Y:S04]  /*7c80*/  @P1 LDGSTS.E.BYPASS.LTC128B.128 [R208+0xa100], [R8.64], !P5 ;  /* 0x0a10000008d01fae */ /* 0x0005e8000e901d46 */
[----:B------:R2:W-:Y:S04]  /*7c90*/  @P1 LDGSTS.E.BYPASS.LTC128B.128 [R208+0xd900], [R8.64+0x80], !P6 ;  /* 0x0d90008008d01fae */ /* 0x0005e8000f101d46 */
[----:B------:R-:W-:Y:S02]  /*7ca0*/  @P0 IMAD.MOV.U32 R5, RZ, RZ, c[0x0][0x1e0] ;  /* 0x00007800ff050624 */ /* 0x000fe400078e00ff */
[----:B------:R-:W-:Y:S02]  /*7cb0*/  @P0 IMAD.MOV.U32 R0, RZ, RZ, c[0x0][0x1e4] ;  /* 0x00007900ff000624 */ /* 0x000fe400078e00ff */
[----:B------:R-:W-:Y:S04]  /*7cc0*/  @P0 IMAD.WIDE.U32 R2, R5, 0x60, R2 ;  /* 0x0000006005020825 */ /* 0x000fe800078e0002 */
[----:B------:R-:W-:Y:S01]  /*7cd0*/  @P0 IMAD R5, R0, 0x60, RZ ;  /* 0x0000006000050824 */ /* 0x000fe200078e02ff */
[----:B------:R-:W-:Y:S04]  /*7ce0*/  @P0 IADD3 R0, P4, R232, R2, RZ ;  /* 0x00000002e8000210 */ /* 0x000fe80007f9e0ff */
[C---:B------:R-:W-:Y:S02]  /*7cf0*/  @P0 LEA R2, P3, R0.reuse, c[0x0][0x1c8], 0x1 ;  /* 0x0000720000020a11 */ /* 0x040fe400078608ff */
[----:B------:R-:W-:Y:S02]  /*7d00*/  @P0 IADD3.X R3, R231, R5, R3, P4, !PT ;  /* 0x00000005e7030210 */ /* 0x000fe400027fe403 */
[----:B------:R-:W-:Y:S02]  /*7d10*/  ISETP.NE.AND P4, PT, R13, RZ, PT ;  /* 0x000000ff0d00720c */ /* 0x000fe40003f85270 */
[----:B------:R-:W-:Y:S05]  /*7d20*/  @P0 LEA.HI.X R3, R0, c[0x0][0x1cc], R3, 0x1, P3 ;  /* 0x0000730000030a11 */ /* 0x000fea00018f0c03 */
[----:B------:R2:W-:Y:S04]  /*7d30*/  @P0 LDGSTS.E.BYPASS.LTC128B.128 [R208+0xb100], [R2.64], !P5 ;  /* 0x0b10000002d00fae */ /* 0x0005e8000e901d46 */
[----:B------:R2:W-:Y:S02]  /*7d40*/  @P0 LDGSTS.E.BYPASS.LTC128B.128 [R208+0xe900], [R2.64+0x80], !P6 ;  /* 0x0e90008002d00fae */ /* 0x0005e4000f101d46 */
.L_x_143:
[----:B---34-:R-:W-:Y:S05]  /*7d50*/  BSYNC B0 ;  /* 0x0000000000007941 */ /* 0x018fea0003800000 */
.L_x_142:
[----:B--2---:R-:W-:Y:S01]  /*7d60*/  FMNMX.FTZ R0, R144, R69, !PT ;  /* 0x0000004590007209 */ /* 0x004fe20007810000 */
[----:B------:R-:W-:Y:S01]  /*7d70*/  LDSM.16.MT88.4 R12, [R198] ;  /* 0x00000000c60c783b */ /* 0x000fe20000004200 */
[----:B------:R-:W-:Y:S02]  /*7d80*/  FMNMX.FTZ R2, R140, R68, !PT ;  /* 0x000000448c027209 */ /* 0x000fe40007810000 */
[----:B------:R-:W-:Y:S02]  /*7d90*/  FMNMX.FTZ R0, R143, R0, !PT ;  /* 0x000000008f007209 */ /* 0x000fe40007810000 */
[----:B------:R-:W-:Y:S02]  /*7da0*/  FMNMX.FTZ R2, R145, R2, !PT ;  /* 0x0000000291027209 */ /* 0x000fe40007810000 */
[----:B------:R-:W-:Y:S01]  /*7db0*/  FMNMX.FTZ R0, R141, R0, !PT ;  /* 0x000000008d007209 */ /* 0x000fe20007810000 */
        /* <DEDUP_REMOVED lines=11> */
[----:B-1----:R-:W-:Y:S02]  /*7e70*/  FMNMX.FTZ R2, R151, R2, !PT ;  /* 0x0000000297027209 */ /* 0x002fe40007810000 */
[----:B------:R-:W-:Y:S02]  /*7e80*/  FMNMX.FTZ R0, R150, R0, !PT ;  /* 0x0000000096007209 */ /* 0x000fe40007810000 */
[----:B------:R-:W-:Y:S02]  /*7e90*/  FMNMX.FTZ R2, R152, R2, !PT ;  /* 0x0000000298027209 */ /* 0x000fe40007810000 */
[----:B------:R-:W-:Y:S01]  /*7ea0*/  FMNMX.FTZ R0, R153, R0, !PT ;  /* 0x0000000099007209 */ /* 0x000fe20007810000 */
[----:B------:R-:W-:Y:S01]  /*7eb0*/  LDSM.16.MT88.4 R44, [R198+0x3800] ;  /* 0x00380000c62c783b */ /* 0x000fe20000004200 */
[----:B------:R-:W-:Y:S02]  /*7ec0*/  FMNMX.FTZ R2, R155, R2, !PT ;  /* 0x000000029b027209 */ /* 0x000fe40007810000 */
        /* <DEDUP_REMOVED lines=8> */
[----:B------:R-:W0:Y:S01]  /*7f50*/  LDGDEPBAR ;  /* 0x00000000000079af */ /* 0x000e220000000000 */
[----:B------:R-:W-:Y:S02]  /*7f60*/  FMNMX.FTZ R2, R163, R2, !PT ;  /* 0x00000002a3027209 */ /* 0x000fe40007810000 */
        /* <DEDUP_REMOVED lines=25> */
[----:B------:R-:W-:Y:S02]  /*8100*/  LOP3.LUT P0, RZ, R229, 0x4, RZ, 0xc0, !PT ;  /* 0x00000004e5ff7812 */ /* 0x000fe4000780c0ff */
[----:B------:R-:W-:Y:S02]  /*8110*/  FMNMX.FTZ R3, R227, R0, !PT ;  /* 0x00000000e3037209 */ /* 0x000fe40007810000 */
[----:B------:R-:W-:Y:S02]  /*8120*/  FMNMX.FTZ R0, R226, R2, !PT ;  /* 0x00000002e2007209 */ /* 0x000fe40007810000 */
[----:B------:R-:W-:Y:S02]  /*8130*/  FMNMX.FTZ R3, R228, R3, !PT ;  /* 0x00000003e4037209 */ /* 0x000fe40007810000 */
[----:B------:R-:W-:Y:S02]  /*8140*/  FMNMX.FTZ R0, R70, R0, !PT ;  /* 0x0000000046007209 */ /* 0x000fe40007810000 */
[----:B------:R-:W-:Y:S01]  /*8150*/  IADD3 R209, R209, -0x1, RZ ;  /* 0xffffffffd1d17810 */ /* 0x000fe20007ffe0ff */
[----:B------:R-:W-:Y:S01]  /*8160*/  SHFL.BFLY PT, R5, R3, 0x2, 0x1f ;  /* 0x0c401f0003057f89 */ /* 0x000fe200000e0000 */
[----:B------:R-:W-:Y:S07]  /*8170*/  FMNMX.FTZ R0, R71, R0, !PT ;  /* 0x0000000047007209 */ /* 0x000fee0007810000 */
[----:B------:R-:W1:Y:S02]  /*8180*/  SHFL.BFLY PT, R2, R0, 0x2, 0x1f ;  /* 0x0c401f0000027f89 */ /* 0x000e6400000e0000 */
[----:B-1----:R-:W-:Y:S02]  /*8190*/  FMNMX.FTZ R0, R0, R2, !PT ;  /* 0x0000000200007209 */ /* 0x002fe40007810000 */
[----:B------:R-:W-:Y:S04]  /*81a0*/  FMNMX.FTZ R5, R3, R5, !PT ;  /* 0x0000000503057209 */ /* 0x000fe80007810000 */
[----:B------:R-:W1:Y:S08]  /*81b0*/  SHFL.BFLY PT, R3, R0, 0x1, 0x1f ;  /* 0x0c201f0000037f89 */ /* 0x000e7000000e0000 */
[----:B------:R-:W2:Y:S01]  /*81c0*/  SHFL.BFLY PT, R6, R5, 0x1, 0x1f ;  /* 0x0c201f0005067f89 */ /* 0x000ea200000e0000 */
[----:B-1----:R-:W-:Y:S02]  /*81d0*/  FMNMX.FTZ R3, R0, R3, !PT ;  /* 0x0000000300037209 */ /* 0x002fe40007810000 */
[----:B--2---:R-:W-:Y:S05]  /*81e0*/  FMNMX.FTZ R69, R5, R6, !PT ;  /* 0x0000000605457209 */ /* 0x004fea0007810000 */
[C---:B------:R-:W-:Y:S02]  /*81f0*/  FMUL.FTZ R147, R69.reuse, c[0x0][0x2d0] ;  /* 0x0000b40045937a20 */ /* 0x040fe40000410000 */
[----:B------:R-:W-:Y:S02]  /*8200*/  FADD.FTZ R2, -R69, R4 ;  /* 0x0000000445027221 */ /* 0x000fe40000010100 */
[--C-:B------:R-:W-:Y:S02]  /*8210*/  FFMA.FTZ R4, R144, c[0x0][0x2d0], -R147.reuse ;  /* 0x0000b40090047a23 */ /* 0x100fe40000010893 */
[----:B------:R-:W-:Y:S02]  /*8220*/  FMUL.FTZ R0, R2, c[0x0][0x2d0] ;  /* 0x0000b40002007a20 */ /* 0x000fe40000410000 */
[----:B------:R1:W-:Y:S01]  /*8230*/  MUFU.EX2 R144, R4 ;  /* 0x0000000400907308 */ /* 0x0003e20000000800 */
[--C-:B------:R-:W-:Y:S02]  /*8240*/  FFMA.FTZ R32, R138, c[0x0][0x2d0], -R147.reuse ;  /* 0x0000b4008a207a23 */ /* 0x100fe40000010893 */
[--C-:B------:R-:W-:Y:S07]  /*8250*/  FFMA.FTZ R48, R149, c[0x0][0x2d0], -R147.reuse ;  /* 0x0000b40095307a23 */ /* 0x100fee0000010893 */
[----:B------:R2:W3:Y:S10]  /*8260*/  MUFU.EX2 R2, R0 ;  /* 0x0000000000027308 */ /* 0x0004f40000000800 */
[----:B------:R-:W-:Y:S01]  /*8270*/  MUFU.EX2 R250, R32 ;  /* 0x0000002000fa7308 */ /* 0x000fe20000000800 */
[--C-:B-1----:R-:W-:Y:S09]  /*8280*/  FFMA.FTZ R4, R143, c[0x0][0x2d0], -R147.reuse ;  /* 0x0000b4008f047a23 */ /* 0x102ff20000010893 */
[----:B------:R1:W-:Y:S01]  /*8290*/  MUFU.EX2 R56, R4 ;  /* 0x0000000400387308 */ /* 0x0003e20000000800 */
[C---:B--2---:R-:W-:Y:S02]  /*82a0*/  FADD.FTZ R0, -R3.reuse, R68 ;  /* 0x0000004403007221 */ /* 0x044fe40000010100 */
[----:B------:R-:W-:Y:S02]  /*82b0*/  FMUL.FTZ R68, R3, c[0x0][0x2d0] ;  /* 0x0000b40003447a20 */ /* 0x000fe40000410000 */
[----:B------:R-:W-:Y:S02]  /*82c0*/  FMUL.FTZ R0, R0, c[0x0][0x2d0] ;  /* 0x0000b40000007a20 */ /* 0x000fe40000410000 */
[--C-:B------:R-:W-:Y:S03]  /*82d0*/  FFMA.FTZ R6, R140, c[0x0][0x2d0], -R68.reuse ;  /* 0x0000b4008c067a23 */ /* 0x100fe60000010844 */
[----:B------:R2:W-:Y:S01]  /*82e0*/  MUFU.EX2 R246, R48 ;  /* 0x0000003000f67308 */ /* 0x0005e20000000800 */
[--C-:B------:R-:W-:Y:S02]  /*82f0*/  FFMA.FTZ R8, R145, c[0x0][0x2d0], -R68.reuse ;  /* 0x0000b40091087a23 */ /* 0x100fe40000010844 */
[C---:B---3--:R-:W-:Y:S02]  /*8300*/  FMUL.FTZ R5, R2.reuse, R73 ;  /* 0x0000004902057220 */ /* 0x048fe40000410000 */
[C---:B------:R-:W-:Y:S02]  /*8310*/  FMUL.FTZ R9, R2.reuse, R77 ;  /* 0x0000004d02097220 */ /* 0x040fe40000410000 */
[C---:B------:R-:W-:Y:S02]  /*8320*/  FMUL.FTZ R16, R2.reuse, R84 ;  /* 0x0000005402107220 */ /* 0x040fe40000410000 */
[C---:B------:R-:W-:Y:S01]  /*8330*/  FMUL.FTZ R17, R2.reuse, R85 ;  /* 0x0000005502117220 */ /* 0x040fe20000410000 */
[----:B------:R-:W3:Y:S01]  /*8340*/  MUFU.EX2 R0, R0 ;  /* 0x0000000000007308 */ /* 0x000ee20000000800 */
[C---:B------:R-:W-:Y:S02]  /*8350*/  FMUL.FTZ R25, R2.reuse, R93 ;  /* 0x0000005d02197220 */ /* 0x040fe40000410000 */
[--C-:B-1----:R-:W-:Y:S02]  /*8360*/  FFMA.FTZ R4, R141, c[0x0][0x2d0], -R147.reuse ;  /* 0x0000b4008d047a23 */ /* 0x102fe40000010893 */
[C---:B------:R-:W-:Y:S02]  /*8370*/  FMUL.FTZ R24, R2.reuse, R92 ;  /* 0x0000005c02187220 */ /* 0x040fe40000410000 */
[C---:B------:R-:W-:Y:S02]  /*8380*/  FMUL.FTZ R33, R2.reuse, R101 ;  /* 0x0000006502217220 */ /* 0x040fe40000410000 */
[----:B------:R-:W-:Y:S01]  /*8390*/  FMUL.FTZ R32, R2, R100 ;  /* 0x0000006402207220 */ /* 0x000fe20000410000 */
[----:B------:R1:W-:Y:S01]  /*83a0*/  MUFU.EX2 R50, R4 ;  /* 0x0000000400327308 */ /* 0x0003e20000000800 */
[--C-:B------:R-:W-:Y:S02]  /*83b0*/  FFMA.FTZ R40, R146, c[0x0][0x2d0], -R68.reuse ;  /* 0x0000b40092287a23 */ /* 0x100fe40000010844 */
[C---:B------:R-:W-:Y:S02]  /*83c0*/  FMUL.FTZ R41, R2.reuse, R109 ;  /* 0x0000006d02297220 */ /* 0x040fe40000410000 */
[C---:B--2---:R-:W-:Y:S02]  /*83d0*/  FMUL.FTZ R48, R2.reuse, R116 ;  /* 0x0000007402307220 */ /* 0x044fe40000410000 */
[C---:B------:R-:W-:Y:S02]  /*83e0*/  FMUL.FTZ R57, R2.reuse, R125 ;  /* 0x0000007d02397220 */ /* 0x040fe40000410000 */
[C---:B------:R-:W-:Y:S01]  /*83f0*/  FMUL.FTZ R60, R2.reuse, R60 ;  /* 0x0000003c023c7220 */ /* 0x040fe20000410000 */
[----:B------:R2:W4:Y:S01]  /*8400*/  MUFU.EX2 R59, R6 ;  /* 0x00000006003b7308 */ /* 0x0005220000000800 */
[C---:B------:R-:W-:Y:S01]  /*8410*/  FMUL.FTZ R61, R2.reuse, R61 ;  /* 0x0000003d023d7220 */ /* 0x040fe20000410000 */
[----:B------:R-:W5:Y:S01]  /*8420*/  LDL.LU R125, [R1+0x4] ;  /* 0x00000400017d7983 */ /* 0x000f620000300800 */
[----:B------:R-:W-:Y:S02]  /*8430*/  FMUL.FTZ R64, R2, R64 ;  /* 0x0000004002407220 */ /* 0x000fe40000410000 */
[C---:B---3--:R-:W-:Y:S02]  /*8440*/  FMUL.FTZ R7, R0.reuse, R75 ;  /* 0x0000004b00077220 */ /* 0x048fe40000410000 */
[C---:B------:R-:W-:Y:S02]  /*8450*/  FMUL.FTZ R10, R0.reuse, R78 ;  /* 0x0000004e000a7220 */ /* 0x040fe40000410000 */
[C---:B------:R-:W-:Y:S01]  /*8460*/  FMUL.FTZ R11, R0.reuse, R79 ;  /* 0x0000004f000b7220 */ /* 0x040fe20000410000 */
[----:B------:R-:W3:Y:S01]  /*8470*/  MUFU.EX2 R51, R8 ;  /* 0x0000000800337308 */ /* 0x000ee20000000800 */
[C---:B------:R-:W-:Y:S02]  /*8480*/  FMUL.FTZ R18, R0.reuse, R86 ;  /* 0x0000005600127220 */ /* 0x040fe40000410000 */
[----:B------:R-:W-:Y:S02]  /*8490*/  FMUL.FTZ R19, R0, R87 ;  /* 0x0000005700137220 */ /* 0x000fe40000410000 */
[--C-:B-1----:R-:W-:Y:S01]  /*84a0*/  FFMA.FTZ R4, R136, c[0x0][0x2d0], -R147.reuse ;  /* 0x0000b40088047a23 */ /* 0x102fe20000010893 */
[----:B------:R-:W-:Y:S01]  /*84b0*/  LDSM.16.MT88.4 R84, [R198+0x800] ;  /* 0x00080000c654783b */ /* 0x000fe20000004200 */
[C---:B------:R-:W-:Y:S02]  /*84c0*/  FMUL.FTZ R26, R0.reuse, R94 ;  /* 0x0000005e001a7220 */ /* 0x040fe40000410000 */
[C---:B------:R-:W-:Y:S01]  /*84d0*/  FMUL.FTZ R27, R0.reuse, R95 ;  /* 0x0000005f001b7220 */ /* 0x040fe20000410000 */
[----:B------:R1:W1:Y:S01]  /*84e0*/  MUFU.EX2 R49, R4 ;  /* 0x0000000400317308 */ /* 0x0002620000000800 */
[C---:B------:R-:W-:Y:S02]  /*84f0*/  FMUL.FTZ R34, R0.reuse, R102 ;  /* 0x0000006600227220 */ /* 0x040fe40000410000 */
[C---:B------:R-:W-:Y:S02]  /*8500*/  FMUL.FTZ R35, R0.reuse, R103 ;  /* 0x0000006700237220 */ /* 0x040fe40000410000 */
[C---:B--2---:R-:W-:Y:S02]  /*8510*/  FMUL.FTZ R6, R0.reuse, R74 ;  /* 0x0000004a00067220 */ /* 0x044fe40000410000 */
[C---:B------:R-:W-:Y:S02]  /*8520*/  FMUL.FTZ R42, R0.reuse, R110 ;  /* 0x0000006e002a7220 */ /* 0x040fe40000410000 */
[C---:B------:R-:W-:Y:S01]  /*8530*/  FMUL.FTZ R43, R0.reuse, R111 ;  /* 0x0000006f002b7220 */ /* 0x040fe20000410000 */
[----:B------:R2:W-:Y:S01]  /*8540*/  MUFU.EX2 R248, R40 ;  /* 0x0000002800f87308 */ /* 0x0005e20000000800 */
[C---:B------:R-:W-:Y:S01]  /*8550*/  FMUL.FTZ R58, R0.reuse, R126 ;  /* 0x0000007e003a7220 */ /* 0x040fe20000410000 */
[-C--:B----4-:R-:W-:Y:S01]  /*8560*/  MOV R126, R59.reuse ;  /* 0x0000003b007e7202 */ /* 0x090fe20000000f00 */
[----:B------:R-:W-:Y:S01]  /*8570*/  FMUL.FTZ R62, R0, R62 ;  /* 0x0000003e003e7220 */ /* 0x000fe20000410000 */
[----:B---3--:R-:W-:Y:S01]  /*8580*/  F2FP.BF16.PACK_AB R73, R51, R59 ;  /* 0x0000003b3349723e */ /* 0x008fe200000010ff */
[----:B------:R-:W-:Y:S02]  /*8590*/  FMUL.FTZ R8, R2, R76 ;  /* 0x0000004c02087220 */ /* 0x000fe40000410000 */
[----:B------:R-:W3:Y:S01]  /*85a0*/  LDSM.16.MT88.4 R76, [R199+0x3800] ;  /* 0x00380000c74c783b */ /* 0x000ee20000004200 */
[C---:B------:R-:W-:Y:S02]  /*85b0*/  FMUL.FTZ R59, R0.reuse, R127 ;  /* 0x0000007f003b7220 */ /* 0x040fe40000410000 */
[----:B------:R-:W-:Y:S02]  /*85c0*/  FMUL.FTZ R63, R0, R63 ;  /* 0x0000003f003f7220 */ /* 0x000fe40000410000 */
[----:B------:R-:W-:Y:S02]  /*85d0*/  FMUL.FTZ R65, R2, R65 ;  /* 0x0000004102417220 */ /* 0x000fe40000410000 */
[--C-:B-1----:R-:W-:Y:S01]  /*85e0*/  FFMA.FTZ R4, R137, c[0x0][0x2d0], -R68.reuse ;  /* 0x0000b40089047a23 */ /* 0x102fe20000010844 */
[----:B------:R-:W-:Y:S01]  /*85f0*/  F2FP.BF16.PACK_AB R74, R49, R50 ;  /* 0x00000032314a723e */ /* 0x000fe200000010ff */
[----:B------:R-:W-:Y:S01]  /*8600*/  FMUL.FTZ R66, R0, R66 ;  /* 0x0000004200427220 */ /* 0x000fe20000410000 */
[----:B------:R-:W-:Y:S01]  /*8610*/  MOV R116, R49 ;  /* 0x0000003100747202 */ /* 0x000fe20000000f00 */
[----:B------:R1:W-:Y:S01]  /*8620*/  MUFU.EX2 R252, R4 ;  /* 0x0000000400fc7308 */ /* 0x0003e20000000800 */
[----:B------:R-:W-:Y:S01]  /*8630*/  FMUL.FTZ R49, R2, R117 ;  /* 0x0000007502317220 */ /* 0x000fe20000410000 */
[----:B------:R-:W-:Y:S01]  /*8640*/  MOV R117, R50 ;  /* 0x0000003200757202 */ /* 0x000fe20000000f00 */
[C---:B------:R-:W-:Y:S01]  /*8650*/  FMUL.FTZ R50, R0.reuse, R118 ;  /* 0x0000007600327220 */ /* 0x040fe20000410000 */
[----:B------:R-:W-:Y:S01]  /*8660*/  MOV R118, R51 ;  /* 0x0000003300767202 */ /* 0x000fe20000000f00 */
[----:B------:R-:W-:Y:S01]  /*8670*/  FMUL.FTZ R51, R0, R119 ;  /* 0x0000007700337220 */ /* 0x000fe20000410000 */
[----:B------:R-:W-:Y:S01]  /*8680*/  MOV R119, R56 ;  /* 0x0000003800777202 */ /* 0x000fe20000000f00 */
[----:B--2---:R-:W-:Y:S01]  /*8690*/  FMUL.FTZ R40, R2, R108 ;  /* 0x0000006c02287220 */ /* 0x004fe20000410000 */
[----:B------:R-:W2:Y:S01]  /*86a0*/  LDL.LU R127, [R1] ;  /* 0x00000000017f7983 */ /* 0x000ea20000300800 */
[----:B------:R-:W-:Y:S02]  /*86b0*/  FMUL.FTZ R67, R0, R67 ;  /* 0x0000004300437220 */ /* 0x000fe40000410000 */
[--C-:B------:R-:W-:Y:S01]  /*86c0*/  FFMA.FTZ R92, R159, c[0x0][0x2d0], -R147.reuse ;  /* 0x0000b4009f5c7a23 */ /* 0x100fe20000010893 */
[----:B------:R-:W-:Y:S01]  /*86d0*/  LDSM.16.MT88.4 R108, [R201+0x3000] ;  /* 0x00300000c96c783b */ /* 0x000fe20000004200 */
[--C-:B------:R-:W-:Y:S02]  /*86e0*/  FFMA.FTZ R100, R170, c[0x0][0x2d0], -R147.reuse ;  /* 0x0000b400aa647a23 */ /* 0x100fe40000010893 */
[----:B------:R4:W-:Y:S01]  /*86f0*/  MUFU.EX2 R239, R92 ;  /* 0x0000005c00ef7308 */ /* 0x0009e20000000800 */
[--C-:B------:R-:W-:Y:S02]  /*8700*/  FFMA.FTZ R70, R70, c[0x0][0x2d0], -R68.reuse ;  /* 0x0000b40046467a23 */ /* 0x100fe40000010844 */
[--C-:B-1----:R-:W-:Y:S07]  /*8710*/  FFMA.FTZ R4, R142, c[0x0][0x2d0], -R68.reuse ;  /* 0x0000b4008e047a23 */ /* 0x102fee0000010844 */
[----:B------:R-:W-:Y:S10]  /*8720*/  MUFU.EX2 R70, R70 ;  /* 0x0000004600467308 */ /* 0x000ff40000000800 */
[----:B------:R1:W1:Y:S01]  /*8730*/  MUFU.EX2 R251, R4 ;  /* 0x0000000400fb7308 */ /* 0x0002620000000800 */
[----:B----4-:R-:W-:Y:S01]  /*8740*/  LDSM.16.MT88.4 R92, [R200+0x4800] ;  /* 0x00480000c85c783b */ /* 0x010fe20000004200 */
[----:B-1----:R-:W-:Y:S01]  /*8750*/  FMUL.FTZ R4, R2, R72 ;  /* 0x0000004802047220 */ /* 0x002fe20000410000 */
[----:B------:R-:W-:Y:S01]  /*8760*/  F2FP.BF16.PACK_AB R72, R56, R144 ;  /* 0x000000903848723e */ /* 0x000fe200000010ff */
[--C-:B------:R-:W-:Y:S01]  /*8770*/  FFMA.FTZ R56, R151, c[0x0][0x2d0], -R68.reuse ;  /* 0x0000b40097387a23 */ /* 0x100fe20000010844 */
[----:B------:R-:W-:Y:S05]  /*8780*/  F2FP.BF16.PACK_AB R75, R251, R252 ;  /* 0x000000fcfb4b723e */ /* 0x000fea00000010ff */
[----:B------:R1:W-:Y:S02]  /*8790*/  MUFU.EX2 R244, R56 ;  /* 0x0000003800f47308 */ /* 0x0003e40000000800 */
[C---:B------:R-:W-:Y:S07]  /*87a0*/  HMMA.16816.F32.BF16 R4, R72.reuse, R12, R4 ;  /* 0x0000000c4804723c */ /* 0x040fee0000041804 */
[C---:B------:R-:W-:Y:S01]  /*87b0*/  FMUL.FTZ R12, R2.reuse, R80 ;  /* 0x00000050020c7220 */ /* 0x040fe20000410000 */
[C---:B------:R-:W-:Y:S04]  /*87c0*/  HMMA.16816.F32.BF16 R8, R72.reuse, R14, R8 ;  /* 0x0000000e4808723c */ /* 0x040fe80000041808 */
[----:B------:R-:W-:Y:S03]  /*87d0*/  FMUL.FTZ R13, R2, R81 ;  /* 0x00000051020d7220 */ /* 0x000fe60000410000 */
[C---:B------:R-:W-:Y:S02]  /*87e0*/  FMUL.FTZ R14, R0.reuse, R82 ;  /* 0x00000052000e7220 */ /* 0x040fe40000410000 */
[----:B------:R-:W-:Y:S02]  /*87f0*/  FMUL.FTZ R15, R0, R83 ;  /* 0x00000053000f7220 */ /* 0x000fe40000410000 */
[----:B------:R-:W4:Y:S01]  /*8800*/  LDSM.16.MT88.4 R80, [R201+0x3800] ;  /* 0x00380000c950783b */ /* 0x000f220000004200 */
[C---:B-1----:R-:W-:Y:S04]  /*8810*/  FMUL.FTZ R56, R2.reuse, R124 ;  /* 0x0000007c02387220 */ /* 0x042fe80000410000 */
[C---:B------:R-:W-:Y:S07]  /*8820*/  HMMA.16816.F32.BF16 R12, R72.reuse, R20, R12 ;  /* 0x00000014480c723c */ /* 0x040fee000004180c */
[C---:B------:R-:W-:Y:S01]  /*8830*/  FMUL.FTZ R20, R2.reuse, R88 ;  /* 0x0000005802147220 */ /* 0x040fe20000410000 */
[C---:B------:R-:W-:Y:S04]  /*8840*/  HMMA.16816.F32.BF16 R16, R72.reuse, R22, R16 ;  /* 0x000000164810723c */ /* 0x040fe80000041810 */
[----:B------:R-:W-:Y:S03]  /*8850*/  FMUL.FTZ R21, R2, R89 ;  /* 0x0000005902157220 */ /* 0x000fe60000410000 */
[C---:B------:R-:W-:Y:S02]  /*8860*/  FMUL.FTZ R22, R0.reuse, R90 ;  /* 0x0000005a00167220 */ /* 0x040fe40000410000 */
[----:B------:R-:W-:Y:S02]  /*8870*/  FMUL.FTZ R23, R0, R91 ;  /* 0x0000005b00177220 */ /* 0x000fe40000410000 */
[----:B------:R-:W1:Y:S05]  /*8880*/  LDSM.16.MT88.4 R88, [R200+0x800] ;  /* 0x00080000c858783b */ /* 0x000e6a0000004200 */
[C---:B------:R-:W-:Y:S07]  /*8890*/  HMMA.16816.F32.BF16 R20, R72.reuse, R28, R20 ;  /* 0x0000001c4814723c */ /* 0x040fee0000041814 */
[C---:B------:R-:W-:Y:S01]  /*88a0*/  FMUL.FTZ R28, R2.reuse, R96 ;  /* 0x00000060021c7220 */ /* 0x040fe20000410000 */
[C---:B------:R-:W-:Y:S04]  /*88b0*/  HMMA.16816.F32.BF16 R24, R72.reuse, R30, R24 ;  /* 0x0000001e4818723c */ /* 0x040fe80000041818 */
[----:B------:R-:W-:Y:S03]  /*88c0*/  FMUL.FTZ R29, R2, R97 ;  /* 0x00000061021d7220 */ /* 0x000fe60000410000 */
[C---:B------:R-:W-:Y:S02]  /*88d0*/  FMUL.FTZ R30, R0.reuse, R98 ;  /* 0x00000062001e7220 */ /* 0x040fe40000410000 */
[----:B------:R-:W-:Y:S02]  /*88e0*/  FMUL.FTZ R31, R0, R99 ;  /* 0x00000063001f7220 */ /* 0x000fe40000410000 */
[----:B------:R-:W-:Y:S05]  /*88f0*/  LDSM.16.MT88.4 R96, [R199+0x4800] ;  /* 0x00480000c760783b */ /* 0x000fea0000004200 */
[C---:B------:R-:W-:Y:S07]  /*8900*/  HMMA.16816.F32.BF16 R28, R72.reuse, R36, R28 ;  /* 0x00000024481c723c */ /* 0x040fee000004181c */
[--C-:B------:R-:W-:Y:S01]  /*8910*/  FFMA.FTZ R36, R139, c[0x0][0x2d0], -R147.reuse ;  /* 0x0000b4008b247a23 */ /* 0x100fe20000010893 */
[C---:B------:R-:W-:Y:S03]  /*8920*/  HMMA.16816.F32.BF16 R32, R72.reuse, R38, R32 ;  /* 0x000000264820723c */ /* 0x040fe60000041820 */
[----:B------:R1:W-:Y:S01]  /*8930*/  MUFU.EX2 R249, R36 ;  /* 0x0000002400f97308 */ /* 0x0003e20000000800 */
[----:B------:R-:W-:Y:S03]  /*8940*/  FMUL.FTZ R37, R2, R105 ;  /* 0x0000006902257220 */ /* 0x000fe60000410000 */
[C---:B------:R-:W-:Y:S02]  /*8950*/  FMUL.FTZ R38, R0.reuse, R106 ;  /* 0x0000006a00267220 */ /* 0x040fe40000410000 */
[----:B------:R-:W-:Y:S03]  /*8960*/  FMUL.FTZ R39, R0, R107 ;  /* 0x0000006b00277220 */ /* 0x000fe60000410000 */
[----:B-1----:R-:W-:Y:S02]  /*8970*/  FMUL.FTZ R36, R2, R104 ;  /* 0x0000006802247220 */ /* 0x002fe40000410000 */
[----:B------:R-:W-:Y:S05]  /*8980*/  LDSM.16.MT88.4 R104, [R199+0x3000] ;  /* 0x00300000c768783b */ /* 0x000fea0000004200 */
[C---:B------:R-:W-:Y:S07]  /*8990*/  HMMA.16816.F32.BF16 R36, R72.reuse, R44, R36 ;  /* 0x0000002c4824723c */ /* 0x040fee0000041824 */
[----:B------:R-:W-:Y:S01]  /*89a0*/  FFMA.FTZ R44, R148, c[0x0][0x2d0], -R68 ;  /* 0x0000b400942c7a23 */ /* 0x000fe20000010844 */
[C---:B------:R-:W-:Y:S03]  /*89b0*/  HMMA.16816.F32.BF16 R40, R72.reuse, R46, R40 ;  /* 0x0000002e4828723c */ /* 0x040fe60000041828 */
[----:B------:R1:W1:Y:S01]  /*89c0*/  MUFU.EX2 R247, R44 ;  /* 0x0000002c00f77308 */ /* 0x0002620000000800 */
[----:B------:R-:W-:Y:S03]  /*89d0*/  FMUL.FTZ R45, R2, R113 ;  /* 0x00000071022d7220 */ /* 0x000fe60000410000 */
[C---:B------:R-:W-:Y:S02]  /*89e0*/  FMUL.FTZ R46, R0.reuse, R114 ;  /* 0x00000072002e7220 */ /* 0x040fe40000410000 */
[----:B------:R-:W-:Y:S03]  /*89f0*/  FMUL.FTZ R47, R0, R115 ;  /* 0x00000073002f7220 */ /* 0x000fe60000410000 */
[----:B-1----:R-:W-:Y:S07]  /*8a00*/  FMUL.FTZ R44, R2, R112 ;  /* 0x00000070022c7220 */ /* 0x002fee0000410000 */
[C---:B------:R-:W-:Y:S07]  /*8a10*/  HMMA.16816.F32.BF16 R44, R72.reuse, R52, R44 ;  /* 0x00000034482c723c */ /* 0x040fee000004182c */
[--C-:B------:R-:W-:Y:S01]  /*8a20*/  FFMA.FTZ R52, R150, c[0x0][0x2d0], -R147.reuse ;  /* 0x0000b40096347a23 */ /* 0x100fe20000010893 */
[C---:B------:R-:W-:Y:S03]  /*8a30*/  HMMA.16816.F32.BF16 R48, R72.reuse, R54, R48 ;  /* 0x000000364830723c */ /* 0x040fe60000041830 */
[----:B------:R1:W-:Y:S01]  /*8a40*/  MUFU.EX2 R245, R52 ;  /* 0x0000003400f57308 */ /* 0x0003e20000000800 */
[----:B------:R-:W-:Y:S03]  /*8a50*/  FMUL.FTZ R53, R2, R121 ;  /* 0x0000007902357220 */ /* 0x000fe60000410000 */
[C---:B------:R-:W-:Y:S02]  /*8a60*/  FMUL.FTZ R54, R0.reuse, R122 ;  /* 0x0000007a00367220 */ /* 0x040fe40000410000 */
[C---:B------:R-:W-:Y:S03]  /*8a70*/  FMUL.FTZ R55, R0.reuse, R123 ;  /* 0x0000007b00377220 */ /* 0x040fe60000410000 */
[----:B-----5:R-:W-:Y:S04]  /*8a80*/  FFMA.FTZ R0, R0, R125, R126 ;  /* 0x0000007d00007223 */ /* 0x020fe8000001007e */
[----:B------:R-:W-:Y:S02]  /*8a90*/  FADD.FTZ R0, R118, R0 ;  /* 0x0000000076007221 */ /* 0x000fe40000010000 */
[----:B-1----:R-:W-:Y:S02]  /*8aa0*/  FMUL.FTZ R52, R2, R120 ;  /* 0x0000007802347220 */ /* 0x002fe40000410000 */
[----:B------:R-:W-:Y:S04]  /*8ab0*/  FADD.FTZ R0, R252, R0 ;  /* 0x00000000fc007221 */ /* 0x000fe80000010000 */
[----:B------:R-:W-:Y:S01]  /*8ac0*/  FADD.FTZ R0, R251, R0 ;  /* 0x00000000fb007221 */ /* 0x000fe20000010000 */
[C---:B---3--:R-:W-:Y:S03]  /*8ad0*/  HMMA.16816.F32.BF16 R52, R72.reuse, R76, R52 ;  /* 0x0000004c4834723c */ /* 0x048fe60000041834 */
[----:B------:R-:W-:Y:S04]  /*8ae0*/  FADD.FTZ R0, R248, R0 ;  /* 0x00000000f8007221 */ /* 0x000fe80000010000 */
[----:B------:R-:W-:Y:S01]  /*8af0*/  FFMA.FTZ R76, R152, c[0x0][0x2d0], -R68 ;  /* 0x0000b400984c7a23 */ /* 0x000fe20000010844 */
[C---:B------:R-:W-:Y:S03]  /*8b00*/  HMMA.16816.F32.BF16 R56, R72.reuse, R78, R56 ;  /* 0x0000004e4838723c */ /* 0x040fe60000041838 */
[----:B------:R1:W3:Y:S01]  /*8b10*/  MUFU.EX2 R124, R76 ;  /* 0x0000004c007c7308 */ /* 0x0002e20000000800 */
[----:B------:R-:W-:Y:S04]  /*8b20*/  FADD.FTZ R0, R247, R0 ;  /* 0x00000000f7007221 */ /* 0x000fe80000010000 */
[C---:B----4-:R-:W-:Y:S04]  /*8b30*/  HMMA.16816.F32.BF16 R60, R72.reuse, R80, R60 ;  /* 0x00000050483c723c */ /* 0x050fe8000004183c */
[----:B------:R-:W-:Y:S04]  /*8b40*/  FADD.FTZ R0, R244, R0 ;  /* 0x00000000f4007221 */ /* 0x000fe80000010000 */
[----:B------:R-:W-:Y:S01]  /*8b50*/  HMMA.16816.F32.BF16 R64, R72, R82, R64 ;  /* 0x000000524840723c */ /* 0x000fe20000041840 */
[----:B------:R-:W-:Y:S06]  /*8b60*/  LDSM.16.MT88.4 R80, [R201+0x800] ;  /* 0x00080000c950783b */ /* 0x000fec0000004200 */
[----:B------:R-:W-:Y:S02]  /*8b70*/  F2FP.BF16.PACK_AB R72, R249, R250 ;  /* 0x000000faf948723e */ /* 0x000fe400000010ff */
[----:B------:R-:W-:Y:S01]  /*8b80*/  F2FP.BF16.PACK_AB R73, R247, R248 ;  /* 0x000000f8f749723e */ /* 0x000fe200000010ff */
[----:B-1----:R-:W1:Y:S02]  /*8b90*/  LDSM.16.MT88.4 R76, [R199+0x800] ;  /* 0x00080000c74c783b */ /* 0x002e640000004200 */
[C---:B---3--:R-:W-:Y:S01]  /*8ba0*/  F2FP.BF16.PACK_AB R75, R124.reuse, R244 ;  /* 0x000000f47c4b723e */ /* 0x048fe200000010ff */
[----:B------:R-:W-:Y:S01]  /*8bb0*/  FADD.FTZ R0, R124, R0 ;  /* 0x000000007c007221 */ /* 0x000fe20000010000 */
[----:B------:R-:W-:Y:S07]  /*8bc0*/  F2FP.BF16.PACK_AB R74, R245, R246 ;  /* 0x000000f6f54a723e */ /* 0x000fee00000010ff */
[C---:B------:R-:W-:Y:S08]  /*8bd0*/  HMMA.16816.F32.BF16 R4, R72.reuse, R84, R4 ;  /* 0x000000544804723c */ /* 0x040ff00000041804 */
[C---:B------:R-:W-:Y:S01]  /*8be0*/  HMMA.16816.F32.BF16 R8, R72.reuse, R86, R8 ;  /* 0x000000564808723c */ /* 0x040fe20000041808 */
[----:B------:R-:W3:Y:S07]  /*8bf0*/  LDSM.16.MT88.4 R84, [R198+0x4000] ;  /* 0x00400000c654783b */ /* 0x000eee0000004200 */
[C---:B------:R-:W-:Y:S07]  /*8c00*/  HMMA.16816.F32.BF16 R12, R72.reuse, R88, R12 ;  /* 0x00000058480c723c */ /* 0x040fee000004180c */
[--C-:B------:R-:W-:Y:S01]  /*8c10*/  FFMA.FTZ R88, R153, c[0x0][0x2d0], -R147.reuse ;  /* 0x0000b40099587a23 */ /* 0x100fe20000010893 */
[C---:B------:R-:W-:Y:S03]  /*8c20*/  HMMA.16816.F32.BF16 R16, R72.reuse, R90, R16 ;  /* 0x0000005a4810723c */ /* 0x040fe60000041810 */
[----:B------:R4:W-:Y:S05]  /*8c30*/  MUFU.EX2 R243, R88 ;  /* 0x0000005800f37308 */ /* 0x0009ea0000000800 */
[C---:B-1----:R-:W-:Y:S07]  /*8c40*/  HMMA.16816.F32.BF16 R20, R72.reuse, R76, R20 ;  /* 0x0000004c4814723c */ /* 0x042fee0000041814 */
[--C-:B------:R-:W-:Y:S01]  /*8c50*/  FFMA.FTZ R76, R154, c[0x0][0x2d0], -R147.reuse ;  /* 0x0000b4009a4c7a23 */ /* 0x100fe20000010893 */
[C---:B------:R-:W-:Y:S03]  /*8c60*/  HMMA.16816.F32.BF16 R24, R72.reuse, R78, R24 ;  /* 0x0000004e4818723c */ /* 0x040fe60000041818 */
[----:B------:R1:W-:Y:S05]  /*8c70*/  MUFU.EX2 R242, R76 ;  /* 0x0000004c00f27308 */ /* 0x0003ea0000000800 */
[C---:B------:R-:W-:Y:S01]  /*8c80*/  HMMA.16816.F32.BF16 R28, R72.reuse, R80, R28 ;  /* 0x00000050481c723c */ /* 0x040fe2000004181c */
[----:B----4-:R-:W4:Y:S06]  /*8c90*/  LDSM.16.MT88.4 R88, [R200+0x4000] ;  /* 0x00400000c858783b */ /* 0x010f2c0000004200 */
[--C-:B------:R-:W-:Y:S01]  /*8ca0*/  FFMA.FTZ R80, R156, c[0x0][0x2d0], -R68.reuse ;  /* 0x0000b4009c507a23 */ /* 0x100fe20000010844 */
[C---:B------:R-:W-:Y:S03]  /*8cb0*/  HMMA.16816.F32.BF16 R32, R72.reuse, R82, R32 ;  /* 0x000000524820723c */ /* 0x040fe60000041820 */
[----:B------:R5:W-:Y:S05]  /*8cc0*/  MUFU.EX2 R240, R80 ;  /* 0x0000005000f07308 */ /* 0x000bea0000000800 */
[C---:B---3--:R-:W-:Y:S04]  /*8cd0*/  HMMA.16816.F32.BF16 R36, R72.reuse, R84, R36 ;  /* 0x000000544824723c */ /* 0x048fe80000041824 */
[--C-:B-1----:R-:W-:Y:S03]  /*8ce0*/  FFMA.FTZ R76, R155, c[0x0][0x2d0], -R68.reuse ;  /* 0x0000b4009b4c7a23 */ /* 0x102fe60000010844 */
[--C-:B------:R-:W-:Y:S01]  /*8cf0*/  FFMA.FTZ R84, R157, c[0x0][0x2d0], -R147.reuse ;  /* 0x0000b4009d547a23 */ /* 0x100fe20000010893 */
[C---:B------:R-:W-:Y:S01]  /*8d00*/  HMMA.16816.F32.BF16 R40, R72.reuse, R86, R40 ;  /* 0x000000564828723c */ /* 0x040fe20000041828 */
[----:B------:R1:W3:Y:S10]  /*8d10*/  MUFU.EX2 R241, R76 ;  /* 0x0000004c00f17308 */ /* 0x0002f40000000800 */
[----:B------:R2:W-:Y:S01]  /*8d20*/  MUFU.EX2 R238, R84 ;  /* 0x0000005400ee7308 */ /* 0x0005e20000000800 */
[----:B-----5:R-:W-:Y:S01]  /*8d30*/  LDSM.16.MT88.4 R80, [R201+0x4000] ;  /* 0x00400000c950783b */ /* 0x020fe20000004200 */
[C---:B----4-:R-:W-:Y:S07]  /*8d40*/  HMMA.16816.F32.BF16 R44, R72.reuse, R88, R44 ;  /* 0x00000058482c723c */ /* 0x050fee000004182c */
[----:B-1----:R-:W1:Y:S01]  /*8d50*/  LDSM.16.MT88.4 R76, [R199+0x4000] ;  /* 0x00400000c74c783b */ /* 0x002e620000004200 */
[----:B------:R-:W-:Y:S01]  /*8d60*/  FFMA.FTZ R88, R160, c[0x0][0x2d0], -R68 ;  /* 0x0000b400a0587a23 */ /* 0x000fe20000010844 */
[C---:B------:R-:W-:Y:S03]  /*8d70*/  HMMA.16816.F32.BF16 R48, R72.reuse, R90, R48 ;  /* 0x0000005a4830723c */ /* 0x040fe60000041830 */
[----:B------:R4:W-:Y:S01]  /*8d80*/  MUFU.EX2 R234, R88 ;  /* 0x0000005800ea7308 */ /* 0x0009e20000000800 */
[----:B---3--:R-:W-:Y:S02]  /*8d90*/  FADD.FTZ R0, R241, R0 ;  /* 0x00000000f1007221 */ /* 0x008fe40000010000 */
[----:B--2---:R-:W-:Y:S02]  /*8da0*/  FFMA.FTZ R84, R158, c[0x0][0x2d0], -R68 ;  /* 0x0000b4009e547a23 */ /* 0x004fe40000010844 */
[----:B------:R-:W-:Y:S05]  /*8db0*/  FADD.FTZ R0, R240, R0 ;  /* 0x00000000f0007221 */ /* 0x000fea0000010000 */
[----:B------:R2:W3:Y:S01]  /*8dc0*/  MUFU.EX2 R235, R84 ;  /* 0x0000005400eb7308 */ /* 0x0004e20000000800 */
[----:B----4-:R-:W-:Y:S08]  /*8dd0*/  LDSM.16.MT88.4 R88, [R200+0x1000] ;  /* 0x00100000c858783b */ /* 0x010ff00000004200 */
[----:B--2---:R-:W2:Y:S01]  /*8de0*/  LDSM.16.MT88.4 R84, [R198+0x1000] ;  /* 0x00100000c654783b */ /* 0x004ea20000004200 */
[C---:B-1----:R-:W-:Y:S03]  /*8df0*/  HMMA.16816.F32.BF16 R52, R72.reuse, R76, R52 ;  /* 0x0000004c4834723c */ /* 0x042fe60000041834 */
[----:B---3--:R-:W-:Y:S04]  /*8e00*/  FADD.FTZ R0, R235, R0 ;  /* 0x00000000eb007221 */ /* 0x008fe80000010000 */
[--C-:B------:R-:W-:Y:S01]  /*8e10*/  FFMA.FTZ R76, R161, c[0x0][0x2d0], -R147.reuse ;  /* 0x0000b400a14c7a23 */ /* 0x100fe20000010893 */
[C---:B------:R-:W-:Y:S01]  /*8e20*/  HMMA.16816.F32.BF16 R56, R72.reuse, R78, R56 ;  /* 0x0000004e4838723c */ /* 0x040fe20000041838 */
[----:B------:R1:W-:Y:S03]  /*8e30*/  MUFU.EX2 R161, R100 ;  /* 0x0000006400a17308 */ /* 0x0003e60000000800 */
[----:B------:R-:W-:Y:S04]  /*8e40*/  FADD.FTZ R0, R234, R0 ;  /* 0x00000000ea007221 */ /* 0x000fe80000010000 */
[C---:B------:R-:W-:Y:S03]  /*8e50*/  HMMA.16816.F32.BF16 R60, R72.reuse, R80, R60 ;  /* 0x00000050483c723c */ /* 0x040fe6000004183c */
[----:B------:R3:W-:Y:S04]  /*8e60*/  MUFU.EX2 R115, R76 ;  /* 0x0000004c00737308 */ /* 0x0007e80000000800 */
[----:B------:R-:W-:Y:S01]  /*8e70*/  FFMA.FTZ R80, R162, c[0x0][0x2d0], -R147 ;  /* 0x0000b400a2507a23 */ /* 0x000fe20000010893 */
[----:B------:R-:W-:Y:S05]  /*8e80*/  HMMA.16816.F32.BF16 R64, R72, R82, R64 ;  /* 0x000000524840723c */ /* 0x000fea0000041840 */
[----:B------:R4:W-:Y:S02]  /*8e90*/  MUFU.EX2 R114, R80 ;  /* 0x0000005000727308 */ /* 0x0009e40000000800 */
[----:B------:R-:W-:Y:S02]  /*8ea0*/  F2FP.BF16.PACK_AB R72, R242, R243 ;  /* 0x000000f3f248723e */ /* 0x000fe400000010ff */
[----:B------:R-:W-:Y:S01]  /*8eb0*/  F2FP.BF16.PACK_AB R73, R240, R241 ;  /* 0x000000f1f049723e */ /* 0x000fe200000010ff */
[----:B-1----:R-:W-:Y:S02]  /*8ec0*/  LDSM.16.MT88.4 R100, [R200+0x2000] ;  /* 0x00200000c864783b */ /* 0x002fe40000004200 */
[----:B------:R-:W-:Y:S02]  /*8ed0*/  F2FP.BF16.PACK_AB R74, R238, R239 ;  /* 0x000000efee4a723e */ /* 0x000fe400000010ff */
[----:B------:R-:W-:Y:S04]  /*8ee0*/  F2FP.BF16.PACK_AB R75, R234, R235 ;  /* 0x000000ebea4b723e */ /* 0x000fe800000010ff */
[----:B---3--:R-:W1:Y:S03]  /*8ef0*/  LDSM.16.MT88.4 R76, [R199+0x1000] ;  /* 0x00100000c74c783b */ /* 0x008e660000004200 */
[C---:B--2---:R-:W-:Y:S07]  /*8f00*/  HMMA.16816.F32.BF16 R4, R72.reuse, R84, R4 ;  /* 0x000000544804723c */ /* 0x044fee0000041804 */
[----:B------:R-:W-:Y:S01]  /*8f10*/  FFMA.FTZ R84, R163, c[0x0][0x2d0], -R68 ;  /* 0x0000b400a3547a23 */ /* 0x000fe20000010844 */
[C---:B------:R-:W-:Y:S01]  /*8f20*/  HMMA.16816.F32.BF16 R8, R72.reuse, R86, R8 ;  /* 0x000000564808723c */ /* 0x040fe20000041808 */
[----:B----4-:R-:W2:Y:S02]  /*8f30*/  LDSM.16.MT88.4 R80, [R201+0x1000] ;  /* 0x00100000c950783b */ /* 0x010ea40000004200 */
[----:B------:R3:W4:Y:S01]  /*8f40*/  MUFU.EX2 R113, R84 ;  /* 0x0000005400717308 */ /* 0x0007220000000800 */
[----:B------:R-:W-:Y:S04]  /*8f50*/  MOV R163, R144 ;  /* 0x0000009000a37202 */ /* 0x000fe80000000f00 */
[C---:B------:R-:W-:Y:S04]  /*8f60*/  HMMA.16816.F32.BF16 R12, R72.reuse, R88, R12 ;  /* 0x00000058480c723c */ /* 0x040fe8000004180c */
[----:B------:R-:W-:Y:S02]  /*8f70*/  FFMA.FTZ R2, R2, R127, R163 ;  /* 0x0000007f02027223 */ /* 0x000fe400000100a3 */
[----:B------:R-:W-:Y:S01]  /*8f80*/  LDSM.16.MT88.4 R124, [R199+0x6800] ;  /* 0x00680000c77c783b */ /* 0x000fe20000004200 */
[--C-:B------:R-:W-:Y:S01]  /*8f90*/  FFMA.FTZ R88, R169, c[0x0][0x2d0], -R147.reuse ;  /* 0x0000b400a9587a23 */ /* 0x100fe20000010893 */
[C---:B------:R-:W-:Y:S03]  /*8fa0*/  HMMA.16816.F32.BF16 R16, R72.reuse, R90, R16 ;  /* 0x0000005a4810723c */ /* 0x040fe60000041810 */
[----:B------:R5:W-:Y:S01]  /*8fb0*/  MUFU.EX2 R162, R88 ;  /* 0x0000005800a27308 */ /* 0x000be20000000800 */
[----:B------:R-:W-:Y:S04]  /*8fc0*/  FADD.FTZ R2, R119, R2 ;  /* 0x0000000277027221 */ /* 0x000fe80000010000 */
[----:B------:R-:W-:Y:S04]  /*8fd0*/  FADD.FTZ R2, R117, R2 ;  /* 0x0000000275027221 */ /* 0x000fe80000010000 */
[----:B---3--:R-:W-:Y:S01]  /*8fe0*/  FFMA.FTZ R84, R168, c[0x0][0x2d0], -R68 ;  /* 0x0000b400a8547a23 */ /* 0x008fe20000010844 */
[C---:B-1----:R-:W-:Y:S03]  /*8ff0*/  HMMA.16816.F32.BF16 R20, R72.reuse, R76, R20 ;  /* 0x0000004c4814723c */ /* 0x042fe60000041814 */
[----:B------:R1:W3:Y:S01]  /*9000*/  MUFU.EX2 R112, R84 ;  /* 0x0000005400707308 */ /* 0x0002e20000000800 */
[----:B------:R-:W-:Y:S02]  /*9010*/  FADD.FTZ R2, R116, R2 ;  /* 0x0000000274027221 */ /* 0x000fe40000010000 */
[----:B------:R-:W-:Y:S01]  /*9020*/  LDSM.16.MT88.4 R116, [R200+0x6800] ;  /* 0x00680000c874783b */ /* 0x000fe20000004200 */
[----:B----4-:R-:W-:Y:S01]  /*9030*/  FADD.FTZ R0, R113, R0 ;  /* 0x0000000071007221 */ /* 0x010fe20000010000 */
[C---:B------:R-:W-:Y:S04]  /*9040*/  HMMA.16816.F32.BF16 R24, R72.reuse, R78, R24 ;  /* 0x0000004e4818723c */ /* 0x040fe80000041818 */
[----:B------:R-:W-:Y:S02]  /*9050*/  FFMA.FTZ R76, R171, c[0x0][0x2d0], -R68 ;  /* 0x0000b400ab4c7a23 */ /* 0x000fe40000010844 */
[----:B-----5:R-:W-:Y:S01]  /*9060*/  LDSM.16.MT88.4 R88, [R201+0x4800] ;  /* 0x00480000c958783b */ /* 0x020fe20000004200 */
[----:B------:R-:W-:Y:S01]  /*9070*/  FADD.FTZ R2, R250, R2 ;  /* 0x00000002fa027221 */ /* 0x000fe20000010000 */
[C---:B--2---:R-:W-:Y:S01]  /*9080*/  HMMA.16816.F32.BF16 R28, R72.reuse, R80, R28 ;  /* 0x00000050481c723c */ /* 0x044fe2000004181c */
[----:B------:R2:W4:Y:S03]  /*9090*/  MUFU.EX2 R160, R76 ;  /* 0x0000004c00a07308 */ /* 0x0005260000000800 */
[----:B------:R-:W-:Y:S03]  /*90a0*/  FADD.FTZ R2, R249, R2 ;  /* 0x00000002f9027221 */ /* 0x000fe60000010000 */
[----:B------:R-:W-:Y:S01]  /*90b0*/  FFMA.FTZ R80, R176, c[0x0][0x2d0], -R68 ;  /* 0x0000b400b0507a23 */ /* 0x000fe20000010844 */
[C---:B------:R-:W-:Y:S01]  /*90c0*/  HMMA.16816.F32.BF16 R32, R72.reuse, R82, R32 ;  /* 0x000000524820723c */ /* 0x040fe20000041820 */
[----:B-1----:R-:W1:Y:S02]  /*90d0*/  LDSM.16.MT88.4 R84, [R198+0x4800] ;  /* 0x00480000c654783b */ /* 0x002e640000004200 */
[----:B------:R5:W5:Y:S01]  /*90e0*/  MUFU.EX2 R159, R80 ;  /* 0x00000050009f7308 */ /* 0x000b620000000800 */
[----:B---3--:R-:W-:Y:S02]  /*90f0*/  FADD.FTZ R0, R112, R0 ;  /* 0x0000000070007221 */ /* 0x008fe40000010000 */
[----:B------:R-:W-:Y:S06]  /*9100*/  FADD.FTZ R2, R246, R2 ;  /* 0x00000002f6027221 */ /* 0x000fec0000010000 */
[----:B------:R-:W-:Y:S04]  /*9110*/  FADD.FTZ R2, R245, R2 ;  /* 0x00000002f5027221 */ /* 0x000fe80000010000 */
[----:B------:R-:W-:Y:S01]  /*9120*/  FADD.FTZ R2, R243, R2 ;  /* 0x00000002f3027221 */ /* 0x000fe20000010000 */
[----:B--2---:R-:W2:Y:S01]  /*9130*/  LDSM.16.MT88.4 R76, [R198+0x1800] ;  /* 0x00180000c64c783b */ /* 0x004ea20000004200 */
[----:B----4-:R-:W-:Y:S02]  /*9140*/  FADD.FTZ R0, R160, R0 ;  /* 0x00000000a0007221 */ /* 0x010fe40000010000 */
[----:B------:R-:W-:Y:S04]  /*9150*/  FADD.FTZ R2, R242, R2 ;  /* 0x00000002f2027221 */ /* 0x000fe80000010000 */
[----:B------:R-:W-:Y:S01]  /*9160*/  FADD.FTZ R2, R239, R2 ;  /* 0x00000002ef027221 */ /* 0x000fe20000010000 */
[----:B-----5:R-:W3:Y:S01]  /*9170*/  LDSM.16.MT88.4 R80, [R200+0x1800] ;  /* 0x00180000c850783b */ /* 0x020ee20000004200 */
[----:B------:R-:W-:Y:S02]  /*9180*/  FADD.FTZ R0, R159, R0 ;  /* 0x000000009f007221 */ /* 0x000fe40000010000 */
[----:B------:R-:W-:Y:S04]  /*9190*/  FADD.FTZ R2, R238, R2 ;  /* 0x00000002ee027221 */ /* 0x000fe80000010000 */
[----:B------:R-:W-:Y:S04]  /*91a0*/  FADD.FTZ R2, R115, R2 ;  /* 0x0000000273027221 */ /* 0x000fe80000010000 */
[----:B------:R-:W-:Y:S01]  /*91b0*/  FADD.FTZ R2, R114, R2 ;  /* 0x0000000272027221 */ /* 0x000fe20000010000 */
[C---:B-1----:R-:W-:Y:S03]  /*91c0*/  HMMA.16816.F32.BF16 R36, R72.reuse, R84, R36 ;  /* 0x000000544824723c */ /* 0x042fe60000041824 */
[----:B------:R-:W-:Y:S04]  /*91d0*/  FADD.FTZ R2, R162, R2 ;  /* 0x00000002a2027221 */ /* 0x000fe80000010000 */
[----:B------:R-:W-:Y:S01]  /*91e0*/  FADD.FTZ R2, R161, R2 ;  /* 0x00000002a1027221 */ /* 0x000fe20000010000 */
[C---:B------:R-:W-:Y:S01]  /*91f0*/  HMMA.16816.F32.BF16 R40, R72.reuse, R86, R40 ;  /* 0x000000564828723c */ /* 0x040fe20000041828 */
[----:B------:R-:W1:Y:S07]  /*9200*/  LDSM.16.MT88.4 R84, [R199+0x1800] ;  /* 0x00180000c754783b */ /* 0x000e6e0000004200 */
[C---:B------:R-:W-:Y:S07]  /*9210*/  HMMA.16816.F32.BF16 R44, R72.reuse, R92, R44 ;  /* 0x0000005c482c723c */ /* 0x040fee000004182c */
[--C-:B------:R-:W-:Y:S01]  /*9220*/  FFMA.FTZ R92, R211, c[0x0][0x2d0], -R147.reuse ;  /* 0x0000b400d35c7a23 */ /* 0x100fe20000010893 */
[C---:B------:R-:W-:Y:S03]  /*9230*/  HMMA.16816.F32.BF16 R48, R72.reuse, R94, R48 ;  /* 0x0000005e4830723c */ /* 0x040fe60000041830 */
[----:B------:R4:W-:Y:S05]  /*9240*/  MUFU.EX2 R158, R92 ;  /* 0x0000005c009e7308 */ /* 0x0009ea0000000800 */
[C---:B------:R-:W-:Y:S08]  /*9250*/  HMMA.16816.F32.BF16 R52, R72.reuse, R96, R52 ;  /* 0x000000604834723c */ /* 0x040ff00000041834 */
[C---:B------:R-:W-:Y:S01]  /*9260*/  HMMA.16816.F32.BF16 R56, R72.reuse, R98, R56 ;  /* 0x000000624838723c */ /* 0x040fe20000041838 */
[----:B------:R-:W-:Y:S07]  /*9270*/  LDSM.16.MT88.4 R96, [R201+0x5000] ;  /* 0x00500000c960783b */ /* 0x000fee0000004200 */
[C---:B------:R-:W-:Y:S01]  /*9280*/  HMMA.16816.F32.BF16 R60, R72.reuse, R88, R60 ;  /* 0x00000058483c723c */ /* 0x040fe2000004183c */
[----:B----4-:R-:W-:Y:S06]  /*9290*/  LDSM.16.MT88.4 R92, [R199+0x5000] ;  /* 0x00500000c75c783b */ /* 0x010fec0000004200 */
[--C-:B------:R-:W-:Y:S01]  /*92a0*/  FFMA.FTZ R88, R177, c[0x0][0x2d0], -R147.reuse ;  /* 0x0000b400b1587a23 */ /* 0x100fe20000010893 */
[----:B------:R-:W-:Y:S03]  /*92b0*/  HMMA.16816.F32.BF16 R64, R72, R90, R64 ;  /* 0x0000005a4840723c */ /* 0x000fe60000041840 */
[----:B------:R4:W5:Y:S04]  /*92c0*/  MUFU.EX2 R123, R88 ;  /* 0x00000058007b7308 */ /* 0x0009680000000800 */
[----:B------:R-:W-:Y:S02]  /*92d0*/  F2FP.BF16.PACK_AB R72, R114, R115 ;  /* 0x000000737248723e */ /* 0x000fe400000010ff */
[----:B------:R-:W-:Y:S03]  /*92e0*/  F2FP.BF16.PACK_AB R73, R112, R113 ;  /* 0x000000717049723e */ /* 0x000fe600000010ff */
[----:B------:R-:W-:Y:S02]  /*92f0*/  F2FP.BF16.PACK_AB R74, R161, R162 ;  /* 0x000000a2a14a723e */ /* 0x000fe400000010ff */
[----:B------:R-:W-:Y:S07]  /*9300*/  F2FP.BF16.PACK_AB R75, R159, R160 ;  /* 0x000000a09f4b723e */ /* 0x000fee00000010ff */
[C---:B--2---:R-:W-:Y:S01]  /*9310*/  HMMA.16816.F32.BF16 R4, R72.reuse, R76, R4 ;  /* 0x0000004c4804723c */ /* 0x044fe20000041804 */
[----:B----4-:R-:W2:Y:S06]  /*9320*/  LDSM.16.MT88.4 R88, [R201+0x1800] ;  /* 0x00180000c958783b */ /* 0x010eac0000004200 */
[--C-:B------:R-:W-:Y:S01]  /*9330*/  FFMA.FTZ R76, R178, c[0x0][0x2d0], -R147.reuse ;  /* 0x0000b400b24c7a23 */ /* 0x100fe20000010893 */
[C---:B------:R-:W-:Y:S03]  /*9340*/  HMMA.16816.F32.BF16 R8, R72.reuse, R78, R8 ;  /* 0x0000004e4808723c */ /* 0x040fe60000041808 */
[----:B------:R4:W4:Y:S01]  /*9350*/  MUFU.EX2 R122, R76 ;  /* 0x0000004c007a7308 */ /* 0x0009220000000800 */
[----:B-----5:R-:W-:Y:S04]  /*9360*/  FADD.FTZ R2, R123, R2 ;  /* 0x000000027b027221 */ /* 0x020fe80000010000 */
[C---:B---3--:R-:W-:Y:S07]  /*9370*/  HMMA.16816.F32.BF16 R12, R72.reuse, R80, R12 ;  /* 0x00000050480c723c */ /* 0x048fee000004180c */
[--C-:B------:R-:W-:Y:S01]  /*9380*/  FFMA.FTZ R80, R210, c[0x0][0x2d0], -R68.reuse ;  /* 0x0000b400d2507a23 */ /* 0x100fe20000010844 */
[C---:B------:R-:W-:Y:S03]  /*9390*/  HMMA.16816.F32.BF16 R16, R72.reuse, R82, R16 ;  /* 0x000000524810723c */ /* 0x040fe60000041810 */
[----:B------:R3:W-:Y:S05]  /*93a0*/  MUFU.EX2 R120, R80 ;  /* 0x0000005000787308 */ /* 0x0007ea0000000800 */
[C---:B-1----:R-:W-:Y:S04]  /*93b0*/  HMMA.16816.F32.BF16 R20, R72.reuse, R84, R20 ;  /* 0x000000544814723c */ /* 0x042fe80000041814 */
[----:B----4-:R-:W-:Y:S02]  /*93c0*/  FFMA.FTZ R76, R179, c[0x0][0x2d0], -R68 ;  /* 0x0000b400b34c7a23 */ /* 0x010fe40000010844 */
[----:B------:R-:W-:Y:S02]  /*93d0*/  FADD.FTZ R2, R122, R2 ;  /* 0x000000027a027221 */ /* 0x000fe40000010000 */
[C---:B------:R-:W-:Y:S01]  /*93e0*/  HMMA.16816.F32.BF16 R24, R72.reuse, R86, R24 ;  /* 0x000000564818723c */ /* 0x040fe20000041818 */
[----:B------:R1:W4:Y:S03]  /*93f0*/  MUFU.EX2 R121, R76 ;  /* 0x0000004c00797308 */ /* 0x0003260000000800 */
[--C-:B------:R-:W-:Y:S02]  /*9400*/  FFMA.FTZ R84, R212, c[0x0][0x2d0], -R147.reuse ;  /* 0x0000b400d4547a23 */ /* 0x100fe40000010893 */
[----:B------:R-:W-:Y:S02]  /*9410*/  FADD.FTZ R2, R158, R2 ;  /* 0x000000029e027221 */ /* 0x000fe40000010000 */
[C---:B--2---:R-:W-:Y:S01]  /*9420*/  HMMA.16816.F32.BF16 R28, R72.reuse, R88, R28 ;  /* 0x00000058481c723c */ /* 0x044fe2000004181c */
[----:B---3--:R-:W-:Y:S02]  /*9430*/  LDSM.16.MT88.4 R80, [R200+0x5000] ;  /* 0x00500000c850783b */ /* 0x008fe40000004200 */
[----:B------:R2:W3:Y:S04]  /*9440*/  MUFU.EX2 R157, R84 ;  /* 0x00000054009d7308 */ /* 0x0004e80000000800 */
[----:B------:R-:W-:Y:S01]  /*9450*/  FFMA.FTZ R88, R214, c[0x0][0x2d0], -R68 ;  /* 0x0000b400d6587a23 */ /* 0x000fe20000010844 */
[C---:B------:R-:W-:Y:S05]  /*9460*/  HMMA.16816.F32.BF16 R32, R72.reuse, R90, R32 ;  /* 0x0000005a4820723c */ /* 0x040fea0000041820 */
[----:B------:R5:W-:Y:S01]  /*9470*/  MUFU.EX2 R155, R88 ;  /* 0x00000058009b7308 */ /* 0x000be20000000800 */
[----:B-1----:R-:W1:Y:S01]  /*9480*/  LDSM.16.MT88.4 R76, [R198+0x5000] ;  /* 0x00500000c64c783b */ /* 0x002e620000004200 */
[----:B----4-:R-:W-:Y:S05]  /*9490*/  FADD.FTZ R0, R121, R0 ;  /* 0x0000000079007221 */ /* 0x010fea0000010000 */
[----:B------:R-:W-:Y:S02]  /*94a0*/  FADD.FTZ R0, R120, R0 ;  /* 0x0000000078007221 */ /* 0x000fe40000010000 */
[----:B--2---:R-:W-:Y:S02]  /*94b0*/  FFMA.FTZ R84, R213, c[0x0][0x2d0], -R68 ;  /* 0x0000b400d5547a23 */ /* 0x004fe40000010844 */
[----:B---3--:R-:W-:Y:S02]  /*94c0*/  FADD.FTZ R2, R157, R2 ;  /* 0x000000029d027221 */ /* 0x008fe40000010000 */
[----:B------:R2:W3:Y:S01]  /*94d0*/  MUFU.EX2 R156, R84 ;  /* 0x00000054009c7308 */ /* 0x0004e20000000800 */
[----:B-----5:R-:W-:Y:S08]  /*94e0*/  LDSM.16.MT88.4 R88, [R199+0x2000] ;  /* 0x00200000c758783b */ /* 0x020ff00000004200 */
[----:B--2---:R-:W2:Y:S01]  /*94f0*/  LDSM.16.MT88.4 R84, [R198+0x2000] ;  /* 0x00200000c654783b */ /* 0x004ea20000004200 */
[C---:B-1----:R-:W-:Y:S03]  /*9500*/  HMMA.16816.F32.BF16 R36, R72.reuse, R76, R36 ;  /* 0x0000004c4824723c */ /* 0x042fe60000041824 */
[----:B---3--:R-:W-:Y:S04]  /*9510*/  FADD.FTZ R0, R156, R0 ;  /* 0x000000009c007221 */ /* 0x008fe80000010000 */
[----:B------:R-:W-:Y:S01]  /*9520*/  FADD.FTZ R0, R155, R0 ;  /* 0x000000009b007221 */ /* 0x000fe20000010000 */
[C---:B------:R-:W-:Y:S01]  /*9530*/  HMMA.16816.F32.BF16 R40, R72.reuse, R78, R40 ;  /* 0x0000004e4828723c */ /* 0x040fe20000041828 */
[----:B------:R-:W1:Y:S07]  /*9540*/  LDSM.16.MT88.4 R76, [R201+0x2000] ;  /* 0x00200000c94c783b */ /* 0x000e6e0000004200 */
[C---:B------:R-:W-:Y:S08]  /*9550*/  HMMA.16816.F32.BF16 R44, R72.reuse, R80, R44 ;  /* 0x00000050482c723c */ /* 0x040ff0000004182c */
[C---:B------:R-:W-:Y:S01]  /*9560*/  HMMA.16816.F32.BF16 R48, R72.reuse, R82, R48 ;  /* 0x000000524830723c */ /* 0x040fe20000041830 */
[----:B------:R-:W3:Y:S07]  /*9570*/  LDSM.16.MT88.4 R80, [R198+0x5800] ;  /* 0x00580000c650783b */ /* 0x000eee0000004200 */
[C---:B------:R-:W-:Y:S07]  /*9580*/  HMMA.16816.F32.BF16 R52, R72.reuse, R92, R52 ;  /* 0x0000005c4834723c */ /* 0x040fee0000041834 */
[--C-:B------:R-:W-:Y:S01]  /*9590*/  FFMA.FTZ R92, R219, c[0x0][0x2d0], -R147.reuse ;  /* 0x0000b400db5c7a23 */ /* 0x100fe20000010893 */
[C---:B------:R-:W-:Y:S03]  /*95a0*/  HMMA.16816.F32.BF16 R56, R72.reuse, R94, R56 ;  /* 0x0000005e4838723c */ /* 0x040fe60000041838 */
[----:B------:R4:W-:Y:S05]  /*95b0*/  MUFU.EX2 R150, R92 ;  /* 0x0000005c00967308 */ /* 0x0009ea0000000800 */
[C---:B------:R-:W-:Y:S08]  /*95c0*/  HMMA.16816.F32.BF16 R60, R72.reuse, R96, R60 ;  /* 0x00000060483c723c */ /* 0x040ff0000004183c */
[----:B------:R-:W-:Y:S01]  /*95d0*/  HMMA.16816.F32.BF16 R64, R72, R98, R64 ;  /* 0x000000624840723c */ /* 0x000fe20000041840 */
[----:B------:R-:W-:Y:S06]  /*95e0*/  LDSM.16.MT88.4 R96, [R199+0x6000] ;  /* 0x00600000c760783b */ /* 0x000fec0000004200 */
[----:B------:R-:W-:Y:S02]  /*95f0*/  F2FP.BF16.PACK_AB R72, R122, R123 ;  /* 0x0000007b7a48723e */ /* 0x000fe400000010ff */
[----:B------:R-:W-:Y:S01]  /*9600*/  F2FP.BF16.PACK_AB R73, R120, R121 ;  /* 0x000000797849723e */ /* 0x000fe200000010ff */
[----:B----4-:R-:W-:Y:S02]  /*9610*/  LDSM.16.MT88.4 R92, [R200+0x6000] ;  /* 0x00600000c85c783b */ /* 0x010fe40000004200 */
[----:B------:R-:W-:Y:S02]  /*9620*/  F2FP.BF16.PACK_AB R74, R157, R158 ;  /* 0x0000009e9d4a723e */ /* 0x000fe400000010ff */
[----:B------:R-:W-:Y:S07]  /*9630*/  F2FP.BF16.PACK_AB R75, R155, R156 ;  /* 0x0000009c9b4b723e */ /* 0x000fee00000010ff */
[C---:B--2---:R-:W-:Y:S07]  /*9640*/  HMMA.16816.F32.BF16 R4, R72.reuse, R84, R4 ;  /* 0x000000544804723c */ /* 0x044fee0000041804 */
[--C-:B------:R-:W-:Y:S01]  /*9650*/  FFMA.FTZ R84, R215, c[0x0][0x2d0], -R147.reuse ;  /* 0x0000b400d7547a23 */ /* 0x100fe20000010893 */
[C---:B------:R-:W-:Y:S03]  /*9660*/  HMMA.16816.F32.BF16 R8, R72.reuse, R86, R8 ;  /* 0x000000564808723c */ /* 0x040fe60000041808 */
[----:B------:R2:W4:Y:S05]  /*9670*/  MUFU.EX2 R154, R84 ;  /* 0x00000054009a7308 */ /* 0x00052a0000000800 */
[C---:B------:R-:W-:Y:S07]  /*9680*/  HMMA.16816.F32.BF16 R12, R72.reuse, R100, R12 ;  /* 0x00000064480c723c */ /* 0x040fee000004180c */
[--C-:B------:R-:W-:Y:S01]  /*9690*/  FFMA.FTZ R100, R228, c[0x0][0x2d0], -R147.reuse ;  /* 0x0000b400e4647a23 */ /* 0x100fe20000010893 */
[C---:B------:R-:W-:Y:S03]  /*96a0*/  HMMA.16816.F32.BF16 R16, R72.reuse, R102, R16 ;  /* 0x000000664810723c */ /* 0x040fe60000041810 */
[----:B------:R5:W-:Y:S05]  /*96b0*/  MUFU.EX2 R140, R100 ;  /* 0x00000064008c7308 */ /* 0x000bea0000000800 */
[C---:B------:R-:W-:Y:S01]  /*96c0*/  HMMA.16816.F32.BF16 R20, R72.reuse, R88, R20 ;  /* 0x000000584814723c */ /* 0x040fe20000041814 */
[----:B--2---:R-:W2:Y:S03]  /*96d0*/  LDSM.16.MT88.4 R84, [R200+0x5800] ;  /* 0x00580000c854783b */ /* 0x004ea60000004200 */
[----:B----4-:R-:W-:Y:S03]  /*96e0*/  FADD.FTZ R2, R154, R2 ;  /* 0x000000029a027221 */ /* 0x010fe60000010000 */
[--C-:B------:R-:W-:Y:S01]  /*96f0*/  FFMA.FTZ R88, R216, c[0x0][0x2d0], -R147.reuse ;  /* 0x0000b400d8587a23 */ /* 0x100fe20000010893 */
[C---:B------:R-:W-:Y:S03]  /*9700*/  HMMA.16816.F32.BF16 R24, R72.reuse, R90, R24 ;  /* 0x0000005a4818723c */ /* 0x040fe60000041818 */
[----:B------:R4:W4:Y:S05]  /*9710*/  MUFU.EX2 R153, R88 ;  /* 0x0000005800997308 */ /* 0x00092a0000000800 */
[C---:B-1----:R-:W-:Y:S01]  /*9720*/  HMMA.16816.F32.BF16 R28, R72.reuse, R76, R28 ;  /* 0x0000004c481c723c */ /* 0x042fe2000004181c */
[----:B-----5:R-:W-:Y:S06]  /*9730*/  LDSM.16.MT88.4 R100, [R200+0x3000] ;  /* 0x00300000c864783b */ /* 0x020fec0000004200 */
[--C-:B------:R-:W-:Y:S01]  /*9740*/  FFMA.FTZ R76, R218, c[0x0][0x2d0], -R68.reuse ;  /* 0x0000b400da4c7a23 */ /* 0x100fe20000010844 */
[C---:B------:R-:W-:Y:S03]  /*9750*/  HMMA.16816.F32.BF16 R32, R72.reuse, R78, R32 ;  /* 0x0000004e4820723c */ /* 0x040fe60000041820 */
[----:B------:R1:W-:Y:S05]  /*9760*/  MUFU.EX2 R151, R76 ;  /* 0x0000004c00977308 */ /* 0x0003ea0000000800 */
[C---:B---3--:R-:W-:Y:S04]  /*9770*/  HMMA.16816.F32.BF16 R36, R72.reuse, R80, R36 ;  /* 0x000000504824723c */ /* 0x048fe80000041824 */
[----:B----4-:R-:W-:Y:S02]  /*9780*/  FFMA.FTZ R88, R217, c[0x0][0x2d0], -R68 ;  /* 0x0000b400d9587a23 */ /* 0x010fe40000010844 */
[----:B------:R-:W-:Y:S02]  /*9790*/  FADD.FTZ R2, R153, R2 ;  /* 0x0000000299027221 */ /* 0x000fe40000010000 */
[C---:B------:R-:W-:Y:S01]  /*97a0*/  HMMA.16816.F32.BF16 R40, R72.reuse, R82, R40 ;  /* 0x000000524828723c */ /* 0x040fe20000041828 */
[----:B------:R3:W4:Y:S03]  /*97b0*/  MUFU.EX2 R152, R88 ;  /* 0x0000005800987308 */ /* 0x0007260000000800 */
[--C-:B------:R-:W-:Y:S02]  /*97c0*/  FFMA.FTZ R80, R220, c[0x0][0x2d0], -R147.reuse ;  /* 0x0000b400dc507a23 */ /* 0x100fe40000010893 */
[----:B------:R-:W-:Y:S02]  /*97d0*/  FADD.FTZ R2, R150, R2 ;  /* 0x0000000296027221 */ /* 0x000fe40000010000 */
[C---:B--2---:R-:W-:Y:S03]  /*97e0*/  HMMA.16816.F32.BF16 R44, R72.reuse, R84, R44 ;  /* 0x00000054482c723c */ /* 0x044fe6000004182c */
[----:B------:R2:W-:Y:S01]  /*97f0*/  MUFU.EX2 R149, R80 ;  /* 0x0000005000957308 */ /* 0x0005e20000000800 */
[----:B-1----:R-:W-:Y:S03]  /*9800*/  LDSM.16.MT88.4 R76, [R201+0x5800] ;  /* 0x00580000c94c783b */ /* 0x002fe60000004200 */
[----:B------:R-:W-:Y:S01]  /*9810*/  FFMA.FTZ R84, R222, c[0x0][0x2d0], -R68 ;  /* 0x0000b400de547a23 */ /* 0x000fe20000010844 */
[C---:B------:R-:W-:Y:S05]  /*9820*/  HMMA.16816.F32.BF16 R48, R72.reuse, R86, R48 ;  /* 0x000000564830723c */ /* 0x040fea0000041830 */
[----:B------:R1:W-:Y:S01]  /*9830*/  MUFU.EX2 R146, R84 ;  /* 0x0000005400927308 */ /* 0x0003e20000000800 */
[----:B---3--:R-:W3:Y:S01]  /*9840*/  LDSM.16.MT88.4 R88, [R199+0x5800] ;  /* 0x00580000c758783b */ /* 0x008ee20000004200 */
[----:B----4-:R-:W-:Y:S05]  /*9850*/  FADD.FTZ R0, R152, R0 ;  /* 0x0000000098007221 */ /* 0x010fea0000010000 */
[----:B------:R-:W-:Y:S02]  /*9860*/  FADD.FTZ R0, R151, R0 ;  /* 0x0000000097007221 */ /* 0x000fe40000010000 */
[----:B--2---:R-:W-:Y:S04]  /*9870*/  FFMA.FTZ R80, R221, c[0x0][0x2d0], -R68 ;  /* 0x0000b400dd507a23 */ /* 0x004fe80000010844 */
[----:B------:R2:W4:Y:S01]  /*9880*/  MUFU.EX2 R148, R80 ;  /* 0x0000005000947308 */ /* 0x0005220000000800 */
[----:B-1----:R-:W-:Y:S08]  /*9890*/  LDSM.16.MT88.4 R84, [R200+0x2800] ;  /* 0x00280000c854783b */ /* 0x002ff00000004200 */
[----:B--2---:R-:W1:Y:S01]  /*98a0*/  LDSM.16.MT88.4 R80, [R198+0x2800] ;  /* 0x00280000c650783b */ /* 0x004e620000004200 */
[----:B----4-:R-:W-:Y:S01]  /*98b0*/  FADD.FTZ R0, R148, R0 ;  /* 0x0000000094007221 */ /* 0x010fe20000010000 */
[C---:B---3--:R-:W-:Y:S08]  /*98c0*/  HMMA.16816.F32.BF16 R52, R72.reuse, R88, R52 ;  /* 0x000000584834723c */ /* 0x048ff00000041834 */
[C---:B------:R-:W-:Y:S01]  /*98d0*/  HMMA.16816.F32.BF16 R56, R72.reuse, R90, R56 ;  /* 0x0000005a4838723c */ /* 0x040fe20000041838 */
[----:B------:R-:W2:Y:S07]  /*98e0*/  LDSM.16.MT88.4 R88, [R199+0x2800] ;  /* 0x00280000c758783b */ /* 0x000eae0000004200 */
[C---:B------:R-:W-:Y:S07]  /*98f0*/  HMMA.16816.F32.BF16 R60, R72.reuse, R76, R60 ;  /* 0x0000004c483c723c */ /* 0x040fee000004183c */
[--C-:B------:R-:W-:Y:S01]  /*9900*/  FFMA.FTZ R76, R223, c[0x0][0x2d0], -R147.reuse ;  /* 0x0000b400df4c7a23 */ /* 0x100fe20000010893 */
[----:B------:R-:W-:Y:S03]  /*9910*/  HMMA.16816.F32.BF16 R64, R72, R78, R64 ;  /* 0x0000004e4840723c */ /* 0x000fe60000041840 */
[----:B------:R3:W-:Y:S04]  /*9920*/  MUFU.EX2 R145, R76 ;  /* 0x0000004c00917308 */ /* 0x0007e80000000800 */
[----:B------:R-:W-:Y:S02]  /*9930*/  F2FP.BF16.PACK_AB R72, R153, R154 ;  /* 0x0000009a9948723e */ /* 0x000fe400000010ff */
[----:B------:R-:W-:Y:S03]  /*9940*/  F2FP.BF16.PACK_AB R73, R151, R152 ;  /* 0x000000989749723e */ /* 0x000fe600000010ff */
[----:B------:R-:W-:Y:S02]  /*9950*/  F2FP.BF16.PACK_AB R74, R149, R150 ;  /* 0x00000096954a723e */ /* 0x000fe400000010ff */
[----:B------:R-:W-:Y:S07]  /*9960*/  F2FP.BF16.PACK_AB R75, R146, R148 ;  /* 0x00000094924b723e */ /* 0x000fee00000010ff */
[C---:B-1----:R-:W-:Y:S03]  /*9970*/  HMMA.16816.F32.BF16 R4, R72.reuse, R80, R4 ;  /* 0x000000504804723c */ /* 0x042fe60000041804 */
[--C-:B---3--:R-:W-:Y:S05]  /*9980*/  FFMA.FTZ R76, R224, c[0x0][0x2d0], -R147.reuse ;  /* 0x0000b400e04c7a23 */ /* 0x108fea0000010893 */
[C---:B------:R-:W-:Y:S01]  /*9990*/  HMMA.16816.F32.BF16 R8, R72.reuse, R82, R8 ;  /* 0x000000524808723c */ /* 0x040fe20000041808 */
[----:B------:R1:W3:Y:S03]  /*99a0*/  MUFU.EX2 R144, R76 ;  /* 0x0000004c00907308 */ /* 0x0002e60000000800 */
[--C-:B------:R-:W-:Y:S04]  /*99b0*/  FFMA.FTZ R80, R225, c[0x0][0x2d0], -R68.reuse ;  /* 0x0000b400e1507a23 */ /* 0x100fe80000010844 */
[C---:B------:R-:W-:Y:S03]  /*99c0*/  HMMA.16816.F32.BF16 R12, R72.reuse, R84, R12 ;  /* 0x00000054480c723c */ /* 0x040fe6000004180c */
[----:B------:R4:W-:Y:S04]  /*99d0*/  MUFU.EX2 R143, R80 ;  /* 0x00000050008f7308 */ /* 0x0009e80000000800 */
[----:B------:R-:W-:Y:S01]  /*99e0*/  FFMA.FTZ R84, R227, c[0x0][0x2d0], -R147 ;  /* 0x0000b400e3547a23 */ /* 0x000fe20000010893 */
[C---:B------:R-:W-:Y:S05]  /*99f0*/  HMMA.16816.F32.BF16 R16, R72.reuse, R86, R16 ;  /* 0x000000564810723c */ /* 0x040fea0000041810 */
[----:B------:R5:W5:Y:S03]  /*9a00*/  MUFU.EX2 R141, R84 ;  /* 0x00000054008d7308 */ /* 0x000b660000000800 */
[C---:B--2---:R-:W-:Y:S01]  /*9a10*/  HMMA.16816.F32.BF16 R20, R72.reuse, R88, R20 ;  /* 0x000000584814723c */ /* 0x044fe20000041814 */
[----:B-1----:R-:W1:Y:S03]  /*9a20*/  LDSM.16.MT88.4 R76, [R201+0x2800] ;  /* 0x00280000c94c783b */ /* 0x002e660000004200 */
[----:B---3--:R-:W-:Y:S04]  /*9a30*/  F2FP.BF16.PACK_AB R136, R144, R145 ;  /* 0x000000919088723e */ /* 0x008fe800000010ff */
[C---:B------:R-:W-:Y:S01]  /*9a40*/  HMMA.16816.F32.BF16 R24, R72.reuse, R90, R24 ;  /* 0x0000005a4818723c */ /* 0x040fe20000041818 */
[----:B------:R-:W-:Y:S03]  /*9a50*/  LDSM.16.MT88.4 R88, [R198+0x3000] ;  /* 0x00300000c658783b */ /* 0x000fe60000004200 */
[--C-:B----4-:R-:W-:Y:S02]  /*9a60*/  FFMA.FTZ R80, R226, c[0x0][0x2d0], -R68.reuse ;  /* 0x0000b400e2507a23 */ /* 0x110fe40000010844 */
[----:B------:R-:W-:Y:S02]  /*9a70*/  FFMA.FTZ R68, R71, c[0x0][0x2d0], -R68 ;  /* 0x0000b40047447a23 */ /* 0x000fe40000010844 */
[----:B------:R2:W3:Y:S01]  /*9a80*/  MUFU.EX2 R142, R80 ;  /* 0x00000050008e7308 */ /* 0x0004e20000000800 */
[----:B-----5:R-:W-:Y:S03]  /*9a90*/  LDSM.16.MT88.4 R84, [R201+0x6000] ;  /* 0x00600000c954783b */ /* 0x020fe60000004200 */
[----:B------:R-:W-:Y:S06]  /*9aa0*/  F2FP.BF16.PACK_AB R138, R140, R141 ;  /* 0x0000008d8c8a723e */ /* 0x000fec00000010ff */
[----:B------:R-:W4:Y:S01]  /*9ab0*/  MUFU.EX2 R68, R68 ;  /* 0x0000004400447308 */ /* 0x000f220000000800 */
[----:B--2---:R-:W2:Y:S01]  /*9ac0*/  LDSM.16.MT88.4 R80, [R198+0x6000] ;  /* 0x00600000c650783b */ /* 0x004ea20000004200 */
[----:B---3--:R-:W-:Y:S01]  /*9ad0*/  F2FP.BF16.PACK_AB R137, R142, R143 ;  /* 0x0000008f8e89723e */ /* 0x008fe200000010ff */
[C---:B-1----:R-:W-:Y:S08]  /*9ae0*/  HMMA.16816.F32.BF16 R28, R72.reuse, R76, R28 ;  /* 0x0000004c481c723c */ /* 0x042ff0000004181c */
[C---:B------:R-:W-:Y:S04]  /*9af0*/  HMMA.16816.F32.BF16 R32, R72.reuse, R78, R32 ;  /* 0x0000004e4820723c */ /* 0x040fe80000041820 */
[----:B----4-:R-:W-:Y:S04]  /*9b00*/  F2FP.BF16.PACK_AB R139, R68, R70 ;  /* 0x00000046448b723e */ /* 0x010fe800000010ff */
[C---:B--2---:R-:W-:Y:S08]  /*9b10*/  HMMA.16816.F32.BF16 R36, R72.reuse, R80, R36 ;  /* 0x000000504824723c */ /* 0x044ff00000041824 */
[C---:B------:R-:W-:Y:S08]  /*9b20*/  HMMA.16816.F32.BF16 R40, R72.reuse, R82, R40 ;  /* 0x000000524828723c */ /* 0x040ff00000041828 */
[C---:B------:R-:W-:Y:S08]  /*9b30*/  HMMA.16816.F32.BF16 R44, R72.reuse, R92, R44 ;  /* 0x0000005c482c723c */ /* 0x040ff0000004182c */
[C---:B------:R-:W-:Y:S08]  /*9b40*/  HMMA.16816.F32.BF16 R48, R72.reuse, R94, R48 ;  /* 0x0000005e4830723c */ /* 0x040ff00000041830 */
[C---:B------:R-:W-:Y:S08]  /*9b50*/  HMMA.16816.F32.BF16 R52, R72.reuse, R96, R52 ;  /* 0x000000604834723c */ /* 0x040ff00000041834 */
[C---:B------:R-:W-:Y:S08]  /*9b60*/  HMMA.16816.F32.BF16 R56, R72.reuse, R98, R56 ;  /* 0x000000624838723c */ /* 0x040ff00000041838 */
[C---:B------:R-:W-:Y:S08]  /*9b70*/  HMMA.16816.F32.BF16 R60, R72.reuse, R84, R60 ;  /* 0x00000054483c723c */ /* 0x040ff0000004183c */
[----:B------:R-:W-:Y:S08]  /*9b80*/  HMMA.16816.F32.BF16 R64, R72, R86, R64 ;  /* 0x000000564840723c */ /* 0x000ff00000041840 */
[C---:B------:R-:W-:Y:S01]  /*9b90*/  HMMA.16816.F32.BF16 R72, R136.reuse, R88, R4 ;  /* 0x000000588848723c */ /* 0x040fe20000041804 */
[----:B------:R-:W1:Y:S07]  /*9ba0*/  LDSM.16.MT88.4 R4, [R198+0x6800] ;  /* 0x00680000c604783b */ /* 0x000e6e0000004200 */
[C---:B------:R-:W-:Y:S08]  /*9bb0*/  HMMA.16816.F32.BF16 R76, R136.reuse, R90, R8 ;  /* 0x0000005a884c723c */ /* 0x040ff00000041808 */
[C---:B------:R-:W-:Y:S08]  /*9bc0*/  HMMA.16816.F32.BF16 R80, R136.reuse, R100, R12 ;  /* 0x000000648850723c */ /* 0x040ff0000004180c */
[C---:B------:R-:W-:Y:S08]  /*9bd0*/  HMMA.16816.F32.BF16 R84, R136.reuse, R102, R16 ;  /* 0x000000668854723c */ /* 0x040ff00000041810 */
[C---:B------:R-:W-:Y:S08]  /*9be0*/  HMMA.16816.F32.BF16 R88, R136.reuse, R104, R20 ;  /* 0x000000688858723c */ /* 0x040ff00000041814 */
[C---:B------:R-:W-:Y:S08]  /*9bf0*/  HMMA.16816.F32.BF16 R92, R136.reuse, R106, R24 ;  /* 0x0000006a885c723c */ /* 0x040ff00000041818 */
[C---:B------:R-:W-:Y:S08]  /*9c00*/  HMMA.16816.F32.BF16 R96, R136.reuse, R108, R28 ;  /* 0x0000006c8860723c */ /* 0x040ff0000004181c */
[C---:B------:R-:W-:Y:S08]  /*9c10*/  HMMA.16816.F32.BF16 R100, R136.reuse, R110, R32 ;  /* 0x0000006e8864723c */ /* 0x040ff00000041820 */
[C---:B-1----:R-:W-:Y:S08]  /*9c20*/  HMMA.16816.F32.BF16 R104, R136.reuse, R4, R36 ;  /* 0x000000048868723c */ /* 0x042ff00000041824 */
[C---:B------:R-:W-:Y:S01]  /*9c30*/  HMMA.16816.F32.BF16 R108, R136.reuse, R6, R40 ;  /* 0x00000006886c723c */ /* 0x040fe20000041828 */
[----:B------:R-:W1:Y:S07]  /*9c40*/  LDSM.16.MT88.4 R4, [R201+0x6800] ;  /* 0x00680000c904783b */ /* 0x000e6e0000004200 */
[C---:B------:R-:W-:Y:S08]  /*9c50*/  HMMA.16816.F32.BF16 R112, R136.reuse, R116, R44 ;  /* 0x000000748870723c */ /* 0x040ff0000004182c */
[C---:B------:R-:W-:Y:S08]  /*9c60*/  HMMA.16816.F32.BF16 R116, R136.reuse, R118, R48 ;  /* 0x000000768874723c */ /* 0x040ff00000041830 */
[C---:B------:R-:W-:Y:S08]  /*9c70*/  HMMA.16816.F32.BF16 R120, R136.reuse, R124, R52 ;  /* 0x0000007c8878723c */ /* 0x040ff00000041834 */
[C---:B------:R-:W-:Y:S08]  /*9c80*/  HMMA.16816.F32.BF16 R124, R136.reuse, R126, R56 ;  /* 0x0000007e887c723c */ /* 0x040ff00000041838 */
[C---:B-1----:R-:W-:Y:S07]  /*9c90*/  HMMA.16816.F32.BF16 R60, R136.reuse, R4, R60 ;  /* 0x00000004883c723c */ /* 0x042fee000004183c */
        /* <DEDUP_REMOVED lines=10> */
[----:B------:R-:W-:Y:S01]  /*9d40*/  FADD.FTZ R0, R68, R0 ;  /* 0x0000000044007221 */ /* 0x000fe20000010000 */
[----:B------:R-:W-:Y:S02]  /*9d50*/  MOV R68, R3 ;  /* 0x0000000300447202 */ /* 0x000fe40000000f00 */
[----:B------:R1:W-:Y:S04]  /*9d60*/  STL [R1], R2 ;  /* 0x0000000201007387 */ /* 0x0003e80000100800 */
[----:B------:R1:W-:Y:S01]  /*9d70*/  STL [R1+0x4], R0 ;  /* 0x0000040001007387 */ /* 0x0003e20000100800 */
[----:B------:R-:W-:-:S05]  /*9d80*/  @P0 BRA `(.L_x_144) ;  /* 0xffffc67000000947 */ /* 0x000fca000383ffff */
.L_x_141:
[----:B------:R-:W-:Y:S05]  /*9d90*/  BRA.DIV ~URZ, `(.L_x_145) ;  /* 0x000043127f007947 */ /* 0x000fea000b800000 */
[----:B-12---:R-:W2:Y:S04]  /*9da0*/  LDL.LU R2, [R1] ;  /* 0x0000000001027983 */ /* 0x006ea80000300800 */
[----:B------:R-:W3:Y:S04]  /*9db0*/  LDL.LU R5, [R1+0x4] ;  /* 0x0000040001057983 */ /* 0x000ee80000300800 */
[----:B--2---:R-:W1:Y:S04]  /*9dc0*/  SHFL.BFLY PT, R0, R2, 0x2, 0x1f ;  /* 0x0c401f0002007f89 */ /* 0x004e6800000e0000 */
[----:B---3--:R-:W2:Y:S01]  /*9dd0*/  SHFL.BFLY PT, R3, R5, 0x2, 0x1f ;  /* 0x0c401f0005037f89 */ /* 0x008ea200000e0000 */
[----:B-1----:R-:W-:-:S02]  /*9de0*/  FADD.FTZ R0, R0, R2 ;  /* 0x0000000200007221 */ /* 0x002fc40000010000 */
[----:B--2---:R-:W-:-:S03]  /*9df0*/  FADD.FTZ R3, R3, R5 ;  /* 0x0000000503037221 */ /* 0x004fc60000010000 */
[----:B------:R-:W1:Y:S04]  /*9e00*/  SHFL.BFLY PT, R2, R0, 0x1, 0x1f ;  /* 0x0c201f0000027f89 */ /* 0x000e6800000e0000 */
[----:B------:R2:W3:Y:S01]  /*9e10*/  SHFL.BFLY PT, R4, R3, 0x1, 0x1f ;  /* 0x0c201f0003047f89 */ /* 0x0004e200000e0000 */
[----:B-1----:R-:W-:-:S05]  /*9e20*/  FADD.FTZ R0, R0, R2 ;  /* 0x0000000200007221 */ /* 0x002fca0000010000 */
.L_x_208:
[----:B------:R-:W-:Y:S01]  /*9e30*/  FSETP.NE.FTZ.AND P1, PT, R0, RZ, PT ;  /* 0x000000ff0000720b */ /* 0x000fe20003f35000 */
[----:B--23--:R-:W-:Y:S01]  /*9e40*/  FADD.FTZ R3, R4, R3 ;  /* 0x0000000304037221 */ /* 0x00cfe20000010000 */
[----:B------:R-:W-:Y:S02]  /*9e50*/  MOV R2, RZ ;  /* 0x000000ff00027202 */ /* 0x000fe40000000f00 */
[----:B------:R-:W-:Y:S02]  /*9e60*/  MOV R21, 0xff800000 ;  /* 0xff80000000157802 */ /* 0x000fe40000000f00 */
[----:B------:R-:W-:-:S02]  /*9e70*/  FSETP.NE.FTZ.AND P0, PT, R3, RZ, PT ;  /* 0x000000ff0300720b */ /* 0x000fc40003f15000 */
        /* <DEDUP_REMOVED lines=80> */
.L_x_138:
[----:B--2---:R2:W5:Y:S04]  /*a380*/  LDL R6, [R1+0x28] ;  /* 0x0000280001067983 */ /* 0x0045680000100800 */
[----:B------:R-:W3:Y:S01]  /*a390*/  S2R R2, SR_TID.X ;  /* 0x0000000000027919 */ /* 0x000ee20000002100 */
[----:B------:R-:W-:Y:S01]  /*a3a0*/  BSSY B0, `(.L_x_146) ;  /* 0x0000011000007945 */ /* 0x000fe20003800000 */
[----:B---3--:R-:W-:-:S13]  /*a3b0*/  LOP3.LUT P0, RZ, R2, 0xff, RZ, 0xc0, !PT ;  /* 0x000000ff02ff7812 */ /* 0x008fda000780c0ff */
[----:B------:R-:W-:Y:S05]  /*a3c0*/  @P0 BRA `(.L_x_147) ;  /* 0x000000e000000947 */ /* 0x000fea0003800000 */
[----:B--2---:R-:W2:Y:S01]  /*a3d0*/  S2R R4, SR_LANEID ;  /* 0x0000000000047919 */ /* 0x004ea20000000000 */
[----:B------:R-:W-:Y:S01]  /*a3e0*/  VOTEU.ANY UR4, UPT, PT ;  /* 0x0000000000047886 */ /* 0x000fe200038e0100 */
[----:B-1----:R-:W-:Y:S01]  /*a3f0*/  IMAD.MOV.U32 R5, RZ, RZ, c[0x0][0x564] ;  /* 0x00015900ff057624 */ /* 0x002fe200078e00ff */
[----:B------:R-:W2:Y:S08]  /*a400*/  FLO.U32 R3, UR4 ;  /* 0x0000000400037d00 */ /* 0x000eb000080e0000 */
[----:B------:R-:W1:Y:S01]  /*a410*/  POPC R2, UR4 ;  /* 0x0000000400027d09 */ /* 0x000e620008000000 */
[----:B--2---:R-:W-:Y:S01]  /*a420*/  ISETP.EQ.U32.AND P0, PT, R3, R4, PT ;  /* 0x000000040300720c */ /* 0x004fe20003f02070 */
[----:B------:R-:W-:-:S12]  /*a430*/  IMAD.MOV.U32 R4, RZ, RZ, c[0x0][0x560] ;  /* 0x00015800ff047624 */ /* 0x000fd800078e00ff */
[----:B-1----:R1:W2:Y:S04]  /*a440*/  @P0 ATOMG.E.ADD.STRONG.GPU PT, R2, [R4.64], R2 ;  /* 0x00000002040209a8 */ /* 0x0022a800081ee1c6 */
[----:B-1----:R-:W1:Y:S04]  /*a450*/  S2R R4, SR_LTMASK ;  /* 0x0000000000047919 */ /* 0x002e680000003900 */
[----:B--2---:R1:W2:Y:S02]  /*a460*/  SHFL.IDX PT, R3, R2, R3, 0x1f ;  /* 0x00001f0302037589 */ /* 0x0042a400000e0000 */
[----:B-1----:R-:W-:-:S06]  /*a470*/  LOP3.LUT R2, R4, UR4, RZ, 0xc0, !PT ;  /* 0x0000000404027c12 */ /* 0x002fcc000f8ec0ff */
[----:B------:R-:W2:Y:S02]  /*a480*/  POPC R2, R2 ;  /* 0x0000000200027309 */ /* 0x000ea40000000000 */
[----:B--2--5:R-:W-:-:S05]  /*a490*/  IADD3 R6, R3, c[0x0][0xc], R2 ;  /* 0x0000030003067a10 */ /* 0x024fca0007ffe002 */
[----:B------:R1:W-:Y:S02]  /*a4a0*/  STL [R1+0x28], R6 ;  /* 0x0000280601007387 */ /* 0x0003e40000100800 */
.L_x_147:
[----:B--2---:R-:W-:Y:S05]  /*a4b0*/  BSYNC B0 ;  /* 0x0000000000007941 */ /* 0x004fea0003800000 */
.L_x_146:
[----:B-1----:R-:W2:Y:S04]  /*a4c0*/  LDL.64 R4, [R1+0x8] ;  /* 0x0000080001047983 */ /* 0x002ea80000100a00 */
[----:B------:R-:W3:Y:S04]  /*a4d0*/  LDL R2, [R1+0x10] ;  /* 0x0000100001027983 */ /* 0x000ee80000100800 */
[----:B------:R-:W4:Y:S01]  /*a4e0*/  LDL R8, [R1+0x20] ;  /* 0x0000200001087983 */ /* 0x000f220000100800 */
[----:B------:R-:W-:Y:S01]  /*a4f0*/  PRMT R0, R0, 0x9910, RZ ;  /* 0x0000991000007816 */ /* 0x000fe200000000ff */
[----:B------:R-:W-:Y:S01]  /*a500*/  BSSY B1, `(.L_x_148) ;  /* 0x00002b9000017945 */ /* 0x000fe20003800000 */
[----:B-----5:R-:W-:-:S02]  /*a510*/  IMAD.MOV.U32 R66, RZ, RZ, R6 ;  /* 0x000000ffff427224 */ /* 0x020fc400078e0006 */
[----:B------:R-:W-:Y:S02]  /*a520*/  ISETP.NE.AND P0, PT, R0, RZ, PT ;  /* 0x000000ff0000720c */ /* 0x000fe40003f05270 */
[----:B--2---:R-:W-:Y:S02]  /*a530*/  SHF.R.S32.HI R40, RZ, 0x1f, R4 ;  /* 0x0000001fff287819 */ /* 0x004fe40000011404 */
[----:B---3--:R-:W-:Y:S02]  /*a540*/  SHF.R.S32.HI R41, RZ, 0x1f, R2 ;  /* 0x0000001fff297819 */ /* 0x008fe40000011402 */
[----:B----4-:R-:W-:-:S07]  /*a550*/  SHF.R.S32.HI R7, RZ, 0x1f, R8 ;  /* 0x0000001fff077819 */ /* 0x010fce0000011408 */
[----:B------:R-:W-:Y:S05]  /*a560*/  @!P0 BRA `(.L_x_149) ;  /* 0x00001ee000008947 */ /* 0x000fea0003800000 */
[----:B------:R-:W2:Y:S04]  /*a570*/  LDL R14, [R1+0x58] ;  /* 0x00005800010e7983 */ /* 0x000ea80000100800 */
[----:B------:R-:W3:Y:S04]  /*a580*/  LDL R13, [R1+0x5c] ;  /* 0x00005c00010d7983 */ /* 0x000ee80000100800 */
[----:B------:R-:W4:Y:S04]  /*a590*/  LDL R9, [R1+0x64] ;  /* 0x0000640001097983 */ /* 0x000f280000100800 */
[----:B------:R-:W4:Y:S04]  /*a5a0*/  LDL R12, [R1+0x60] ;  /* 0x00006000010c7983 */ /* 0x000f280000100800 */
[----:B------:R-:W4:Y:S04]  /*a5b0*/  LDL R11, [R1+0x74] ;  /* 0x00007400010b7983 */ /* 0x000f280000100800 */
[----:B------:R-:W4:Y:S04]  /*a5c0*/  LDL R6, [R1+0x6c] ;  /* 0x00006c0001067983 */ /* 0x000f280000100800 */
[----:B------:R-:W4:Y:S04]  /*a5d0*/  LDL R5, [R1+0x70] ;  /* 0x0000700001057983 */ /* 0x000f280000100800 */
[----:B------:R-:W4:Y:S01]  /*a5e0*/  LDL R10, [R1+0x68] ;  /* 0x00006800010a7983 */ /* 0x000f220000100800 */
[----:B------:R-:W-:Y:S01]  /*a5f0*/  WARPSYNC 0xffffffff ;  /* 0xffffffff00007948 */ /* 0x000fe20003800000 */
[----:B------:R-:W-:-:S02]  /*a600*/  F2FP.BF16.PACK_AB R0, R129, R128 ;  /* 0x000000808100723e */ /* 0x000fc400000010ff */
[----:B------:R-:W-:Y:S01]  /*a610*/  BAR.SYNC.DEFER_BLOCKING 0x1, 0x100 ;  /* 0x0044000000007b1d */ /* 0x000fe20000010000 */
[----:B------:R-:W-:Y:S02]  /*a620*/  F2FP.BF16.PACK_AB R2, R101, R100 ;  /* 0x000000646502723e */ /* 0x000fe400000010ff */
[----:B------:R-:W-:Y:S02]  /*a630*/  F2FP.BF16.PACK_AB R3, R49, R48 ;  /* 0x000000303103723e */ /* 0x000fe400000010ff */
[----:B------:R-:W-:Y:S02]  /*a640*/  F2FP.BF16.PACK_AB R4, R71, R70 ;  /* 0x000000464704723e */ /* 0x000fe400000010ff */
[----:B------:R-:W-:-:S04]  /*a650*/  ISETP.NE.U32.AND P1, PT, RZ, c[0x0][0x500], PT ;  /* 0x00014000ff007a0c */ /* 0x000fc80003f25070 */
[----:B------:R-:W-:Y:S01]  /*a660*/  ISETP.NE.AND.EX P1, PT, RZ, c[0x0][0x504], PT, P1 ;  /* 0x00014100ff007a0c */ /* 0x000fe20003f25310 */
[----:B--2---:R1:W-:Y:S04]  /*a670*/  STS [R14], R0 ;  /* 0x000000000e007388 */ /* 0x0043e80000000800 */
[----:B------:R2:W-:Y:S04]  /*a680*/  STS [R14+0x400], R2 ;  /* 0x000400020e007388 */ /* 0x0005e80000000800 */
[----:B---3--:R3:W-:Y:S01]  /*a690*/  STS [R13], R3 ;  /* 0x000000030d007388 */ /* 0x0087e20000000800 */
[----:B-1----:R-:W-:-:S02]  /*a6a0*/  F2FP.BF16.PACK_AB R0, R79, R78 ;  /* 0x0000004e4f00723e */ /* 0x002fc400000010ff */
[----:B--2---:R-:W-:-:S03]  /*a6b0*/  F2FP.BF16.PACK_AB R2, R51, R50 ;  /* 0x000000323302723e */ /* 0x004fc600000010ff */
[----:B------:R1:W-:Y:S01]  /*a6c0*/  STS [R13+0x400], R0 ;  /* 0x000400000d007388 */ /* 0x0003e20000000800 */
[----:B---3--:R-:W-:-:S03]  /*a6d0*/  F2FP.BF16.PACK_AB R3, R65, R64 ;  /* 0x000000404103723e */ /* 0x008fc600000010ff */
[----:B----4-:R2:W-:Y:S04]  /*a6e0*/  STS [R9], R2 ;  /* 0x0000000209007388 */ /* 0x0105e80000000800 */
[----:B------:R3:W-:Y:S01]  /*a6f0*/  STS [R9+0x400], R3 ;  /* 0x0004000309007388 */ /* 0x0007e20000000800 */
[----:B-1----:R-:W-:Y:S02]  /*a700*/  F2FP.BF16.PACK_AB R0, R53, R52 ;  /* 0x000000343500723e */ /* 0x002fe400000010ff */
[----:B--2---:R-:W-:-:S03]  /*a710*/  F2FP.BF16.PACK_AB R2, R113, R112 ;  /* 0x000000707102723e */ /* 0x004fc600000010ff */
[----:B------:R1:W-:Y:S01]  /*a720*/  STS [R12], R0 ;  /* 0x000000000c007388 */ /* 0x0003e20000000800 */
[----:B---3--:R-:W-:-:S03]  /*a730*/  F2FP.BF16.PACK_AB R3, R55, R54 ;  /* 0x000000363703723e */ /* 0x008fc600000010ff */
[----:B------:R2:W-:Y:S04]  /*a740*/  STS [R12+0x400], R2 ;  /* 0x000400020c007388 */ /* 0x0005e80000000800 */
[----:B------:R3:W-:Y:S01]  /*a750*/  STS [R11], R3 ;  /* 0x000000030b007388 */ /* 0x0007e20000000800 */
[----:B-1----:R-:W-:Y:S02]  /*a760*/  F2FP.BF16.PACK_AB R0, R109, R108 ;  /* 0x0000006c6d00723e */ /* 0x002fe400000010ff */
[----:B--2---:R-:W-:-:S03]  /*a770*/  F2FP.BF16.PACK_AB R2, R57, R56 ;  /* 0x000000383902723e */ /* 0x004fc600000010ff */
[----:B------:R1:W-:Y:S01]  /*a780*/  STS [R11+0x400], R0 ;  /* 0x000400000b007388 */ /* 0x0003e20000000800 */
[----:B---3--:R-:W-:-:S03]  /*a790*/  F2FP.BF16.PACK_AB R3, R105, R104 ;  /* 0x000000686903723e */ /* 0x008fc600000010ff */
[----:B------:R2:W-:Y:S04]  /*a7a0*/  STS [R6], R2 ;  /* 0x0000000206007388 */ /* 0x0005e80000000800 */
        /* <DEDUP_REMOVED lines=11> */
[----:B------:R2:W-:Y:S04]  /*a860*/  STS [R14+0x4000], R3 ;  /* 0x004000030e007388 */ /* 0x0005e80000000800 */
[----:B------:R3:W-:Y:S04]  /*a870*/  STS [R14+0x4400], R4 ;  /* 0x004400040e007388 */ /* 0x0007e80000000800 */
[----:B------:R4:W-:Y:S01]  /*a880*/  STS [R13+0x4000], R2 ;  /* 0x004000020d007388 */ /* 0x0009e20000000800 */
[----:B-1----:R-:W-:Y:S02]  /*a890*/  F2FP.BF16.PACK_AB R0, R103, R102 ;  /* 0x000000666700723e */ /* 0x002fe400000010ff */
[----:B--2---:R-:W-:-:S03]  /*a8a0*/  F2FP.BF16.PACK_AB R3, R99, R98 ;  /* 0x000000626303723e */ /* 0x004fc600000010ff */
[----:B------:R1:W-:Y:S01]  /*a8b0*/  STS [R13+0x4400], R0 ;  /* 0x004400000d007388 */ /* 0x0003e20000000800 */
[----:B---3--:R-:W-:Y:S02]  /*a8c0*/  F2FP.BF16.PACK_AB R4, R77, R76 ;  /* 0x0000004c4d04723e */ /* 0x008fe400000010ff */
[----:B----4-:R-:W-:-:S03]  /*a8d0*/  F2FP.BF16.PACK_AB R2, R81, R80 ;  /* 0x000000505102723e */ /* 0x010fc600000010ff */
[----:B------:R-:W-:Y:S04]  /*a8e0*/  STS [R9+0x4000], R4 ;  /* 0x0040000409007388 */ /* 0x000fe80000000800 */
[----:B------:R2:W-:Y:S04]  /*a8f0*/  STS [R9+0x4400], R3 ;  /* 0x0044000309007388 */ /* 0x0005e80000000800 */
[----:B------:R3:W-:Y:S01]  /*a900*/  STS [R12+0x4000], R2 ;  /* 0x004000020c007388 */ /* 0x0007e20000000800 */
[----:B-1----:R-:W-:-:S05]  /*a910*/  F2FP.BF16.PACK_AB R0, R95, R94 ;  /* 0x0000005e5f00723e */ /* 0x002fca00000010ff */
[----:B------:R1:W-:Y:S01]  /*a920*/  STS [R12+0x4400], R0 ;  /* 0x004400000c007388 */ /* 0x0003e20000000800 */
[----:B--2---:R-:W-:Y:S01]  /*a930*/  F2FP.BF16.PACK_AB R3, R97, R96 ;  /* 0x000000606103723e */ /* 0x004fe200000010ff */
[----:B------:R-:W-:Y:S02]  /*a940*/  IMAD.MOV.U32 R4, RZ, RZ, 0x4 ;  /* 0x00000004ff047424 */ /* 0x000fe400078e00ff */
[----:B------:R-:W2:Y:S01]  /*a950*/  LDL.LU R9, [R1+0x50] ;  /* 0x0000500001097983 */ /* 0x000ea20000300800 */
[----:B------:R-:W-:Y:S01]  /*a960*/  ISETP.NE.U32.AND P2, PT, RZ, c[0x0][0x508], PT ;  /* 0x00014200ff007a0c */ /* 0x000fe20003f45070 */
[----:B------:R-:W-:Y:S01]  /*a970*/  IMAD.MOV.U32 R14, RZ, RZ, c[0x0][0x388] ;  /* 0x0000e200ff0e7624 */ /* 0x000fe200078e00ff */
[----:B---3--:R-:W-:Y:S01]  /*a980*/  F2FP.BF16.PACK_AB R2, R87, R86 ;  /* 0x000000565702723e */ /* 0x008fe200000010ff */
[----:B------:R3:W-:Y:S01]  /*a990*/  STS [R11+0x4000], R3 ;  /* 0x004000030b007388 */ /* 0x0007e20000000800 */
[----:B------:R-:W-:-:S03]  /*a9a0*/  ISETP.NE.AND.EX P2, PT, RZ, c[0x0][0x50c], PT, P2 ;  /* 0x00014300ff007a0c */ /* 0x000fc60003f45320 */
[----:B------:R4:W-:Y:S01]  /*a9b0*/  STS [R11+0x4400], R2 ;  /* 0x004400020b007388 */ /* 0x0009e20000000800 */
[----:B-1----:R-:W-:-:S05]  /*a9c0*/  F2FP.BF16.PACK_AB R0, R93, R92 ;  /* 0x0000005c5d00723e */ /* 0x002fca00000010ff */
[----:B------:R1:W-:Y:S01]  /*a9d0*/  STS [R6+0x4000], R0 ;  /* 0x0040000006007388 */ /* 0x0003e20000000800 */
[----:B---3--:R-:W-:Y:S02]  /*a9e0*/  F2FP.BF16.PACK_AB R3, R75, R74 ;  /* 0x0000004a4b03723e */ /* 0x008fe400000010ff */
[----:B----4-:R-:W-:-:S03]  /*a9f0*/  F2FP.BF16.PACK_AB R2, R85, R84 ;  /* 0x000000545502723e */ /* 0x010fc600000010ff */
[----:B------:R3:W-:Y:S04]  /*aa00*/  STS [R6+0x4400], R3 ;  /* 0x0044000306007388 */ /* 0x0007e80000000800 */
[----:B------:R4:W-:Y:S01]  /*aa10*/  STS [R5+0x4000], R2 ;  /* 0x0040000205007388 */ /* 0x0009e20000000800 */
[----:B-1----:R-:W-:-:S05]  /*aa20*/  F2FP.BF16.PACK_AB R0, R63, R62 ;  /* 0x0000003e3f00723e */ /* 0x002fca00000010ff */
[----:B------:R1:W-:Y:S01]  /*aa30*/  STS [R5+0x4400], R0 ;  /* 0x0044000005007388 */ /* 0x0003e20000000800 */
[----:B---3--:R-:W-:Y:S02]  /*aa40*/  F2FP.BF16.PACK_AB R3, R45, R44 ;  /* 0x0000002c2d03723e */ /* 0x008fe400000010ff */
[----:B------:R-:W-:Y:S02]  /*aa50*/  F2FP.BF16.PACK_AB R6, R47, R46 ;  /* 0x0000002e2f06723e */ /* 0x000fe400000010ff */
[----:B----4-:R-:W-:Y:S01]  /*aa60*/  @P2 LEA R2, P0, R8, c[0x0][0x508], 0x2 ;  /* 0x0001420008022a11 */ /* 0x010fe200078010ff */
[----:B------:R3:W-:Y:S04]  /*aa70*/  STS [R10+0x4000], R3 ;  /* 0x004000030a007388 */ /* 0x0007e80000000800 */
[----:B------:R4:W-:Y:S01]  /*aa80*/  STS [R10+0x4400], R6 ;  /* 0x004400060a007388 */ /* 0x0009e20000000800 */
[----:B-1----:R-:W-:-:S02]  /*aa90*/  IMAD.MOV.U32 R0, RZ, RZ, RZ ;  /* 0x000000ffff007224 */ /* 0x002fc400078e00ff */
[C---:B------:R-:W-:Y:S01]  /*aaa0*/  IMAD.WIDE R4, R8.reuse, R4, c[0x0][0x500] ;  /* 0x0001400008047625 */ /* 0x040fe200078e0204 */
[----:B------:R-:W-:Y:S01]  /*aab0*/  BAR.SYNC.DEFER_BLOCKING 0x1, 0x100 ;  /* 0x0044000000007b1d */ /* 0x000fe20000010000 */
[----:B---3--:R-:W-:-:S05]  /*aac0*/  @P2 LEA.HI.X R3, R8, c[0x0][0x50c], R7, 0x2, P0 ;  /* 0x0001430008032a11 */ /* 0x008fca00000f1407 */
[----:B------:R4:W5:Y:S04]  /*aad0*/  @P1 LDG.E R0, [R4.64] ;  /* 0x0000000604001981 */ /* 0x000968000c1e1900 */
[----:B------:R1:W5:Y:S01]  /*aae0*/  @P2 LDG.E R14, [R2.64] ;  /* 0x00000006020e2981 */ /* 0x000362000c1e1900 */
[----:B--2---:R-:W-:-:S04]  /*aaf0*/  ISETP.NE.AND P0, PT, R9, RZ, PT ;  /* 0x000000ff0900720c */ /* 0x004fc80003f05270 */
[----:B-1----:R-:W-:Y:S01]  /*ab00*/  SEL R3, R9, c[0x0][0x3d4], P0 ;  /* 0x0000f50009037a07 */ /* 0x002fe20000000000 */
[----:B------:R-:W-:Y:S05]  /*ab10*/  @P2 BRA `(.L_x_150) ;  /* 0x0000004000002947 */ /* 0x000fea0003800000 */
[----:B----4-:R-:W-:Y:S05]  /*ab20*/  @!P1 BRA `(.L_x_150) ;  /* 0x0000003000009947 */ /* 0x010fea0003800000 */
[----:B------:R1:W2:Y:S04]  /*ab30*/  LDG.E R2, [R4.64] ;  /* 0x0000000604027981 */ /* 0x0002a8000c1e1900 */
[----:B-1----:R-:W2:Y:S02]  /*ab40*/  LDG.E R4, [R4.64+0x4] ;  /* 0x0000040604047981 */ /* 0x002ea4000c1e1900 */
[----:B--2--5:R-:W-:Y:S02]  /*ab50*/  IADD3 R14, -R2, R4, RZ ;  /* 0x00000004020e7210 */ /* 0x024fe40007ffe1ff */
.L_x_150:
[----:B----4-:R-:W2:Y:S04]  /*ab60*/  LDL R6, [R1+0x80] ;  /* 0x0000800001067983 */ /* 0x010ea80000100800 */
[----:B------:R-:W2:Y:S04]  /*ab70*/  LDL R42, [R1+0x2c] ;  /* 0x00002c00012a7983 */ /* 0x000ea80000100800 */
[----:B------:R-:W3:Y:S04]  /*ab80*/  LDL R15, [R1+0x4c] ;  /* 0x00004c00010f7983 */ /* 0x000ee80000100800 */
[----:B------:R-:W4:Y:S04]  /*ab90*/  LDL R22, [R1+0x54] ;  /* 0x0000540001167983 */ /* 0x000f280000100800 */
[----:B------:R-:W4:Y:S01]  /*aba0*/  LDL R23, [R1+0x7c] ;  /* 0x00007c0001177983 */ /* 0x000f220000100800 */
[----:B------:R-:W-:Y:S01]  /*abb0*/  IMAD.MOV.U32 R9, RZ, RZ, 0x368 ;  /* 0x00000368ff097424 */ /* 0x000fe200078e00ff */
[----:B------:R-:W-:-:S04]  /*abc0*/  ISETP.GT.AND P3, PT, R3, 0x1, PT ;  /* 0x000000010300780c */ /* 0x000fc80003f64270 */
[----:B------:R-:W-:-:S04]  /*abd0*/  SEL R9, R9, 0x328, P3 ;  /* 0x0000032809097807 */ /* 0x000fc80001800000 */
[----:B------:R-:W1:Y:S08]  /*abe0*/  LDC.64 R4, c[0x0][R9+0x170] ;  /* 0x00005c0009047b82 */ /* 0x000e700000000a00 */
[----:B------:R2:W3:Y:S08]  /*abf0*/  LDC.64 R12, c[0x0][R9+0x168] ;  /* 0x00005a00090c7b82 */ /* 0x0004f00000000a00 */
[----:B------:R2:W2:Y:S08]  /*ac00*/  LDC.64 R16, c[0x0][R9+0x178] ;  /* 0x00005e0009107b82 */ /* 0x0004b00000000a00 */
[----:B------:R2:W2:Y:S01]  /*ac10*/  LDC.64 R18, c[0x0][R9+0x160] ;  /* 0x0000580009127b82 */ /* 0x0004a20000000a00 */
[----:B------:R-:W-:Y:S01]  /*ac20*/  ISETP.NE.U32.AND P0, PT, RZ, c[0x0][0x500], PT ;  /* 0x00014000ff007a0c */ /* 0x000fe20003f05070 */
[----:B------:R-:W-:-:S03]  /*ac30*/  IMAD.MOV.U32 R2, RZ, RZ, c[0x0][0x4e8] ;  /* 0x00013a00ff027624 */ /* 0x000fc600078e00ff */
[----:B------:R-:W-:Y:S02]  /*ac40*/  ISETP.NE.AND.EX P0, PT, RZ, c[0x0][0x504], PT, P0 ;  /* 0x00014100ff007a0c */ /* 0x000fe40003f05300 */
[----:B------:R-:W-:Y:S02]  /*ac50*/  ISETP.NE.AND P2, PT, R2, 0x1, PT ;  /* 0x000000010200780c */ /* 0x000fe40003f45270 */
[----:B------:R-:W-:Y:S02]  /*ac60*/  SEL R8, R8, RZ, !P0 ;  /* 0x000000ff08087207 */ /* 0x000fe40004000000 */
[----:B------:R-:W-:Y:S01]  /*ac70*/  SEL R3, R7, RZ, !P0 ;  /* 0x000000ff07037207 */ /* 0x000fe20004000000 */
[----:B------:R-:W2:Y:S02]  /*ac80*/  S2R R24, SR_TID.X ;  /* 0x0000000000187919 */ /* 0x000ea40000002100 */
[----:B-1----:R-:W-:-:S04]  /*ac90*/  IMAD R2, R5, R8, RZ ;  /* 0x0000000805027224 */ /* 0x002fc800078e02ff */
[C---:B------:R-:W-:Y:S02]  /*aca0*/  IMAD R11, R4.reuse, R3, R2 ;  /* 0x00000003040b7224 */ /* 0x040fe400078e0202 */
[----:B------:R-:W-:-:S04]  /*acb0*/  IMAD.WIDE.U32 R4, R4, R8, RZ ;  /* 0x0000000804047225 */ /* 0x000fc800078e00ff */
[----:B--2---:R-:W-:-:S04]  /*acc0*/  IMAD R9, R42, 0x80, R6 ;  /* 0x000000802a097824 */ /* 0x004fc800078e0206 */
[----:B------:R-:W-:-:S04]  /*acd0*/  @P2 IMAD.HI.U32 R3, R9, c[0x0][0x4ec], RZ ;  /* 0x00013b0009032a27 */ /* 0x000fc800078e00ff */
[----:B---3--:R-:W-:-:S04]  /*ace0*/  IMAD.WIDE.U32 R6, R12, R15, RZ ;  /* 0x0000000f0c067225 */ /* 0x008fc800078e00ff */
[----:B------:R-:W-:Y:S01]  /*acf0*/  IMAD.MOV.U32 R2, RZ, RZ, R9 ;  /* 0x000000ffff027224 */ /* 0x000fe200078e0009 */
[----:B------:R-:W-:Y:S01]  /*ad00*/  @P2 SHF.R.U32.HI R2, RZ, c[0x0][0x4f0], R3 ;  /* 0x00013c00ff022a19 */ /* 0x000fe20000011603 */
[----:B------:R-:W-:Y:S01]  /*ad10*/  IMAD R10, R13, R15, RZ ;  /* 0x0000000f0d0a7224 */ /* 0x000fe200078e02ff */
[----:B----4-:R-:W-:Y:S02]  /*ad20*/  SEL R3, R22, RZ, P3 ;  /* 0x000000ff16037207 */ /* 0x010fe40001800000 */
[----:B-----5:R-:W-:Y:S01]  /*ad30*/  IADD3 R13, P1, P0, R4, R6, R0 ;  /* 0x00000006040d7210 */ /* 0x020fe2000783e000 */
[----:B------:R-:W-:Y:S01]  /*ad40*/  IMAD.IADD R6, R7, 0x1, R10 ;  /* 0x0000000107067824 */ /* 0x000fe200078e020a */
[----:B------:R-:W-:Y:S01]  /*ad50*/  SHF.R.S32.HI R10, RZ, 0x1f, R0 ;  /* 0x0000001fff0a7819 */ /* 0x000fe20000011400 */
[----:B------:R-:W-:Y:S02]  /*ad60*/  IMAD.IADD R12, R5, 0x1, R11 ;  /* 0x00000001050c7824 */ /* 0x000fe400078e020b */
[----:B------:R-:W-:-:S02]  /*ad70*/  IMAD.MOV R7, RZ, RZ, -R2 ;  /* 0x000000ffff077224 */ /* 0x000fc400078e0a02 */
[-C--:B------:R-:W-:Y:S02]  /*ad80*/  IMAD R11, R17, R3.reuse, RZ ;  /* 0x00000003110b7224 */ /* 0x080fe400078e02ff */
[----:B------:R-:W-:Y:S01]  /*ad90*/  IMAD.WIDE.U32 R4, R16, R3, RZ ;  /* 0x0000000310047225 */ /* 0x000fe200078e00ff */
[----:B------:R-:W-:-:S03]  /*ada0*/  IADD3.X R12, R12, R6, R10, P1, P0 ;  /* 0x000000060c0c7210 */ /* 0x000fc60000fe040a */
[----:B------:R-:W-:Y:S01]  /*adb0*/  IMAD R3, R7, c[0x0][0x4e8], R9 ;  /* 0x00013a0007037a24 */ /* 0x000fe200078e0209 */
[----:B------:R-:W-:Y:S01]  /*adc0*/  IADD3 R4, P1, P0, R2, R13, R4 ;  /* 0x0000000d02047210 */ /* 0x000fe2000783e004 */
[----:B------:R-:W-:Y:S01]  /*add0*/  IMAD.IADD R11, R5, 0x1, R11 ;  /* 0x00000001050b7824 */ /* 0x000fe200078e020b */
[----:B------:R-:W-:Y:S01]  /*ade0*/  SHF.R.S32.HI R5, RZ, 0x1f, R2 ;  /* 0x0000001fff057819 */ /* 0x000fe20000011402 */
[----:B------:R-:W-:Y:S01]  /*adf0*/  IMAD R2, R19, R3, RZ ;  /* 0x0000000313027224 */ /* 0x000fe200078e02ff */
[----:B------:R-:W-:Y:S02]  /*ae00*/  SHF.R.S32.HI R6, RZ, 0x1f, R3 ;  /* 0x0000001fff067819 */ /* 0x000fe40000011403 */
[----:B------:R-:W-:Y:S01]  /*ae10*/  IADD3.X R5, R5, R12, R11, P1, P0 ;  /* 0x0000000c05057210 */ /* 0x000fe20000fe040b */
[----:B------:R-:W-:Y:S02]  /*ae20*/  IMAD.MOV.U32 R7, RZ, RZ, c[0x0][0x4a8] ;  /* 0x00012a00ff077624 */ /* 0x000fe400078e00ff */
[----:B------:R-:W-:-:S02]  /*ae30*/  IMAD R6, R18, R6, R2 ;  /* 0x0000000612067224 */ /* 0x000fc400078e0202 */
[----:B------:R-:W-:Y:S01]  /*ae40*/  IMAD.WIDE.U32 R2, R18, R3, R4 ;  /* 0x0000000312027225 */ /* 0x000fe200078e0004 */
[----:B------:R-:W-:-:S03]  /*ae50*/  SEL R4, R7, c[0x0][0x450], P3 ;  /* 0x0001140007047a07 */ /* 0x000fc60001800000 */
[----:B------:R-:W-:Y:S01]  /*ae60*/  IMAD.MOV.U32 R5, RZ, RZ, c[0x0][0x4ac] ;  /* 0x00012b00ff057624 */ /* 0x000fe200078e00ff */
[----:B------:R-:W-:Y:S01]  /*ae70*/  SHF.R.S32.HI R22, RZ, 0x1f, R24 ;  /* 0x0000001fff167819 */ /* 0x000fe20000011418 */
[----:B------:R-:W-:Y:S01]  /*ae80*/  IMAD.IADD R3, R3, 0x1, R6 ;  /* 0x0000000103037824 */ /* 0x000fe200078e0206 */
[----:B------:R-:W-:Y:S02]  /*ae90*/  LEA R4, P0, R2, R4, 0x2 ;  /* 0x0000000402047211 */ /* 0x000fe400078010ff */
[----:B------:R-:W-:Y:S02]  /*aea0*/  SEL R5, R5, c[0x0][0x454], P3 ;  /* 0x0001150005057a07 */ /* 0x000fe40001800000 */
[----:B------:R-:W-:Y:S02]  /*aeb0*/  LEA.HI R22, R22, R24, RZ, 0x5 ;  /* 0x0000001816167211 */ /* 0x000fe400078f28ff */
[----:B------:R-:W-:Y:S02]  /*aec0*/  LEA.HI.X R2, R2, R5, R3, 0x2, P0 ;  /* 0x0000000502027211 */ /* 0x000fe400000f1403 */
[----:B------:R-:W-:Y:S01]  /*aed0*/  LOP3.LUT R22, R22, 0xffffffe0, RZ, 0xc0, !PT ;  /* 0xffffffe016167812 */ /* 0x000fe200078ec0ff */
[----:B------:R-:W-:Y:S04]  /*aee0*/  SHFL.IDX PT, R6, R4, RZ, 0x1c1f ;  /* 0x001c1fff04067589 */ /* 0x000fe800000e0000 */
[----:B------:R-:W1:Y:S01]  /*aef0*/  SHFL.IDX PT, R7, R2, RZ, 0x1c1f ;  /* 0x001c1fff02077589 */ /* 0x000e6200000e0000 */
[----:B------:R-:W-:-:S03]  /*af00*/  IMAD.IADD R22, R24, 0x1, -R22 ;  /* 0x0000000118167824 */ /* 0x000fc600078e0a16 */
[----:B------:R-:W-:Y:S04]  /*af10*/  SHFL.IDX PT, R4, R4, 0x1, 0x1c1f ;  /* 0x003c1f0004047f89 */ /* 0x000fe800000e0000 */
[----:B------:R2:W3:Y:S01]  /*af20*/  SHFL.IDX PT, R5, R2, 0x1, 0x1c1f ;  /* 0x003c1f0002057f89 */ /* 0x0004e200000e0000 */
[----:B------:R-:W-:Y:S01]  /*af30*/  IMAD R11, R14, c[0x0][0x4e8], RZ ;  /* 0x00013a000e0b7a24 */ /* 0x000fe200078e02ff */
[----:B------:R-:W-:Y:S01]  /*af40*/  LOP3.LUT P0, RZ, R22, 0x3, RZ, 0xc0, !PT ;  /* 0x0000000316ff7812 */ /* 0x000fe2000780c0ff */
[----:B--2---:R-:W-:-:S05]  /*af50*/  IMAD R2, R42, 0x80, R23 ;  /* 0x000000802a027824 */ /* 0x004fca00078e0217 */
[C---:B------:R-:W-:Y:S02]  /*af60*/  IADD3 R3, R2.reuse, 0x8, RZ ;  /* 0x0000000802037810 */ /* 0x040fe40007ffe0ff */
[-C--:B------:R-:W-:Y:S02]  /*af70*/  ISETP.GE.OR P1, PT, R2, R11.reuse, P0 ;  /* 0x0000000b0200720c */ /* 0x080fe40000726670 */
[----:B------:R-:W-:-:S11]  /*af80*/  ISETP.GE.OR P0, PT, R3, R11, P0 ;  /* 0x0000000b0300720c */ /* 0x000fd60000706670 */
[----:B-1----:R1:W-:Y:S01]  /*af90*/  @!P1 ST.E [R6.64], R21 ;  /* 0x0000001506009985 */ /* 0x0023e2000c101906 */
[----:B------:R-:W-:-:S03]  /*afa0*/  ISETP.GE.AND P1, PT, R2, R11, PT ;  /* 0x0000000b0200720c */ /* 0x000fc60003f26270 */
[----:B---3--:R1:W-:Y:S01]  /*afb0*/  @!P0 ST.E [R4.64], R20 ;  /* 0x0000001404008985 */ /* 0x0083e2000c101906 */
[----:B------:R-:W-:Y:S01]  /*afc0*/  ISETP.GE.AND P0, PT, R3, R11, PT ;  /* 0x0000000b0300720c */ /* 0x000fe20003f06270 */
[----:B------:R-:W-:Y:S05]  /*afd0*/  @P3 BRA `(.L_x_151) ;  /* 0x0000078000003947 */ /* 0x000fea0003800000 */
[----:B------:R-:W2:Y:S01]  /*afe0*/  S2R R23, SR_TID.X ;  /* 0x0000000000177919 */ /* 0x000ea20000002100 */
[----:B------:R-:W-:Y:S01]  /*aff0*/  IMAD R10, R10, c[0x0][0x3a0], RZ ;  /* 0x0000e8000a0a7a24 */ /* 0x000fe200078e02ff */
[----:B-1----:R-:W-:Y:S01]  /*b000*/  SHF.R.S32.HI R5, RZ, 0x1f, R8 ;  /* 0x0000001fff057819 */ /* 0x002fe20000011408 */
[C---:B------:R-:W-:Y:S01]  /*b010*/  IMAD.WIDE.U32 R2, R0.reuse, c[0x0][0x3a0], RZ ;  /* 0x0000e80000027a25 */ /* 0x040fe200078e00ff */
[----:B------:R1:W3:Y:S03]  /*b020*/  LDS.128 R16, [R208+0x80] ;  /* 0x00008000d0107984 */ /* 0x0002e60000000c00 */
[----:B------:R-:W-:Y:S01]  /*b030*/  IMAD R0, R0, c[0x0][0x3a4], R10 ;  /* 0x0000e90000007a24 */ /* 0x000fe200078e020a */
[----:B------:R1:W4:Y:S01]  /*b040*/  LDS.128 R24, [R208+0x1080] ;  /* 0x00108000d0187984 */ /* 0x0003220000000c00 */
[----:B------:R-:W-:-:S02]  /*b050*/  IMAD R5, R5, c[0x0][0x3f0], RZ ;  /* 0x0000fc0005057a24 */ /* 0x000fc400078e02ff */
[----:B------:R-:W-:Y:S01]  /*b060*/  IMAD.IADD R3, R3, 0x1, R0 ;  /* 0x0000000103037824 */ /* 0x000fe200078e0200 */
[----:B------:R1:W1:Y:S01]  /*b070*/  LDS.128 R32, [R208+0x2080] ;  /* 0x00208000d0207984 */ /* 0x0002620000000c00 */
[C---:B------:R-:W-:Y:S02]  /*b080*/  IMAD R7, R8.reuse, c[0x0][0x3f4], R5 ;  /* 0x0000fd0008077a24 */ /* 0x040fe400078e0205 */
[C---:B------:R-:W-:Y:S01]  /*b090*/  IMAD.WIDE.U32 R2, R15.reuse, c[0x0][0x3e8], R2 ;  /* 0x0000fa000f027a25 */ /* 0x040fe200078e0002 */
[----:B------:R1:W1:Y:S03]  /*b0a0*/  LDS.128 R36, [R208+0x3080] ;  /* 0x00308000d0247984 */ /* 0x0002660000000c00 */
[----:B------:R-:W-:Y:S01]  /*b0b0*/  IMAD R3, R15, c[0x0][0x3ec], R3 ;  /* 0x0000fb000f037a24 */ /* 0x000fe200078e0203 */
[----:B------:R1:W1:Y:S03]  /*b0c0*/  LDS.128 R28, [R208+0x6080] ;  /* 0x00608000d01c7984 */ /* 0x0002660000000c00 */
[----:B------:R-:W-:Y:S01]  /*b0d0*/  IMAD.WIDE.U32 R2, R8, c[0x0][0x3f0], R2 ;  /* 0x0000fc0008027a25 */ /* 0x000fe200078e0002 */
[--C-:B--2---:R-:W-:Y:S01]  /*b0e0*/  SHF.R.S32.HI R22, RZ, 0x1f, R23.reuse ;  /* 0x0000001fff167819 */ /* 0x104fe20000011417 */
[----:B------:R2:W1:Y:S01]  /*b0f0*/  LDS.128 R12, [R208+0x4080] ;  /* 0x00408000d00c7984 */ /* 0x0004620000000c00 */
[----:B------:R-:W-:-:S02]  /*b100*/  SHF.R.S32.HI R43, RZ, 0x1f, R23 ;  /* 0x0000001fff2b7819 */ /* 0x000fc40000011417 */
[-C--:B------:R-:W-:Y:S01]  /*b110*/  LEA.HI R22, R22, R23.reuse, RZ, 0x3 ;  /* 0x0000001716167211 */ /* 0x080fe200078f18ff */
[----:B------:R2:W1:Y:S01]  /*b120*/  LDS.128 R44, [R208+0x7080] ;  /* 0x00708000d02c7984 */ /* 0x0004620000000c00 */
[-C--:B------:R-:W-:Y:S02]  /*b130*/  LEA.HI R43, R43, R23.reuse, RZ, 0x3 ;  /* 0x000000172b2b7211 */ /* 0x080fe400078f18ff */
[----:B------:R-:W-:Y:S02]  /*b140*/  LOP3.LUT R22, R22, 0xfffffff8, RZ, 0xc0, !PT ;  /* 0xfffffff816167812 */ /* 0x000fe400078ec0ff */
[----:B------:R-:W-:Y:S02]  /*b150*/  SHF.R.S32.HI R43, RZ, 0x3, R43 ;  /* 0x00000003ff2b7819 */ /* 0x000fe4000001142b */
[----:B------:R-:W-:Y:S02]  /*b160*/  IADD3 R22, -R22, R23, RZ ;  /* 0x0000001716167210 */ /* 0x000fe40007ffe1ff */
[----:B------:R-:W-:-:S02]  /*b170*/  IADD3 R3, R3, R7, RZ ;  /* 0x0000000703037210 */ /* 0x000fc40007ffe0ff */
[----:B------:R-:W-:Y:S02]  /*b180*/  LEA R4, R22, R43, 0x5 ;  /* 0x0000002b16047211 */ /* 0x000fe400078e28ff */
[----:B------:R2:W1:Y:S02]  /*b190*/  LDS.128 R20, [R208+0x5080] ;  /* 0x00508000d0147984 */ /* 0x0004640000000c00 */
[----:B------:R-:W-:-:S05]  /*b1a0*/  LEA R4, R42, R4, 0x7 ;  /* 0x000000042a047211 */ /* 0x000fca00078e38ff */
[----:B------:R-:W-:-:S04]  /*b1b0*/  @P2 IMAD.HI.U32 R6, R4, c[0x0][0x4ec], RZ ;  /* 0x00013b0004062a27 */ /* 0x000fc800078e00ff */
[----:B------:R-:W-:Y:S01]  /*b1c0*/  IMAD.MOV.U32 R0, RZ, RZ, R4 ;  /* 0x000000ffff007224 */ /* 0x000fe200078e0004 */
[----:B------:R-:W-:-:S04]  /*b1d0*/  @P2 SHF.R.U32.HI R0, RZ, c[0x0][0x4f0], R6 ;  /* 0x00013c00ff002a19 */ /* 0x000fc80000011606 */
[----:B------:R-:W-:Y:S01]  /*b1e0*/  SHF.R.S32.HI R6, RZ, 0x1f, R0 ;  /* 0x0000001fff067819 */ /* 0x000fe20000011400 */
[C---:B------:R-:W-:Y:S01]  /*b1f0*/  IMAD.WIDE.U32 R2, R0.reuse, c[0x0][0x3e0], R2 ;  /* 0x0000f80000027a25 */ /* 0x040fe200078e0002 */
[----:B------:R-:W-:-:S03]  /*b200*/  IADD3 R5, -R0, RZ, RZ ;  /* 0x000000ff00057210 */ /* 0x000fc60007ffe1ff */
[----:B------:R-:W-:Y:S02]  /*b210*/  IMAD R6, R6, c[0x0][0x3e0], RZ ;  /* 0x0000f80006067a24 */ /* 0x000fe400078e02ff */
[----:B------:R-:W-:Y:S02]  /*b220*/  IMAD R4, R5, c[0x0][0x4e8], R4 ;  /* 0x00013a0005047a24 */ /* 0x000fe400078e0204 */
[----:B------:R-:W-:Y:S01]  /*b230*/  IMAD R5, R0, c[0x0][0x3e4], R6 ;  /* 0x0000f90000057a24 */ /* 0x000fe200078e0206 */
[----:B------:R-:W-:Y:S02]  /*b240*/  LEA R6, R42, R43, 0x7 ;  /* 0x0000002b2a067211 */ /* 0x000fe400078e38ff */
[----:B------:R-:W-:Y:S01]  /*b250*/  SHF.R.S32.HI R0, RZ, 0x1f, R4 ;  /* 0x0000001fff007819 */ /* 0x000fe20000011404 */
[----:B------:R-:W-:-:S04]  /*b260*/  IMAD.IADD R3, R3, 0x1, R5 ;  /* 0x0000000103037824 */ /* 0x000fc800078e0205 */
[----:B------:R-:W-:Y:S02]  /*b270*/  IMAD R0, R0, c[0x0][0x3d8], RZ ;  /* 0x0000f60000007a24 */ /* 0x000fe400078e02ff */
[----:B------:R-:W-:-:S04]  /*b280*/  IMAD.WIDE.U32 R2, R4, c[0x0][0x3d8], R2 ;  /* 0x0000f60004027a25 */ /* 0x000fc800078e0002 */
[----:B------:R-:W-:Y:S01]  /*b290*/  IMAD R0, R4, c[0x0][0x3dc], R0 ;  /* 0x0000f70004007a24 */ /* 0x000fe200078e0200 */
[----:B------:R-:W-:-:S04]  /*b2a0*/  LEA R8, P0, R2, c[0x0][0x380], 0x1 ;  /* 0x0000e00002087a11 */ /* 0x000fc800078008ff */
[----:B------:R-:W-:-:S04]  /*b2b0*/  IADD3 R0, R3, R0, RZ ;  /* 0x0000000003007210 */ /* 0x000fc80007ffe0ff */
[----:B------:R-:W-:Y:S01]  /*b2c0*/  LEA.HI.X R7, R2, c[0x0][0x384], R0, 0x1, P0 ;  /* 0x0000e10002077a11 */ /* 0x000fe200000f0c00 */
[----:B------:R-:W-:Y:S05]  /*b2d0*/  BRA.DIV ~URZ, `(.L_x_152) ;  /* 0x00002f627f007947 */ /* 0x000fea000b800000 */
[----:B-1234-:R1:W2:Y:S02]  /*b2e0*/  SHFL.IDX PT, R9, R7, RZ, 0x181f ;  /* 0x00181fff07097589 */ /* 0x01e2a400000e0000 */
.L_x_209:
[----:B------:R-:W-:Y:S05]  /*b2f0*/  BRA.DIV ~URZ, `(.L_x_153) ;  /* 0x00002fb27f007947 */ /* 0x000fea000b800000 */
[----:B------:R3:W4:Y:S02]  /*b300*/  SHFL.IDX PT, R0, R8, RZ, 0x181f ;  /* 0x00181fff08007589 */ /* 0x00072400000e0000 */
.L_x_210:
[----:B------:R-:W-:Y:S01]  /*b310*/  ISETP.GE.AND P0, PT, R6, R11, PT ;  /* 0x0000000b0600720c */ /* 0x000fe20003f06270 */
[----:B------:R-:W-:-:S12]  /*b320*/  BSSY B0, `(.L_x_154) ;  /* 0x000000c000007945 */ /* 0x000fd80003800000 */
[----:B------:R-:W-:Y:S05]  /*b330*/  @P0 BRA `(.L_x_155) ;  /* 0x000000a000000947 */ /* 0x000fea0003800000 */
[----:B------:R-:W5:Y:S04]  /*b340*/  LDL.64 R42, [R1+0x8] ;  /* 0x00000800012a7983 */ /* 0x000f680000100a00 */
[----:B---3--:R-:W3:Y:S01]  /*b350*/  LDL R10, [R1+0x10] ;  /* 0x00001000010a7983 */ /* 0x008ee20000100800 */
[----:B-----5:R-:W-:Y:S02]  /*b360*/  ISETP.GE.AND P3, PT, R42, c[0x0][0x3c8], PT ;  /* 0x0000f2002a007a0c */ /* 0x020fe40003f66270 */
[----:B---3--:R-:W-:-:S11]  /*b370*/  ISETP.GE.AND P2, PT, R10, c[0x0][0x3c8], PT ;  /* 0x0000f2000a007a0c */ /* 0x008fd60003f46270 */
[-C--:B----4-:R-:W-:Y:S02]  /*b380*/  @!P3 LEA R4, P1, R42, R0.reuse, 0x1 ;  /* 0x000000002a04b211 */ /* 0x090fe400078208ff */
[----:B------:R-:W-:Y:S02]  /*b390*/  @!P2 LEA R2, P0, R10, R0, 0x1 ;  /* 0x000000000a02a211 */ /* 0x000fe400078008ff */
[-C--:B--2---:R-:W-:Y:S02]  /*b3a0*/  @!P3 LEA.HI.X R5, R42, R9.reuse, R40, 0x1, P1 ;  /* 0x000000092a05b211 */ /* 0x084fe400008f0c28 */
[----:B------:R-:W-:-:S03]  /*b3b0*/  @!P2 LEA.HI.X R3, R10, R9, R41, 0x1, P0 ;  /* 0x000000090a03a211 */ /* 0x000fc600000f0c29 */
[----:B------:R2:W-:Y:S04]  /*b3c0*/  @!P3 ST.E.128 [R4.64], R16 ;  /* 0x000000100400b985 */ /* 0x0005e8000c101d06 */
[----:B------:R2:W-:Y:S02]  /*b3d0*/  @!P2 ST.E.128 [R2.64], R12 ;  /* 0x0000000c0200a985 */ /* 0x0005e4000c101d06 */
.L_x_155:
[----:B------:R-:W-:Y:S05]  /*b3e0*/  BSYNC B0 ;  /* 0x0000000000007941 */ /* 0x000fea0003800000 */
.L_x_154:
[----:B------:R-:W-:Y:S05]  /*b3f0*/  BRA.DIV ~URZ, `(.L_x_156) ;  /* 0x00002f127f007947 */ /* 0x000fea000b800000 */
[----:B--2---:R2:W1:Y:S04]  /*b400*/  SHFL.IDX PT, R9, R7, 0x1, 0x181f ;  /* 0x00381f0007097f89 */ /* 0x00446800000e0000 */
[----:B----4-:R2:W4:Y:S02]  /*b410*/  SHFL.IDX PT, R0, R8, 0x1, 0x181f ;  /* 0x00381f0008007f89 */ /* 0x01052400000e0000 */
.L_x_211:
[----:B------:R-:W-:Y:S01]  /*b420*/  IADD3 R2, R6, 0x20, RZ ;  /* 0x0000002006027810 */ /* 0x000fe20007ffe0ff */
[----:B------:R-:W-:Y:S03]  /*b430*/  BSSY B0, `(.L_x_157) ;  /* 0x000000d000007945 */ /* 0x000fe60003800000 */
[----:B------:R-:W-:-:S13]  /*b440*/  ISETP.GE.AND P0, PT, R2, R11, PT ;  /* 0x0000000b0200720c */ /* 0x000fda0003f06270 */
[----:B------:R-:W-:Y:S05]  /*b450*/  @P0 BRA `(.L_x_158) ;  /* 0x000000a000000947 */ /* 0x000fea0003800000 */
[----:B------:R-:W5:Y:S04]  /*b460*/  LDL.64 R12, [R1+0x8] ;  /* 0x00000800010c7983 */ /* 0x000f680000100a00 */
[----:B--2---:R-:W2:Y:S01]  /*b470*/  LDL R10, [R1+0x10] ;  /* 0x00001000010a7983 */ /* 0x004ea20000100800 */
[----:B-----5:R-:W-:Y:S02]  /*b480*/  ISETP.GE.AND P1, PT, R12, c[0x0][0x3c8], PT ;  /* 0x0000f2000c007a0c */ /* 0x020fe40003f26270 */
[----:B--2---:R-:W-:-:S11]  /*b490*/  ISETP.GE.AND P0, PT, R10, c[0x0][0x3c8], PT ;  /* 0x0000f2000a007a0c */ /* 0x004fd60003f06270 */
[-C--:B----4-:R-:W-:Y:S02]  /*b4a0*/  @!P1 LEA R4, P3, R12, R0.reuse, 0x1 ;  /* 0x000000000c049211 */ /* 0x090fe400078608ff */
[----:B------:R-:W-:Y:S02]  /*b4b0*/  @!P0 LEA R2, P2, R10, R0, 0x1 ;  /* 0x000000000a028211 */ /* 0x000fe400078408ff */
[-C--:B-1----:R-:W-:Y:S02]  /*b4c0*/  @!P1 LEA.HI.X R5, R12, R9.reuse, R40, 0x1, P3 ;  /* 0x000000090c059211 */ /* 0x082fe400018f0c28 */
[----:B------:R-:W-:-:S03]  /*b4d0*/  @!P0 LEA.HI.X R3, R10, R9, R41, 0x1, P2 ;  /* 0x000000090a038211 */ /* 0x000fc600010f0c29 */
[----:B------:R1:W-:Y:S04]  /*b4e0*/  @!P1 ST.E.128 [R4.64], R24 ;  /* 0x0000001804009985 */ /* 0x0003e8000c101d06 */
[----:B------:R1:W-:Y:S02]  /*b4f0*/  @!P0 ST.E.128 [R2.64], R20 ;  /* 0x0000001402008985 */ /* 0x0003e4000c101d06 */
.L_x_158:
[----:B------:R-:W-:Y:S05]  /*b500*/  BSYNC B0 ;  /* 0x0000000000007941 */ /* 0x000fea0003800000 */
.L_x_157:
[----:B------:R-:W-:Y:S05]  /*b510*/  BRA.DIV ~URZ, `(.L_x_159) ;  /* 0x00002eb27f007947 */ /* 0x000fea000b800000 */
[----:B-1----:R1:W2:Y:S02]  /*b520*/  SHFL.IDX PT, R9, R7, 0x2, 0x181f ;  /* 0x00581f0007097f89 */ /* 0x0022a400000e0000 */
.L_x_212:
[----:B------:R-:W-:Y:S05]  /*b530*/  BRA.DIV ~URZ, `(.L_x_160) ;  /* 0x00002f027f007947 */ /* 0x000fea000b800000 */
[----:B----4-:R4:W1:Y:S02]  /*b540*/  SHFL.IDX PT, R0, R8, 0x2, 0x181f ;  /* 0x00581f0008007f89 */ /* 0x01086400000e0000 */
.L_x_213:
[----:B------:R-:W-:Y:S01]  /*b550*/  IADD3 R2, R6, 0x40, RZ ;  /* 0x0000004006027810 */ /* 0x000fe20007ffe0ff */
[----:B------:R-:W-:Y:S03]  /*b560*/  BSSY B0, `(.L_x_161) ;  /* 0x000000d000007945 */ /* 0x000fe60003800000 */
[----:B------:R-:W-:-:S13]  /*b570*/  ISETP.GE.AND P0, PT, R2, R11, PT ;  /* 0x0000000b0200720c */ /* 0x000fda0003f06270 */
[----:B------:R-:W-:Y:S05]  /*b580*/  @P0 BRA `(.L_x_162) ;  /* 0x000000a000000947 */ /* 0x000fea0003800000 */
[----:B------:R-:W5:Y:S04]  /*b590*/  LDL.64 R12, [R1+0x8] ;  /* 0x00000800010c7983 */ /* 0x000f680000100a00 */
[----:B---3--:R-:W3:Y:S01]  /*b5a0*/  LDL R10, [R1+0x10] ;  /* 0x00001000010a7983 */ /* 0x008ee20000100800 */
[----:B-----5:R-:W-:Y:S02]  /*b5b0*/  ISETP.GE.AND P1, PT, R12, c[0x0][0x3c8], PT ;  /* 0x0000f2000c007a0c */ /* 0x020fe40003f26270 */
[----:B---3--:R-:W-:-:S11]  /*b5c0*/  ISETP.GE.AND P0, PT, R10, c[0x0][0x3c8], PT ;  /* 0x0000f2000a007a0c */ /* 0x008fd60003f06270 */
[-C--:B-1----:R-:W-:Y:S02]  /*b5d0*/  @!P1 LEA R4, P3, R12, R0.reuse, 0x1 ;  /* 0x000000000c049211 */ /* 0x082fe400078608ff */
[----:B------:R-:W-:Y:S02]  /*b5e0*/  @!P0 LEA R2, P2, R10, R0, 0x1 ;  /* 0x000000000a028211 */ /* 0x000fe400078408ff */
[-C--:B--2---:R-:W-:Y:S02]  /*b5f0*/  @!P1 LEA.HI.X R5, R12, R9.reuse, R40, 0x1, P3 ;  /* 0x000000090c059211 */ /* 0x084fe400018f0c28 */
[----:B------:R-:W-:-:S03]  /*b600*/  @!P0 LEA.HI.X R3, R10, R9, R41, 0x1, P2 ;  /* 0x000000090a038211 */ /* 0x000fc600010f0c29 */
[----:B------:R1:W-:Y:S04]  /*b610*/  @!P1 ST.E.128 [R4.64], R32 ;  /* 0x0000002004009985 */ /* 0x0003e8000c101d06 */
[----:B------:R1:W-:Y:S02]  /*b620*/  @!P0 ST.E.128 [R2.64], R28 ;  /* 0x0000001c02008985 */ /* 0x0003e4000c101d06 */
.L_x_162:
[----:B------:R-:W-:Y:S05]  /*b630*/  BSYNC B0 ;  /* 0x0000000000007941 */ /* 0x000fea0003800000 */
.L_x_161:
[----:B------:R-:W-:Y:S05]  /*b640*/  BRA.DIV ~URZ, `(.L_x_163) ;  /* 0x00002e527f007947 */ /* 0x000fea000b800000 */
[----:B-12---:R-:W1:Y:S04]  /*b650*/  SHFL.IDX PT, R7, R7, 0x3, 0x181f ;  /* 0x00781f0007077f89 */ /* 0x006e6800000e0000 */
[----:B------:R2:W3:Y:S02]  /*b660*/  SHFL.IDX PT, R0, R8, 0x3, 0x181f ;  /* 0x00781f0008007f89 */ /* 0x0004e400000e0000 */
.L_x_214:
[----:B------:R-:W-:-:S04]  /*b670*/  IADD3 R2, R6, 0x60, RZ ;  /* 0x0000006006027810 */ /* 0x000fc80007ffe0ff */
[----:B------:R-:W-:-:S13]  /*b680*/  ISETP.GE.AND P0, PT, R2, R11, PT ;  /* 0x0000000b0200720c */ /* 0x000fda0003f06270 */
[----:B------:R-:W-:Y:S05]  /*b690*/  @P0 BRA `(.L_x_164) ;  /* 0x000019f000000947 */ /* 0x000fea0003800000 */
[----:B--234-:R-:W2:Y:S04]  /*b6a0*/  LDL.64 R8, [R1+0x8] ;  /* 0x0000080001087983 */ /* 0x01cea80000100a00 */
[----:B------:R-:W3:Y:S01]  /*b6b0*/  LDL R4, [R1+0x10] ;  /* 0x0000100001047983 */ /* 0x000ee20000100800 */
[----:B--2---:R-:W-:-:S13]  /*b6c0*/  ISETP.GE.AND P0, PT, R8, c[0x0][0x3c8], PT ;  /* 0x0000f20008007a0c */ /* 0x004fda0003f06270 */
[----:B------:R-:W-:-:S04]  /*b6d0*/  @!P0 LEA R2, P1, R8, R0, 0x1 ;  /* 0x0000000008028211 */ /* 0x000fc800078208ff */
[----:B-1----:R-:W-:-:S05]  /*b6e0*/  @!P0 LEA.HI.X R3, R8, R7, R40, 0x1, P1 ;  /* 0x0000000708038211 */ /* 0x002fca00008f0c28 */
[----:B------:R1:W-:Y:S01]  /*b6f0*/  @!P0 ST.E.128 [R2.64], R36 ;  /* 0x0000002402008985 */ /* 0x0003e2000c101d06 */
[----:B---3--:R-:W-:-:S13]  /*b700*/  ISETP.GE.AND P0, PT, R4, c[0x0][0x3c8], PT ;  /* 0x0000f20004007a0c */ /* 0x008fda0003f06270 */
[----:B------:R-:W-:Y:S05]  /*b710*/  @P0 BRA `(.L_x_164) ;  /* 0x0000197000000947 */ /* 0x000fea0003800000 */
[----:B-1----:R-:W-:-:S04]  /*b720*/  LEA R2, P0, R4, R0, 0x1 ;  /* 0x0000000004027211 */ /* 0x002fc800078008ff */
[----:B------:R-:W-:-:S05]  /*b730*/  LEA.HI.X R3, R4, R7, R41, 0x1, P0 ;  /* 0x0000000704037211 */ /* 0x000fca00000f0c29 */
[----:B------:R1:W-:Y:S01]  /*b740*/  ST.E.128 [R2.64], R44 ;  /* 0x0000002c02007985 */ /* 0x0003e2000c101d06 */
[----:B------:R-:W-:Y:S05]  /*b750*/  BRA `(.L_x_164) ;  /* 0x0000193000007947 */ /* 0x000fea0003800000 */
.L_x_151:
[----:B-1----:R-:W2:Y:S04]  /*b760*/  LDL.LU R4, [R1+0x4c] ;  /* 0x00004c0001047983 */ /* 0x002ea80000300800 */
[----:B------:R-:W3:Y:S01]  /*b770*/  LDL.LU R6, [R1+0x54] ;  /* 0x0000540001067983 */ /* 0x000ee20000300800 */
[----:B------:R-:W-:Y:S02]  /*b780*/  IMAD R10, R10, c[0x0][0x408], RZ ;  /* 0x000102000a0a7a24 */ /* 0x000fe400078e02ff */
[----:B------:R-:W-:-:S04]  /*b790*/  IMAD.WIDE.U32 R2, R0, c[0x0][0x408], RZ ;  /* 0x0001020000027a25 */ /* 0x000fc800078e00ff */
[----:B------:R-:W-:Y:S02]  /*b7a0*/  IMAD R0, R0, c[0x0][0x40c], R10 ;  /* 0x0001030000007a24 */ /* 0x000fe400078e020a */
[----:B------:R-:W-:-:S03]  /*b7b0*/  @P2 IMAD.HI.U32 R5, R9, c[0x0][0x4ec], RZ ;  /* 0x00013b0009052a27 */ /* 0x000fc600078e00ff */
[----:B------:R-:W-:Y:S02]  /*b7c0*/  IADD3 R3, R3, R0, RZ ;  /* 0x0000000003037210 */ /* 0x000fe40007ffe0ff */
[----:B------:R-:W-:-:S05]  /*b7d0*/  SHF.R.S32.HI R0, RZ, 0x1f, R8 ;  /* 0x0000001fff007819 */ /* 0x000fca0000011408 */
[----:B------:R-:W-:Y:S02]  /*b7e0*/  IMAD R0, R0, c[0x0][0x440], RZ ;  /* 0x0001100000007a24 */ /* 0x000fe400078e02ff */
[----:B--2---:R-:W-:-:S04]  /*b7f0*/  IMAD.WIDE.U32 R2, R4, c[0x0][0x438], R2 ;  /* 0x00010e0004027a25 */ /* 0x004fc800078e0002 */
[----:B------:R-:W-:Y:S02]  /*b800*/  IMAD R3, R4, c[0x0][0x43c], R3 ;  /* 0x00010f0004037a24 */ /* 0x000fe400078e0203 */
[C---:B------:R-:W-:Y:S01]  /*b810*/  IMAD R4, R8.reuse, c[0x0][0x444], R0 ;  /* 0x0001110008047a24 */ /* 0x040fe200078e0200 */
[----:B------:R-:W-:Y:S01]  /*b820*/  MOV R0, R9 ;  /* 0x0000000900007202 */ /* 0x000fe20000000f00 */
[----:B------:R-:W-:Y:S01]  /*b830*/  IMAD.WIDE.U32 R2, R8, c[0x0][0x440], R2 ;  /* 0x0001100008027a25 */ /* 0x000fe200078e0002 */
[----:B------:R-:W-:-:S04]  /*b840*/  @P2 SHF.R.U32.HI R0, RZ, c[0x0][0x4f0], R5 ;  /* 0x00013c00ff002a19 */ /* 0x000fc80000011605 */
[----:B------:R-:W-:Y:S02]  /*b850*/  IADD3 R3, R3, R4, RZ ;  /* 0x0000000403037210 */ /* 0x000fe40007ffe0ff */
[----:B------:R-:W-:Y:S02]  /*b860*/  SHF.R.S32.HI R5, RZ, 0x1f, R0 ;  /* 0x0000001fff057819 */ /* 0x000fe40000011400 */
[----:B------:R-:W-:Y:S01]  /*b870*/  IADD3 R4, -R0, RZ, RZ ;  /* 0x000000ff00047210 */ /* 0x000fe20007ffe1ff */
[----:B---3--:R-:W-:-:S04]  /*b880*/  IMAD.WIDE.U32 R2, R6, c[0x0][0x448], R2 ;  /* 0x0001120006027a25 */ /* 0x008fc800078e0002 */
[----:B------:R-:W-:Y:S02]  /*b890*/  IMAD R5, R5, c[0x0][0x430], RZ ;  /* 0x00010c0005057a24 */ /* 0x000fe400078e02ff */
[----:B------:R-:W-:Y:S02]  /*b8a0*/  IMAD R3, R6, c[0x0][0x44c], R3 ;  /* 0x0001130006037a24 */ /* 0x000fe400078e0203 */
[----:B------:R-:W-:Y:S02]  /*b8b0*/  IMAD R4, R4, c[0x0][0x4e8], R9 ;  /* 0x00013a0004047a24 */ /* 0x000fe400078e0209 */
[C---:B------:R-:W-:Y:S02]  /*b8c0*/  IMAD R5, R0.reuse, c[0x0][0x434], R5 ;  /* 0x00010d0000057a24 */ /* 0x040fe400078e0205 */
[----:B------:R-:W-:Y:S01]  /*b8d0*/  IMAD.WIDE.U32 R2, R0, c[0x0][0x430], R2 ;  /* 0x00010c0000027a25 */ /* 0x000fe200078e0002 */
[----:B------:R-:W-:-:S04]  /*b8e0*/  SHF.R.S32.HI R0, RZ, 0x1f, R4 ;  /* 0x0000001fff007819 */ /* 0x000fc80000011404 */
[----:B------:R-:W-:Y:S01]  /*b8f0*/  IADD3 R3, R3, R5, RZ ;  /* 0x0000000503037210 */ /* 0x000fe20007ffe0ff */
[----:B------:R-:W-:-:S04]  /*b900*/  IMAD R0, R0, c[0x0][0x428], RZ ;  /* 0x00010a0000007a24 */ /* 0x000fc800078e02ff */
[----:B------:R-:W-:-:S04]  /*b910*/  IMAD.WIDE.U32 R2, R4, c[0x0][0x428], R2 ;  /* 0x00010a0004027a25 */ /* 0x000fc800078e0002 */
[----:B------:R-:W-:Y:S01]  /*b920*/  IMAD R4, R4, c[0x0][0x42c], R0 ;  /* 0x00010b0004047a24 */ /* 0x000fe200078e0200 */
[----:B------:R-:W-:-:S04]  /*b930*/  LEA R28, P2, R2, c[0x0][0x400], 0x2 ;  /* 0x00010000021c7a11 */ /* 0x000fc800078410ff */
[----:B------:R-:W-:-:S04]  /*b940*/  IADD3 R4, R3, R4, RZ ;  /* 0x0000000403047210 */ /* 0x000fc80007ffe0ff */
[----:B------:R-:W-:Y:S01]  /*b950*/  LEA.HI.X R14, R2, c[0x0][0x404], R4, 0x2, P2 ;  /* 0x00010100020e7a11 */ /* 0x000fe200010f1404 */
[----:B------:R-:W-:Y:S05]  /*b960*/  BRA.DIV ~URZ, `(.L_x_165) ;  /* 0x00002bf27f007947 */ /* 0x000fea000b800000 */
[----:B------:R1:W2:Y:S02]  /*b970*/  SHFL.IDX PT, R4, R14, RZ, 0x1c1f ;  /* 0x001c1fff0e047589 */ /* 0x0002a400000e0000 */
.L_x_215:
[----:B------:R-:W-:Y:S05]  /*b980*/  BRA.DIV ~URZ, `(.L_x_166) ;  /* 0x00002c427f007947 */ /* 0x000fea000b800000 */
[----:B------:R3:W4:Y:S02]  /*b990*/  SHFL.IDX PT, R0, R28, RZ, 0x1c1f ;  /* 0x001c1fff1c007589 */ /* 0x00072400000e0000 */
.L_x_216:
[----:B------:R-:W5:Y:S01]  /*b9a0*/  LDL R5, [R1+0x48] ;  /* 0x0000480001057983 */ /* 0x000f620000100800 */
[----:B------:R-:W-:Y:S01]  /*b9b0*/  BSSY B0, `(.L_x_167) ;  /* 0x0000061000007945 */ /* 0x000fe20003800000 */
[C---:B-----5:R-:W-:Y:S02]  /*b9c0*/  IADD3 R15, R5.reuse, 0x18, RZ ;  /* 0x00000018050f7810 */ /* 0x060fe40007ffe0ff */
[C---:B------:R-:W-:Y:S02]  /*b9d0*/  IADD3 R17, R5.reuse, 0x20, RZ ;  /* 0x0000002005117810 */ /* 0x040fe40007ffe0ff */
[C---:B------:R-:W-:Y:S02]  /*b9e0*/  IADD3 R16, R5.reuse, 0x28, RZ ;  /* 0x0000002805107810 */ /* 0x040fe40007ffe0ff */
[C---:B------:R-:W-:Y:S02]  /*b9f0*/  IADD3 R18, R5.reuse, 0x30, RZ ;  /* 0x0000003005127810 */ /* 0x040fe40007ffe0ff */
[----:B------:R-:W-:-:S02]  /*ba00*/  IADD3 R19, R5, 0x38, RZ ;  /* 0x0000003805137810 */ /* 0x000fc40007ffe0ff */
[C---:B------:R-:W-:Y:S02]  /*ba10*/  IADD3 R20, R5.reuse, 0x40, RZ ;  /* 0x0000004005147810 */ /* 0x040fe40007ffe0ff */
[C---:B------:R-:W-:Y:S02]  /*ba20*/  IADD3 R21, R5.reuse, 0x48, RZ ;  /* 0x0000004805157810 */ /* 0x040fe40007ffe0ff */
[C---:B------:R-:W-:Y:S02]  /*ba30*/  IADD3 R23, R5.reuse, 0x50, RZ ;  /* 0x0000005005177810 */ /* 0x040fe40007ffe0ff */
[C---:B------:R-:W-:Y:S02]  /*ba40*/  IADD3 R22, R5.reuse, 0x58, RZ ;  /* 0x0000005805167810 */ /* 0x040fe40007ffe0ff */
[C---:B------:R-:W-:Y:S02]  /*ba50*/  IADD3 R24, R5.reuse, 0x60, RZ ;  /* 0x0000006005187810 */ /* 0x040fe40007ffe0ff */
[----:B------:R-:W-:-:S02]  /*ba60*/  IADD3 R25, R5, 0x68, RZ ;  /* 0x0000006805197810 */ /* 0x000fc40007ffe0ff */
[C---:B------:R-:W-:Y:S02]  /*ba70*/  IADD3 R26, R5.reuse, 0x70, RZ ;  /* 0x00000070051a7810 */ /* 0x040fe40007ffe0ff */
[C---:B------:R-:W-:Y:S02]  /*ba80*/  IADD3 R27, R5.reuse, 0x78, RZ ;  /* 0x00000078051b7810 */ /* 0x040fe40007ffe0ff */
        /* <DEDUP_REMOVED lines=16> */
[----:B------:R-:W-:Y:S01]  /*bb90*/  SHF.R.S32.HI R29, RZ, 0x1f, R13 ;  /* 0x0000001fff1d7819 */ /* 0x000fe2000001140d */
[----:B------:R-:W-:Y:S05]  /*bba0*/  @P1 BRA `(.L_x_168) ;  /* 0x0000041000001947 */ /* 0x000fea0003800000 */
[----:B------:R-:W-:Y:S02]  /*bbb0*/  ISETP.GE.AND P4, PT, R5, c[0x0][0x3c8], PT ;  /* 0x0000f20005007a0c */ /* 0x000fe40003f86270 */
[----:B------:R-:W-:Y:S02]  /*bbc0*/  ISETP.GE.AND P2, PT, R13, c[0x0][0x3c8], PT ;  /* 0x0000f2000d007a0c */ /* 0x000fe40003f46270 */
[----:B------:R-:W-:Y:S02]  /*bbd0*/  ISETP.GE.AND P5, PT, R12, c[0x0][0x3c8], PT ;  /* 0x0000f2000c007a0c */ /* 0x000fe40003fa6270 */
[----:B------:R-:W-:Y:S02]  /*bbe0*/  ISETP.GE.AND P1, PT, R15, c[0x0][0x3c8], PT ;  /* 0x0000f2000f007a0c */ /* 0x000fe40003f26270 */
[----:B------:R-:W-:-:S05]  /*bbf0*/  ISETP.GE.AND P6, PT, R17, c[0x0][0x3c8], PT ;  /* 0x0000f20011007a0c */ /* 0x000fca0003fc6270 */
[----:B----4-:R-:W-:Y:S02]  /*bc00*/  @!P4 IMAD.MOV.U32 R6, RZ, RZ, R0 ;  /* 0x000000ffff06c224 */ /* 0x010fe400078e0000 */
[----:B--2---:R-:W-:Y:S01]  /*bc10*/  @!P4 IMAD.MOV.U32 R7, RZ, RZ, R4 ;  /* 0x000000ffff07c224 */ /* 0x004fe200078e0004 */
[----:B------:R-:W-:-:S03]  /*bc20*/  @!P2 LEA R2, P3, R13, R0, 0x2 ;  /* 0x000000000d02a211 */ /* 0x000fc600078610ff */
[----:B------:R-:W-:Y:S01]  /*bc30*/  @!P4 IMAD.WIDE R6, R5, 0x4, R6 ;  /* 0x000000040506c825 */ /* 0x000fe200078e0206 */
[----:B------:R-:W-:-:S04]  /*bc40*/  @!P2 LEA.HI.X R3, R13, R4, R29, 0x2, P3 ;  /* 0x000000040d03a211 */ /* 0x000fc800018f141d */
[----:B------:R2:W-:Y:S04]  /*bc50*/  @!P4 ST.E.64 [R6.64], R128 ;  /* 0x000000800600c985 */ /* 0x0005e8000c101b06 */
[----:B------:R4:W-:Y:S01]  /*bc60*/  @!P2 ST.E.64 [R2.64], R48 ;  /* 0x000000300200a985 */ /* 0x0009e2000c101b06 */
[----:B------:R-:W-:Y:S02]  /*bc70*/  ISETP.GE.AND P2, PT, R16, c[0x0][0x3c8], PT ;  /* 0x0000f20010007a0c */ /* 0x000fe40003f46270 */
[CC--:B--2---:R-:W-:Y:S02]  /*bc80*/  @!P5 LEA R6, P4, R12.reuse, R0.reuse, 0x2 ;  /* 0x000000000c06d211 */ /* 0x0c4fe400078810ff */
[----:B----4-:R-:W-:Y:S02]  /*bc90*/  @!P1 LEA R2, P3, R15, R0, 0x2 ;  /* 0x000000000f029211 */ /* 0x010fe400078610ff */
[----:B------:R-:W-:-:S02]  /*bca0*/  @!P5 LEA.HI.X R7, R12, R4, R30, 0x2, P4 ;  /* 0x000000040c07d211 */ /* 0x000fc400020f141e */
[----:B------:R-:W-:-:S03]  /*bcb0*/  @!P1 LEA.HI.X R3, R15, R4, R31, 0x2, P3 ;  /* 0x000000040f039211 */ /* 0x000fc600018f141f */
[----:B------:R2:W-:Y:S01]  /*bcc0*/  @!P5 ST.E.64 [R6.64], R50 ;  /* 0x000000320600d985 */ /* 0x0005e2000c101b06 */
[----:B------:R-:W-:-:S03]  /*bcd0*/  ISETP.GE.AND P5, PT, R18, c[0x0][0x3c8], PT ;  /* 0x0000f20012007a0c */ /* 0x000fc60003fa6270 */
[----:B------:R4:W-:Y:S01]  /*bce0*/  @!P1 ST.E.64 [R2.64], R52 ;  /* 0x0000003402009985 */ /* 0x0009e2000c101b06 */
[----:B------:R-:W-:Y:S02]  /*bcf0*/  ISETP.GE.AND P1, PT, R19, c[0x0][0x3c8], PT ;  /* 0x0000f20013007a0c */ /* 0x000fe40003f26270 */
[CC--:B--2---:R-:W-:Y:S02]  /*bd00*/  @!P6 LEA R6, P4, R17.reuse, R0.reuse, 0x2 ;  /* 0x000000001106e211 */ /* 0x0c4fe400078810ff */
[C---:B----4-:R-:W-:Y:S02]  /*bd10*/  @!P2 LEA R2, P3, R16.reuse, R0, 0x2 ;  /* 0x000000001002a211 */ /* 0x050fe400078610ff */
[-C--:B------:R-:W-:Y:S02]  /*bd20*/  @!P6 LEA.HI.X R7, R17, R4.reuse, R33, 0x2, P4 ;  /* 0x000000041107e211 */ /* 0x080fe400020f1421 */
[----:B------:R-:W-:Y:S02]  /*bd30*/  @!P2 LEA.HI.X R3, R16, R4, R32, 0x2, P3 ;  /* 0x000000041003a211 */ /* 0x000fe400018f1420 */
[----:B------:R-:W-:Y:S01]  /*bd40*/  ISETP.GE.AND P4, PT, R21, c[0x0][0x3c8], PT ;  /* 0x0000f20015007a0c */ /* 0x000fe20003f86270 */
[----:B------:R2:W-:Y:S01]  /*bd50*/  @!P6 ST.E.64 [R6.64], R54 ;  /* 0x000000360600e985 */ /* 0x0005e2000c101b06 */
[----:B------:R-:W-:-:S03]  /*bd60*/  ISETP.GE.AND P6, PT, R20, c[0x0][0x3c8], PT ;  /* 0x0000f20014007a0c */ /* 0x000fc60003fc6270 */
[----:B------:R4:W-:Y:S01]  /*bd70*/  @!P2 ST.E.64 [R2.64], R56 ;  /* 0x000000380200a985 */ /* 0x0009e2000c101b06 */
[CC--:B--2---:R-:W-:Y:S02]  /*bd80*/  @!P5 LEA R6, P3, R18.reuse, R0.reuse, 0x2 ;  /* 0x000000001206d211 */ /* 0x0c4fe400078610ff */
[----:B----4-:R-:W-:Y:S02]  /*bd90*/  @!P1 LEA R2, P2, R19, R0, 0x2 ;  /* 0x0000000013029211 */ /* 0x010fe400078410ff */
[-C--:B------:R-:W-:Y:S02]  /*bda0*/  @!P5 LEA.HI.X R7, R18, R4.reuse, R34, 0x2, P3 ;  /* 0x000000041207d211 */ /* 0x080fe400018f1422 */
[----:B------:R-:W-:Y:S02]  /*bdb0*/  ISETP.GE.AND P3, PT, R23, c[0x0][0x3c8], PT ;  /* 0x0000f20017007a0c */ /* 0x000fe40003f66270 */
[----:B------:R-:W-:Y:S01]  /*bdc0*/  @!P1 LEA.HI.X R3, R19, R4, R35, 0x2, P2 ;  /* 0x0000000413039211 */ /* 0x000fe200010f1423 */
[----:B------:R2:W-:Y:S01]  /*bdd0*/  @!P5 ST.E.64 [R6.64], R58 ;  /* 0x0000003a0600d985 */ /* 0x0005e2000c101b06 */
[----:B------:R-:W-:-:S03]  /*bde0*/  @!P6 LEA R8, P2, R20, R0, 0x2 ;  /* 0x000000001408e211 */ /* 0x000fc600078410ff */
[----:B------:R4:W-:Y:S01]  /*bdf0*/  @!P1 ST.E.64 [R2.64], R70 ;  /* 0x0000004602009985 */ /* 0x0009e2000c101b06 */
[----:B------:R-:W-:Y:S02]  /*be00*/  ISETP.GE.AND P1, PT, R22, c[0x0][0x3c8], PT ;  /* 0x0000f20016007a0c */ /* 0x000fe40003f26270 */
[----:B------:R-:W-:-:S05]  /*be10*/  @!P6 LEA.HI.X R9, R20, R4, R36, 0x2, P2 ;  /* 0x000000041409e211 */ /* 0x000fca00010f1424 */
[----:B------:R-:W-:Y:S01]  /*be20*/  @!P6 ST.E.64 [R8.64], R88 ;  /* 0x000000580800e985 */ /* 0x000fe2000c101b06 */
[----:B------:R-:W-:Y:S02]  /*be30*/  ISETP.GE.AND P6, PT, R24, c[0x0][0x3c8], PT ;  /* 0x0000f20018007a0c */ /* 0x000fe40003fc6270 */
[-C--:B--2---:R-:W-:Y:S02]  /*be40*/  @!P3 LEA R6, P2, R23, R0.reuse, 0x2 ;  /* 0x000000001706b211 */ /* 0x084fe400078410ff */
[----:B----4-:R-:W-:Y:S02]  /*be50*/  @!P4 LEA R2, P5, R21, R0, 0x2 ;  /* 0x000000001502c211 */ /* 0x010fe400078a10ff */
[-C--:B------:R-:W-:Y:S02]  /*be60*/  @!P3 LEA.HI.X R7, R23, R4.reuse, R39, 0x2, P2 ;  /* 0x000000041707b211 */ /* 0x080fe400010f1427 */
[----:B------:R-:W-:Y:S02]  /*be70*/  @!P4 LEA.HI.X R3, R21, R4, R37, 0x2, P5 ;  /* 0x000000041503c211 */ /* 0x000fe400028f1425 */
[----:B------:R-:W-:-:S03]  /*be80*/  ISETP.GE.AND P5, PT, R25, c[0x0][0x3c8], PT ;  /* 0x0000f20019007a0c */ /* 0x000fc60003fa6270 */
[----:B------:R2:W-:Y:S01]  /*be90*/  @!P4 ST.E.64 [R2.64], R72 ;  /* 0x000000480200c985 */ /* 0x0005e2000c101b06 */
[----:B------:R-:W-:-:S03]  /*bea0*/  ISETP.GE.AND P4, PT, R26, c[0x0][0x3c8], PT ;  /* 0x0000f2001a007a0c */ /* 0x000fc60003f86270 */
[----:B------:R4:W-:Y:S01]  /*beb0*/  @!P3 ST.E.64 [R6.64], R76 ;  /* 0x0000004c0600b985 */ /* 0x0009e2000c101b06 */
[----:B------:R-:W-:Y:S02]  /*bec0*/  ISETP.GE.AND P3, PT, R27, c[0x0][0x3c8], PT ;  /* 0x0000f2001b007a0c */ /* 0x000fe40003f66270 */
[----:B--2---:R-:W-:-:S04]  /*bed0*/  @!P1 LEA R2, P2, R22, R0, 0x2 ;  /* 0x0000000016029211 */ /* 0x004fc800078410ff */
[----:B------:R-:W-:Y:S02]  /*bee0*/  @!P1 LEA.HI.X R3, R22, R4, R38, 0x2, P2 ;  /* 0x0000000416039211 */ /* 0x000fe400010f1426 */
[----:B------:R-:W-:-:S03]  /*bef0*/  @!P6 LEA R10, P2, R24, R0, 0x2 ;  /* 0x00000000180ae211 */ /* 0x000fc600078410ff */
[----:B------:R2:W-:Y:S01]  /*bf00*/  @!P1 ST.E.64 [R2.64], R80 ;  /* 0x0000005002009985 */ /* 0x0005e2000c101b06 */
[C---:B------:R-:W-:Y:S02]  /*bf10*/  @!P5 LEA R8, P1, R25.reuse, R0, 0x2 ;  /* 0x000000001908d211 */ /* 0x040fe400078210ff */
[----:B------:R-:W-:Y:S02]  /*bf20*/  @!P6 LEA.HI.X R11, R24, R4, R40, 0x2, P2 ;  /* 0x00000004180be211 */ /* 0x000fe400010f1428 */
[C---:B----4-:R-:W-:Y:S02]  /*bf30*/  @!P4 LEA R6, P2, R26.reuse, R0, 0x2 ;  /* 0x000000001a06c211 */ /* 0x050fe400078410ff */
[-C--:B------:R-:W-:Y:S01]  /*bf40*/  @!P5 LEA.HI.X R9, R25, R4.reuse, R41, 0x2, P1 ;  /* 0x000000041909d211 */ /* 0x080fe200008f1429 */
[----:B------:R4:W-:Y:S01]  /*bf50*/  @!P6 ST.E.64 [R10.64], R96 ;  /* 0x000000600a00e985 */ /* 0x0009e2000c101b06 */
[----:B------:R-:W-:-:S03]  /*bf60*/  @!P4 LEA.HI.X R7, R26, R4, R42, 0x2, P2 ;  /* 0x000000041a07c211 */ /* 0x000fc600010f142a */
[----:B------:R4:W-:Y:S04]  /*bf70*/  @!P5 ST.E.64 [R8.64], R92 ;  /* 0x0000005c0800d985 */ /* 0x0009e8000c101b06 */
[----:B------:R4:W-:Y:S01]  /*bf80*/  @!P4 ST.E.64 [R6.64], R84 ;  /* 0x000000540600c985 */ /* 0x0009e2000c101b06 */
[----:B--2---:R-:W-:-:S04]  /*bf90*/  @!P3 LEA R2, P1, R27, R0, 0x2 ;  /* 0x000000001b02b211 */ /* 0x004fc800078210ff */
[----:B------:R-:W-:-:S05]  /*bfa0*/  @!P3 LEA.HI.X R3, R27, R4, R43, 0x2, P1 ;  /* 0x000000041b03b211 */ /* 0x000fca00008f142b */
[----:B------:R4:W-:Y:S04]  /*bfb0*/  @!P3 ST.E.64 [R2.64], R44 ;  /* 0x0000002c0200b985 */ /* 0x0009e8000c101b06 */
.L_x_168:
[----:B------:R-:W-:Y:S05]  /*bfc0*/  BSYNC B0 ;  /* 0x0000000000007941 */ /* 0x000fea0003800000 */
.L_x_167:
[----:B------:R-:W-:Y:S05]  /*bfd0*/  BRA.DIV ~URZ, `(.L_x_169) ;  /* 0x000026527f007947 */ /* 0x000fea000b800000 */
[----:B--2---:R2:W1:Y:S04]  /*bfe0*/  SHFL.IDX PT, R4, R14, 0x1, 0x1c1f ;  /* 0x003c1f000e047f89 */ /* 0x00446800000e0000 */
[----:B----4-:R2:W4:Y:S02]  /*bff0*/  SHFL.IDX PT, R0, R28, 0x1, 0x1c1f ;  /* 0x003c1f001c007f89 */ /* 0x01052400000e0000 */
.L_x_217:
[----:B------:R-:W-:Y:S05]  /*c000*/  @P0 BRA `(.L_x_164) ;  /* 0x0000108000000947 */ /* 0x000fea0003800000 */
[----:B------:R-:W5:Y:S01]  /*c010*/  LDL R5, [R1+0x48] ;  /* 0x0000480001057983 */ /* 0x000f620000100800 */
[----:B------:R-:W-:Y:S02]  /*c020*/  ISETP.GE.AND P1, PT, R13, c[0x0][0x3c8], PT ;  /* 0x0000f2000d007a0c */ /* 0x000fe40003f26270 */
[----:B------:R-:W-:Y:S02]  /*c030*/  ISETP.GE.AND P0, PT, R12, c[0x0][0x3c8], PT ;  /* 0x0000f2000c007a0c */ /* 0x000fe40003f06270 */
[----:B------:R-:W-:Y:S02]  /*c040*/  ISETP.GE.AND P5, PT, R15, c[0x0][0x3c8], PT ;  /* 0x0000f2000f007a0c */ /* 0x000fe40003fa6270 */
[----:B------:R-:W-:-:S07]  /*c050*/  ISETP.GE.AND P4, PT, R17, c[0x0][0x3c8], PT ;  /* 0x0000f20011007a0c */ /* 0x000fce0003f86270 */
[CC--:B----4-:R-:W-:Y:S02]  /*c060*/  @!P1 LEA R6, P3, R13.reuse, R0.reuse, 0x2 ;  /* 0x000000000d069211 */ /* 0x0d0fe400078610ff */
[----:B------:R-:W-:Y:S02]  /*c070*/  @!P0 LEA R2, P6, R12, R0, 0x2 ;  /* 0x000000000c028211 */ /* 0x000fe400078c10ff */
[-C--:B-1----:R-:W-:Y:S02]  /*c080*/  @!P1 LEA.HI.X R7, R13, R4.reuse, R29, 0x2, P3 ;  /* 0x000000040d079211 */ /* 0x082fe400018f141d */
[----:B------:R-:W-:Y:S02]  /*c090*/  ISETP.GE.AND P3, PT, R16, c[0x0][0x3c8], PT ;  /* 0x0000f20010007a0c */ /* 0x000fe40003f66270 */
[----:B------:R-:W-:Y:S02]  /*c0a0*/  @!P0 LEA.HI.X R3, R12, R4, R30, 0x2, P6 ;  /* 0x000000040c038211 */ /* 0x000fe400030f141e */
[----:B--2---:R-:W-:-:S04]  /*c0b0*/  @!P5 LEA R14, P6, R15, R0, 0x2 ;  /* 0x000000000f0ed211 */ /* 0x004fc800078c10ff */
[----:B------:R-:W-:-:S05]  /*c0c0*/  @!P5 LEA.HI.X R15, R15, R4, R31, 0x2, P6 ;  /* 0x000000040f0fd211 */ /* 0x000fca00030f141f */
[----:B------:R-:W-:-:S04]  /*c0d0*/  @!P3 LEA R10, P6, R16, R0, 0x2 ;  /* 0x00000000100ab211 */ /* 0x000fc800078c10ff */
[----:B------:R-:W-:Y:S02]  /*c0e0*/  @!P3 LEA.HI.X R11, R16, R4, R32, 0x2, P6 ;  /* 0x00000004100bb211 */ /* 0x000fe400030f1420 */
[----:B-----5:R-:W-:-:S13]  /*c0f0*/  ISETP.GE.AND P2, PT, R5, c[0x0][0x3c8], PT ;  /* 0x0000f20005007a0c */ /* 0x020fda0003f46270 */
[----:B------:R-:W-:Y:S02]  /*c100*/  @!P2 IMAD.MOV.U32 R8, RZ, RZ, R0 ;  /* 0x000000ffff08a224 */ /* 0x000fe400078e0000 */
[----:B------:R-:W-:-:S04]  /*c110*/  @!P2 IMAD.MOV.U32 R9, RZ, RZ, R4 ;  /* 0x000000ffff09a224 */ /* 0x000fc800078e0004 */
[----:B------:R-:W-:-:S05]  /*c120*/  @!P2 IMAD.WIDE R8, R5, 0x4, R8 ;  /* 0x000000040508a825 */ /* 0x000fca00078e0208 */
[----:B------:R1:W-:Y:S01]  /*c130*/  @!P2 ST.E.64 [R8.64], R100 ;  /* 0x000000640800a985 */ /* 0x0003e2000c101b06 */
[----:B------:R-:W-:-:S03]  /*c140*/  ISETP.GE.AND P2, PT, R18, c[0x0][0x3c8], PT ;  /* 0x0000f20012007a0c */ /* 0x000fc60003f46270 */
[----:B------:R2:W-:Y:S01]  /*c150*/  @!P1 ST.E.64 [R6.64], R78 ;  /* 0x0000004e06009985 */ /* 0x0005e2000c101b06 */
[----:B------:R-:W-:-:S03]  /*c160*/  ISETP.GE.AND P1, PT, R19, c[0x0][0x3c8], PT ;  /* 0x0000f20013007a0c */ /* 0x000fc60003f26270 */
[----:B------:R4:W-:Y:S01]  /*c170*/  @!P0 ST.E.64 [R2.64], R64 ;  /* 0x0000004002008985 */ /* 0x0009e2000c101b06 */
[----:B------:R-:W-:-:S03]  /*c180*/  @!P4 LEA R12, P0, R17, R0, 0x2 ;  /* 0x00000000110cc211 */ /* 0x000fc600078010ff */
[----:B------:R5:W-:Y:S01]  /*c190*/  @!P5 ST.E.64 [R14.64], R112 ;  /* 0x000000700e00d985 */ /* 0x000be2000c101b06 */
[----:B------:R-:W-:Y:S02]  /*c1a0*/  @!P4 LEA.HI.X R13, R17, R4, R33, 0x2, P0 ;  /* 0x00000004110dc211 */ /* 0x000fe400000f1421 */
[----:B------:R-:W-:Y:S02]  /*c1b0*/  ISETP.GE.AND P0, PT, R20, c[0x0][0x3c8], PT ;  /* 0x0000f20014007a0c */ /* 0x000fe40003f06270 */
[----:B------:R-:W-:Y:S01]  /*c1c0*/  ISETP.GE.AND P5, PT, R21, c[0x0][0x3c8], PT ;  /* 0x0000f20015007a0c */ /* 0x000fe20003fa6270 */
[----:B------:R3:W-:Y:S01]  /*c1d0*/  @!P4 ST.E.64 [R12.64], R108 ;  /* 0x0000006c0c00c985 */ /* 0x0007e2000c101b06 */
        /* <DEDUP_REMOVED lines=8> */
[----:B----4-:R-:W-:Y:S02]  /*c260*/  @!P0 LEA R2, P6, R20, R0, 0x2 ;  /* 0x0000000014028211 */ /* 0x010fe400078c10ff */
[----:B------:R-:W-:Y:S01]  /*c270*/  ISETP.GE.AND P2, PT, R24, c[0x0][0x3c8], PT ;  /* 0x0000f20018007a0c */ /* 0x000fe20003f46270 */
[----:B------:R2:W-:Y:S01]  /*c280*/  @!P1 ST.E.64 [R6.64], R82 ;  /* 0x0000005206009985 */ /* 0x0005e2000c101b06 */
[----:B------:R-:W-:Y:S02]  /*c290*/  @!P0 LEA.HI.X R3, R20, R4, R36, 0x2, P6 ;  /* 0x0000000414038211 */ /* 0x000fe400030f1424 */
[-C--:B-----5:R-:W-:Y:S02]  /*c2a0*/  @!P5 LEA R14, P6, R21, R0.reuse, 0x2 ;  /* 0x00000000150ed211 */ /* 0x0a0fe400078c10ff */
[----:B------:R-:W-:Y:S01]  /*c2b0*/  ISETP.GE.AND P1, PT, R25, c[0x0][0x3c8], PT ;  /* 0x0000f20019007a0c */ /* 0x000fe20003f26270 */
[----:B------:R4:W-:Y:S01]  /*c2c0*/  @!P0 ST.E.64 [R2.64], R60 ;  /* 0x0000003c02008985 */ /* 0x0009e2000c101b06 */
[----:B---3--:R-:W-:-:S02]  /*c2d0*/  @!P4 LEA R12, P0, R23, R0, 0x2 ;  /* 0x00000000170cc211 */ /* 0x008fc400078010ff */
[----:B------:R-:W-:Y:S02]  /*c2e0*/  @!P5 LEA.HI.X R15, R21, R4, R37, 0x2, P6 ;  /* 0x00000004150fd211 */ /* 0x000fe400030f1425 */
[----:B------:R-:W-:Y:S02]  /*c2f0*/  @!P3 LEA R10, P6, R22, R0, 0x2 ;  /* 0x00000000160ab211 */ /* 0x000fe400078c10ff */
[-C--:B------:R-:W-:Y:S01]  /*c300*/  @!P4 LEA.HI.X R13, R23, R4.reuse, R39, 0x2, P0 ;  /* 0x00000004170dc211 */ /* 0x080fe200000f1427 */
[----:B------:R3:W-:Y:S01]  /*c310*/  @!P5 ST.E.64 [R14.64], R102 ;  /* 0x000000660e00d985 */ /* 0x0007e2000c101b06 */
[----:B------:R-:W-:Y:S02]  /*c320*/  ISETP.GE.AND P0, PT, R26, c[0x0][0x3c8], PT ;  /* 0x0000f2001a007a0c */ /* 0x000fe40003f06270 */
[----:B------:R-:W-:Y:S01]  /*c330*/  @!P3 LEA.HI.X R11, R22, R4, R38, 0x2, P6 ;  /* 0x00000004160bb211 */ /* 0x000fe200030f1426 */
[----:B------:R3:W-:Y:S04]  /*c340*/  @!P4 ST.E.64 [R12.64], R98 ;  /* 0x000000620c00c985 */ /* 0x0007e8000c101b06 */
[----:B------:R3:W-:Y:S01]  /*c350*/  @!P3 ST.E.64 [R10.64], R94 ;  /* 0x0000005e0a00b985 */ /* 0x0007e2000c101b06 */
[----:B-1----:R-:W-:-:S04]  /*c360*/  @!P2 LEA R8, P6, R24, R0, 0x2 ;  /* 0x000000001808a211 */ /* 0x002fc800078c10ff */
[----:B------:R-:W-:Y:S02]  /*c370*/  @!P2 LEA.HI.X R9, R24, R4, R40, 0x2, P6 ;  /* 0x000000041809a211 */ /* 0x000fe400030f1428 */
[----:B--2---:R-:W-:-:S03]  /*c380*/  @!P1 LEA R6, P6, R25, R0, 0x2 ;  /* 0x0000000019069211 */ /* 0x004fc600078c10ff */
[----:B------:R3:W-:Y:S01]  /*c390*/  @!P2 ST.E.64 [R8.64], R86 ;  /* 0x000000560800a985 */ /* 0x0007e2000c101b06 */
[----:B------:R-:W-:Y:S02]  /*c3a0*/  @!P1 LEA.HI.X R7, R25, R4, R41, 0x2, P6 ;  /* 0x0000000419079211 */ /* 0x000fe400030f1429 */
[----:B----4-:R-:W-:-:S03]  /*c3b0*/  @!P0 LEA R2, P6, R26, R0, 0x2 ;  /* 0x000000001a028211 */ /* 0x010fc600078c10ff */
[----:B------:R3:W-:Y:S01]  /*c3c0*/  @!P1 ST.E.64 [R6.64], R74 ;  /* 0x0000004a06009985 */ /* 0x0007e2000c101b06 */
[----:B------:R-:W-:-:S05]  /*c3d0*/  @!P0 LEA.HI.X R3, R26, R4, R42, 0x2, P6 ;  /* 0x000000041a038211 */ /* 0x000fca00030f142a */
[----:B------:R3:W-:Y:S01]  /*c3e0*/  @!P0 ST.E.64 [R2.64], R62 ;  /* 0x0000003e02008985 */ /* 0x0007e2000c101b06 */
[----:B------:R-:W-:-:S13]  /*c3f0*/  ISETP.GE.AND P0, PT, R27, c[0x0][0x3c8], PT ;  /* 0x0000f2001b007a0c */ /* 0x000fda0003f06270 */
[----:B------:R-:W-:Y:S05]  /*c400*/  @P0 BRA `(.L_x_164) ;  /* 0x00000c8000000947 */ /* 0x000fea0003800000 */
[----:B---3--:R-:W-:-:S04]  /*c410*/  LEA R2, P0, R27, R0, 0x2 ;  /* 0x000000001b027211 */ /* 0x008fc800078010ff */
[----:B------:R-:W-:-:S05]  /*c420*/  LEA.HI.X R3, R27, R4, R43, 0x2, P0 ;  /* 0x000000041b037211 */ /* 0x000fca00000f142b */
[----:B------:R1:W-:Y:S01]  /*c430*/  ST.E.64 [R2.64], R46 ;  /* 0x0000002e02007985 */ /* 0x0003e2000c101b06 */
[----:B------:R-:W-:Y:S05]  /*c440*/  BRA `(.L_x_164) ;  /* 0x00000c4000007947 */ /* 0x000fea0003800000 */
.L_x_149:
[----:B------:R-:W2:Y:S04]  /*c450*/  LDL.LU R0, [R1+0x50] ;  /* 0x0000500001007983 */ /* 0x000ea80000300800 */
[----:B------:R-:W3:Y:S01]  /*c460*/  LDL R6, [R1+0x20] ;  /* 0x0000200001067983 */ /* 0x000ee20000100800 */
[----:B------:R-:W-:Y:S01]  /*c470*/  ISETP.NE.U32.AND P1, PT, RZ, c[0x0][0x508], PT ;  /* 0x00014200ff007a0c */ /* 0x000fe20003f25070 */
[----:B------:R-:W-:Y:S01]  /*c480*/  IMAD.MOV.U32 R4, RZ, RZ, 0x4 ;  /* 0x00000004ff047424 */ /* 0x000fe200078e00ff */
[----:B------:R-:W-:Y:S01]  /*c490*/  ISETP.NE.U32.AND P2, PT, RZ, c[0x0][0x500], PT ;  /* 0x00014000ff007a0c */ /* 0x000fe20003f45070 */
[----:B------:R-:W-:Y:S01]  /*c4a0*/  IMAD.MOV.U32 R8, RZ, RZ, RZ ;  /* 0x000000ffff087224 */ /* 0x000fe200078e00ff */
[----:B------:R-:W-:Y:S01]  /*c4b0*/  ISETP.NE.AND.EX P1, PT, RZ, c[0x0][0x50c], PT, P1 ;  /* 0x00014300ff007a0c */ /* 0x000fe20003f25310 */
[----:B------:R-:W-:Y:S01]  /*c4c0*/  IMAD.MOV.U32 R19, RZ, RZ, c[0x0][0x388] ;  /* 0x0000e200ff137624 */ /* 0x000fe200078e00ff */
[----:B------:R-:W-:-:S11]  /*c4d0*/  ISETP.NE.AND.EX P2, PT, RZ, c[0x0][0x504], PT, P2 ;  /* 0x00014100ff007a0c */ /* 0x000fd60003f45320 */
[C---:B---3--:R-:W-:Y:S01]  /*c4e0*/  @P1 LEA R2, P0, R6.reuse, c[0x0][0x508], 0x2 ;  /* 0x0001420006021a11 */ /* 0x048fe200078010ff */
[----:B------:R-:W-:-:S03]  /*c4f0*/  IMAD.WIDE R4, R6, R4, c[0x0][0x500] ;  /* 0x0001400006047625 */ /* 0x000fc600078e0204 */
[----:B------:R-:W-:Y:S02]  /*c500*/  @P1 LEA.HI.X R3, R6, c[0x0][0x50c], R7, 0x2, P0 ;  /* 0x0001430006031a11 */ /* 0x000fe400000f1407 */
[----:B------:R1:W5:Y:S04]  /*c510*/  @P2 LDG.E R8, [R4.64] ;  /* 0x0000000604082981 */ /* 0x000368000c1e1900 */
[----:B------:R1:W5:Y:S01]  /*c520*/  @P1 LDG.E R19, [R2.64] ;  /* 0x0000000602131981 */ /* 0x000362000c1e1900 */
[----:B--2---:R-:W-:-:S04]  /*c530*/  ISETP.NE.AND P0, PT, R0, RZ, PT ;  /* 0x000000ff0000720c */ /* 0x004fc80003f05270 */
[----:B------:R-:W-:Y:S01]  /*c540*/  SEL R18, R0, c[0x0][0x3d4], P0 ;  /* 0x0000f50000127a07 */ /* 0x000fe20000000000 */
[----:B------:R-:W-:Y:S05]  /*c550*/  @P1 BRA `(.L_x_170) ;  /* 0x0000004000001947 */ /* 0x000fea0003800000 */
[----:B------:R-:W-:Y:S05]  /*c560*/  @!P2 BRA `(.L_x_170) ;  /* 0x000000300000a947 */ /* 0x000fea0003800000 */
[----:B------:R2:W3:Y:S04]  /*c570*/  LDG.E R0, [R4.64] ;  /* 0x0000000604007981 */ /* 0x0004e8000c1e1900 */
[----:B-12---:R-:W3:Y:S02]  /*c580*/  LDG.E R4, [R4.64+0x4] ;  /* 0x0000040604047981 */ /* 0x006ee4000c1e1900 */
[----:B---3-5:R-:W-:Y:S02]  /*c590*/  IADD3 R19, -R0, R4, RZ ;  /* 0x0000000400137210 */ /* 0x028fe40007ffe1ff */
.L_x_170:
[----:B-1----:R-:W1:Y:S01]  /*c5a0*/  S2R R3, SR_TID.X ;  /* 0x0000000000037919 */ /* 0x002e620000002100 */
[----:B------:R-:W-:Y:S01]  /*c5b0*/  BSSY B0, `(.L_x_171) ;  /* 0x0000038000007945 */ /* 0x000fe20003800000 */
[----:B------:R-:W-:Y:S02]  /*c5c0*/  SEL R14, R6, RZ, !P2 ;  /* 0x000000ff060e7207 */ /* 0x000fe40005000000 */
[----:B------:R-:W-:-:S02]  /*c5d0*/  SEL R20, R7, RZ, !P2 ;  /* 0x000000ff07147207 */ /* 0x000fc40005000000 */
[----:B-----5:R-:W-:Y:S02]  /*c5e0*/  SHF.R.S32.HI R17, RZ, 0x1f, R8 ;  /* 0x0000001fff117819 */ /* 0x020fe40000011408 */
[----:B-1----:R-:W-:-:S13]  /*c5f0*/  ISETP.GT.AND P0, PT, R3, 0x7f, PT ;  /* 0x0000007f0300780c */ /* 0x002fda0003f04270 */
[----:B------:R-:W-:Y:S05]  /*c600*/  @P0 BRA `(.L_x_172) ;  /* 0x0000032000000947 */ /* 0x000fea0003800000 */
[----:B------:R-:W2:Y:S01]  /*c610*/  LDL R2, [R1+0x2c] ;  /* 0x00002c0001027983 */ /* 0x000ea20000100800 */
[----:B------:R-:W-:Y:S01]  /*c620*/  IMAD R0, R19, c[0x0][0x4e8], RZ ;  /* 0x00013a0013007a24 */ /* 0x000fe200078e02ff */
[----:B--2---:R-:W-:-:S04]  /*c630*/  LEA R9, R2, R3, 0x7 ;  /* 0x0000000302097211 */ /* 0x004fc800078e38ff */
[----:B------:R-:W-:-:S13]  /*c640*/  ISETP.GE.AND P0, PT, R9, R0, PT ;  /* 0x000000000900720c */ /* 0x000fda0003f06270 */
[----:B------:R-:W-:Y:S05]  /*c650*/  @P0 BRA `(.L_x_172) ;  /* 0x000002d000000947 */ /* 0x000fea0003800000 */
[----:B------:R-:W2:Y:S04]  /*c660*/  LDL R2, [R1+0x4c] ;  /* 0x00004c0001027983 */ /* 0x000ea80000100800 */
[----:B------:R-:W3:Y:S01]  /*c670*/  LDL.LU R21, [R1+0x54] ;  /* 0x0000540001157983 */ /* 0x000ee20000300800 */
[----:B------:R-:W-:Y:S01]  /*c680*/  IMAD.MOV.U32 R0, RZ, RZ, 0x368 ;  /* 0x00000368ff007424 */ /* 0x000fe200078e00ff */
[----:B------:R-:W-:-:S04]  /*c690*/  ISETP.GT.AND P2, PT, R18, 0x1, PT ;  /* 0x000000011200780c */ /* 0x000fc80003f44270 */
[----:B------:R-:W-:-:S04]  /*c6a0*/  SEL R0, R0, 0x328, P2 ;  /* 0x0000032800007807 */ /* 0x000fc80001000000 */
[----:B------:R1:W4:Y:S08]  /*c6b0*/  LDC.64 R6, c[0x0][R0+0x170] ;  /* 0x00005c0000067b82 */ /* 0x0003300000000a00 */
[----:B------:R1:W2:Y:S08]  /*c6c0*/  LDC.64 R4, c[0x0][R0+0x168] ;  /* 0x00005a0000047b82 */ /* 0x0002b00000000a00 */
[----:B------:R1:W5:Y:S08]  /*c6d0*/  LDC.64 R12, c[0x0][R0+0x178] ;  /* 0x00005e00000c7b82 */ /* 0x0003700000000a00 */
[----:B------:R1:W2:Y:S02]  /*c6e0*/  LDC.64 R10, c[0x0][R0+0x160] ;  /* 0x00005800000a7b82 */ /* 0x0002a40000000a00 */
[----:B-1----:R-:W-:-:S02]  /*c6f0*/  IMAD.MOV.U32 R0, RZ, RZ, c[0x0][0x4e8] ;  /* 0x00013a00ff007624 */ /* 0x002fc400078e00ff */
[----:B----4-:R-:W-:-:S03]  /*c700*/  IMAD R7, R7, R14, RZ ;  /* 0x0000000e07077224 */ /* 0x010fc600078e02ff */
[----:B------:R-:W-:Y:S01]  /*c710*/  ISETP.NE.AND P0, PT, R0, 0x1, PT ;  /* 0x000000010000780c */ /* 0x000fe20003f05270 */
[----:B------:R-:W-:Y:S01]  /*c720*/  IMAD R7, R6, R20, R7 ;  /* 0x0000001406077224 */ /* 0x000fe200078e0207 */
[----:B------:R-:W-:-:S11]  /*c730*/  MOV R0, R9 ;  /* 0x0000000900007202 */ /* 0x000fd60000000f00 */
[----:B------:R-:W-:-:S05]  /*c740*/  @P0 IMAD.HI.U32 R16, R9, c[0x0][0x4ec], RZ ;  /* 0x00013b0009100a27 */ /* 0x000fca00078e00ff */
[----:B------:R-:W-:Y:S01]  /*c750*/  @P0 SHF.R.U32.HI R0, RZ, c[0x0][0x4f0], R16 ;  /* 0x00013c00ff000a19 */ /* 0x000fe20000011610 */
[-C--:B--2---:R-:W-:Y:S02]  /*c760*/  IMAD R15, R5, R2.reuse, RZ ;  /* 0x00000002050f7224 */ /* 0x084fe400078e02ff */
[----:B------:R-:W-:-:S04]  /*c770*/  IMAD.WIDE.U32 R4, R4, R2, RZ ;  /* 0x0000000204047225 */ /* 0x000fc800078e00ff */
[----:B------:R-:W-:Y:S01]  /*c780*/  IMAD.WIDE.U32 R2, R6, R14, RZ ;  /* 0x0000000e06027225 */ /* 0x000fe200078e00ff */
[----:B---3--:R-:W-:-:S03]  /*c790*/  SEL R6, R21, RZ, P2 ;  /* 0x000000ff15067207 */ /* 0x008fc60001000000 */
[----:B------:R-:W-:Y:S01]  /*c7a0*/  IMAD.IADD R15, R5, 0x1, R15 ;  /* 0x00000001050f7824 */ /* 0x000fe200078e020f */
[----:B------:R-:W-:Y:S01]  /*c7b0*/  IADD3 R16, P1, P0, R2, R4, R8 ;  /* 0x0000000402107210 */ /* 0x000fe2000783e008 */
[----:B------:R-:W-:Y:S01]  /*c7c0*/  IMAD.MOV R2, RZ, RZ, -R0 ;  /* 0x000000ffff027224 */ /* 0x000fe200078e0a00 */
[----:B------:R-:W-:Y:S01]  /*c7d0*/  IADD3 R3, R3, R7, RZ ;  /* 0x0000000703037210 */ /* 0x000fe20007ffe0ff */
[-C--:B-----5:R-:W-:Y:S02]  /*c7e0*/  IMAD R7, R13, R6.reuse, RZ ;  /* 0x000000060d077224 */ /* 0x0a0fe400078e02ff */
[----:B------:R-:W-:-:S04]  /*c7f0*/  IMAD.WIDE.U32 R4, R12, R6, RZ ;  /* 0x000000060c047225 */ /* 0x000fc800078e00ff */
[----:B------:R-:W-:Y:S01]  /*c800*/  IMAD R2, R2, c[0x0][0x4e8], R9 ;  /* 0x00013a0002027a24 */ /* 0x000fe200078e0209 */
[----:B------:R-:W-:Y:S02]  /*c810*/  IADD3.X R9, R3, R15, R17, P1, P0 ;  /* 0x0000000f03097210 */ /* 0x000fe40000fe0411 */
[----:B------:R-:W-:Y:S01]  /*c820*/  IADD3 R5, R5, R7, RZ ;  /* 0x0000000705057210 */ /* 0x000fe20007ffe0ff */
[----:B------:R-:W-:Y:S01]  /*c830*/  IMAD.MOV.U32 R7, RZ, RZ, c[0x0][0x4a8] ;  /* 0x00012a00ff077624 */ /* 0x000fe200078e00ff */
[----:B------:R-:W-:Y:S02]  /*c840*/  IADD3 R4, P1, P0, R0, R16, R4 ;  /* 0x0000001000047210 */ /* 0x000fe4000783e004 */
[----:B------:R-:W-:Y:S01]  /*c850*/  SHF.R.S32.HI R3, RZ, 0x1f, R0 ;  /* 0x0000001fff037819 */ /* 0x000fe20000011400 */
[----:B------:R-:W-:Y:S01]  /*c860*/  IMAD R0, R11, R2, RZ ;  /* 0x000000020b007224 */ /* 0x000fe200078e02ff */
[----:B------:R-:W-:Y:S02]  /*c870*/  SHF.R.S32.HI R6, RZ, 0x1f, R2 ;  /* 0x0000001fff067819 */ /* 0x000fe40000011402 */
[----:B------:R-:W-:-:S03]  /*c880*/  IADD3.X R5, R3, R9, R5, P1, P0 ;  /* 0x0000000903057210 */ /* 0x000fc60000fe0405 */
[C---:B------:R-:W-:Y:S02]  /*c890*/  IMAD R0, R10.reuse, R6, R0 ;  /* 0x000000060a007224 */ /* 0x040fe400078e0200 */
[----:B------:R-:W-:Y:S01]  /*c8a0*/  IMAD.WIDE.U32 R2, R10, R2, R4 ;  /* 0x000000020a027225 */ /* 0x000fe200078e0004 */
[----:B------:R-:W-:Y:S02]  /*c8b0*/  MOV R5, c[0x0][0x4ac] ;  /* 0x00012b0000057a02 */ /* 0x000fe40000000f00 */
[----:B------:R-:W-:Y:S01]  /*c8c0*/  SEL R4, R7, c[0x0][0x450], P2 ;  /* 0x0001140007047a07 */ /* 0x000fe20001000000 */
[----:B------:R-:W-:Y:S01]  /*c8d0*/  IMAD.IADD R0, R3, 0x1, R0 ;  /* 0x0000000103007824 */ /* 0x000fe200078e0200 */
[----:B------:R-:W-:Y:S02]  /*c8e0*/  SEL R5, R5, c[0x0][0x454], P2 ;  /* 0x0001150005057a07 */ /* 0x000fe40001000000 */
[----:B------:R-:W-:-:S04]  /*c8f0*/  LEA R4, P0, R2, R4, 0x2 ;  /* 0x0000000402047211 */ /* 0x000fc800078010ff */
[----:B------:R-:W-:Y:S02]  /*c900*/  LEA.HI.X R5, R2, R5, R0, 0x2, P0 ;  /* 0x0000000502057211 */ /* 0x000fe400000f1400 */
[----:B------:R-:W-:-:S05]  /*c910*/  MOV R0, 0xff800000 ;  /* 0xff80000000007802 */ /* 0x000fca0000000f00 */
[----:B------:R1:W-:Y:S02]  /*c920*/  STG.E [R4.64], R0 ;  /* 0x0000000004007986 */ /* 0x0003e4000c101906 */
.L_x_172:
[----:B------:R-:W-:Y:S05]  /*c930*/  BSYNC B0 ;  /* 0x0000000000007941 */ /* 0x000fea0003800000 */
.L_x_171:
[----:B------:R-:W-:-:S13]  /*c940*/  ISETP.GT.AND P0, PT, R18, 0x1, PT ;  /* 0x000000011200780c */ /* 0x000fda0003f04270 */
[----:B------:R-:W-:Y:S05]  /*c950*/  @P0 BRA `(.L_x_164) ;  /* 0x0000073000000947 */ /* 0x000fea0003800000 */
[----:B-1----:R-:W2:Y:S04]  /*c960*/  LDL.LU R0, [R1+0x2c] ;  /* 0x00002c0001007983 */ /* 0x002ea80000300800 */
[----:B------:R-:W3:Y:S01]  /*c970*/  LDL.LU R7, [R1+0x4c] ;  /* 0x00004c0001077983 */ /* 0x000ee20000300800 */
[----:B------:R-:W-:Y:S01]  /*c980*/  MOV R2, c[0x0][0x4e8] ;  /* 0x00013a0000027a02 */ /* 0x000fe20000000f00 */
[----:B------:R-:W-:Y:S02]  /*c990*/  IMAD R5, R20, c[0x0][0x3f0], RZ ;  /* 0x0000fc0014057a24 */ /* 0x000fe400078e02ff */
[----:B------:R-:W1:Y:S01]  /*c9a0*/  S2R R3, SR_TID.X ;  /* 0x0000000000037919 */ /* 0x000e620000002100 */
[----:B------:R-:W-:Y:S02]  /*c9b0*/  ISETP.NE.AND P0, PT, R2, 0x1, PT ;  /* 0x000000010200780c */ /* 0x000fe40003f05270 */
[----:B-1----:R-:W-:-:S02]  /*c9c0*/  SHF.R.S32.HI R4, RZ, 0x1f, R3 ;  /* 0x0000001fff047819 */ /* 0x002fc40000011403 */
[----:B------:R-:W-:Y:S02]  /*c9d0*/  SHF.R.S32.HI R11, RZ, 0x1f, R3 ;  /* 0x0000001fff0b7819 */ /* 0x000fe40000011403 */
[-C--:B------:R-:W-:Y:S02]  /*c9e0*/  LEA.HI R4, R4, R3.reuse, RZ, 0x3 ;  /* 0x0000000304047211 */ /* 0x080fe400078f18ff */
[----:B------:R-:W-:Y:S02]  /*c9f0*/  LEA.HI R11, R11, R3, RZ, 0x3 ;  /* 0x000000030b0b7211 */ /* 0x000fe400078f18ff */
[----:B------:R-:W-:Y:S02]  /*ca00*/  LOP3.LUT R4, R4, 0xfffffff8, RZ, 0xc0, !PT ;  /* 0xfffffff804047812 */ /* 0x000fe400078ec0ff */
[----:B------:R-:W-:-:S03]  /*ca10*/  SHF.R.S32.HI R11, RZ, 0x3, R11 ;  /* 0x00000003ff0b7819 */ /* 0x000fc6000001140b */
[----:B------:R-:W-:Y:S02]  /*ca20*/  IMAD.IADD R4, R3, 0x1, -R4 ;  /* 0x0000000103047824 */ /* 0x000fe400078e0a04 */
[----:B------:R-:W-:-:S03]  /*ca30*/  IMAD.WIDE.U32 R2, R8, c[0x0][0x3a0], RZ ;  /* 0x0000e80008027a25 */ /* 0x000fc600078e00ff */
[----:B------:R-:W-:Y:S02]  /*ca40*/  LEA R4, R4, R11, 0x5 ;  /* 0x0000000b04047211 */ /* 0x000fe400078e28ff */
[----:B--2---:R-:W-:Y:S01]  /*ca50*/  MOV R10, R0 ;  /* 0x00000000000a7202 */ /* 0x004fe20000000f00 */
[----:B------:R-:W-:-:S04]  /*ca60*/  IMAD R0, R17, c[0x0][0x3a0], RZ ;  /* 0x0000e80011007a24 */ /* 0x000fc800078e02ff */
[----:B------:R-:W-:Y:S02]  /*ca70*/  IMAD R8, R8, c[0x0][0x3a4], R0 ;  /* 0x0000e90008087a24 */ /* 0x000fe400078e0200 */
[----:B------:R-:W-:-:S03]  /*ca80*/  IMAD R4, R10, 0x80, R4 ;  /* 0x000000800a047824 */ /* 0x000fc600078e0204 */
[----:B------:R-:W-:Y:S01]  /*ca90*/  IADD3 R3, R3, R8, RZ ;  /* 0x0000000803037210 */ /* 0x000fe20007ffe0ff */
[----:B------:R-:W-:Y:S01]  /*caa0*/  @P0 IMAD.HI.U32 R6, R4, c[0x0][0x4ec], RZ ;  /* 0x00013b0004060a27 */ /* 0x000fe200078e00ff */
[----:B------:R-:W-:-:S03]  /*cab0*/  LEA R8, R10, R11, 0x7 ;  /* 0x0000000b0a087211 */ /* 0x000fc600078e38ff */
[----:B---3--:R-:W-:-:S04]  /*cac0*/  IMAD.WIDE.U32 R2, R7, c[0x0][0x3e8], R2 ;  /* 0x0000fa0007027a25 */ /* 0x008fc800078e0002 */
[----:B------:R-:W-:Y:S01]  /*cad0*/  IMAD.MOV.U32 R0, RZ, RZ, R4 ;  /* 0x000000ffff007224 */ /* 0x000fe200078e0004 */
[----:B------:R-:W-:Y:S01]  /*cae0*/  @P0 SHF.R.U32.HI R0, RZ, c[0x0][0x4f0], R6 ;  /* 0x00013c00ff000a19 */ /* 0x000fe20000011606 */
[----:B------:R-:W-:Y:S02]  /*caf0*/  IMAD R3, R7, c[0x0][0x3ec], R3 ;  /* 0x0000fb0007037a24 */ /* 0x000fe400078e0203 */
[C---:B------:R-:W-:Y:S01]  /*cb00*/  IMAD R7, R14.reuse, c[0x0][0x3f4], R5 ;  /* 0x0000fd000e077a24 */ /* 0x040fe200078e0205 */
[----:B------:R-:W-:Y:S01]  /*cb10*/  SHF.R.S32.HI R6, RZ, 0x1f, R0 ;  /* 0x0000001fff067819 */ /* 0x000fe20000011400 */
[----:B------:R-:W-:Y:S01]  /*cb20*/  IMAD.WIDE.U32 R2, R14, c[0x0][0x3f0], R2 ;  /* 0x0000fc000e027a25 */ /* 0x000fe200078e0002 */
[----:B------:R-:W-:-:S03]  /*cb30*/  IADD3 R5, -R0, RZ, RZ ;  /* 0x000000ff00057210 */ /* 0x000fc60007ffe1ff */
[----:B------:R-:W-:Y:S01]  /*cb40*/  IMAD R6, R6, c[0x0][0x3e0], RZ ;  /* 0x0000f80006067a24 */ /* 0x000fe200078e02ff */
[----:B------:R-:W-:Y:S01]  /*cb50*/  IADD3 R3, R3, R7, RZ ;  /* 0x0000000703037210 */ /* 0x000fe20007ffe0ff */
[----:B------:R-:W-:Y:S02]  /*cb60*/  IMAD R4, R5, c[0x0][0x4e8], R4 ;  /* 0x00013a0005047a24 */ /* 0x000fe400078e0204 */
[C---:B------:R-:W-:Y:S02]  /*cb70*/  IMAD R6, R0.reuse, c[0x0][0x3e4], R6 ;  /* 0x0000f90000067a24 */ /* 0x040fe400078e0206 */
[----:B------:R-:W-:Y:S01]  /*cb80*/  IMAD.WIDE.U32 R2, R0, c[0x0][0x3e0], R2 ;  /* 0x0000f80000027a25 */ /* 0x000fe200078e0002 */
[----:B------:R-:W-:-:S03]  /*cb90*/  SHF.R.S32.HI R0, RZ, 0x1f, R4 ;  /* 0x0000001fff007819 */ /* 0x000fc60000011404 */
[----:B------:R-:W-:Y:S02]  /*cba0*/  IMAD.IADD R3, R3, 0x1, R6 ;  /* 0x0000000103037824 */ /* 0x000fe400078e0206 */
[----:B------:R-:W-:Y:S02]  /*cbb0*/  IMAD R0, R0, c[0x0][0x3d8], RZ ;  /* 0x0000f60000007a24 */ /* 0x000fe400078e02ff */
[----:B------:R-:W-:-:S04]  /*cbc0*/  IMAD.WIDE.U32 R2, R4, c[0x0][0x3d8], R2 ;  /* 0x0000f60004027a25 */ /* 0x000fc800078e0002 */
[----:B------:R-:W-:Y:S01]  /*cbd0*/  IMAD R4, R4, c[0x0][0x3dc], R0 ;  /* 0x0000f70004047a24 */ /* 0x000fe200078e0200 */
[----:B------:R-:W-:-:S04]  /*cbe0*/  LEA R9, P0, R2, c[0x0][0x380], 0x1 ;  /* 0x0000e00002097a11 */ /* 0x000fc800078008ff */
[----:B------:R-:W-:-:S04]  /*cbf0*/  IADD3 R4, R3, R4, RZ ;  /* 0x0000000403047210 */ /* 0x000fc80007ffe0ff */
[----:B------:R-:W-:Y:S01]  /*cc00*/  LEA.HI.X R6, R2, c[0x0][0x384], R4, 0x1, P0 ;  /* 0x0000e10002067a11 */ /* 0x000fe200000f0c04 */
[----:B------:R-:W-:Y:S05]  /*cc10*/  BRA.DIV ~URZ, `(.L_x_173) ;  /* 0x00001ad27f007947 */ /* 0x000fea000b800000 */
[----:B------:R1:W2:Y:S02]  /*cc20*/  SHFL.IDX PT, R10, R6, RZ, 0x181f ;  /* 0x00181fff060a7589 */ /* 0x0002a400000e0000 */
.L_x_218:
[----:B------:R-:W-:Y:S05]  /*cc30*/  BRA.DIV ~URZ, `(.L_x_174) ;  /* 0x00001b227f007947 */ /* 0x000fea000b800000 */
[----:B------:R3:W4:Y:S02]  /*cc40*/  SHFL.IDX PT, R0, R9, RZ, 0x181f ;  /* 0x00181fff09007589 */ /* 0x00072400000e0000 */
.L_x_219:
[----:B------:R-:W-:Y:S01]  /*cc50*/  IMAD R7, R19, c[0x0][0x4e8], RZ ;  /* 0x00013a0013077a24 */ /* 0x000fe200078e02ff */
[----:B------:R-:W-:Y:S04]  /*cc60*/  BSSY B0, `(.L_x_175) ;  /* 0x000000d000007945 */ /* 0x000fe80003800000 */
[----:B------:R-:W-:-:S13]  /*cc70*/  ISETP.GE.AND P0, PT, R8, R7, PT ;  /* 0x000000070800720c */ /* 0x000fda0003f06270 */
[----:B------:R-:W-:Y:S05]  /*cc80*/  @P0 BRA `(.L_x_176) ;  /* 0x000000a000000947 */ /* 0x000fea0003800000 */
[----:B------:R-:W5:Y:S04]  /*cc90*/  LDL.64 R12, [R1+0x8] ;  /* 0x00000800010c7983 */ /* 0x000f680000100a00 */
[----:B---3--:R-:W3:Y:S01]  /*cca0*/  LDL R11, [R1+0x10] ;  /* 0x00001000010b7983 */ /* 0x008ee20000100800 */
[----:B-----5:R-:W-:Y:S02]  /*ccb0*/  ISETP.GE.AND P1, PT, R12, c[0x0][0x3c8], PT ;  /* 0x0000f2000c007a0c */ /* 0x020fe40003f26270 */
[----:B---3--:R-:W-:-:S11]  /*ccc0*/  ISETP.GE.AND P0, PT, R11, c[0x0][0x3c8], PT ;  /* 0x0000f2000b007a0c */ /* 0x008fd60003f06270 */
[CC--:B----4-:R-:W-:Y:S02]  /*ccd0*/  @!P1 LEA R4, P3, R12.reuse, R0.reuse, 0x1 ;  /* 0x000000000c049211 */ /* 0x0d0fe400078608ff */
[C---:B------:R-:W-:Y:S02]  /*cce0*/  @!P0 LEA R2, P2, R11.reuse, R0, 0x1 ;  /* 0x000000000b028211 */ /* 0x040fe400078408ff */
[-C--:B--2---:R-:W-:Y:S02]  /*ccf0*/  @!P1 LEA.HI.X R5, R12, R10.reuse, R40, 0x1, P3 ;  /* 0x0000000a0c059211 */ /* 0x084fe400018f0c28 */
[----:B------:R-:W-:-:S03]  /*cd00*/  @!P0 LEA.HI.X R3, R11, R10, R41, 0x1, P2 ;  /* 0x0000000a0b038211 */ /* 0x000fc600010f0c29 */
[----:B------:R2:W-:Y:S04]  /*cd10*/  @!P1 ST.E.128 [R4.64], RZ ;  /* 0x000000ff04009985 */ /* 0x0005e8000c101d06 */
[----:B------:R2:W-:Y:S02]  /*cd20*/  @!P0 ST.E.128 [R2.64], RZ ;  /* 0x000000ff02008985 */ /* 0x0005e4000c101d06 */
.L_x_176:
[----:B------:R-:W-:Y:S05]  /*cd30*/  BSYNC B0 ;  /* 0x0000000000007941 */ /* 0x000fea0003800000 */
.L_x_175:
[----:B------:R-:W-:Y:S05]  /*cd40*/  BRA.DIV ~URZ, `(.L_x_177) ;  /* 0x00001a727f007947 */ /* 0x000fea000b800000 */
[----:B--2---:R2:W1:Y:S04]  /*cd50*/  SHFL.IDX PT, R10, R6, 0x1, 0x181f ;  /* 0x00381f00060a7f89 */ /* 0x00446800000e0000 */
[----:B----4-:R2:W4:Y:S02]  /*cd60*/  SHFL.IDX PT, R0, R9, 0x1, 0x181f ;  /* 0x00381f0009007f89 */ /* 0x01052400000e0000 */
.L_x_220:
        /* <DEDUP_REMOVED lines=8> */
[CC--:B----4-:R-:W-:Y:S02]  /*cdf0*/  @!P1 LEA R4, P3, R12.reuse, R0.reuse, 0x1 ;  /* 0x000000000c049211 */ /* 0x0d0fe400078608ff */
[C---:B------:R-:W-:Y:S02]  /*ce00*/  @!P0 LEA R2, P2, R11.reuse, R0, 0x1 ;  /* 0x000000000b028211 */ /* 0x040fe400078408ff */
[-C--:B-1----:R-:W-:Y:S02]  /*ce10*/  @!P1 LEA.HI.X R5, R12, R10.reuse, R40, 0x1, P3 ;  /* 0x0000000a0c059211 */ /* 0x082fe400018f0c28 */
[----:B------:R-:W-:-:S03]  /*ce20*/  @!P0 LEA.HI.X R3, R11, R10, R41, 0x1, P2 ;  /* 0x0000000a0b038211 */ /* 0x000fc600010f0c29 */
[----:B------:R1:W-:Y:S04]  /*ce30*/  @!P1 ST.E.128 [R4.64], RZ ;  /* 0x000000ff04009985 */ /* 0x0003e8000c101d06 */
[----:B------:R1:W-:Y:S02]  /*ce40*/  @!P0 ST.E.128 [R2.64], RZ ;  /* 0x000000ff02008985 */ /* 0x0003e4000c101d06 */
.L_x_179:
[----:B------:R-:W-:Y:S05]  /*ce50*/  BSYNC B0 ;  /* 0x0000000000007941 */ /* 0x000fea0003800000 */
.L_x_178:
[----:B------:R-:W-:Y:S05]  /*ce60*/  BRA.DIV ~URZ, `(.L_x_180) ;  /* 0x00001a127f007947 */ /* 0x000fea000b800000 */
[----:B-1----:R1:W2:Y:S02]  /*ce70*/  SHFL.IDX PT, R10, R6, 0x2, 0x181f ;  /* 0x00581f00060a7f89 */ /* 0x0022a400000e0000 */
.L_x_221:
[----:B------:R-:W-:Y:S05]  /*ce80*/  BRA.DIV ~URZ, `(.L_x_181) ;  /* 0x00001a627f007947 */ /* 0x000fea000b800000 */
[----:B----4-:R4:W1:Y:S02]  /*ce90*/  SHFL.IDX PT, R0, R9, 0x2, 0x181f ;  /* 0x00581f0009007f89 */ /* 0x01086400000e0000 */
.L_x_222:
        /* <DEDUP_REMOVED lines=8> */
[CC--:B-1----:R-:W-:Y:S02]  /*cf20*/  @!P1 LEA R4, P3, R12.reuse, R0.reuse, 0x1 ;  /* 0x000000000c049211 */ /* 0x0c2fe400078608ff */
[C---:B------:R-:W-:Y:S02]  /*cf30*/  @!P0 LEA R2, P2, R11.reuse, R0, 0x1 ;  /* 0x000000000b028211 */ /* 0x040fe400078408ff */
[-C--:B--2---:R-:W-:Y:S02]  /*cf40*/  @!P1 LEA.HI.X R5, R12, R10.reuse, R40, 0x1, P3 ;  /* 0x0000000a0c059211 */ /* 0x084fe400018f0c28 */
[----:B------:R-:W-:-:S03]  /*cf50*/  @!P0 LEA.HI.X R3, R11, R10, R41, 0x1, P2 ;  /* 0x0000000a0b038211 */ /* 0x000fc600010f0c29 */
[----:B------:R1:W-:Y:S04]  /*cf60*/  @!P1 ST.E.128 [R4.64], RZ ;  /* 0x000000ff04009985 */ /* 0x0003e8000c101d06 */
[----:B------:R1:W-:Y:S02]  /*cf70*/  @!P0 ST.E.128 [R2.64], RZ ;  /* 0x000000ff02008985 */ /* 0x0003e4000c101d06 */
.L_x_183:
[----:B------:R-:W-:Y:S05]  /*cf80*/  BSYNC B0 ;  /* 0x0000000000007941 */ /* 0x000fea0003800000 */
.L_x_182:
[----:B------:R-:W-:Y:S05]  /*cf90*/  BRA.DIV ~URZ, `(.L_x_184) ;  /* 0x000019b27f007947 */ /* 0x000fea000b800000 */
[----:B-12---:R-:W1:Y:S04]  /*cfa0*/  SHFL.IDX PT, R6, R6, 0x3, 0x181f ;  /* 0x00781f0006067f89 */ /* 0x006e6800000e0000 */
[----:B------:R2:W3:Y:S02]  /*cfb0*/  SHFL.IDX PT, R0, R9, 0x3, 0x181f ;  /* 0x00781f0009007f89 */ /* 0x0004e400000e0000 */
.L_x_223:
[----:B------:R-:W-:-:S04]  /*cfc0*/  IADD3 R2, R8, 0x60, RZ ;  /* 0x0000006008027810 */ /* 0x000fc80007ffe0ff */
[----:B------:R-:W-:-:S13]  /*cfd0*/  ISETP.GE.AND P0, PT, R2, R7, PT ;  /* 0x000000070200720c */ /* 0x000fda0003f06270 */
[----:B------:R-:W-:Y:S05]  /*cfe0*/  @P0 BRA `(.L_x_164) ;  /* 0x000000a000000947 */ /* 0x000fea0003800000 */
[----:B------:R-:W5:Y:S04]  /*cff0*/  LDL.64 R10, [R1+0x8] ;  /* 0x00000800010a7983 */ /* 0x000f680000100a00 */
[----:B--234-:R-:W2:Y:S01]  /*d000*/  LDL R9, [R1+0x10] ;  /* 0x0000100001097983 */ /* 0x01cea20000100800 */
[----:B-----5:R-:W-:Y:S02]  /*d010*/  ISETP.GE.AND P1, PT, R10, c[0x0][0x3c8], PT ;  /* 0x0000f2000a007a0c */ /* 0x020fe40003f26270 */
[----:B--2---:R-:W-:-:S11]  /*d020*/  ISETP.GE.AND P0, PT, R9, c[0x0][0x3c8], PT ;  /* 0x0000f20009007a0c */ /* 0x004fd60003f06270 */
[CC--:B------:R-:W-:Y:S02]  /*d030*/  @!P1 LEA R4, P3, R10.reuse, R0.reuse, 0x1 ;  /* 0x000000000a049211 */ /* 0x0c0fe400078608ff */
[C---:B------:R-:W-:Y:S02]  /*d040*/  @!P0 LEA R2, P2, R9.reuse, R0, 0x1 ;  /* 0x0000000009028211 */ /* 0x040fe400078408ff */
[-C--:B-1----:R-:W-:Y:S02]  /*d050*/  @!P1 LEA.HI.X R5, R10, R6.reuse, R40, 0x1, P3 ;  /* 0x000000060a059211 */ /* 0x082fe400018f0c28 */
[----:B------:R-:W-:-:S03]  /*d060*/  @!P0 LEA.HI.X R3, R9, R6, R41, 0x1, P2 ;  /* 0x0000000609038211 */ /* 0x000fc600010f0c29 */
[----:B------:R1:W-:Y:S04]  /*d070*/  @!P1 ST.E.128 [R4.64], RZ ;  /* 0x000000ff04009985 */ /* 0x0003e8000c101d06 */
[----:B------:R1:W-:Y:S02]  /*d080*/  @!P0 ST.E.128 [R2.64], RZ ;  /* 0x000000ff02008985 */ /* 0x0003e4000c101d06 */
.L_x_164:
[----:B------:R-:W-:Y:S05]  /*d090*/  BSYNC B1 ;  /* 0x0000000000017941 */ /* 0x000fea0003800000 */
.L_x_148:
[----:B-1-34-:R-:W3:Y:S02]  /*d0a0*/  LDL R0, [R1+0x78] ;  /* 0x0000780001007983 */ /* 0x01aee40000100800 */
[----:B---3--:R-:W-:-:S13]  /*d0b0*/  ISETP.NE.AND P0, PT, R0, RZ, PT ;  /* 0x000000ff0000720c */ /* 0x008fda0003f05270 */
[----:B------:R-:W-:Y:S01]  /*d0c0*/  @P0 WARPSYNC 0xffffffff ;  /* 0xffffffff00000948 */ /* 0x000fe20003800000 */
[----:B------:R-:W-:Y:S06]  /*d0d0*/  @P0 BAR.SYNC.DEFER_BLOCKING 0x5, 0x100 ;  /* 0x0144000000000b1d */ /* 0x000fec0000010000 */
[----:B------:R-:W1:Y:S04]  /*d0e0*/  @P0 LDS.128 R4, [0xf100] ;  /* 0x00f10000ff040984 */ /* 0x000e680000000c00 */
[----:B-1----:R1:W-:Y:S04]  /*d0f0*/  @P0 STL.64 [R1+0x28], R4 ;  /* 0x0000280401000387 */ /* 0x0023e80000100a00 */
[----:B------:R1:W-:Y:S04]  /*d100*/  @P0 STL.64 [R1+0x30], R6 ;  /* 0x0000300601000387 */ /* 0x0003e80000100a00 */
[----:B------:R-:W-:Y:S06]  /*d110*/  @P0 BAR.ARV 0x4, 0x100 ;  /* 0x0104000000000b1d */ /* 0x000fec0000002000 */
[----:B------:R-:W-:Y:S05]  /*d120*/  @P0 BRA `(.L_x_185) ;  /* 0x00000b9000000947 */ /* 0x000fea0003800000 */
[----:B------:R-:W3:Y:S01]  /*d130*/  S2R R0, SR_TID.X ;  /* 0x0000000000007919 */ /* 0x000ee20000002100 */
[----:B-1----:R-:W-:Y:S01]  /*d140*/  IMAD.MOV.U32 R7, RZ, RZ, RZ ;  /* 0x000000ffff077224 */ /* 0x002fe200078e00ff */
[----:B---3--:R-:W-:-:S04]  /*d150*/  LOP3.LUT R13, R0, 0x1f, RZ, 0xc0, !PT ;  /* 0x0000001f000d7812 */ /* 0x008fc800078ec0ff */
[----:B------:R-:W-:Y:S01]  /*d160*/  ISETP.NE.AND P5, PT, R13, 0x1f, PT ;  /* 0x0000001f0d00780c */ /* 0x000fe20003fa5270 */
[----:B------:R-:W-:Y:S10]  /*d170*/  BRA.DIV ~URZ, `(.L_x_186) ;  /* 0x000018927f007947 */ /* 0x000ff4000b800000 */
[----:B--2---:R1:W2:Y:S02]  /*d180*/  SHFL.IDX PT, R9, R66, RZ, 0x1f ;  /* 0x00001fff42097589 */ /* 0x0042a400000e0000 */
.L_x_224:
[----:B------:R-:W-:Y:S05]  /*d190*/  BRA.DIV ~URZ, `(.L_x_187) ;  /* 0x000018e27f007947 */ /* 0x000fea000b800000 */
[----:B------:R3:W4:Y:S02]  /*d1a0*/  SHFL.IDX PT, R8, R66, 0x1, 0x1f ;  /* 0x00201f0042087f89 */ /* 0x00072400000e0000 */
.L_x_225:
[----:B------:R-:W5:Y:S01]  /*d1b0*/  LDL R0, [R1+0x34] ;  /* 0x0000340001007983 */ /* 0x000f620000100800 */
[----:B------:R-:W-:Y:S02]  /*d1c0*/  IMAD.MOV.U32 R6, RZ, RZ, RZ ;  /* 0x000000ffff067224 */ /* 0x000fe400078e00ff */
[----:B-----5:R-:W-:-:S05]  /*d1d0*/  IMAD.IADD R0, R0, 0x1, R13 ;  /* 0x0000000100007824 */ /* 0x020fca00078e020d */
[----:B------:R-:W-:-:S13]  /*d1e0*/  ISETP.GE.OR P0, PT, R0, c[0x0][0x53c], !P5 ;  /* 0x00014f0000007a0c */ /* 0x000fda0006f06670 */
[----:B------:R-:W-:Y:S01]  /*d1f0*/  @!P0 IMAD.MOV.U32 R2, RZ, RZ, 0x4 ;  /* 0x00000004ff028424 */ /* 0x000fe200078e00ff */
[----:B------:R-:W-:-:S03]  /*d200*/  @!P0 MOV R3, 0x4 ;  /* 0x0000000400038802 */ /* 0x000fc60000000f00 */
[----:B------:R-:W-:-:S04]  /*d210*/  @!P0 IMAD.WIDE R4, R0, R2, c[0x0][0x580] ;  /* 0x0001600000048625 */ /* 0x000fc800078e0202 */
[----:B------:R-:W-:Y:S01]  /*d220*/  @!P0 IMAD.WIDE R2, R0, R3, c[0x0][0x578] ;  /* 0x00015e0000028625 */ /* 0x000fe200078e0203 */
[----:B------:R-:W5:Y:S04]  /*d230*/  @!P0 LDG.E R6, [R4.64] ;  /* 0x0000000604068981 */ /* 0x000f68000c1e1900 */
[----:B------:R-:W5:Y:S01]  /*d240*/  @!P0 LDG.E R7, [R2.64] ;  /* 0x0000000602078981 */ /* 0x000f62000c1e1900 */
[C---:B------:R-:W-:Y:S02]  /*d250*/  ISETP.GE.U32.AND P4, PT, R13.reuse, 0x10, PT ;  /* 0x000000100d00780c */ /* 0x040fe40003f86070 */
[C---:B------:R-:W-:Y:S02]  /*d260*/  ISETP.GE.U32.AND P3, PT, R13.reuse, 0x8, PT ;  /* 0x000000080d00780c */ /* 0x040fe40003f66070 */
[----:B------:R-:W-:-:S02]  /*d270*/  ISETP.GE.U32.AND P2, PT, R13, 0x4, PT ;  /* 0x000000040d00780c */ /* 0x000fc40003f46070 */
[C---:B------:R-:W-:Y:S02]  /*d280*/  ISETP.GE.U32.AND P1, PT, R13.reuse, 0x2, PT ;  /* 0x000000020d00780c */ /* 0x040fe40003f26070 */
[----:B------:R-:W-:Y:S02]  /*d290*/  ISETP.NE.AND P0, PT, R13, RZ, PT ;  /* 0x000000ff0d00720c */ /* 0x000fe40003f05270 */
[----:B------:R-:W-:Y:S01]  /*d2a0*/  MOV R11, RZ ;  /* 0x000000ff000b7202 */ /* 0x000fe20000000f00 */
[----:B-----5:R-:W-:Y:S01]  /*d2b0*/  IMAD R0, R7, R6, RZ ;  /* 0x0000000607007224 */ /* 0x020fe200078e02ff */
[----:B------:R-:W-:Y:S07]  /*d2c0*/  BRA.DIV ~URZ, `(.L_x_188) ;  /* 0x000018227f007947 */ /* 0x000fee000b800000 */
[----:B------:R1:W3:Y:S02]  /*d2d0*/  SHFL.UP PT, R4, R0, 0x1, RZ ;  /* 0x0420000000047989 */ /* 0x0002e400000e00ff */
.L_x_226:
[----:B---3--:R-:W-:-:S04]  /*d2e0*/  SEL R4, R4, RZ, P0 ;  /* 0x000000ff04047207 */ /* 0x008fc80000000000 */
        /* <DEDUP_REMOVED lines=14> */
[----:B------:R1:W3:Y:S02]  /*d3d0*/  SHFL.IDX PT, R0, R4, 0x1f, 0x1f ;  /* 0x03e01f0004007f89 */ /* 0x0002e400000e0000 */
.L_x_227:
[----:B---3--:R-:W-:Y:S01]  /*d3e0*/  IMAD R0, R0, c[0x0][0x538], RZ ;  /* 0x00014e0000007a24 */ /* 0x008fe200078e02ff */
[----:B------:R-:W-:Y:S04]  /*d3f0*/  BSSY B1, `(.L_x_190) ;  /* 0x0000083000017945 */ /* 0x000fe80003800000 */
[----:B----4-:R-:W-:-:S04]  /*d400*/  IADD3 R8, R0, R8, RZ ;  /* 0x0000000800087210 */ /* 0x010fc80007ffe0ff */
[----:B--2---:R-:W-:-:S13]  /*d410*/  ISETP.GT.AND P6, PT, R8, R9, PT ;  /* 0x000000090800720c */ /* 0x004fda0003fc4270 */
[----:B------:R-:W-:Y:S05]  /*d420*/  @P6 BRA `(.L_x_191) ;  /* 0x0000025000006947 */ /* 0x000fea0003800000 */
.L_x_195:
[----:B------:R-:W2:Y:S02]  /*d430*/  LDL.LU R0, [R1+0x34] ;  /* 0x0000340001007983 */ /* 0x000ea40000300800 */
[----:B--2---:R-:W-:-:S04]  /*d440*/  IADD3 R0, R0, 0x1f, RZ ;  /* 0x0000001f00007810 */ /* 0x004fc80007ffe0ff */
[----:B------:R-:W-:-:S13]  /*d450*/  ISETP.GE.AND P6, PT, R0, c[0x0][0x53c], PT ;  /* 0x00014f0000007a0c */ /* 0x000fda0003fc6270 */
[----:B------:R-:W-:Y:S05]  /*d460*/  @P6 BRA `(.L_x_192) ;  /* 0x0000076000006947 */ /* 0x000fea0003800000 */
[----:B------:R2:W-:Y:S01]  /*d470*/  STL [R1+0x34], R0 ;  /* 0x0000340001007387 */ /* 0x0005e20000100800 */
[----:B------:R-:W-:Y:S01]  /*d480*/  CS2R R6, SRZ ;  /* 0x0000000000067805 */ /* 0x000fe2000001ff00 */
[----:B--2---:R-:W-:-:S04]  /*d490*/  IADD3 R0, R0, R13, RZ ;  /* 0x0000000d00007210 */ /* 0x004fc80007ffe0ff */
[----:B------:R-:W-:-:S13]  /*d4a0*/  ISETP.GE.OR P6, PT, R0, c[0x0][0x53c], !P5 ;  /* 0x00014f0000007a0c */ /* 0x000fda0006fc6670 */
[----:B------:R-:W-:Y:S02]  /*d4b0*/  @!P6 MOV R2, 0x4 ;  /* 0x000000040002e802 */ /* 0x000fe40000000f00 */
[----:B------:R-:W-:-:S03]  /*d4c0*/  @!P6 MOV R3, 0x4 ;  /* 0x000000040003e802 */ /* 0x000fc60000000f00 */
[----:B-1----:R-:W-:-:S04]  /*d4d0*/  @!P6 IMAD.WIDE R4, R0, R2, c[0x0][0x580] ;  /* 0x000160000004e625 */ /* 0x002fc800078e0202 */
[----:B------:R-:W-:Y:S01]  /*d4e0*/  @!P6 IMAD.WIDE R2, R0, R3, c[0x0][0x578] ;  /* 0x00015e000002e625 */ /* 0x000fe200078e0203 */
[----:B------:R-:W2:Y:S04]  /*d4f0*/  @!P6 LDG.E R6, [R4.64] ;  /* 0x000000060406e981 */ /* 0x000ea8000c1e1900 */
[----:B------:R-:W2:Y:S02]  /*d500*/  @!P6 LDG.E R7, [R2.64] ;  /* 0x000000060207e981 */ /* 0x000ea4000c1e1900 */
[----:B--2---:R-:W-:Y:S01]  /*d510*/  IMAD R0, R7, R6, RZ ;  /* 0x0000000607007224 */ /* 0x004fe200078e02ff */
[----:B------:R-:W-:Y:S05]  /*d520*/  BRA.DIV ~URZ, `(.L_x_193) ;  /* 0x000017a27f007947 */ /* 0x000fea000b800000 */
[----:B------:R1:W2:Y:S02]  /*d530*/  SHFL.UP PT, R2, R0, 0x1, RZ ;  /* 0x0420000000027989 */ /* 0x0002a400000e00ff */
.L_x_228:
        /* <DEDUP_REMOVED lines=16> */
.L_x_229:
[----:B--2---:R-:W-:-:S05]  /*d640*/  IMAD R0, R0, c[0x0][0x538], RZ ;  /* 0x00014e0000007a24 */ /* 0x004fca00078e02ff */
[----:B------:R-:W-:-:S04]  /*d650*/  IADD3 R8, R0, R8, RZ ;  /* 0x0000000800087210 */ /* 0x000fc80007ffe0ff */
[----:B------:R-:W-:-:S13]  /*d660*/  ISETP.GT.AND P6, PT, R8, R9, PT ;  /* 0x000000090800720c */ /* 0x000fda0003fc4270 */
[----:B-1----:R-:W-:Y:S05]  /*d670*/  @!P6 BRA `(.L_x_195) ;  /* 0xfffffdb00000e947 */ /* 0x002fea000383ffff */
.L_x_191:
[----:B------:R-:W-:-:S05]  /*d680*/  IADD3 R10, -R0, R8, RZ ;  /* 0x00000008000a7210 */ /* 0x000fca0007ffe1ff */
[----:B------:R-:W-:-:S05]  /*d690*/  IMAD R0, R4, c[0x0][0x538], R10 ;  /* 0x00014e0004007a24 */ /* 0x000fca00078e020a */
[----:B------:R-:W-:Y:S01]  /*d6a0*/  ISETP.GT.AND P0, PT, R0, R9, PT ;  /* 0x000000090000720c */ /* 0x000fe20003f04270 */
[----:B------:R-:W-:-:S12]  /*d6b0*/  BRA.DIV ~URZ, `(.L_x_196) ;  /* 0x000018027f007947 */ /* 0x000fd8000b800000 */
[----:B------:R-:W-:-:S04]  /*d6c0*/  VOTE.ANY R8, PT, !P0 ;  /* 0x0000000000087806 */ /* 0x000fc800040e0100 */
.L_x_230:
[----:B------:R2:W3:Y:S01]  /*d6d0*/  POPC R12, R8 ;  /* 0x00000008000c7309 */ /* 0x0004e20000000000 */
[----:B------:R-:W-:Y:S05]  /*d6e0*/  BRA.DIV ~URZ, `(.L_x_197) ;  /* 0x000018227f007947 */ /* 0x000fea000b800000 */
[----:B---3--:R3:W4:Y:S04]  /*d6f0*/  SHFL.IDX PT, R6, R6, R12, 0x1f ;  /* 0x00001f0c06067589 */ /* 0x00872800000e0000 */
[----:B------:R3:W1:Y:S02]  /*d700*/  SHFL.IDX PT, R7, R7, R12, 0x1f ;  /* 0x00001f0c07077589 */ /* 0x00066400000e0000 */
.L_x_231:
[----:B------:R-:W-:Y:S01]  /*d710*/  ISETP.NE.AND P0, PT, R8, RZ, PT ;  /* 0x000000ff0800720c */ /* 0x000fe20003f05270 */
[----:B------:R-:W-:-:S12]  /*d720*/  BSSY B0, `(.L_x_198) ;  /* 0x0000005000007945 */ /* 0x000fd80003800000 */
[----:B------:R-:W-:Y:S05]  /*d730*/  @!P0 BRA `(.L_x_199) ;  /* 0x0000003000008947 */ /* 0x000fea0003800000 */
[----:B------:R-:W-:Y:S01]  /*d740*/  IADD3 R3, R12, -0x1, RZ ;  /* 0xffffffff0c037810 */ /* 0x000fe20007ffe0ff */
[----:B------:R-:W-:Y:S05]  /*d750*/  BRA.DIV ~URZ, `(.L_x_200) ;  /* 0x000018827f007947 */ /* 0x000fea000b800000 */
[----:B------:R2:W3:Y:S02]  /*d760*/  SHFL.IDX PT, R11, R4, R3, 0x1f ;  /* 0x00001f03040b7589 */ /* 0x0004e400000e0000 */
.L_x_199:
[----:B------:R-:W-:Y:S05]  /*d770*/  BSYNC B0 ;  /* 0x0000000000007941 */ /* 0x000fea0003800000 */
.L_x_198:
[----:B---3--:R-:W-:Y:S01]  /*d780*/  IMAD R5, R11, c[0x0][0x538], R10 ;  /* 0x00014e000b057a24 */ /* 0x008fe200078e020a */
[----:B-12-4-:R-:W-:Y:S02]  /*d790*/  IABS R4, R6 ;  /* 0x0000000600047213 */ /* 0x016fe40000000000 */
[----:B------:R-:W-:Y:S01]  /*d7a0*/  IABS R0, R7 ;  /* 0x0000000700007213 */ /* 0x000fe20000000000 */
[----:B------:R-:W-:Y:S01]  /*d7b0*/  IMAD.IADD R10, R9, 0x1, -R5 ;  /* 0x00000001090a7824 */ /* 0x000fe200078e0a05 */
[----:B------:R1:W-:Y:S01]  /*d7c0*/  STL [R1+0x28], R5 ;  /* 0x0000280501007387 */ /* 0x0003e20000100800 */
[----:B------:R-:W2:Y:S03]  /*d7d0*/  I2F.RP R2, R4 ;  /* 0x0000000400027306 */ /* 0x000ea60000209400 */
[----:B------:R-:W3:Y:S05]  /*d7e0*/  LDL.LU R14, [R1+0x34] ;  /* 0x00003400010e7983 */ /* 0x000eea0000300800 */
[----:B--2---:R-:W2:Y:S02]  /*d7f0*/  MUFU.RCP R2, R2 ;  /* 0x0000000200027308 */ /* 0x004ea40000001000 */
[----:B--2---:R-:W-:-:S06]  /*d800*/  IADD3 R2, R2, 0xffffffe, RZ ;  /* 0x0ffffffe02027810 */ /* 0x004fcc0007ffe0ff */
[----:B------:R-:W2:Y:S01]  /*d810*/  F2I.FTZ.U32.TRUNC.NTZ R3, R2 ;  /* 0x0000000200037305 */ /* 0x000ea2000021f000 */
[----:B-1----:R-:W-:Y:S01]  /*d820*/  IMAD.MOV.U32 R5, RZ, RZ, R0 ;  /* 0x000000ffff057224 */ /* 0x002fe200078e0000 */
[----:B------:R-:W-:Y:S02]  /*d830*/  IABS R0, R6 ;  /* 0x0000000600007213 */ /* 0x000fe40000000000 */
[----:B------:R-:W-:-:S04]  /*d840*/  IABS R9, R10 ;  /* 0x0000000a00097213 */ /* 0x000fc80000000000 */
[----:B------:R-:W1:Y:S01]  /*d850*/  I2F.RP R11, R5 ;  /* 0x00000005000b7306 */ /* 0x000e620000209400 */
[----:B--2---:R-:W-:-:S04]  /*d860*/  IMAD.MOV R2, RZ, RZ, -R3 ;  /* 0x000000ffff027224 */ /* 0x004fc800078e0a03 */
[----:B------:R-:W-:Y:S01]  /*d870*/  IMAD R8, R2, R4, RZ ;  /* 0x0000000402087224 */ /* 0x000fe200078e02ff */
[----:B------:R-:W-:Y:S01]  /*d880*/  MOV R2, RZ ;  /* 0x000000ff00027202 */ /* 0x000fe20000000f00 */
[----:B------:R-:W-:-:S04]  /*d890*/  IMAD.MOV R0, RZ, RZ, -R0 ;  /* 0x000000ffff007224 */ /* 0x000fc800078e0a00 */
[----:B------:R-:W-:-:S04]  /*d8a0*/  IMAD.HI.U32 R8, R3, R8, R2 ;  /* 0x0000000803087227 */ /* 0x000fc800078e0002 */
[----:B------:R-:W-:Y:S02]  /*d8b0*/  IMAD.MOV.U32 R2, RZ, RZ, R9 ;  /* 0x000000ffff027224 */ /* 0x000fe400078e0009 */
[----:B------:R-:W-:Y:S02]  /*d8c0*/  IMAD.MOV.U32 R3, RZ, RZ, R0 ;  /* 0x000000ffff037224 */ /* 0x000fe400078e0000 */
[----:B------:R-:W-:-:S04]  /*d8d0*/  IMAD.HI.U32 R0, R8, R2, RZ ;  /* 0x0000000208007227 */ /* 0x000fc800078e00ff */
[----:B------:R-:W-:Y:S02]  /*d8e0*/  IMAD R2, R0, R3, R2 ;  /* 0x0000000300027224 */ /* 0x000fe400078e0202 */
[----:B-1----:R-:W1:Y:S03]  /*d8f0*/  MUFU.RCP R3, R11 ;  /* 0x0000000b00037308 */ /* 0x002e660000001000 */
[----:B------:R-:W-:Y:S02]  /*d900*/  ISETP.GT.U32.AND P1, PT, R4, R2, PT ;  /* 0x000000020400720c */ /* 0x000fe40003f24070 */
[----:B-1----:R-:W-:-:S11]  /*d910*/  IADD3 R3, R3, 0xffffffe, RZ ;  /* 0x0ffffffe03037810 */ /* 0x002fd60007ffe0ff */
[-C--:B------:R-:W-:Y:S01]  /*d920*/  @!P1 IADD3 R2, R2, -R4.reuse, RZ ;  /* 0x8000000402029210 */ /* 0x080fe20007ffe0ff */
[----:B------:R-:W1:Y:S03]  /*d930*/  F2I.FTZ.U32.TRUNC.NTZ R3, R3 ;  /* 0x0000000300037305 */ /* 0x000e66000021f000 */
[----:B------:R-:W-:Y:S02]  /*d940*/  ISETP.GE.U32.AND P2, PT, R2, R4, PT ;  /* 0x000000040200720c */ /* 0x000fe40003f46070 */
[----:B------:R-:W-:Y:S02]  /*d950*/  LOP3.LUT R2, R10, R6, RZ, 0x3c, !PT ;  /* 0x000000060a027212 */ /* 0x000fe400078e3cff */
[----:B------:R-:W-:Y:S02]  /*d960*/  @!P1 IADD3 R0, R0, 0x1, RZ ;  /* 0x0000000100009810 */ /* 0x000fe40007ffe0ff */
[----:B------:R-:W-:-:S02]  /*d970*/  ISETP.GE.AND P0, PT, R2, RZ, PT ;  /* 0x000000ff0200720c */ /* 0x000fc40003f06270 */
[----:B------:R-:W-:-:S05]  /*d980*/  ISETP.NE.AND P1, PT, R6, RZ, PT ;  /* 0x000000ff0600720c */ /* 0x000fca0003f25270 */
[----:B------:R-:W-:Y:S01]  /*d990*/  @P2 IADD3 R0, R0, 0x1, RZ ;  /* 0x0000000100002810 */ /* 0x000fe20007ffe0ff */
[----:B-1----:R-:W-:-:S04]  /*d9a0*/  IMAD.MOV R2, RZ, RZ, -R3 ;  /* 0x000000ffff027224 */ /* 0x002fc800078e0a03 */
[----:B------:R-:W-:Y:S01]  /*d9b0*/  IMAD.MOV.U32 R4, RZ, RZ, R2 ;  /* 0x000000ffff047224 */ /* 0x000fe200078e0002 */
[----:B------:R-:W-:Y:S01]  /*d9c0*/  IABS R2, R7 ;  /* 0x0000000700027213 */ /* 0x000fe20000000000 */
[----:B------:R-:W-:Y:S01]  /*d9d0*/  @!P0 IMAD.MOV R0, RZ, RZ, -R0 ;  /* 0x000000ffff008224 */ /* 0x000fe200078e0a00 */
[----:B------:R-:W-:Y:S01]  /*d9e0*/  @!P1 LOP3.LUT R0, RZ, R6, RZ, 0x33, !PT ;  /* 0x00000006ff009212 */ /* 0x000fe200078e33ff */
[----:B------:R-:W-:Y:S01]  /*d9f0*/  IMAD R4, R4, R5, RZ ;  /* 0x0000000504047224 */ /* 0x000fe200078e02ff */
[----:B------:R-:W-:Y:S01]  /*da00*/  IADD3 R8, RZ, -R2, RZ ;  /* 0x80000002ff087210 */ /* 0x000fe20007ffe0ff */
[----:B------:R-:W-:Y:S01]  /*da10*/  IMAD.MOV.U32 R2, RZ, RZ, RZ ;  /* 0x000000ffff027224 */ /* 0x000fe200078e00ff */
[----:B------:R-:W-:-:S03]  /*da20*/  IABS R9, R0 ;  /* 0x0000000000097213 */ /* 0x000fc60000000000 */
[----:B------:R-:W-:Y:S01]  /*da30*/  IMAD.HI.U32 R2, R3, R4, R2 ;  /* 0x0000000403027227 */ /* 0x000fe200078e0002 */
[----:B------:R-:W-:-:S03]  /*da40*/  MOV R4, R8 ;  /* 0x0000000800047202 */ /* 0x000fc60000000f00 */
[----:B------:R-:W-:-:S04]  /*da50*/  IMAD.MOV.U32 R3, RZ, RZ, R9 ;  /* 0x000000ffff037224 */ /* 0x000fc800078e0009 */
[----:B------:R-:W-:-:S04]  /*da60*/  IMAD.HI.U32 R2, R2, R3, RZ ;  /* 0x0000000302027227 */ /* 0x000fc800078e00ff */
[----:B------:R-:W-:-:S05]  /*da70*/  IMAD R3, R2, R4, R3 ;  /* 0x0000000402037224 */ /* 0x000fca00078e0203 */
[----:B------:R-:W-:-:S13]  /*da80*/  ISETP.GT.U32.AND P1, PT, R5, R3, PT ;  /* 0x000000030500720c */ /* 0x000fda0003f24070 */
[----:B------:R-:W-:-:S05]  /*da90*/  @!P1 IMAD.IADD R3, R3, 0x1, -R5 ;  /* 0x0000000103039824 */ /* 0x000fca00078e0a05 */
[----:B------:R-:W-:Y:S02]  /*daa0*/  ISETP.GE.U32.AND P2, PT, R3, R5, PT ;  /* 0x000000050300720c */ /* 0x000fe40003f46070 */
[----:B------:R-:W-:Y:S02]  /*dab0*/  LOP3.LUT R3, R0, R7, RZ, 0x3c, !PT ;  /* 0x0000000700037212 */ /* 0x000fe400078e3cff */
[----:B------:R-:W-:Y:S02]  /*dac0*/  @!P1 IADD3 R2, R2, 0x1, RZ ;  /* 0x0000000102029810 */ /* 0x000fe40007ffe0ff */
[----:B------:R-:W-:Y:S02]  /*dad0*/  ISETP.GE.AND P0, PT, R3, RZ, PT ;  /* 0x000000ff0300720c */ /* 0x000fe40003f06270 */
[----:B------:R-:W-:-:S05]  /*dae0*/  ISETP.NE.AND P1, PT, R7, RZ, PT ;  /* 0x000000ff0700720c */ /* 0x000fca0003f25270 */
[----:B------:R-:W-:-:S06]  /*daf0*/  @P2 IADD3 R2, R2, 0x1, RZ ;  /* 0x0000000102022810 */ /* 0x000fcc0007ffe0ff */
[----:B------:R-:W-:Y:S02]  /*db00*/  @!P0 IMAD.MOV R2, RZ, RZ, -R2 ;  /* 0x000000ffff028224 */ /* 0x000fe400078e0a02 */
[----:B------:R-:W-:-:S04]  /*db10*/  @!P1 LOP3.LUT R2, RZ, R7, RZ, 0x33, !PT ;  /* 0x00000007ff029212 */ /* 0x000fc800078e33ff */
[----:B------:R-:W-:Y:S01]  /*db20*/  IADD3 R3, -R2, RZ, RZ ;  /* 0x000000ff02037210 */ /* 0x000fe20007ffe1ff */
[----:B------:R-:W-:Y:S02]  /*db30*/  IMAD R6, R0, R6, RZ ;  /* 0x0000000600067224 */ /* 0x000fe400078e02ff */
[C---:B------:R-:W-:Y:S02]  /*db40*/  IMAD R2, R7.reuse, 0x1000000, R2 ;  /* 0x0100000007027824 */ /* 0x040fe400078e0202 */
[----:B------:R-:W-:Y:S01]  /*db50*/  IMAD R0, R7, R3, R0 ;  /* 0x0000000307007224 */ /* 0x000fe200078e0200 */
[----:B------:R-:W-:-:S03]  /*db60*/  IADD3 R3, R10, -R6, RZ ;  /* 0x800000060a037210 */ /* 0x000fc60007ffe0ff */
[----:B------:R-:W-:-:S05]  /*db70*/  IMAD R0, R0, 0x10000, R2 ;  /* 0x0001000000007824 */ /* 0x000fca00078e0202 */
[----:B------:R1:W-:Y:S01]  /*db80*/  STL [R1+0x30], R0 ;  /* 0x0000300001007387 */ /* 0x0003e20000100800 */
[----:B---3--:R-:W-:-:S05]  /*db90*/  IMAD.IADD R14, R12, 0x1, R14 ;  /* 0x000000010c0e7824 */ /* 0x008fca00078e020e */
[----:B------:R1:W-:Y:S04]  /*dba0*/  STL [R1+0x34], R14 ;  /* 0x0000340e01007387 */ /* 0x0003e80000100800 */
[----:B------:R1:W-:Y:S01]  /*dbb0*/  STL [R1+0x2c], R3 ;  /* 0x00002c0301007387 */ /* 0x0003e20000100800 */
[----:B------:R-:W-:Y:S05]  /*dbc0*/  BRA `(.L_x_201) ;  /* 0x0000005000007947 */ /* 0x000fea0003800000 */
.L_x_192:
[----:B------:R-:W-:Y:S01]  /*dbd0*/  MOV R0, c[0x0][0x53c] ;  /* 0x00014f0000007a02 */ /* 0x000fe20000000f00 */
[----:B------:R2:W-:Y:S04]  /*dbe0*/  STL [R1+0x28], R9 ;  /* 0x0000280901007387 */ /* 0x0005e80000100800 */
[----:B------:R2:W-:Y:S04]  /*dbf0*/  STL [R1+0x2c], RZ ;  /* 0x00002cff01007387 */ /* 0x0005e80000100800 */
[----:B------:R2:W-:Y:S04]  /*dc00*/  STL [R1+0x30], RZ ;  /* 0x000030ff01007387 */ /* 0x0005e80000100800 */
[----:B------:R2:W-:Y:S02]  /*dc10*/  STL [R1+0x34], R0 ;  /* 0x0000340001007387 */ /* 0x0005e40000100800 */
.L_x_201:
[----:B------:R-:W-:Y:S05]  /*dc20*/  BSYNC B1 ;  /* 0x0000000000017941 */ /* 0x000fea0003800000 */
.L_x_190:
[----:B-1----:R-:W3:Y:S04]  /*dc30*/  LDL R4, [R1+0x28] ;  /* 0x0000280001047983 */ /* 0x002ee80000100800 */
[----:B------:R-:W3:Y:S04]  /*dc40*/  LDL R5, [R1+0x2c] ;  /* 0x00002c0001057983 */ /* 0x000ee80000100800 */
[----:B------:R-:W3:Y:S04]  /*dc50*/  LDL R6, [R1+0x30] ;  /* 0x0000300001067983 */ /* 0x000ee80000100800 */
[----:B------:R-:W3:Y:S01]  /*dc60*/  LDL R7, [R1+0x34] ;  /* 0x0000340001077983 */ /* 0x000ee20000100800 */
[----:B------:R-:W-:Y:S03]  /*dc70*/  WARPSYNC 0xffffffff ;  /* 0xffffffff00007948 */ /* 0x000fe60003800000 */
[----:B------:R-:W-:Y:S01]  /*dc80*/  BAR.SYNC.DEFER_BLOCKING 0x4, 0x100 ;  /* 0x0104000000007b1d */ /* 0x000fe20000010000 */
[----:B------:R-:W-:-:S13]  /*dc90*/  ISETP.NE.AND P0, PT, R13, RZ, PT ;  /* 0x000000ff0d00720c */ /* 0x000fda0003f05270 */
[----:B---3--:R1:W-:Y:S04]  /*dca0*/  @!P0 STS.128 [0xf100], R4 ;  /* 0x00f10004ff008388 */ /* 0x0083e80000000c00 */
[----:B------:R-:W-:Y:S06]  /*dcb0*/  BAR.ARV 0x5, 0x100 ;  /* 0x0144000000007b1d */ /* 0x000fec0000002000 */
.L_x_185:
[----:B--2---:R-:W2:Y:S02]  /*dcc0*/  LDL R0, [R1+0x34] ;  /* 0x0000340001007983 */ /* 0x004ea40000100800 */
[----:B--2---:R-:W-:-:S13]  /*dcd0*/  ISETP.GE.AND P0, PT, R0, c[0x0][0x53c], PT ;  /* 0x00014f0000007a0c */ /* 0x004fda0003f06270 */
[----:B-1----:R-:W-:Y:S01]  /*dce0*/  @P0 CALL.REL.NOINC `(.L_x_202) ;  /* 0x0000001000000944 */ /* 0x002fe20003c00000 */
[----:B------:R-:W-:Y:S05]  /*dcf0*/  BRA `(.L_x_203) ;  /* 0xffff36b000007947 */ /* 0x000fea000383ffff */
.L_x_202:
[----:B------:R-:W-:Y:S05]  /*dd00*/  EXIT ;  /* 0x000000000000794d */ /* 0x000fea0003800000 */
.L_x_124:
[----:B------:R-:W-:Y:S01]  /*dd10*/  IMAD.MOV.U32 R0, RZ, RZ, R5 ;  /* 0x000000ffff007224 */ /* 0x000fe200078e0005 */
[----:B------:R-:W-:Y:S02]  /*dd20*/  MOV R2, 0x1 ;  /* 0x0000000100027802 */ /* 0x000fe40000000f00 */
[----:B------:R-:W-:Y:S02]  /*dd30*/  MOV R3, 0xdd50 ;  /* 0x0000dd5000037802 */ /* 0x000fe40000000f00 */
[----:B------:R-:W-:Y:S05]  /*dd40*/  CALL.REL.NOINC `($__internal_4_$__cuda_sm70_shflsync_up_p) ;  /* 0x0000138000007944 */ /* 0x000fea0003c00000 */
[----:B------:R-:W-:Y:S01]  /*dd50*/  MOV R0, R4 ;  /* 0x0000000400007202 */ /* 0x000fe20000000f00 */
[----:B------:R-:W-:Y:S05]  /*dd60*/  BRA `(.L_x_204) ;  /* 0xffff270000007947 */ /* 0x000fea000383ffff */
.L_x_125:
[----:B------:R-:W-:Y:S01]  /*dd70*/  IMAD.MOV.U32 R0, RZ, RZ, R5 ;  /* 0x000000ffff007224 */ /* 0x000fe200078e0005 */
[----:B------:R-:W-:Y:S02]  /*dd80*/  MOV R2, 0x2 ;  /* 0x0000000200027802 */ /* 0x000fe40000000f00 */
[----:B------:R-:W-:Y:S02]  /*dd90*/  MOV R3, 0xddb0 ;  /* 0x0000ddb000037802 */ /* 0x000fe40000000f00 */
[----:B------:R-:W-:Y:S05]  /*dda0*/  CALL.REL.NOINC `($__internal_4_$__cuda_sm70_shflsync_up_p) ;  /* 0x0000132000007944 */ /* 0x000fea0003c00000 */
[----:B------:R-:W-:Y:S01]  /*ddb0*/  SEL R0, R4, RZ, P4 ;  /* 0x000000ff04007207 */ /* 0x000fe20002000000 */
[----:B------:R-:W-:Y:S01]  /*ddc0*/  IMAD.MOV.U32 R2, RZ, RZ, 0x4 ;  /* 0x00000004ff027424 */ /* 0x000fe200078e00ff */
[----:B------:R-:W-:-:S03]  /*ddd0*/  MOV R3, 0xde00 ;  /* 0x0000de0000037802 */ /* 0x000fc60000000f00 */
[----:B------:R-:W-:Y:S02]  /*dde0*/  IMAD.IADD R0, R5, 0x1, R0 ;  /* 0x0000000105007824 */ /* 0x000fe400078e0200 */
        /* <DEDUP_REMOVED lines=14> */
[----:B------:R-:W-:Y:S01]  /*ded0*/  IMAD.IADD R4, R0, 0x1, R4 ;  /* 0x0000000100047824 */ /* 0x000fe200078e0204 */
[----:B------:R-:W-:-:S03]  /*dee0*/  MOV R0, 0x1f ;  /* 0x0000001f00007802 */ /* 0x000fc60000000f00 */
[----:B------:R-:W-:Y:S02]  /*def0*/  IMAD.MOV.U32 R5, RZ, RZ, R4 ;  /* 0x000000ffff057224 */ /* 0x000fe400078e0004 */
[----:B------:R-:W-:Y:S05]  /*df00*/  CALL.REL.NOINC `($__internal_3_$__cuda_sm70_shflsync_idx_p) ;  /* 0x0000117000007944 */ /* 0x000fea0003c00000 */
[----:B------:R-:W-:Y:S05]  /*df10*/  BRA `(.L_x_205) ;  /* 0xffff265000007947 */ /* 0x000fea000383ffff */
.L_x_127:
[----:B------:R-:W-:Y:S02]  /*df20*/  SEL R0, RZ, 0x1, P0 ;  /* 0x00000001ff007807 */ /* 0x000fe40000000000 */
[----:B------:R-:W-:Y:S02]  /*df30*/  MOV R2, 0xdf50 ;  /* 0x0000df5000027802 */ /* 0x000fe40000000f00 */
[----:B------:R-:W-:Y:S05]  /*df40*/  CALL.REL.NOINC `($__internal_5_$__cuda_sm70_votesync_ballot) ;  /* 0x000011f000007944 */ /* 0x000fea0003c00000 */
[----:B------:R-:W-:Y:S01]  /*df50*/  MOV R6, R0 ;  /* 0x0000000000067202 */ /* 0x000fe20000000f00 */
[----:B------:R-:W-:Y:S05]  /*df60*/  BRA `(.L_x_206) ;  /* 0xffff269000007947 */ /* 0x000fea000383ffff */
.L_x_128:
[----:B------:R-:W-:Y:S01]  /*df70*/  IMAD.MOV.U32 R5, RZ, RZ, R8 ;  /* 0x000000ffff057224 */ /* 0x000fe200078e0008 */
[----:B--2---:R-:W-:Y:S01]  /*df80*/  MOV R3, R13 ;  /* 0x0000000d00037202 */ /* 0x004fe20000000f00 */
[----:B------:R-:W-:Y:S01]  /*df90*/  IMAD.MOV.U32 R0, RZ, RZ, 0x1f ;  /* 0x0000001fff007424 */ /* 0x000fe200078e00ff */
[----:B------:R-:W-:Y:S02]  /*dfa0*/  MOV R2, 0xdfc0 ;  /* 0x0000dfc000027802 */ /* 0x000fe40000000f00 */
[----:B-1----:R-:W-:Y:S05]  /*dfb0*/  CALL.REL.NOINC `($__internal_3_$__cuda_sm70_shflsync_idx_p) ;  /* 0x000010c000007944 */ /* 0x002fea0003c00000 */
[----:B------:R-:W-:Y:S01]  /*dfc0*/  IMAD.MOV.U32 R11, RZ, RZ, R0 ;  /* 0x000000ffff0b7224 */ /* 0x000fe200078e0000 */
[----:B------:R-:W-:Y:S01]  /*dfd0*/  MOV R5, R7 ;  /* 0x0000000700057202 */ /* 0x000fe20000000f00 */
[----:B------:R-:W-:Y:S01]  /*dfe0*/  IMAD.MOV.U32 R7, RZ, RZ, RZ ;  /* 0x000000ffff077224 */ /* 0x000fe200078e00ff */
[----:B------:R-:W-:Y:S01]  /*dff0*/  MOV R3, R13 ;  /* 0x0000000d00037202 */ /* 0x000fe20000000f00 */
[----:B------:R-:W-:Y:S01]  /*e000*/  IMAD.MOV.U32 R0, RZ, RZ, 0x1f ;  /* 0x0000001fff007424 */ /* 0x000fe200078e00ff */
[----:B------:R-:W-:-:S02]  /*e010*/  MOV R2, 0xe030 ;  /* 0x0000e03000027802 */ /* 0x000fc40000000f00 */
[----:B------:R-:W-:Y:S05]  /*e020*/  CALL.REL.NOINC `($__internal_3_$__cuda_sm70_shflsync_idx_p) ;  /* 0x0000105000007944 */ /* 0x000fea0003c00000 */
[----:B------:R-:W-:Y:S01]  /*e030*/  MOV R10, R0 ;  /* 0x00000000000a7202 */ /* 0x000fe20000000f00 */
[----:B------:R-:W-:Y:S05]  /*e040*/  BRA `(.L_x_207) ;  /* 0xffff260000007947 */ /* 0x000fea000383ffff */
.L_x_131:
[----:B------:R-:W-:Y:S01]  /*e050*/  IMAD.MOV.U32 R5, RZ, RZ, R4 ;  /* 0x000000ffff057224 */ /* 0x000fe200078e0004 */
[----:B------:R-:W-:-:S02]  /*e060*/  MOV R0, 0x1f ;  /* 0x0000001f00007802 */ /* 0x000fc40000000f00 */
[----:B------:R-:W-:Y:S02]  /*e070*/  MOV R2, 0xe090 ;  /* 0x0000e09000027802 */ /* 0x000fe40000000f00 */
[----:B-1----:R-:W-:Y:S05]  /*e080*/  CALL.REL.NOINC `($__internal_3_$__cuda_sm70_shflsync_idx_p) ;  /* 0x00000ff000007944 */ /* 0x002fea0003c00000 */
[----:B------:R-:W-:Y:S01]  /*e090*/  MOV R7, R0 ;  /* 0x0000000000077202 */ /* 0x000fe20000000f00 */
[----:B------:R-:W-:Y:S05]  /*e0a0*/  BRA `(.L_x_130) ;  /* 0xffff260000007947 */ /* 0x000fea000383ffff */
.L_x_145:
[----:B-12---:R1:W5:Y:S01]  /*e0b0*/  LDL R2, [R1] ;  /* 0x0000000001027983 */ /* 0x0063620000100800 */
[----:B------:R-:W-:Y:S01]  /*e0c0*/  IMAD.MOV.U32 R5, RZ, RZ, 0x2 ;  /* 0x00000002ff057424 */ /* 0x000fe200078e00ff */
[----:B------:R-:W-:Y:S01]  /*e0d0*/  MOV R7, 0x1f ;  /* 0x0000001f00077802 */ /* 0x000fe20000000f00 */
[----:B------:R-:W-:Y:S01]  /*e0e0*/  IMAD.MOV.U32 R6, RZ, RZ, -0x1 ;  /* 0xffffffffff067424 */ /* 0x000fe200078e00ff */
[----:B------:R-:W-:Y:S02]  /*e0f0*/  MOV R4, 0xe110 ;  /* 0x0000e11000047802 */ /* 0x000fe40000000f00 */
[----:B-1---5:R-:W-:Y:S05]  /*e100*/  CALL.REL.NOINC `($__internal_2_$__cuda_sm70_shflsync_bfly_p) ;  /* 0x00000f3000007944 */ /* 0x022fea0003c00000 */
[----:B------:R-:W2:Y:S01]  /*e110*/  LDL.LU R0, [R1] ;  /* 0x0000000001007983 */ /* 0x000ea20000300800 */
[----:B------:R-:W-:Y:S02]  /*e120*/  MOV R5, 0x1 ;  /* 0x0000000100057802 */ /* 0x000fe40000000f00 */
[----:B------:R-:W-:Y:S01]  /*e130*/  MOV R4, 0xe170 ;  /* 0x0000e17000047802 */ /* 0x000fe20000000f00 */
[----:B--2---:R-:W-:-:S05]  /*e140*/  FADD.FTZ R3, R0, R2 ;  /* 0x0000000200037221 */ /* 0x004fca0000010000 */
[----:B------:R-:W-:Y:S02]  /*e150*/  MOV R2, R3 ;  /* 0x0000000300027202 */ /* 0x000fe40000000f00 */
[----:B------:R-:W-:Y:S05]  /*e160*/  CALL.REL.NOINC `($__internal_2_$__cuda_sm70_shflsync_bfly_p) ;  /* 0x00000ed000007944 */ /* 0x000fea0003c00000 */
[----:B------:R-:W-:Y:S02]  /*e170*/  FADD.FTZ R0, R3, R2 ;  /* 0x0000000203007221 */ /* 0x000fe40000010000 */
[----:B------:R1:W5:Y:S01]  /*e180*/  LDL R2, [R1+0x4] ;  /* 0x0000040001027983 */ /* 0x0003620000100800 */
[----:B------:R-:W-:Y:S02]  /*e190*/  MOV R5, 0x2 ;  /* 0x0000000200057802 */ /* 0x000fe40000000f00 */
[----:B------:R-:W-:Y:S02]  /*e1a0*/  MOV R4, 0xe1c0 ;  /* 0x0000e1c000047802 */ /* 0x000fe40000000f00 */
[----:B-1---5:R-:W-:Y:S05]  /*e1b0*/  CALL.REL.NOINC `($__internal_2_$__cuda_sm70_shflsync_bfly_p) ;  /* 0x00000e8000007944 */ /* 0x022fea0003c00000 */
[----:B------:R-:W2:Y:S01]  /*e1c0*/  LDL.LU R3, [R1+0x4] ;  /* 0x0000040001037983 */ /* 0x000ea20000300800 */
[----:B------:R-:W-:Y:S02]  /*e1d0*/  MOV R5, 0x1 ;  /* 0x0000000100057802 */ /* 0x000fe40000000f00 */
[----:B------:R-:W-:Y:S01]  /*e1e0*/  MOV R4, 0xe220 ;  /* 0x0000e22000047802 */ /* 0x000fe20000000f00 */
[----:B--2---:R-:W-:-:S05]  /*e1f0*/  FADD.FTZ R3, R3, R2 ;  /* 0x0000000203037221 */ /* 0x004fca0000010000 */
[----:B------:R-:W-:Y:S02]  /*e200*/  MOV R2, R3 ;  /* 0x0000000300027202 */ /* 0x000fe40000000f00 */
[----:B------:R-:W-:Y:S05]  /*e210*/  CALL.REL.NOINC `($__internal_2_$__cuda_sm70_shflsync_bfly_p) ;  /* 0x00000e2000007944 */ /* 0x000fea0003c00000 */
[----:B------:R-:W-:Y:S01]  /*e220*/  MOV R4, R2 ;  /* 0x0000000200047202 */ /* 0x000fe20000000f00 */
[----:B------:R-:W-:Y:S05]  /*e230*/  BRA `(.L_x_208) ;  /* 0xffffbbf000007947 */ /* 0x000fea000383ffff */
.L_x_152:
[----:B-1234-:R-:W-:Y:S01]  /*e240*/  IMAD.MOV.U32 R5, RZ, RZ, R7 ;  /* 0x000000ffff057224 */ /* 0x01efe200078e0007 */
[----:B------:R-:W-:Y:S01]  /*e250*/  MOV R3, RZ ;  /* 0x000000ff00037202 */ /* 0x000fe20000000f00 */
[----:B------:R-:W-:Y:S01]  /*e260*/  IMAD.MOV.U32 R0, RZ, RZ, 0x181f ;  /* 0x0000181fff007424 */ /* 0x000fe200078e00ff */
[----:B------:R-:W-:Y:S02]  /*e270*/  MOV R2, 0xe290 ;  /* 0x0000e29000027802 */ /* 0x000fe40000000f00 */
[----:B------:R-:W-:Y:S05]  /*e280*/  CALL.REL.NOINC `($__internal_3_$__cuda_sm70_shflsync_idx_p) ;  /* 0x00000df000007944 */ /* 0x000fea0003c00000 */
[----:B------:R-:W-:Y:S01]  /*e290*/  MOV R9, R0 ;  /* 0x0000000000097202 */ /* 0x000fe20000000f00 */
[----:B------:R-:W-:Y:S05]  /*e2a0*/  BRA `(.L_x_209) ;  /* 0xffffd04000007947 */ /* 0x000fea000383ffff */
.L_x_153:
[----:B------:R-:W-:Y:S01]  /*e2b0*/  IMAD.MOV.U32 R5, RZ, RZ, R8 ;  /* 0x000000ffff057224 */ /* 0x000fe200078e0008 */
[----:B------:R-:W-:Y:S01]  /*e2c0*/  MOV R3, RZ ;  /* 0x000000ff00037202 */ /* 0x000fe20000000f00 */
[----:B------:R-:W-:Y:S01]  /*e2d0*/  IMAD.MOV.U32 R0, RZ, RZ, 0x181f ;  /* 0x0000181fff007424 */ /* 0x000fe200078e00ff */
[----:B------:R-:W-:Y:S02]  /*e2e0*/  MOV R2, 0xe300 ;  /* 0x0000e30000027802 */ /* 0x000fe40000000f00 */
[----:B-12---:R-:W-:Y:S05]  /*e2f0*/  CALL.REL.NOINC `($__internal_3_$__cuda_sm70_shflsync_idx_p) ;  /* 0x00000d8000007944 */ /* 0x006fea0003c00000 */
[----:B------:R-:W-:Y:S05]  /*e300*/  BRA `(.L_x_210) ;  /* 0xffffd00000007947 */ /* 0x000fea000383ffff */
.L_x_156:
[----:B--2---:R-:W-:Y:S01]  /*e310*/  IMAD.MOV.U32 R5, RZ, RZ, R7 ;  /* 0x000000ffff057224 */ /* 0x004fe200078e0007 */
[----:B------:R-:W-:Y:S01]  /*e320*/  MOV R3, 0x1 ;  /* 0x0000000100037802 */ /* 0x000fe20000000f00 */
[----:B----4-:R-:W-:Y:S01]  /*e330*/  IMAD.MOV.U32 R0, RZ, RZ, 0x181f ;  /* 0x0000181fff007424 */ /* 0x010fe200078e00ff */
[----:B------:R-:W-:-:S02]  /*e340*/  MOV R2, 0xe360 ;  /* 0x0000e36000027802 */ /* 0x000fc40000000f00 */
[----:B-1-3--:R-:W-:Y:S05]  /*e350*/  CALL.REL.NOINC `($__internal_3_$__cuda_sm70_shflsync_idx_p) ;  /* 0x00000d2000007944 */ /* 0x00afea0003c00000 */
[----:B------:R-:W-:Y:S01]  /*e360*/  IMAD.MOV.U32 R9, RZ, RZ, R0 ;  /* 0x000000ffff097224 */ /* 0x000fe200078e0000 */
[----:B------:R-:W-:Y:S01]  /*e370*/  MOV R3, 0x1 ;  /* 0x0000000100037802 */ /* 0x000fe20000000f00 */
[----:B------:R-:W-:Y:S01]  /*e380*/  IMAD.MOV.U32 R5, RZ, RZ, R8 ;  /* 0x000000ffff057224 */ /* 0x000fe200078e0008 */
[----:B------:R-:W-:-:S02]  /*e390*/  MOV R0, 0x181f ;  /* 0x0000181f00007802 */ /* 0x000fc40000000f00 */
[----:B------:R-:W-:Y:S02]  /*e3a0*/  MOV R2, 0xe3c0 ;  /* 0x0000e3c000027802 */ /* 0x000fe40000000f00 */
[----:B------:R-:W-:Y:S05]  /*e3b0*/  CALL.REL.NOINC `($__internal_3_$__cuda_sm70_shflsync_idx_p) ;  /* 0x00000cc000007944 */ /* 0x000fea0003c00000 */
[----:B------:R-:W-:Y:S05]  /*e3c0*/  BRA `(.L_x_211) ;  /* 0xffffd05000007947 */ /* 0x000fea000383ffff */
.L_x_159:
[----:B-1----:R-:W-:Y:S01]  /*e3d0*/  IMAD.MOV.U32 R5, RZ, RZ, R7 ;  /* 0x000000ffff057224 */ /* 0x002fe200078e0007 */
[----:B------:R-:W-:Y:S01]  /*e3e0*/  MOV R3, 0x2 ;  /* 0x0000000200037802 */ /* 0x000fe20000000f00 */
[----:B----4-:R-:W-:Y:S01]  /*e3f0*/  IMAD.MOV.U32 R0, RZ, RZ, 0x181f ;  /* 0x0000181fff007424 */ /* 0x010fe200078e00ff */
[----:B------:R-:W-:Y:S02]  /*e400*/  MOV R2, 0xe420 ;  /* 0x0000e42000027802 */ /* 0x000fe40000000f00 */
[----:B--23--:R-:W-:Y:S05]  /*e410*/  CALL.REL.NOINC `($__internal_3_$__cuda_sm70_shflsync_idx_p) ;  /* 0x00000c6000007944 */ /* 0x00cfea0003c00000 */
[----:B------:R-:W-:Y:S01]  /*e420*/  MOV R9, R0 ;  /* 0x0000000000097202 */ /* 0x000fe20000000f00 */
[----:B------:R-:W-:Y:S05]  /*e430*/  BRA `(.L_x_212) ;  /* 0xffffd0f000007947 */ /* 0x000fea000383ffff */
.L_x_160:
[----:B------:R-:W-:Y:S01]  /*e440*/  IMAD.MOV.U32 R5, RZ, RZ, R8 ;  /* 0x000000ffff057224 */ /* 0x000fe200078e0008 */
[----:B------:R-:W-:Y:S01]  /*e450*/  MOV R3, 0x2 ;  /* 0x0000000200037802 */ /* 0x000fe20000000f00 */
[----:B----4-:R-:W-:Y:S01]  /*e460*/  IMAD.MOV.U32 R0, RZ, RZ, 0x181f ;  /* 0x0000181fff007424 */ /* 0x010fe200078e00ff */
[----:B------:R-:W-:Y:S02]  /*e470*/  MOV R2, 0xe490 ;  /* 0x0000e49000027802 */ /* 0x000fe40000000f00 */
[----:B-123--:R-:W-:Y:S05]  /*e480*/  CALL.REL.NOINC `($__internal_3_$__cuda_sm70_shflsync_idx_p) ;  /* 0x00000bf000007944 */ /* 0x00efea0003c00000 */
[----:B------:R-:W-:Y:S05]  /*e490*/  BRA `(.L_x_213) ;  /* 0xffffd0b000007947 */ /* 0x000fea000383ffff */
.L_x_163:
[----:B-1----:R-:W-:Y:S01]  /*e4a0*/  IMAD.MOV.U32 R5, RZ, RZ, R7 ;  /* 0x000000ffff057224 */ /* 0x002fe200078e0007 */
[----:B------:R-:W-:Y:S01]  /*e4b0*/  MOV R3, 0x3 ;  /* 0x0000000300037802 */ /* 0x000fe20000000f00 */
[----:B------:R-:W-:Y:S01]  /*e4c0*/  IMAD.MOV.U32 R0, RZ, RZ, 0x181f ;  /* 0x0000181fff007424 */ /* 0x000fe200078e00ff */
[----:B------:R-:W-:-:S02]  /*e4d0*/  MOV R2, 0xe4f0 ;  /* 0x0000e4f000027802 */ /* 0x000fc40000000f00 */
[----:B--234-:R-:W-:Y:S05]  /*e4e0*/  CALL.REL.NOINC `($__internal_3_$__cuda_sm70_shflsync_idx_p) ;  /* 0x00000b9000007944 */ /* 0x01cfea0003c00000 */
[----:B------:R-:W-:Y:S01]  /*e4f0*/  IMAD.MOV.U32 R7, RZ, RZ, R0 ;  /* 0x000000ffff077224 */ /* 0x000fe200078e0000 */
[----:B------:R-:W-:Y:S01]  /*e500*/  MOV R3, 0x3 ;  /* 0x0000000300037802 */ /* 0x000fe20000000f00 */
[----:B------:R-:W-:Y:S01]  /*e510*/  IMAD.MOV.U32 R5, RZ, RZ, R8 ;  /* 0x000000ffff057224 */ /* 0x000fe200078e0008 */
[----:B------:R-:W-:-:S02]  /*e520*/  MOV R0, 0x181f ;  /* 0x0000181f00007802 */ /* 0x000fc40000000f00 */
[----:B------:R-:W-:Y:S02]  /*e530*/  MOV R2, 0xe550 ;  /* 0x0000e55000027802 */ /* 0x000fe40000000f00 */
[----:B------:R-:W-:Y:S05]  /*e540*/  CALL.REL.NOINC `($__internal_3_$__cuda_sm70_shflsync_idx_p) ;  /* 0x00000b3000007944 */ /* 0x000fea0003c00000 */
[----:B------:R-:W-:Y:S05]  /*e550*/  BRA `(.L_x_214) ;  /* 0xffffd11000007947 */ /* 0x000fea000383ffff */
.L_x_165:
[----:B------:R-:W-:Y:S01]  /*e560*/  IMAD.MOV.U32 R5, RZ, RZ, R14 ;  /* 0x000000ffff057224 */ /* 0x000fe200078e000e */
[----:B------:R-:W-:Y:S01]  /*e570*/  MOV R3, RZ ;  /* 0x000000ff00037202 */ /* 0x000fe20000000f00 */
[----:B------:R-:W-:Y:S01]  /*e580*/  IMAD.MOV.U32 R0, RZ, RZ, 0x1c1f ;  /* 0x00001c1fff007424 */ /* 0x000fe200078e00ff */
[----:B------:R-:W-:Y:S02]  /*e590*/  MOV R2, 0xe5b0 ;  /* 0x0000e5b000027802 */ /* 0x000fe40000000f00 */
[----:B------:R-:W-:Y:S05]  /*e5a0*/  CALL.REL.NOINC `($__internal_3_$__cuda_sm70_shflsync_idx_p) ;  /* 0x00000ad000007944 */ /* 0x000fea0003c00000 */
[----:B------:R-:W-:Y:S01]  /*e5b0*/  MOV R4, R0 ;  /* 0x0000000000047202 */ /* 0x000fe20000000f00 */
[----:B------:R-:W-:Y:S05]  /*e5c0*/  BRA `(.L_x_215) ;  /* 0xffffd3b000007947 */ /* 0x000fea000383ffff */
.L_x_166:
[----:B------:R-:W-:Y:S01]  /*e5d0*/  IMAD.MOV.U32 R5, RZ, RZ, R28 ;  /* 0x000000ffff057224 */ /* 0x000fe200078e001c */
[----:B------:R-:W-:Y:S01]  /*e5e0*/  MOV R3, RZ ;  /* 0x000000ff00037202 */ /* 0x000fe20000000f00 */
[----:B------:R-:W-:Y:S01]  /*e5f0*/  IMAD.MOV.U32 R0, RZ, RZ, 0x1c1f ;  /* 0x00001c1fff007424 */ /* 0x000fe200078e00ff */
[----:B------:R-:W-:Y:S02]  /*e600*/  MOV R2, 0xe620 ;  /* 0x0000e62000027802 */ /* 0x000fe40000000f00 */
[----:B-12---:R-:W-:Y:S05]  /*e610*/  CALL.REL.NOINC `($__internal_3_$__cuda_sm70_shflsync_idx_p) ;  /* 0x00000a6000007944 */ /* 0x006fea0003c00000 */
[----:B------:R-:W-:Y:S05]  /*e620*/  BRA `(.L_x_216) ;  /* 0xffffd37000007947 */ /* 0x000fea000383ffff */
.L_x_169:
[----:B------:R-:W-:Y:S01]  /*e630*/  IMAD.MOV.U32 R5, RZ, RZ, R14 ;  /* 0x000000ffff057224 */ /* 0x000fe200078e000e */
[----:B----4-:R-:W-:Y:S01]  /*e640*/  MOV R3, 0x1 ;  /* 0x0000000100037802 */ /* 0x010fe20000000f00 */
[----:B------:R-:W-:Y:S01]  /*e650*/  IMAD.MOV.U32 R0, RZ, RZ, 0x1c1f ;  /* 0x00001c1fff007424 */ /* 0x000fe200078e00ff */
[----:B------:R-:W-:-:S02]  /*e660*/  MOV R2, 0xe680 ;  /* 0x0000e68000027802 */ /* 0x000fc40000000f00 */
[----:B-123--:R-:W-:Y:S05]  /*e670*/  CALL.REL.NOINC `($__internal_3_$__cuda_sm70_shflsync_idx_p) ;  /* 0x00000a0000007944 */ /* 0x00efea0003c00000 */
[----:B------:R-:W-:Y:S01]  /*e680*/  IMAD.MOV.U32 R4, RZ, RZ, R0 ;  /* 0x000000ffff047224 */ /* 0x000fe200078e0000 */
[----:B------:R-:W-:Y:S01]  /*e690*/  MOV R3, 0x1 ;  /* 0x0000000100037802 */ /* 0x000fe20000000f00 */
[----:B------:R-:W-:Y:S01]  /*e6a0*/  IMAD.MOV.U32 R5, RZ, RZ, R28 ;  /* 0x000000ffff057224 */ /* 0x000fe200078e001c */
[----:B------:R-:W-:-:S02]  /*e6b0*/  MOV R0, 0x1c1f ;  /* 0x00001c1f00007802 */ /* 0x000fc40000000f00 */
[----:B------:R-:W-:Y:S02]  /*e6c0*/  MOV R2, 0xe6e0 ;  /* 0x0000e6e000027802 */ /* 0x000fe40000000f00 */
[----:B------:R-:W-:Y:S05]  /*e6d0*/  CALL.REL.NOINC `($__internal_3_$__cuda_sm70_shflsync_idx_p) ;  /* 0x000009a000007944 */ /* 0x000fea0003c00000 */
[----:B------:R-:W-:Y:S05]  /*e6e0*/  BRA `(.L_x_217) ;  /* 0xffffd91000007947 */ /* 0x000fea000383ffff */
.L_x_173:
[----:B------:R-:W-:Y:S01]  /*e6f0*/  IMAD.MOV.U32 R5, RZ, RZ, R6 ;  /* 0x000000ffff057224 */ /* 0x000fe200078e0006 */
[----:B------:R-:W-:Y:S01]  /*e700*/  MOV R3, RZ ;  /* 0x000000ff00037202 */ /* 0x000fe20000000f00 */
[----:B------:R-:W-:Y:S01]  /*e710*/  IMAD.MOV.U32 R0, RZ, RZ, 0x181f ;  /* 0x0000181fff007424 */ /* 0x000fe200078e00ff */
[----:B------:R-:W-:Y:S02]  /*e720*/  MOV R2, 0xe740 ;  /* 0x0000e74000027802 */ /* 0x000fe40000000f00 */
[----:B------:R-:W-:Y:S05]  /*e730*/  CALL.REL.NOINC `($__internal_3_$__cuda_sm70_shflsync_idx_p) ;  /* 0x0000094000007944 */ /* 0x000fea0003c00000 */
[----:B------:R-:W-:Y:S01]  /*e740*/  MOV R10, R0 ;  /* 0x00000000000a7202 */ /* 0x000fe20000000f00 */
[----:B------:R-:W-:Y:S05]  /*e750*/  BRA `(.L_x_218) ;  /* 0xffffe4d000007947 */ /* 0x000fea000383ffff */
.L_x_174:
[----:B------:R-:W-:Y:S01]  /*e760*/  IMAD.MOV.U32 R5, RZ, RZ, R9 ;  /* 0x000000ffff057224 */ /* 0x000fe200078e0009 */
[----:B------:R-:W-:Y:S01]  /*e770*/  MOV R3, RZ ;  /* 0x000000ff00037202 */ /* 0x000fe20000000f00 */
[----:B------:R-:W-:Y:S01]  /*e780*/  IMAD.MOV.U32 R0, RZ, RZ, 0x181f ;  /* 0x0000181fff007424 */ /* 0x000fe200078e00ff */
[----:B------:R-:W-:Y:S02]  /*e790*/  MOV R2, 0xe7b0 ;  /* 0x0000e7b000027802 */ /* 0x000fe40000000f00 */
[----:B-12---:R-:W-:Y:S05]  /*e7a0*/  CALL.REL.NOINC `($__internal_3_$__cuda_sm70_shflsync_idx_p) ;  /* 0x000008d000007944 */ /* 0x006fea0003c00000 */
[----:B------:R-:W-:Y:S05]  /*e7b0*/  BRA `(.L_x_219) ;  /* 0xffffe49000007947 */ /* 0x000fea000383ffff */
.L_x_177:
        /* <DEDUP_REMOVED lines=12> */
.L_x_180:
[----:B-1----:R-:W-:Y:S01]  /*e880*/  IMAD.MOV.U32 R5, RZ, RZ, R6 ;  /* 0x000000ffff057224 */ /* 0x002fe200078e0006 */
[----:B------:R-:W-:Y:S01]  /*e890*/  MOV R3, 0x2 ;  /* 0x0000000200037802 */ /* 0x000fe20000000f00 */
[----:B----4-:R-:W-:Y:S01]  /*e8a0*/  IMAD.MOV.U32 R0, RZ, RZ, 0x181f ;  /* 0x0000181fff007424 */ /* 0x010fe200078e00ff */
[----:B------:R-:W-:Y:S02]  /*e8b0*/  MOV R2, 0xe8d0 ;  /* 0x0000e8d000027802 */ /* 0x000fe40000000f00 */
[----:B--23--:R-:W-:Y:S05]  /*e8c0*/  CALL.REL.NOINC `($__internal_3_$__cuda_sm70_shflsync_idx_p) ;  /* 0x000007b000007944 */ /* 0x00cfea0003c00000 */
[----:B------:R-:W-:Y:S01]  /*e8d0*/  MOV R10, R0 ;  /* 0x00000000000a7202 */ /* 0x000fe20000000f00 */
[----:B------:R-:W-:Y:S05]  /*e8e0*/  BRA `(.L_x_221) ;  /* 0xffffe59000007947 */ /* 0x000fea000383ffff */
.L_x_181:
[----:B------:R-:W-:Y:S01]  /*e8f0*/  IMAD.MOV.U32 R5, RZ, RZ, R9 ;  /* 0x000000ffff057224 */ /* 0x000fe200078e0009 */
[----:B------:R-:W-:Y:S01]  /*e900*/  MOV R3, 0x2 ;  /* 0x0000000200037802 */ /* 0x000fe20000000f00 */
[----:B----4-:R-:W-:Y:S01]  /*e910*/  IMAD.MOV.U32 R0, RZ, RZ, 0x181f ;  /* 0x0000181fff007424 */ /* 0x010fe200078e00ff */
[----:B------:R-:W-:Y:S02]  /*e920*/  MOV R2, 0xe940 ;  /* 0x0000e94000027802 */ /* 0x000fe40000000f00 */
[----:B-123--:R-:W-:Y:S05]  /*e930*/  CALL.REL.NOINC `($__internal_3_$__cuda_sm70_shflsync_idx_p) ;  /* 0x0000074000007944 */ /* 0x00efea0003c00000 */
[----:B------:R-:W-:Y:S05]  /*e940*/  BRA `(.L_x_222) ;  /* 0xffffe55000007947 */ /* 0x000fea000383ffff */
.L_x_184:
        /* <DEDUP_REMOVED lines=12> */
.L_x_186:
[----:B------:R-:W-:Y:S01]  /*ea10*/  IMAD.MOV.U32 R5, RZ, RZ, R66 ;  /* 0x000000ffff057224 */ /* 0x000fe200078e0042 */
[----:B------:R-:W-:Y:S01]  /*ea20*/  MOV R3, RZ ;  /* 0x000000ff00037202 */ /* 0x000fe20000000f00 */
[----:B------:R-:W-:Y:S01]  /*ea30*/  IMAD.MOV.U32 R0, RZ, RZ, 0x1f ;  /* 0x0000001fff007424 */ /* 0x000fe200078e00ff */
[----:B------:R-:W-:Y:S02]  /*ea40*/  MOV R2, 0xea60 ;  /* 0x0000ea6000027802 */ /* 0x000fe40000000f00 */
[----:B--2---:R-:W-:Y:S05]  /*ea50*/  CALL.REL.NOINC `($__internal_3_$__cuda_sm70_shflsync_idx_p) ;  /* 0x0000062000007944 */ /* 0x004fea0003c00000 */
[----:B------:R-:W-:Y:S01]  /*ea60*/  MOV R9, R0 ;  /* 0x0000000000097202 */ /* 0x000fe20000000f00 */
[----:B------:R-:W-:Y:S05]  /*ea70*/  BRA `(.L_x_224) ;  /* 0xffffe71000007947 */ /* 0x000fea000383ffff */
.L_x_187:
[----:B------:R-:W-:Y:S01]  /*ea80*/  IMAD.MOV.U32 R5, RZ, RZ, R66 ;  /* 0x000000ffff057224 */ /* 0x000fe200078e0042 */
[----:B------:R-:W-:Y:S01]  /*ea90*/  MOV R3, 0x1 ;  /* 0x0000000100037802 */ /* 0x000fe20000000f00 */
[----:B------:R-:W-:Y:S01]  /*eaa0*/  IMAD.MOV.U32 R0, RZ, RZ, 0x1f ;  /* 0x0000001fff007424 */ /* 0x000fe200078e00ff */
[----:B------:R-:W-:Y:S02]  /*eab0*/  MOV R2, 0xead0 ;  /* 0x0000ead000027802 */ /* 0x000fe40000000f00 */
[----:B-12---:R-:W-:Y:S05]  /*eac0*/  CALL.REL.NOINC `($__internal_3_$__cuda_sm70_shflsync_idx_p) ;  /* 0x000005b000007944 */ /* 0x006fea0003c00000 */
[----:B------:R-:W-:Y:S01]  /*ead0*/  MOV R8, R0 ;  /* 0x0000000000087202 */ /* 0x000fe20000000f00 */
[----:B------:R-:W-:Y:S05]  /*eae0*/  BRA `(.L_x_225) ;  /* 0xffffe6c000007947 */ /* 0x000fea000383ffff */
.L_x_188:
[----:B------:R-:W-:Y:S02]  /*eaf0*/  MOV R2, 0x1 ;  /* 0x0000000100027802 */ /* 0x000fe40000000f00 */
[----:B------:R-:W-:-:S02]  /*eb00*/  MOV R3, 0xeb20 ;  /* 0x0000eb2000037802 */ /* 0x000fc40000000f00 */
[----:B-1234-:R-:W-:Y:S05]  /*eb10*/  CALL.REL.NOINC `($__internal_4_$__cuda_sm70_shflsync_up_p) ;  /* 0x000005b000007944 */ /* 0x01efea0003c00000 */
[----:B------:R-:W-:Y:S05]  /*eb20*/  BRA `(.L_x_226) ;  /* 0xffffe7b000007947 */ /* 0x000fea000383ffff */
.L_x_189:
[----:B------:R-:W-:Y:S02]  /*eb30*/  MOV R2, 0x2 ;  /* 0x0000000200027802 */ /* 0x000fe40000000f00 */
[----:B------:R-:W-:-:S02]  /*eb40*/  MOV R3, 0xeb60 ;  /* 0x0000eb6000037802 */ /* 0x000fc40000000f00 */
[----:B--2-4-:R-:W-:Y:S05]  /*eb50*/  CALL.REL.NOINC `($__internal_4_$__cuda_sm70_shflsync_up_p) ;  /* 0x0000057000007944 */ /* 0x014fea0003c00000 */
        /* <DEDUP_REMOVED lines=23> */
.L_x_193:
[----:B------:R-:W-:Y:S02]  /*ecd0*/  MOV R2, 0x1 ;  /* 0x0000000100027802 */ /* 0x000fe40000000f00 */
[----:B------:R-:W-:Y:S02]  /*ece0*/  MOV R3, 0xed00 ;  /* 0x0000ed0000037802 */ /* 0x000fe40000000f00 */
[----:B------:R-:W-:Y:S05]  /*ecf0*/  CALL.REL.NOINC `($__internal_4_$__cuda_sm70_shflsync_up_p) ;  /* 0x000003d000007944 */ /* 0x000fea0003c00000 */
[----:B------:R-:W-:Y:S01]  /*ed00*/  MOV R2, R4 ;  /* 0x0000000400027202 */ /* 0x000fe20000000f00 */
[----:B------:R-:W-:Y:S05]  /*ed10*/  BRA `(.L_x_228) ;  /* 0xffffe82000007947 */ /* 0x000fea000383ffff */
.L_x_194:
        /* <DEDUP_REMOVED lines=26> */
.L_x_196:
[----:B------:R-:W-:Y:S02]  /*eec0*/  SEL R0, RZ, 0x1, P0 ;  /* 0x00000001ff007807 */ /* 0x000fe40000000000 */
[----:B------:R-:W-:Y:S02]  /*eed0*/  MOV R2, 0xeef0 ;  /* 0x0000eef000027802 */ /* 0x000fe40000000f00 */
[----:B-1----:R-:W-:Y:S05]  /*eee0*/  CALL.REL.NOINC `($__internal_5_$__cuda_sm70_votesync_ballot) ;  /* 0x0000025000007944 */ /* 0x002fea0003c00000 */
[----:B------:R-:W-:Y:S01]  /*eef0*/  MOV R8, R0 ;  /* 0x0000000000087202 */ /* 0x000fe20000000f00 */
[----:B------:R-:W-:Y:S05]  /*ef00*/  BRA `(.L_x_230) ;  /* 0xffffe7c000007947 */ /* 0x000fea000383ffff */
.L_x_197:
[----:B------:R-:W-:Y:S01]  /*ef10*/  IMAD.MOV.U32 R5, RZ, RZ, R6 ;  /* 0x000000ffff057224 */ /* 0x000fe200078e0006 */
[----:B---3--:R-:W-:Y:S01]  /*ef20*/  MOV R3, R12 ;  /* 0x0000000c00037202 */ /* 0x008fe20000000f00 */
[----:B------:R-:W-:Y:S01]  /*ef30*/  IMAD.MOV.U32 R0, RZ, RZ, 0x1f ;  /* 0x0000001fff007424 */ /* 0x000fe200078e00ff */
[----:B------:R-:W-:Y:S02]  /*ef40*/  MOV R2, 0xef60 ;  /* 0x0000ef6000027802 */ /* 0x000fe40000000f00 */
[----:B-12---:R-:W-:Y:S05]  /*ef50*/  CALL.REL.NOINC `($__internal_3_$__cuda_sm70_shflsync_idx_p) ;  /* 0x0000012000007944 */ /* 0x006fea0003c00000 */
[----:B------:R-:W-:Y:S01]  /*ef60*/  IMAD.MOV.U32 R6, RZ, RZ, R0 ;  /* 0x000000ffff067224 */ /* 0x000fe200078e0000 */
[----:B------:R-:W-:Y:S01]  /*ef70*/  MOV R3, R12 ;  /* 0x0000000c00037202 */ /* 0x000fe20000000f00 */
[----:B------:R-:W-:Y:S01]  /*ef80*/  IMAD.MOV.U32 R5, RZ, RZ, R7 ;  /* 0x000000ffff057224 */ /* 0x000fe200078e0007 */
[----:B------:R-:W-:Y:S02]  /*ef90*/  MOV R0, 0x1f ;  /* 0x0000001f00007802 */ /* 0x000fe40000000f00 */
[----:B------:R-:W-:-:S02]  /*efa0*/  MOV R2, 0xefc0 ;  /* 0x0000efc000027802 */ /* 0x000fc40000000f00 */
[----:B------:R-:W-:Y:S05]  /*efb0*/  CALL.REL.NOINC `($__internal_3_$__cuda_sm70_shflsync_idx_p) ;  /* 0x000000c000007944 */ /* 0x000fea0003c00000 */
[----:B------:R-:W-:Y:S01]  /*efc0*/  MOV R7, R0 ;  /* 0x0000000000077202 */ /* 0x000fe20000000f00 */
[----:B------:R-:W-:Y:S05]  /*efd0*/  BRA `(.L_x_231) ;  /* 0xffffe73000007947 */ /* 0x000fea000383ffff */
.L_x_200:
[----:B------:R-:W-:Y:S01]  /*efe0*/  IMAD.MOV.U32 R5, RZ, RZ, R4 ;  /* 0x000000ffff057224 */ /* 0x000fe200078e0004 */
[----:B------:R-:W-:-:S02]  /*eff0*/  MOV R0, 0x1f ;  /* 0x0000001f00007802 */ /* 0x000fc40000000f00 */
[----:B------:R-:W-:Y:S02]  /*f000*/  MOV R2, 0xf020 ;  /* 0x0000f02000027802 */ /* 0x000fe40000000f00 */
[----:B-1234-:R-:W-:Y:S05]  /*f010*/  CALL.REL.NOINC `($__internal_3_$__cuda_sm70_shflsync_idx_p) ;  /* 0x0000006000007944 */ /* 0x01efea0003c00000 */
[----:B------:R-:W-:Y:S01]  /*f020*/  MOV R11, R0 ;  /* 0x00000000000b7202 */ /* 0x000fe20000000f00 */
[----:B------:R-:W-:Y:S05]  /*f030*/  BRA `(.L_x_199) ;  /* 0xffffe73000007947 */ /* 0x000fea000383ffff */
        .weak           $__internal_2_$__cuda_sm70_shflsync_bfly_p
        .type           $__internal_2_$__cuda_sm70_shflsync_bfly_p,@function
        .size           $__internal_2_$__cuda_sm70_shflsync_bfly_p,($__internal_3_$__cuda_sm70_shflsync_idx_p - $__internal_2_$__cuda_sm70_shflsync_bfly_p)
$__internal_2_$__cuda_sm70_shflsync_bfly_p:
[----:B------:R-:W-:Y:S04]  /*f040*/  WARPSYNC R6 ;  /* 0x0000000600007348 */ /* 0x000fe80003800000 */
[----:B------:R1:W2:Y:S02]  /*f050*/  SHFL.BFLY PT, R2, R2, R5, R7 ;  /* 0x0c00000502027389 */ /* 0x0002a400000e0007 */
[----:B-1----:R-:W-:-:S04]  /*f060*/  MOV R5, 0x0 ;  /* 0x0000000000057802 */ /* 0x002fc80000000f00 */
[----:B--2---:R-:W-:Y:S05]  /*f070*/  RET.REL.NODEC R4 `(_ZN7cutlass13device_kernelIN5flash19enable_sm80_to_sm89INS1_16FlashAttnFwdSm80INS1_25CollectiveMainloopFwdSm80ILi8ELi1ELb1EN4cute5tupleIJNS5_1CILi128EEENS7_ILi112EEES8_EEELi128ENS_10bfloat16_tEfNS_4arch4Sm80ELb0ELb0ELb1ELb1ELb0ELb0ELb1ELb1EEENS1_21CollectiveEpilogueFwdINS6_IJS8_S8_S9_EEENS6_IJNS7_ILi1EEESH_SH_EEESB_SD_Li256ELb1ELb1ELb1ELb0EEENS1_36VarlenDynamicPersistentTileSchedulerILi128ELi112ELi256ELi256ELb1ELb1ELb0ELb0ELb1ELb1EEEEEEEEEvNT_6ParamsE) ;  /* 0xffff0f8004007950 */ /* 0x004fea0003c3ffff */
        .weak           $__internal_3_$__cuda_sm70_shflsync_idx_p
        .type           $__internal_3_$__cuda_sm70_shflsync_idx_p,@function
        .size           $__internal_3_$__cuda_sm70_shflsync_idx_p,($__internal_4_$__cuda_sm70_shflsync_up_p - $__internal_3_$__cuda_sm70_shflsync_idx_p)
$__internal_3_$__cuda_sm70_shflsync_idx_p:
[----:B------:R-:W-:-:S04]  /*f080*/  MOV R67, 0xffffffff ;  /* 0xffffffff00437802 */ /* 0x000fc80000000f00 */
[----:B------:R-:W-:Y:S04]  /*f090*/  WARPSYNC R67 ;  /* 0x0000004300007348 */ /* 0x000fe80003800000 */
[----:B------:R1:W2:Y:S02]  /*f0a0*/  SHFL.IDX PT, R0, R5, R3, R0 ;  /* 0x0000000305007389 */ /* 0x0002a400000e0000 */
[----:B-1----:R-:W-:-:S04]  /*f0b0*/  MOV R3, 0x0 ;  /* 0x0000000000037802 */ /* 0x002fc80000000f00 */
[----:B--2---:R-:W-:Y:S05]  /*f0c0*/  RET.REL.NODEC R2 `(_ZN7cutlass13device_kernelIN5flash19enable_sm80_to_sm89INS1_16FlashAttnFwdSm80INS1_25CollectiveMainloopFwdSm80ILi8ELi1ELb1EN4cute5tupleIJNS5_1CILi128EEENS7_ILi112EEES8_EEELi128ENS_10bfloat16_tEfNS_4arch4Sm80ELb0ELb0ELb1ELb1ELb0ELb0ELb1ELb1EEENS1_21CollectiveEpilogueFwdINS6_IJS8_S8_S9_EEENS6_IJNS7_ILi1EEESH_SH_EEESB_SD_Li256ELb1ELb1ELb1ELb0EEENS1_36VarlenDynamicPersistentTileSchedulerILi128ELi112ELi256ELi256ELb1ELb1ELb0ELb0ELb1ELb1EEEEEEEEEvNT_6ParamsE) ;  /* 0xffff0f3002007950 */ /* 0x004fea0003c3ffff */
        .weak           $__internal_4_$__cuda_sm70_shflsync_up_p
        .type           $__internal_4_$__cuda_sm70_shflsync_up_p,@function
        .size           $__internal_4_$__cuda_sm70_shflsync_up_p,($__internal_5_$__cuda_sm70_votesync_ballot - $__internal_4_$__cuda_sm70_shflsync_up_p)
$__internal_4_$__cuda_sm70_shflsync_up_p:
[----:B------:R-:W-:Y:S02]  /*f0d0*/  IMAD.MOV.U32 R4, RZ, RZ, RZ ;  /* 0x000000ffff047224 */ /* 0x000fe400078e00ff */
[----:B------:R-:W-:-:S04]  /*f0e0*/  IMAD.MOV.U32 R10, RZ, RZ, -0x1 ;  /* 0xffffffffff0a7424 */ /* 0x000fc800078e00ff */
[----:B------:R-:W-:Y:S04]  /*f0f0*/  WARPSYNC R10 ;  /* 0x0000000a00007348 */ /* 0x000fe80003800000 */
[----:B------:R1:W2:Y:S02]  /*f100*/  SHFL.UP PT, R4, R0, R2, R4 ;  /* 0x0400000200047389 */ /* 0x0002a400000e0004 */
[----:B-1----:R-:W-:Y:S02]  /*f110*/  MOV R2, R3 ;  /* 0x0000000300027202 */ /* 0x002fe40000000f00 */
[----:B------:R-:W-:-:S04]  /*f120*/  MOV R3, 0x0 ;  /* 0x0000000000037802 */ /* 0x000fc80000000f00 */
[----:B--2---:R-:W-:Y:S05]  /*f130*/  RET.REL.NODEC R2 `(_ZN7cutlass13device_kernelIN5flash19enable_sm80_to_sm89INS1_16FlashAttnFwdSm80INS1_25CollectiveMainloopFwdSm80ILi8ELi1ELb1EN4cute5tupleIJNS5_1CILi128EEENS7_ILi112EEES8_EEELi128ENS_10bfloat16_tEfNS_4arch4Sm80ELb0ELb0ELb1ELb1ELb0ELb0ELb1ELb1EEENS1_21CollectiveEpilogueFwdINS6_IJS8_S8_S9_EEENS6_IJNS7_ILi1EEESH_SH_EEESB_SD_Li256ELb1ELb1ELb1ELb0EEENS1_36VarlenDynamicPersistentTileSchedulerILi128ELi112ELi256ELi256ELb1ELb1ELb0ELb0ELb1ELb1EEEEEEEEEvNT_6ParamsE) ;  /* 0xffff0ec002007950 */ /* 0x004fea0003c3ffff */
        .weak           $__internal_5_$__cuda_sm70_votesync_ballot
        .type           $__internal_5_$__cuda_sm70_votesync_ballot,@function
        .size           $__internal_5_$__cuda_sm70_votesync_ballot,(.L_x_1342 - $__internal_5_$__cuda_sm70_votesync_ballot)
$__internal_5_$__cuda_sm70_votesync_ballot:
[----:B------:R-:W-:Y:S01]  /*f140*/  ISETP.NE.U32.AND P0, PT, R0, 0x1, PT ;  /* 0x000000010000780c */ /* 0x000fe20003f05070 */
[----:B------:R-:W-:-:S04]  /*f150*/  IMAD.MOV.U32 R3, RZ, RZ, -0x1 ;  /* 0xffffffffff037424 */ /* 0x000fc800078e00ff */
[----:B------:R-:W-:Y:S08]  /*f160*/  WARPSYNC R3 ;  /* 0x0000000300007348 */ /* 0x000ff00003800000 */
[----:B------:R-:W-:-:S04]  /*f170*/  VOTE.ANY R0, PT, !P0 ;  /* 0x0000000000007806 */ /* 0x000fc800040e0100 */
[----:B------:R-:W-:Y:S01]  /*f180*/  LOP3.LUT R0, R0, R3, RZ, 0xc0, !PT ;  /* 0x0000000300007212 */ /* 0x000fe200078ec0ff */
[----:B------:R-:W-:-:S04]  /*f190*/  IMAD.MOV.U32 R3, RZ, RZ, 0x0 ;  /* 0x00000000ff037424 */ /* 0x000fc800078e00ff */
[----:B------:R-:W-:Y:S05]  /*f1a0*/  RET.REL.NODEC R2 `(_ZN7cutlass13device_kernelIN5flash19enable_sm80_to_sm89INS1_16FlashAttnFwdSm80INS1_25CollectiveMainloopFwdSm80ILi8ELi1ELb1EN4cute5tupleIJNS5_1CILi128EEENS7_ILi112EEES8_EEELi128ENS_10bfloat16_tEfNS_4arch4Sm80ELb0ELb0ELb1ELb1ELb0ELb0ELb1ELb1EEENS1_21CollectiveEpilogueFwdINS6_IJS8_S8_S9_EEENS6_IJNS7_ILi1EEESH_SH_EEESB_SD_Li256ELb1ELb1ELb1ELb0EEENS1_36VarlenDynamicPersistentTileSchedulerILi128ELi112ELi256ELi256ELb1ELb1ELb0ELb0ELb1ELb1EEEEEEEEEvNT_6ParamsE) ;  /* 0xffff0e5002007950 */ /* 0x000fea0003c3ffff */
.L_x_232:
        /* <DEDUP_REMOVED lines=13> */
.L_x_1342:


//--------------------- .text._ZN7cutlass13device_kernelIN5flash19enable_sm80_to_sm89INS1_16FlashAttnFwdSm80INS1_25CollectiveMainloopFwdSm80ILi8ELi1ELb1EN4cute5tupleIJNS5_1CILi128EEENS7_ILi112EEES8_EEELi128ENS_10bfloat16_tEfNS_4arch4Sm80ELb0ELb0ELb1ELb1ELb0ELb1ELb1ELb1EEENS1_21CollectiveEpilogueFwdINS6_IJS8_S8_S9_EEENS6_IJNS7_ILi1EEESH_SH_EEESB_SD_Li256ELb1ELb1ELb1ELb0EEENS1_36VarlenDynamicPersistentTileSchedulerILi128ELi112ELi256ELi256ELb1ELb1ELb0ELb0ELb1ELb1EEEEEEEEEvNT_6ParamsE --------------------------
	.section	.text._ZN7cutlass13device_kernelIN5flash19enable_sm80_to_sm89INS1_16FlashAttnFwdSm80INS1_25CollectiveMainloopFwdSm80ILi8ELi1ELb1EN4cute5tupleIJNS5_1CILi128EEENS7_ILi112EEES8_EEELi128ENS_10bfloat16_tEfNS_4arch4Sm80ELb0ELb0ELb1ELb1ELb0ELb1ELb1ELb1EEENS1_21CollectiveEpilogueFwdINS6_IJS8_S8_S9_EEENS6_IJNS7_ILi1EEESH_SH_EEESB_SD_Li256ELb1ELb1ELb1ELb0EEENS1_36VarlenDynamicPersistentTileSchedulerILi128ELi112ELi256ELi256ELb1ELb1ELb0ELb0ELb1ELb1EEEEEEEEEvNT_6ParamsE,"ax",@progbits
	.sectioninfo	@"SHI_REGISTERS=255"
	.align	128
.text._ZN7cutlass13device_kernelIN5flash19enable_sm80_to_sm89INS1_16FlashAttnFwdSm80INS1_25CollectiveMainloopFwdSm80ILi8ELi1ELb1EN4cute5tupleIJNS5_1CILi128EEENS7_ILi112EEES8_EEELi128ENS_10bfloat16_tEfNS_4arch4Sm80ELb0ELb0ELb1ELb1ELb0ELb1ELb1ELb1EEENS1_21CollectiveEpilogueFwdINS6_IJS8_S8_S9_EEENS6_IJNS7_ILi1EEESH_SH_EEESB_SD_Li256ELb1ELb1ELb1ELb0EEENS1_36VarlenDynamicPersistentTileSchedulerILi128ELi112ELi256ELi256ELb1ELb1ELb0ELb0ELb1ELb1EEEEEEEEEvNT_6ParamsE:
        .type           _ZN7cutlass13device_kernelIN5flash19enable_sm80_to_sm89INS1_16FlashAttnFwdSm80INS1_25CollectiveMainloopFwdSm80ILi8ELi1ELb1EN4cute5tupleIJNS5_1CILi128EEENS7_ILi112EEES8_EEELi128ENS_10bfloat16_tEfNS_4arch4Sm80ELb0ELb0ELb1ELb1ELb0ELb1ELb1ELb1EEENS1_21CollectiveEpilogueFwdINS6_IJS8_S8_S9_EEENS6_IJNS7_ILi1EEESH_SH_EEESB_SD_Li256ELb1ELb1ELb1ELb0EEENS1_36VarlenDynamicPersistentTileSchedulerILi128ELi112ELi256ELi256ELb1ELb1ELb0ELb0ELb1ELb1EEEEEEEEEvNT_6ParamsE,@function
        .size           _ZN7cutlass13device_kernelIN5flash19enable_sm80_to_sm89INS1_16FlashAttnFwdSm80INS1_25CollectiveMainloopFwdSm80ILi8ELi1ELb1EN4cute5tupleIJNS5_1CILi128EEENS7_ILi112EEES8_EEELi128ENS_10bfloat16_tEfNS_4arch4Sm80ELb0ELb0ELb1ELb1ELb0ELb1ELb1ELb1EEENS1_21CollectiveEpilogueFwdINS6_IJS8_S8_S9_EEENS6_IJNS7_ILi1EEESH_SH_EEESB_SD_Li256ELb1ELb1ELb1ELb0EEENS1_36VarlenDynamicPersistentTileSchedulerILi128ELi112ELi256ELi256ELb1ELb1ELb0ELb0ELb1ELb1EEEEEEEEEvNT_6ParamsE,(.L_x_1347 - _ZN7cutlass13device_kernelIN5flash19enable_sm80_to_sm89INS1_16FlashAttnFwdSm80INS1_25CollectiveMainloopFwdSm80ILi8ELi1ELb1EN4cute5tupleIJNS5_1CILi128EEENS7_ILi112EEES8_EEELi128ENS_10bfloat16_tEfNS_4arch4Sm80ELb0ELb0ELb1ELb1ELb0ELb1ELb1ELb1EEENS1_21CollectiveEpilogueFwdINS6_IJS8_S8_S9_EEENS6_IJNS7_ILi1EEESH_SH_EEESB_SD_Li256ELb1ELb1ELb1ELb0EEENS1_36VarlenDynamicPersistentTileSchedulerILi128ELi112ELi256ELi256ELb1ELb1ELb0ELb0ELb1ELb1EEEEEEEEEvNT_6ParamsE)
        .other          _ZN7cutlass13device_kernelIN5flash19enable_sm80_to_sm89INS1_16FlashAttnFwdSm80INS1_25CollectiveMainloopFwdSm80ILi8ELi1ELb1EN4cute5tupleIJNS5_1CILi128EEENS7_ILi112EEES8_EEELi128ENS_10bfloat16_tEfNS_4arch4Sm80ELb0ELb0ELb1ELb1ELb0ELb1ELb1ELb1EEENS1_21CollectiveEpilogueFwdINS6_IJS8_S8_S9_EEENS6_IJNS7_ILi1EEESH_SH_EEESB_SD_Li256ELb1ELb1ELb1ELb0EEENS1_36VarlenDynamicPersistentTileSchedulerILi128ELi112ELi256ELi256ELb1ELb1ELb0ELb0ELb1ELb1EEEEEEEEEvNT_6ParamsE,@"STO_CUDA_ENTRY STV_DEFAULT"
_ZN7cutlass13device_kernelIN5flash19enable_sm80_to_sm89INS1_16FlashAttnFwdSm80INS1_25CollectiveMainloopFwdSm80ILi8ELi1ELb1EN4cute5tupleIJNS5_1CILi128EEENS7_ILi112EEES8_EEELi128ENS_10bfloat16_tEfNS_4arch4Sm80ELb0ELb0ELb1ELb1ELb0ELb1ELb1ELb1EEENS1_21CollectiveEpilogueFwdINS6_IJS8_S8_S9_EEENS6_IJNS7_ILi1EEESH_SH_EEESB_SD_Li256ELb1ELb1ELb1ELb0EEENS1_36VarlenDynamicPersistentTileSchedulerILi128ELi112ELi256ELi256ELb1ELb1ELb0ELb0ELb1ELb1EEEEEEEEEvNT_6ParamsE:
        /* <DEDUP_REMOVED lines=15> */
[----:B------:R-:W-:-:S02]  /*00f0*/  IMAD.MOV.U32 R8, RZ, RZ, RZ ;  /* 0x000000ffff087224 */ /* 0x000fc400078e00ff */
[----:B-1----:R-:W-:Y:S01]  /*0100*/  IMAD.MOV.U32 R7, RZ, RZ, RZ ;  /* 0x000000ffff077224 */ /* 0x002fe200078e00ff */
        /* <DEDUP_REMOVED lines=13> */
[----:B------:R-:W-:Y:S02]  /*01e0*/  ISETP.GE.U32.AND P1, PT, R15, 0x10, PT ;  /* 0x000000100f00780c */ /* 0x000fe40003f26070 */
[----:B------:R-:W-:Y:S01]  /*01f0*/  MOV R10, RZ ;  /* 0x000000ff000a7202 */ /* 0x000fe20000000f00 */
[----:B--2---:R-:W-:-:S05]  /*0200*/  IMAD R4, R8, R7, RZ ;  /* 0x0000000708047224 */ /* 0x004fca00078e02ff */
[----:B------:R-:W2:Y:S02]  /*0210*/  SHFL.UP PT, R0, R4, 0x1, RZ ;  /* 0x0420000004007989 */ /* 0x000ea400000e00ff */
[----:B--2---:R-:W-:-:S05]  /*0220*/  SEL R0, R0, RZ, P5 ;  /* 0x000000ff00007207 */ /* 0x004fca0002800000 */
[----:B------:R-:W-:-:S05]  /*0230*/  IMAD.IADD R4, R4, 0x1, R0 ;  /* 0x0000000104047824 */ /* 0x000fca00078e0200 */
[----:B------:R-:W2:Y:S02]  /*0240*/  SHFL.UP PT, R0, R4, 0x2, RZ ;  /* 0x0440000004007989 */ /* 0x000ea400000e00ff */
[----:B--2---:R-:W-:-:S04]  /*0250*/  SEL R0, R0, RZ, P4 ;  /* 0x000000ff00007207 */ /* 0x004fc80002000000 */
[----:B------:R-:W-:-:S05]  /*0260*/  IADD3 R4, R4, R0, RZ ;  /* 0x0000000004047210 */ /* 0x000fca0007ffe0ff */
        /* <DEDUP_REMOVED lines=16> */
.L_x_238:
        /* <DEDUP_REMOVED lines=17> */
.L_x_396:
        /* <DEDUP_REMOVED lines=16> */
.L_x_397:
[----:B--2---:R-:W-:-:S05]  /*0580*/  IMAD R0, R0, c[0x0][0x538], RZ ;  /* 0x00014e0000007a24 */ /* 0x004fca00078e02ff */
[----:B------:R-:W-:-:S04]  /*0590*/  IADD3 R6, R0, R6, RZ ;  /* 0x0000000600067210 */ /* 0x000fc80007ffe0ff */
[----:B------:R-:W-:-:S13]  /*05a0*/  ISETP.GT.AND P0, PT, R6, UR4, PT ;  /* 0x0000000406007c0c */ /* 0x000fda000bf04270 */
[----:B-1----:R-:W-:Y:S05]  /*05b0*/  @!P0 BRA `(.L_x_238) ;  /* 0xfffffdb000008947 */ /* 0x002fea000383ffff */
.L_x_234:
[----:B------:R-:W-:-:S05]  /*05c0*/  IADD3 R13, -R0, R6, RZ ;  /* 0x00000006000d7210 */ /* 0x000fca0007ffe1ff */
[----:B------:R-:W-:-:S05]  /*05d0*/  IMAD R0, R4, c[0x0][0x538], R13 ;  /* 0x00014e0004007a24 */ /* 0x000fca00078e020d */
[----:B------:R-:W-:Y:S01]  /*05e0*/  ISETP.GT.AND P0, PT, R0, UR4, PT ;  /* 0x0000000400007c0c */ /* 0x000fe2000bf04270 */
[----:B------:R-:W-:-:S12]  /*05f0*/  BRA.DIV ~URZ, `(.L_x_239) ;  /* 0x000183827f007947 */ /* 0x000fd8000b800000 */
[----:B------:R-:W-:-:S04]  /*0600*/  VOTE.ANY R5, PT, !P0 ;  /* 0x0000000000057806 */ /* 0x000fc800040e0100 */
.L_x_398:
[----:B------:R1:W2:Y:S01]  /*0610*/  POPC R14, R5 ;  /* 0x00000005000e7309 */ /* 0x0002a20000000000 */
[----:B------:R-:W-:Y:S05]  /*0620*/  BRA.DIV ~URZ, `(.L_x_240) ;  /* 0x000183a27f007947 */ /* 0x000fea000b800000 */
[----:B--2---:R2:W3:Y:S01]  /*0630*/  SHFL.IDX PT, R12, R8, R14, 0x1f ;  /* 0x00001f0e080c7589 */ /* 0x0044e200000e0000 */
[----:B------:R-:W-:-:S03]  /*0640*/  MOV R6, RZ ;  /* 0x000000ff00067202 */ /* 0x000fc60000000f00 */
[----:B------:R2:W4:Y:S04]  /*0650*/  SHFL.IDX PT, R11, R7, R14, 0x1f ;  /* 0x00001f0e070b7589 */ /* 0x00052800000e0000 */
.L_x_399:
[----:B------:R-:W-:Y:S01]  /*0660*/  ISETP.NE.AND P0, PT, R5, RZ, PT ;  /* 0x000000ff0500720c */ /* 0x000fe20003f05270 */
[----:B------:R-:W-:-:S12]  /*0670*/  BSSY B0, `(.L_x_241) ;  /* 0x0000005000007945 */ /* 0x000fd80003800000 */
[----:B------:R-:W-:Y:S05]  /*0680*/  @!P0 BRA `(.L_x_242) ;  /* 0x0000003000008947 */ /* 0x000fea0003800000 */
[----:B------:R-:W-:Y:S01]  /*0690*/  IADD3 R3, R14, -0x1, RZ ;  /* 0xffffffff0e037810 */ /* 0x000fe20007ffe0ff */
[----:B------:R-:W-:Y:S05]  /*06a0*/  BRA.DIV ~URZ, `(.L_x_243) ;  /* 0x000184027f007947 */ /* 0x000fea000b800000 */
[----:B------:R1:W2:Y:S02]  /*06b0*/  SHFL.IDX PT, R6, R4, R3, 0x1f ;  /* 0x00001f0304067589 */ /* 0x0002a400000e0000 */
.L_x_242:
[----:B------:R-:W-:Y:S05]  /*06c0*/  BSYNC B0 ;  /* 0x0000000000007941 */ /* 0x000fea0003800000 */
.L_x_241:
[----:B---3--:R-:W-:Y:S01]  /*06d0*/  IABS R0, R12 ;  /* 0x0000000c00007213 */ /* 0x008fe20000000000 */
[----:B-12---:R-:W-:-:S04]  /*06e0*/  IMAD R4, R6, c[0x0][0x538], R13 ;  /* 0x00014e0006047a24 */ /* 0x006fc800078e020d */
[----:B------:R-:W-:Y:S01]  /*06f0*/  IMAD.MOV.U32 R5, RZ, RZ, R0 ;  /* 0x000000ffff057224 */ /* 0x000fe200078e0000 */
[----:B----4-:R-:W-:Y:S01]  /*0700*/  IABS R0, R11 ;  /* 0x0000000b00007213 */ /* 0x010fe20000000000 */
[----:B------:R1:W-:Y:S01]  /*0710*/  STL [R1+0x38], R4 ;  /* 0x0000380401007387 */ /* 0x0003e20000100800 */
[----:B------:R-:W-:Y:S01]  /*0720*/  IADD3 R9, -R4, UR4, RZ ;  /* 0x0000000404097c10 */ /* 0x000fe2000fffe1ff */
[----:B------:R-:W2:Y:S02]  /*0730*/  I2F.RP R2, R5 ;  /* 0x0000000500027306 */ /* 0x000ea40000209400 */
[----:B------:R-:W-:Y:S01]  /*0740*/  IMAD.MOV.U32 R7, RZ, RZ, R0 ;  /* 0x000000ffff077224 */ /* 0x000fe200078e0000 */
[----:B------:R-:W-:Y:S02]  /*0750*/  IABS R6, R9 ;  /* 0x0000000900067213 */ /* 0x000fe40000000000 */
[----:B------:R-:W-:-:S03]  /*0760*/  IABS R0, R12 ;  /* 0x0000000c00007213 */ /* 0x000fc60000000000 */
[----:B------:R-:W-:Y:S01]  /*0770*/  I2F.RP R8, R7 ;  /* 0x0000000700087306 */ /* 0x000fe20000209400 */
[----:B------:R-:W-:-:S07]  /*0780*/  IADD3 R0, RZ, -R0, RZ ;  /* 0x80000000ff007210 */ /* 0x000fce0007ffe0ff */
[----:B--2---:R-:W2:Y:S02]  /*0790*/  MUFU.RCP R2, R2 ;  /* 0x0000000200027308 */ /* 0x004ea40000001000 */
[----:B--2---:R-:W-:-:S06]  /*07a0*/  IADD3 R2, R2, 0xffffffe, RZ ;  /* 0x0ffffffe02027810 */ /* 0x004fcc0007ffe0ff */
[----:B------:R-:W2:Y:S02]  /*07b0*/  F2I.FTZ.U32.TRUNC.NTZ R3, R2 ;  /* 0x0000000200037305 */ /* 0x000ea4000021f000 */
[----:B--2---:R-:W-:-:S04]  /*07c0*/  IMAD.MOV R2, RZ, RZ, -R3 ;  /* 0x000000ffff027224 */ /* 0x004fc800078e0a03 */
[----:B-1----:R-:W-:Y:S02]  /*07d0*/  IMAD R4, R2, R5, RZ ;  /* 0x0000000502047224 */ /* 0x002fe400078e02ff */
        /* <DEDUP_REMOVED lines=52> */
.L_x_235:
[----:B------:R-:W-:Y:S01]  /*0b20*/  MOV R0, UR4 ;  /* 0x0000000400007c02 */ /* 0x000fe20008000f00 */
[----:B------:R-:W-:Y:S04]  /*0b30*/  STL [R1+0x3c], RZ ;  /* 0x00003cff01007387 */ /* 0x000fe80000100800 */
[----:B------:R-:W-:Y:S04]  /*0b40*/  STL [R1+0x40], RZ ;  /* 0x000040ff01007387 */ /* 0x000fe80000100800 */
[----:B------:R1:W-:Y:S02]  /*0b50*/  STL [R1+0x38], R0 ;  /* 0x0000380001007387 */ /* 0x0003e40000100800 */
[----:B-1----:R-:W-:-:S05]  /*0b60*/  MOV R0, c[0x0][0x53c] ;  /* 0x00014f0000007a02 */ /* 0x002fca0000000f00 */
[----:B------:R1:W-:Y:S02]  /*0b70*/  STL [R1+0x44], R0 ;  /* 0x0000440001007387 */ /* 0x0003e40000100800 */
.L_x_244:
        /* <DEDUP_REMOVED lines=8> */
.L_x_233:
[----:B------:R-:W2:Y:S02]  /*0c00*/  LDL R0, [R1+0x44] ;  /* 0x0000440001007983 */ /* 0x000ea40000100800 */
[----:B--2---:R-:W-:-:S13]  /*0c10*/  ISETP.GE.AND P0, PT, R0, c[0x0][0x53c], PT ;  /* 0x00014f0000007a0c */ /* 0x004fda0003f06270 */
[----:B------:R-:W-:Y:S05]  /*0c20*/  @P0 EXIT ;  /* 0x000000000000094d */ /* 0x000fea0003800000 */
[----:B------:R-:W2:Y:S02]  /*0c30*/  S2R R15, SR_TID.X ;  /* 0x00000000000f7919 */ /* 0x000ea40000002100 */
[----:B--2---:R-:W-:-:S04]  /*0c40*/  SHF.R.S32.HI R13, RZ, 0x1f, R15 ;  /* 0x0000001fff0d7819 */ /* 0x004fc8000001140f */
[CC--:B------:R-:W-:Y:S02]  /*0c50*/  LEA.HI R3, R13.reuse, R15.reuse, RZ, 0x4 ;  /* 0x0000000f0d037211 */ /* 0x0c0fe400078f20ff */
[CC--:B------:R-:W-:Y:S02]  /*0c60*/  LEA.HI R14, R13.reuse, R15.reuse, RZ, 0x3 ;  /* 0x0000000f0d0e7211 */ /* 0x0c0fe400078f18ff */
[----:B-1----:R-:W-:Y:S02]  /*0c70*/  SHF.R.S32.HI R4, RZ, 0x4, R3 ;  /* 0x00000004ff047819 */ /* 0x002fe40000011403 */
[----:B------:R-:W-:Y:S02]  /*0c80*/  LEA.HI R8, R13, R15, RZ, 0x2 ;  /* 0x0000000f0d087211 */ /* 0x000fe400078f10ff */
[----:B------:R-:W-:Y:S02]  /*0c90*/  LEA.HI R0, R3, R4, RZ, 0x1 ;  /* 0x0000000403007211 */ /* 0x000fe400078f08ff */
[----:B------:R-:W-:-:S02]  /*0ca0*/  SHF.R.S32.HI R229, RZ, 0x3, R14 ;  /* 0x00000003ffe57819 */ /* 0x000fc4000001140e */
[----:B------:R-:W-:Y:S02]  /*0cb0*/  LOP3.LUT R0, R0, 0xfffffffe, RZ, 0xc0, !PT ;  /* 0xfffffffe00007812 */ /* 0x000fe400078ec0ff */
[----:B------:R-:W-:Y:S02]  /*0cc0*/  LOP3.LUT R5, R14, 0xfffffff8, RZ, 0xc0, !PT ;  /* 0xfffffff80e057812 */ /* 0x000fe400078ec0ff */
[----:B------:R-:W-:Y:S01]  /*0cd0*/  SHF.R.S32.HI R6, RZ, 0x2, R8 ;  /* 0x00000002ff067819 */ /* 0x000fe20000011408 */
[----:B------:R-:W-:Y:S01]  /*0ce0*/  IMAD.IADD R12, R4, 0x1, -R0 ;  /* 0x00000001040c7824 */ /* 0x000fe200078e0a00 */
[----:B------:R-:W-:Y:S01]  /*0cf0*/  SHF.R.S32.HI R2, RZ, 0x1f, R8 ;  /* 0x0000001fff027819 */ /* 0x000fe20000011408 */
[----:B------:R-:W-:Y:S01]  /*0d00*/  IMAD.SHL.U32 R4, R229, 0x40, RZ ;  /* 0x00000040e5047824 */ /* 0x000fe200078e00ff */
[----:B------:R-:W-:Y:S01]  /*0d10*/  LOP3.LUT R0, R3, 0xfffffff0, RZ, 0xc0, !PT ;  /* 0xfffffff003007812 */ /* 0x000fe200078ec0ff */
[----:B------:R-:W-:Y:S01]  /*0d20*/  IMAD.IADD R16, R15, 0x1, -R5 ;  /* 0x000000010f107824 */ /* 0x000fe200078e0a05 */
[----:B------:R-:W-:-:S02]  /*0d30*/  LEA.HI R2, R2, R6, RZ, 0x3 ;  /* 0x0000000602027211 */ /* 0x000fc400078f18ff */
[----:B------:R-:W-:Y:S01]  /*0d40*/  LOP3.LUT R3, R4, 0x1c0, RZ, 0xc0, !PT ;  /* 0x000001c004037812 */ /* 0x000fe200078ec0ff */
[----:B------:R-:W-:Y:S01]  /*0d50*/  IMAD.SHL.U32 R209, R16, 0x8, RZ ;  /* 0x0000000810d17824 */ /* 0x000fe200078e00ff */
[----:B------:R-:W-:Y:S01]  /*0d60*/  LOP3.LUT R2, R2, 0xfffffff8, RZ, 0xc0, !PT ;  /* 0xfffffff802027812 */ /* 0x000fe200078ec0ff */
[----:B------:R-:W-:Y:S01]  /*0d70*/  IMAD.IADD R0, R15, 0x1, -R0 ;  /* 0x000000010f007824 */ /* 0x000fe200078e0a00 */
[----:B------:R-:W-:Y:S02]  /*0d80*/  SHF.R.U32.HI R5, RZ, 0x3, R3 ;  /* 0x00000003ff057819 */ /* 0x000fe40000011603 */
[----:B------:R-:W-:Y:S01]  /*0d90*/  LOP3.LUT R3, R3, 0x38, R209, 0xf8, !PT ;  /* 0x0000003803037812 */ /* 0x000fe200078ef8d1 */
[----:B------:R-:W-:Y:S01]  /*0da0*/  IMAD.IADD R2, R6, 0x1, -R2 ;  /* 0x0000000106027824 */ /* 0x000fe200078e0a02 */
[----:B------:R-:W-:Y:S02]  /*0db0*/  LEA.HI R6, R13, R15, RZ, 0x5 ;  /* 0x0000000f0d067211 */ /* 0x000fe400078f28ff */
[----:B------:R-:W-:-:S02]  /*0dc0*/  LOP3.LUT R4, R8, 0xfffffffc, RZ, 0xc0, !PT ;  /* 0xfffffffc08047812 */ /* 0x000fc400078ec0ff */
[----:B------:R-:W-:Y:S02]  /*0dd0*/  SHF.R.S32.HI R7, RZ, 0x1f, R0 ;  /* 0x0000001fff077819 */ /* 0x000fe40000011400 */
[----:B------:R-:W-:Y:S02]  /*0de0*/  LOP3.LUT R9, R3, R5, RZ, 0x3c, !PT ;  /* 0x0000000503097212 */ /* 0x000fe400078e3cff */
[----:B------:R-:W-:Y:S01]  /*0df0*/  SHF.R.S32.HI R3, RZ, 0x5, R6 ;  /* 0x00000005ff037819 */ /* 0x000fe20000011406 */
[----:B------:R-:W-:Y:S01]  /*0e00*/  IMAD.IADD R6, R15, 0x1, -R4 ;  /* 0x000000010f067824 */ /* 0x000fe200078e0a04 */
[----:B------:R-:W-:Y:S01]  /*0e10*/  LEA.HI R10, R7, R0, RZ, 0x3 ;  /* 0x00000000070a7211 */ /* 0x000fe200078f18ff */
[C---:B------:R-:W-:Y:S01]  /*0e20*/  IMAD.SHL.U32 R4, R2.reuse, 0x40, RZ ;  /* 0x0000004002047824 */ /* 0x040fe200078e00ff */
[----:B------:R-:W-:Y:S01]  /*0e30*/  R2P PR, R2, 0x6 ;  /* 0x0000000602007804 */ /* 0x000fe20000000000 */
[----:B------:R-:W-:Y:S01]  /*0e40*/  IMAD.SHL.U32 R11, R3, 0x400, RZ ;  /* 0x00000400030b7824 */ /* 0x000fe200078e00ff */
[----:B------:R-:W-:-:S02]  /*0e50*/  LOP3.LUT R5, R10, 0xfffffff8, RZ, 0xc0, !PT ;  /* 0xfffffff80a057812 */ /* 0x000fc400078ec0ff */
[----:B------:R-:W-:Y:S02]  /*0e60*/  LOP3.LUT R4, R4, 0x1c0, RZ, 0xc0, !PT ;  /* 0x000001c004047812 */ /* 0x000fe400078ec0ff */
[----:B------:R-:W-:Y:S01]  /*0e70*/  LOP3.LUT R3, R2, 0x1, RZ, 0xc0, !PT ;  /* 0x0000000102037812 */ /* 0x000fe200078ec0ff */
[----:B------:R-:W-:Y:S01]  /*0e80*/  IMAD.IADD R7, R0, 0x1, -R5 ;  /* 0x0000000100077824 */ /* 0x000fe200078e0a05 */
[----:B------:R-:W-:Y:S01]  /*0e90*/  LEA.HI R0, R4, R4, RZ, 0x1d ;  /* 0x0000000404007211 */ /* 0x000fe200078fe8ff */
[----:B------:R-:W-:Y:S01]  /*0ea0*/  IMAD R2, R6, 0x2, R11 ;  /* 0x0000000206027824 */ /* 0x000fe200078e020b */
[----:B------:R-:W-:Y:S01]  /*0eb0*/  ISETP.NE.U32.AND P0, PT, R3, 0x1, PT ;  /* 0x000000010300780c */ /* 0x000fe20003f05070 */
[----:B------:R-:W-:Y:S01]  /*0ec0*/  IMAD.SHL.U32 R3, R16, 0x40, RZ ;  /* 0x0000004010037824 */ /* 0x000fe200078e00ff */
[----:B------:R-:W-:Y:S01]  /*0ed0*/  LEA.HI R4, R13, R15, RZ, 0x6 ;  /* 0x0000000f0d047211 */ /* 0x000fe200078f30ff */
[----:B------:R-:W-:Y:S01]  /*0ee0*/  IMAD.IADD R8, R2, 0x1, R0 ;  /* 0x0000000102087824 */ /* 0x000fe200078e0200 */
[C---:B------:R-:W-:Y:S01]  /*0ef0*/  LOP3.LUT P4, RZ, R7.reuse, 0x2, RZ, 0xc0, !PT ;  /* 0x0000000207ff7812 */ /* 0x040fe2000788c0ff */
[----:B------:R-:W-:Y:S01]  /*0f00*/  IMAD.SHL.U32 R0, R7, 0x40, RZ ;  /* 0x0000004007007824 */ /* 0x000fe200078e00ff */
[----:B------:R-:W-:Y:S01]  /*0f10*/  LOP3.LUT R2, R3, 0x1c0, RZ, 0xc0, !PT ;  /* 0x000001c003027812 */ /* 0x000fe200078ec0ff */
[----:B------:R-:W-:Y:S01]  /*0f20*/  IMAD.SHL.U32 R3, R4, 0x8, RZ ;  /* 0x0000000804037824 */ /* 0x000fe200078e00ff */
[----:B------:R-:W-:Y:S01]  /*0f30*/  LOP3.LUT P3, RZ, R7, 0x4, RZ, 0xc0, !PT ;  /* 0x0000000407ff7812 */ /* 0x000fe2000786c0ff */
[----:B------:R-:W-:Y:S01]  /*0f40*/  IMAD.SHL.U32 R4, R12, 0x8, RZ ;  /* 0x000000080c047824 */ /* 0x000fe200078e00ff */
[----:B------:R-:W-:Y:S01]  /*0f50*/  LOP3.LUT R0, R0, 0x1c0, RZ, 0xc0, !PT ;  /* 0x000001c000007812 */ /* 0x000fe200078ec0ff */
[----:B------:R-:W-:Y:S01]  /*0f60*/  IMAD.MOV.U32 R7, RZ, RZ, 0x40 ;  /* 0x00000040ff077424 */ /* 0x000fe200078e00ff */
[----:B------:R-:W-:-:S02]  /*0f70*/  LOP3.LUT R6, R2, 0x8, R14, 0xf8, !PT ;  /* 0x0000000802067812 */ /* 0x000fc400078ef80e */
[----:B------:R-:W-:Y:S02]  /*0f80*/  SHF.R.U32.HI R5, RZ, 0x3, R2 ;  /* 0x00000003ff057819 */ /* 0x000fe40000011602 */
[----:B------:R-:W-:Y:S02]  /*0f90*/  LOP3.LUT R2, R0, 0x8, R4, 0xf8, !PT ;  /* 0x0000000800027812 */ /* 0x000fe400078ef804 */
[----:B------:R-:W-:Y:S02]  /*0fa0*/  SHF.R.U32.HI R0, RZ, 0x3, R0 ;  /* 0x00000003ff007819 */ /* 0x000fe40000011600 */
[----:B------:R-:W-:Y:S01]  /*0fb0*/  LOP3.LUT R6, R6, R5, RZ, 0x3c, !PT ;  /* 0x0000000506067212 */ /* 0x000fe200078e3cff */
[----:B------:R-:W-:Y:S01]  /*0fc0*/  IMAD.SHL.U32 R5, R8, 0x2, RZ ;  /* 0x0000000208057824 */ /* 0x000fe200078e00ff */
[----:B------:R-:W-:Y:S01]  /*0fd0*/  LOP3.LUT R0, R2, R0, RZ, 0x3c, !PT ;  /* 0x0000000002007212 */ /* 0x000fe200078e3cff */
[----:B------:R-:W-:Y:S01]  /*0fe0*/  IMAD.SHL.U32 R2, R10, 0x40, RZ ;  /* 0x000000400a027824 */ /* 0x000fe200078e00ff */
[----:B------:R-:W-:Y:S01]  /*0ff0*/  LOP3.LUT R3, R3, 0xfffffe00, RZ, 0xc0, !PT ;  /* 0xfffffe0003037812 */ /* 0x000fe200078ec0ff */
[----:B------:R-:W-:Y:S01]  /*1000*/  IMAD.MOV.U32 R8, RZ, RZ, 0x20 ;  /* 0x00000020ff087424 */ /* 0x000fe200078e00ff */
[----:B------:R-:W-:-:S02]  /*1010*/  IADD3 R4, R5, 0x80, RZ ;  /* 0x0000008005047810 */ /* 0x000fc40007ffe0ff */
[----:B------:R-:W-:Y:S02]  /*1020*/  IADD3 R15, R5, 0x70, RZ ;  /* 0x00000070050f7810 */ /* 0x000fe40007ffe0ff */
[----:B------:R-:W-:Y:S01]  /*1030*/  LOP3.LUT R2, R0, 0xfffffe00, R2, 0xf8, !PT ;  /* 0xfffffe0000027812 */ /* 0x000fe200078ef802 */
[----:B------:R-:W-:Y:S01]  /*1040*/  IMAD.SHL.U32 R0, R16, 0x4, RZ ;  /* 0x0000000410007824 */ /* 0x000fe200078e00ff */
[----:B------:R-:W-:Y:S02]  /*1050*/  @P0 IADD3 R15, R4, 0x10, RZ ;  /* 0x00000010040f0810 */ /* 0x000fe40007ffe0ff */
[----:B------:R-:W-:Y:S02]  /*1060*/  IADD3 R4, R229, 0x20, RZ ;  /* 0x00000020e5047810 */ /* 0x000fe40007ffe0ff */
[----:B------:R-:W-:Y:S01]  /*1070*/  LOP3.LUT R9, R9, R3, RZ, 0xfc, !PT ;  /* 0x0000000309097212 */ /* 0x000fe200078efcff */
[----:B------:R-:W-:Y:S01]  /*1080*/  IMAD R3, R12, 0x200, R6 ;  /* 0x000002000c037824 */ /* 0x000fe200078e0206 */
[----:B------:R-:W-:Y:S01]  /*1090*/  IADD3 R4, R229, 0x60, RZ ;  /* 0x00000060e5047810 */ /* 0x000fe20007ffe0ff */
[----:B------:R-:W-:Y:S01]  /*10a0*/  STL [R1+0x4c], R15 ;  /* 0x00004c0f01007387 */ /* 0x000fe20000100800 */
[----:B------:R-:W-:Y:S01]  /*10b0*/  SEL R4, R7, 0xffffffc0, !P2 ;  /* 0xffffffc007047807 */ /* 0x000fe20005000000 */
[----:B------:R-:W-:Y:S01]  /*10c0*/  IMAD.SHL.U32 R210, R9, 0x2, RZ ;  /* 0x0000000209d27824 */ /* 0x000fe200078e00ff */
[----:B------:R-:W-:-:S02]  /*10d0*/  IADD3 R6, R229, 0x40, RZ ;  /* 0x00000040e5067810 */ /* 0x000fc40007ffe0ff */
[----:B------:R-:W-:Y:S02]  /*10e0*/  SEL R6, R8, 0xffffffe0, !P1 ;  /* 0xffffffe008067807 */ /* 0x000fe40004800000 */
[----:B------:R-:W-:Y:S02]  /*10f0*/  IADD3 R68, R0, 0x20, RZ ;  /* 0x0000002000447810 */ /* 0x000fe40007ffe0ff */
[----:B------:R-:W-:Y:S01]  /*1100*/  SEL R0, R7, 0xffffffc0, !P3 ;  /* 0xffffffc007007807 */ /* 0x000fe20005800000 */
[C---:B------:R-:W-:Y:S01]  /*1110*/  IMAD.IADD R7, R5.reuse, 0x1, R4 ;  /* 0x0000000105077824 */ /* 0x040fe200078e0204 */
[C---:B------:R-:W-:Y:S01]  /*1120*/  LEA R202, R2.reuse, 0x100, 0x1 ;  /* 0x0000010002ca7811 */ /* 0x040fe200078e08ff */
[----:B------:R-:W-:Y:S01]  /*1130*/  IMAD.IADD R10, R5, 0x1, R6 ;  /* 0x00000001050a7824 */ /* 0x000fe200078e0206 */
[----:B------:R-:W-:Y:S01]  /*1140*/  LEA R201, R3, 0x8100, 0x1 ;  /* 0x0000810003c97811 */ /* 0x000fe200078e08ff */
[----:B------:R-:W-:Y:S01]  /*1150*/  IMAD.IADD R5, R2, 0x1, R11 ;  /* 0x0000000102057824 */ /* 0x000fe200078e020b */
[----:B------:R1:W-:Y:S01]  /*1160*/  STL [R1+0x64], R7 ;  /* 0x0000640701007387 */ /* 0x0003e20000100800 */
[--C-:B------:R-:W-:Y:S01]  /*1170*/  IMAD.IADD R2, R6, 0x1, R15.reuse ;  /* 0x0000000106027824 */ /* 0x100fe200078e020f */
[----:B------:R-:W-:Y:S01]  /*1180*/  SEL R3, R8, 0xffffffe0, !P4 ;  /* 0xffffffe008037807 */ /* 0x000fe20006000000 */
[----:B------:R-:W-:Y:S01]  /*1190*/  IMAD.IADD R6, R4, 0x1, R15 ;  /* 0x0000000104067824 */ /* 0x000fe200078e020f */
[----:B------:R-:W-:Y:S01]  /*11a0*/  STL [R1+0x54], R10 ;  /* 0x0000540a01007387 */ /* 0x000fe20000100800 */
[----:B------:R-:W-:Y:S01]  /*11b0*/  IADD3 R228, -R229, 0x70, RZ ;  /* 0x00000070e5e47810 */ /* 0x000fe20007ffe1ff */
[--C-:B------:R-:W-:Y:S01]  /*11c0*/  IMAD.IADD R205, R0, 0x1, R202.reuse ;  /* 0x0000000100cd7824 */ /* 0x100fe200078e02ca */
[----:B------:R-:W-:Y:S01]  /*11d0*/  IADD3 R209, R209, 0x40, RZ ;  /* 0x00000040d1d17810 */ /* 0x000fe20007ffe0ff */
[----:B------:R-:W-:Y:S01]  /*11e0*/  IMAD.IADD R203, R3, 0x1, R202 ;  /* 0x0000000103cb7824 */ /* 0x000fe200078e02ca */
[----:B------:R-:W-:-:S03]  /*11f0*/  LEA R207, R5, 0x100, 0x1 ;  /* 0x0000010005cf7811 */ /* 0x000fc600078e08ff */
[----:B------:R-:W-:Y:S02]  /*1200*/  IMAD.IADD R204, R0, 0x1, R203 ;  /* 0x0000000100cc7824 */ /* 0x000fe400078e02cb */
[----:B-1----:R-:W-:-:S05]  /*1210*/  IMAD.IADD R7, R4, 0x1, R10 ;  /* 0x0000000104077824 */ /* 0x002fca00078e020a */
[----:B------:R-:W-:Y:S04]  /*1220*/  STL [R1+0x60], R7 ;  /* 0x0000600701007387 */ /* 0x000fe80000100800 */
[----:B------:R-:W-:Y:S04]  /*1230*/  STL [R1+0x5c], R6 ;  /* 0x00005c0601007387 */ /* 0x000fe80000100800 */
[----:B------:R1:W-:Y:S02]  /*1240*/  STL [R1+0x50], R2 ;  /* 0x0000500201007387 */ /* 0x0003e40000100800 */
[----:B-1----:R-:W-:-:S05]  /*1250*/  IMAD.IADD R2, R2, 0x1, R4 ;  /* 0x0000000102027824 */ /* 0x002fca00078e0204 */
[----:B------:R1:W-:Y:S02]  /*1260*/  STL [R1+0x58], R2 ;  /* 0x0000580201007387 */ /* 0x0003e40000100800 */
.L_x_395:
[----:B------:R-:W2:Y:S01]  /*1270*/  LDL R0, [R1+0x44] ;  /* 0x0000440001007983 */ /* 0x000ea20000100800 */
[----:B------:R-:W-:Y:S01]  /*1280*/  IMAD.MOV.U32 R12, RZ, RZ, 0x4 ;  /* 0x00000004ff0c7424 */ /* 0x000fe200078e00ff */
[----:B------:R-:W-:Y:S02]  /*1290*/  ISETP.NE.U32.AND P4, PT, RZ, c[0x0][0x360], PT ;  /* 0x0000d800ff007a0c */ /* 0x000fe40003f85070 */
[----:B------:R-:W-:Y:S01]  /*12a0*/  ISETP.NE.U32.AND P0, PT, RZ, c[0x0][0x370], PT ;  /* 0x0000dc00ff007a0c */ /* 0x000fe20003f05070 */
[----:B------:R-:W3:Y:S01]  /*12b0*/  LDL R13, [R1+0x40] ;  /* 0x00004000010d7983 */ /* 0x000ee20000100800 */
[----:B------:R-:W-:Y:S01]  /*12c0*/  ISETP.NE.AND.EX P4, PT, RZ, c[0x0][0x364], PT, P4 ;  /* 0x0000d900ff007a0c */ /* 0x000fe20003f85340 */
[----:B-12---:R-:W-:-:S05]  /*12d0*/  IMAD.WIDE R2, R0, R12, c[0x0][0x588] ;  /* 0x0001620000027625 */ /* 0x006fca00078e020c */
[----:B------:R-:W2:Y:S01]  /*12e0*/  LDG.E R36, [R2.64] ;  /* 0x0000000a02247981 */ /* 0x000ea2000c1e1900 */
[----:B------:R-:W-:Y:S01]  /*12f0*/  ISETP.NE.AND.EX P2, PT, RZ, c[0x0][0x374], PT, P0 ;  /* 0x0000dd00ff007a0c */ /* 0x000fe20003f45300 */
[----:B------:R-:W-:Y:S01]  /*1300*/  CS2R R170, SRZ ;  /* 0x0000000000aa7805 */ /* 0x000fe2000001ff00 */
[----:B------:R-:W-:Y:S02]  /*1310*/  ISETP.NE.U32.AND P3, PT, RZ, c[0x0][0x348], PT ;  /* 0x0000d200ff007a0c */ /* 0x000fe40003f65070 */
[----:B------:R-:W-:Y:S02]  /*1320*/  ISETP.NE.U32.AND P5, PT, RZ, c[0x0][0x358], PT ;  /* 0x0000d600ff007a0c */ /* 0x000fe40003fa5070 */
[----:B------:R-:W-:Y:S02]  /*1330*/  ISETP.NE.AND.EX P3, PT, RZ, c[0x0][0x34c], PT, P3 ;  /* 0x0000d300ff007a0c */ /* 0x000fe40003f65330 */
[----:B------:R-:W-:Y:S01]  /*1340*/  ISETP.NE.AND.EX P5, PT, RZ, c[0x0][0x35c], PT, P5 ;  /* 0x0000d700ff007a0c */ /* 0x000fe20003fa5350 */
[----:B------:R-:W-:-:S02]  /*1350*/  IMAD.MOV.U32 R163, RZ, RZ, RZ ;  /* 0x000000ffffa37224 */ /* 0x000fc400078e00ff */
[----:B------:R-:W-:Y:S01]  /*1360*/  IMAD.MOV.U32 R11, RZ, RZ, RZ ;  /* 0x000000ffff0b7224 */ /* 0x000fe200078e00ff */
[----:B--2---:R-:W-:Y:S02]  /*1370*/  SHF.R.S32.HI R145, RZ, 0x1f, R36 ;  /* 0x0000001fff917819 */ /* 0x004fe40000011424 */
[C---:B------:R-:W-:Y:S02]  /*1380*/  @P4 LEA R2, P0, R36.reuse, c[0x0][0x360], 0x2 ;  /* 0x0000d80024024a11 */ /* 0x040fe400078010ff */
[C---:B------:R-:W-:Y:S02]  /*1390*/  @P2 LEA R4, P1, R36.reuse, c[0x0][0x370], 0x2 ;  /* 0x0000dc0024042a11 */ /* 0x040fe400078210ff */
[C-C-:B------:R-:W-:Y:S02]  /*13a0*/  @P4 LEA.HI.X R3, R36.reuse, c[0x0][0x364], R145.reuse, 0x2, P0 ;  /* 0x0000d90024034a11 */ /* 0x140fe400000f1491 */
[----:B------:R-:W-:Y:S02]  /*13b0*/  ISETP.NE.U32.AND P0, PT, RZ, c[0x0][0x350], PT ;  /* 0x0000d400ff007a0c */ /* 0x000fe40003f05070 */
[----:B------:R-:W-:Y:S01]  /*13c0*/  @P2 LEA.HI.X R5, R36, c[0x0][0x374], R145, 0x2, P1 ;  /* 0x0000dd0024052a11 */ /* 0x000fe200008f1491 */
[----:B------:R1:W5:Y:S01]  /*13d0*/  @P4 LDG.E R173, [R2.64] ;  /* 0x0000000a02ad4981 */ /* 0x000362000c1e1900 */
[----:B------:R-:W-:-:S03]  /*13e0*/  ISETP.NE.AND.EX P6, PT, RZ, c[0x0][0x354], PT, P0 ;  /* 0x0000d500ff007a0c */ /* 0x000fc60003fc5300 */
[----:B------:R2:W5:Y:S01]  /*13f0*/  @P2 LDG.E R171, [R4.64] ;  /* 0x0000000a04ab2981 */ /* 0x000562000c1e1900 */
[----:B------:R-:W-:-:S04]  /*1400*/  LEA R6, P2, R36, c[0x0][0x348], 0x2 ;  /* 0x0000d20024067a11 */ /* 0x000fc800078410ff */
[----:B------:R-:W-:-:S05]  /*1410*/  LEA.HI.X R7, R36, c[0x0][0x34c], R145, 0x2, P2 ;  /* 0x0000d30024077a11 */ /* 0x000fca00010f1491 */
[----:B------:R4:W5:Y:S01]  /*1420*/  @P3 LDG.E R163, [R6.64] ;  /* 0x0000000a06a33981 */ /* 0x000962000c1e1900 */
[C---:B-1----:R-:W-:Y:S02]  /*1430*/  LEA R2, P0, R36.reuse, c[0x0][0x358], 0x2 ;  /* 0x0000d60024027a11 */ /* 0x042fe400078010ff */
[C---:B--2---:R-:W-:Y:S02]  /*1440*/  LEA R4, P1, R36.reuse, c[0x0][0x350], 0x2 ;  /* 0x0000d40024047a11 */ /* 0x044fe400078210ff */
[C-C-:B------:R-:W-:Y:S02]  /*1450*/  LEA.HI.X R3, R36.reuse, c[0x0][0x35c], R145.reuse, 0x2, P0 ;  /* 0x0000d70024037a11 */ /* 0x140fe400000f1491 */
[----:B------:R-:W-:-:S03]  /*1460*/  LEA.HI.X R5, R36, c[0x0][0x354], R145, 0x2, P1 ;  /* 0x0000d50024057a11 */ /* 0x000fc600008f1491 */
[----:B------:R4:W5:Y:S04]  /*1470*/  @P5 LDG.E R11, [R2.64] ;  /* 0x0000000a020b5981 */ /* 0x000968000c1e1900 */
[----:B------:R4:W5:Y:S01]  /*1480*/  @P6 LDG.E R170, [R4.64] ;  /* 0x0000000a04aa6981 */ /* 0x000962000c1e1900 */
[----:B---3--:R-:W-:-:S03]  /*1490*/  LOP3.LUT R35, R13, 0xffff, RZ, 0xc0, !PT ;  /* 0x0000ffff0d237812 */ /* 0x008fc600078ec0ff */
[----:B------:R4:W-:Y:S04]  /*14a0*/  STL [R1+0x18], R36 ;  /* 0x0000182401007387 */ /* 0x0009e80000100800 */
[----:B------:R4:W-:Y:S01]  /*14b0*/  STL [R1+0x2c], R35 ;  /* 0x00002c2301007387 */ /* 0x0009e20000100800 */
[----:B------:R-:W-:Y:S01]  /*14c0*/  YIELD ;  /* 0x0000000000007946 */ /* 0x000fe20003800000 */
[----:B------:R-:W-:Y:S05]  /*14d0*/  @P4 BRA `(.L_x_245) ;  /* 0x0000005000004947 */ /* 0x000fea0003800000 */
[----:B-----5:R-:W-:Y:S01]  /*14e0*/  MOV R173, c[0x0][0x168] ;  /* 0x00005a0000ad7a02 */ /* 0x020fe20000000f00 */
[----:B------:R-:W-:Y:S05]  /*14f0*/  @!P3 BRA `(.L_x_245) ;  /* 0x000000300000b947 */ /* 0x000fea0003800000 */
[----:B------:R-:W2:Y:S04]  /*1500*/  LDG.E R8, [R6.64] ;  /* 0x0000000a06087981 */ /* 0x000ea8000c1e1900 */
[----:B------:R-:W2:Y:S02]  /*1510*/  LDG.E R0, [R6.64+0x4] ;  /* 0x0000040a06007981 */ /* 0x000ea4000c1e1900 */
[----:B--2---:R-:W-:-:S02]  /*1520*/  IADD3 R173, -R8, R0, RZ ;  /* 0x0000000008ad7210 */ /* 0x004fc40007ffe1ff */
.L_x_245:
[----:B------:R-:W-:-:S04]  /*1530*/  ISETP.NE.U32.AND P0, PT, RZ, c[0x0][0x368], PT ;  /* 0x0000da00ff007a0c */ /* 0x000fc80003f05070 */
[----:B------:R-:W-:-:S13]  /*1540*/  ISETP.NE.AND.EX P0, PT, RZ, c[0x0][0x36c], PT, P0 ;  /* 0x0000db00ff007a0c */ /* 0x000fda0003f05300 */
[----:B------:R-:W-:Y:S05]  /*1550*/  @!P0 BRA `(.L_x_246) ;  /* 0x0000004000008947 */ /* 0x000fea0003800000 */
[----:B----4-:R-:W-:-:S04]  /*1560*/  LEA R4, P0, R36, c[0x0][0x368], 0x2 ;  /* 0x0000da0024047a11 */ /* 0x010fc800078010ff */
[----:B------:R-:W-:-:S05]  /*1570*/  LEA.HI.X R5, R36, c[0x0][0x36c], R145, 0x2, P0 ;  /* 0x0000db0024057a11 */ /* 0x000fca00000f1491 */
[----:B------:R1:W5:Y:S01]  /*1580*/  LDG.E R10, [R4.64] ;  /* 0x0000000a040a7981 */ /* 0x000362000c1e1900 */
[----:B------:R-:W-:Y:S05]  /*1590*/  BRA `(.L_x_247) ;  /* 0x0000005000007947 */ /* 0x000fea0003800000 */
.L_x_246:
[----:B------:R-:W-:Y:S01]  /*15a0*/  MOV R10, c[0x0][0x1d0] ;  /* 0x00007400000a7a02 */ /* 0x000fe20000000f00 */
[----:B------:R-:W-:Y:S05]  /*15b0*/  @!P6 BRA `(.L_x_247) ;  /* 0x000000300000e947 */ /* 0x000fea0003800000 */
[----:B----4-:R-:W2:Y:S04]  /*15c0*/  LDG.E R6, [R4.64] ;  /* 0x0000000a04067981 */ /* 0x010ea8000c1e1900 */
[----:B------:R-:W2:Y:S02]  /*15d0*/  LDG.E R0, [R4.64+0x4] ;  /* 0x0000040a04007981 */ /* 0x000ea4000c1e1900 */
[----:B--2---:R-:W-:Y:S02]  /*15e0*/  IADD3 R10, -R6, R0, RZ ;  /* 0x00000000060a7210 */ /* 0x004fe40007ffe1ff */
.L_x_247:
[----:B-1--4-:R1:W2:Y:S04]  /*15f0*/  @P5 LDG.E R5, [R2.64] ;  /* 0x0000000a02055981 */ /* 0x0122a8000c1e1900 */
[----:B------:R1:W2:Y:S01]  /*1600*/  @P5 LDG.E R4, [R2.64+0x4] ;  /* 0x0000040a02045981 */ /* 0x0002a2000c1e1900 */
[----:B------:R-:W-:Y:S01]  /*1610*/  ISETP.NE.U32.AND P0, PT, RZ, c[0x0][0x378], PT ;  /* 0x0000de00ff007a0c */ /* 0x000fe20003f05070 */
[----:B-----5:R-:W-:-:S03]  /*1620*/  IMAD.MOV.U32 R144, RZ, RZ, R10 ;  /* 0x000000ffff907224 */ /* 0x020fc600078e000a */
[----:B------:R-:W-:Y:S01]  /*1630*/  ISETP.NE.AND.EX P1, PT, RZ, c[0x0][0x37c], PT, P0 ;  /* 0x0000df00ff007a0c */ /* 0x000fe20003f25300 */
[----:B------:R-:W-:-:S12]  /*1640*/  IMAD.MOV.U32 R0, RZ, RZ, c[0x0][0x228] ;  /* 0x00008a00ff007624 */ /* 0x000fd800078e00ff */
[----:B-1----:R-:W-:-:S04]  /*1650*/  @P1 LEA R2, P0, R36, c[0x0][0x378], 0x2 ;  /* 0x0000de0024021a11 */ /* 0x002fc800078010ff */
[----:B------:R-:W-:-:S05]  /*1660*/  @P1 LEA.HI.X R3, R36, c[0x0][0x37c], R145, 0x2, P0 ;  /* 0x0000df0024031a11 */ /* 0x000fca00000f1491 */
[----:B------:R1:W5:Y:S01]  /*1670*/  @P1 LDG.E R144, [R2.64] ;  /* 0x0000000a02901981 */ /* 0x000362000c1e1900 */
[----:B------:R-:W-:Y:S01]  /*1680*/  IMAD.IADD R9, R10, 0x1, -R171 ;  /* 0x000000010a097824 */ /* 0x000fe200078e0aab */
[----:B------:R-:W-:Y:S01]  /*1690*/  BSSY B0, `(.L_x_248) ;  /* 0x0000032000007945 */ /* 0x000fe20003800000 */
[----:B-1----:R-:W-:-:S04]  /*16a0*/  LOP3.LUT R2, R13, 0xff000000, RZ, 0xc0, !PT ;  /* 0xff0000000d027812 */ /* 0x002fc800078ec0ff */
[----:B------:R-:W-:Y:S01]  /*16b0*/  SHF.R.U32.HI R2, RZ, 0x8, R2 ;  /* 0x00000008ff027819 */ /* 0x000fe20000011602 */
[----:B--2---:R-:W-:Y:S01]  /*16c0*/  @P5 IMAD.IADD R0, R4, 0x1, -R5 ;  /* 0x0000000104005824 */ /* 0x004fe200078e0a05 */
[----:B------:R-:W-:-:S03]  /*16d0*/  LOP3.LUT R4, R13, 0xff0000, RZ, 0xc0, !PT ;  /* 0x00ff00000d047812 */ /* 0x000fc600078ec0ff */
[----:B------:R-:W-:Y:S01]  /*16e0*/  IMAD.IADD R172, R9, 0x1, R0 ;  /* 0x0000000109ac7824 */ /* 0x000fe200078e0200 */
[----:B------:R-:W-:Y:S01]  /*16f0*/  LEA.HI R4, R4, R2, RZ, 0x10 ;  /* 0x0000000204047211 */ /* 0x000fe200078f80ff */
[----:B------:R-:W-:-:S03]  /*1700*/  IMAD.MOV.U32 R2, RZ, RZ, RZ ;  /* 0x000000ffff027224 */ /* 0x000fc600078e00ff */
[----:B------:R-:W-:Y:S02]  /*1710*/  SHF.R.U32.HI R5, RZ, 0x10, R4 ;  /* 0x00000010ff057819 */ /* 0x000fe40000011604 */
[----:B------:R-:W-:Y:S02]  /*1720*/  LOP3.LUT R13, R4, 0xff, RZ, 0xc0, !PT ;  /* 0x000000ff040d7812 */ /* 0x000fe400078ec0ff */
[C---:B------:R-:W-:Y:S01]  /*1730*/  IADD3 R3, R172.reuse, 0x6f, RZ ;  /* 0x0000006fac037810 */ /* 0x040fe20007ffe0ff */
[----:B------:R1:W-:Y:S01]  /*1740*/  STL [R1+0x40], R5 ;  /* 0x0000400501007387 */ /* 0x0003e20000100800 */
[----:B------:R-:W-:Y:S02]  /*1750*/  ISETP.GE.AND P0, PT, R172, 0x1, PT ;  /* 0x00000001ac00780c */ /* 0x000fe40003f06270 */
[----:B------:R-:W-:Y:S01]  /*1760*/  ISETP.NE.AND P1, PT, R5, RZ, PT ;  /* 0x000000ff0500720c */ /* 0x000fe20003f25270 */
[----:B------:R1:W-:Y:S01]  /*1770*/  STL [R1+0x48], R13 ;  /* 0x0000480d01007387 */ /* 0x0003e20000100800 */
[----:B------:R-:W-:-:S02]  /*1780*/  IMAD.HI R2, R3, -0x6db6db6d, R2 ;  /* 0x9249249303027827 */ /* 0x000fc400078e0202 */
[----:B------:R-:W-:-:S03]  /*1790*/  SEL R143, R5, c[0x0][0x338], P1 ;  /* 0x0000ce00058f7a07 */ /* 0x000fc60000800000 */
[----:B------:R-:W-:-:S04]  /*17a0*/  SHF.R.U32.HI R3, RZ, 0x1f, R2 ;  /* 0x0000001fff037819 */ /* 0x000fc80000011602 */
[----:B------:R-:W-:Y:S01]  /*17b0*/  LEA.HI.SX32 R158, R2, R3, 0x1a ;  /* 0x00000003029e7211 */ /* 0x000fe200078fd2ff */
[----:B------:R-:W-:Y:S01]  /*17c0*/  IMAD.MOV.U32 R2, RZ, RZ, RZ ;  /* 0x000000ffff027224 */ /* 0x000fe200078e00ff */
[----:B------:R-:W-:Y:S05]  /*17d0*/  @!P0 BRA `(.L_x_249) ;  /* 0x000001d000008947 */ /* 0x000fea0003800000 */
[----:B------:R-:W-:Y:S02]  /*17e0*/  IABS R2, R143 ;  /* 0x0000008f00027213 */ /* 0x000fe40000000000 */
[----:B-1----:R-:W-:-:S03]  /*17f0*/  IADD3 R5, R158, -0x1, R143 ;  /* 0xffffffff9e057810 */ /* 0x002fc60007ffe08f */
[----:B------:R-:W-:Y:S01]  /*1800*/  IMAD.MOV.U32 R4, RZ, RZ, R2 ;  /* 0x000000ffff047224 */ /* 0x000fe200078e0002 */
[----:B------:R-:W-:-:S03]  /*1810*/  IABS R8, R5 ;  /* 0x0000000500087213 */ /* 0x000fc60000000000 */
[----:B------:R-:W1:Y:S08]  /*1820*/  I2F.RP R2, R4 ;  /* 0x0000000400027306 */ /* 0x000e700000209400 */
[----:B-1----:R-:W1:Y:S02]  /*1830*/  MUFU.RCP R2, R2 ;  /* 0x0000000200027308 */ /* 0x002e640000001000 */
[----:B-1----:R-:W-:-:S06]  /*1840*/  IADD3 R2, R2, 0xffffffe, RZ ;  /* 0x0ffffffe02027810 */ /* 0x002fcc0007ffe0ff */
[----:B------:R-:W1:Y:S02]  /*1850*/  F2I.FTZ.U32.TRUNC.NTZ R3, R2 ;  /* 0x0000000200037305 */ /* 0x000e64000021f000 */
[----:B-1----:R-:W-:-:S04]  /*1860*/  IMAD.MOV R2, RZ, RZ, -R3 ;  /* 0x000000ffff027224 */ /* 0x002fc800078e0a03 */
[----:B------:R-:W-:Y:S01]  /*1870*/  IMAD.MOV.U32 R6, RZ, RZ, R2 ;  /* 0x000000ffff067224 */ /* 0x000fe200078e0002 */
[----:B------:R-:W-:-:S03]  /*1880*/  IABS R2, R143 ;  /* 0x0000008f00027213 */ /* 0x000fc60000000000 */
[----:B------:R-:W-:Y:S02]  /*1890*/  IMAD R6, R6, R4, RZ ;  /* 0x0000000406067224 */ /* 0x000fe400078e02ff */
[----:B------:R-:W-:Y:S02]  /*18a0*/  IMAD.MOV R7, RZ, RZ, -R2 ;  /* 0x000000ffff077224 */ /* 0x000fe400078e0a02 */
[----:B------:R-:W-:-:S04]  /*18b0*/  IMAD.MOV.U32 R2, RZ, RZ, RZ ;  /* 0x000000ffff027224 */ /* 0x000fc800078e00ff */
        /* <DEDUP_REMOVED lines=15> */
.L_x_249:
[----:B------:R-:W-:Y:S05]  /*19b0*/  BSYNC B0 ;  /* 0x0000000000007941 */ /* 0x000fea0003800000 */
.L_x_248:
[----:B------:R-:W-:Y:S01]  /*19c0*/  IMAD R3, R13, R2, RZ ;  /* 0x000000020d037224 */ /* 0x000fe200078e02ff */
[----:B------:R-:W2:Y:S01]  /*19d0*/  S2R R6, SR_TID.X ;  /* 0x0000000000067919 */ /* 0x000ea20000002100 */
[----:B------:R-:W-:Y:S02]  /*19e0*/  IADD3 R34, R229, 0x20, RZ ;  /* 0x00000020e5227810 */ /* 0x000fe40007ffe0ff */
[----:B------:R-:W-:Y:S01]  /*19f0*/  IMAD.IADD R2, R3, 0x1, R2 ;  /* 0x0000000103027824 */ /* 0x000fe200078e0202 */
[----:B------:R-:W-:Y:S01]  /*1a00*/  IADD3 R31, R229, 0x40, RZ ;  /* 0x00000040e51f7810 */ /* 0x000fe20007ffe0ff */
[----:B------:R-:W-:Y:S01]  /*1a10*/  IMAD R3, R3, 0x70, -R9 ;  /* 0x0000007003037824 */ /* 0x000fe200078e0a09 */
[----:B------:R-:W-:Y:S01]  /*1a20*/  IADD3 R30, R229, 0x60, RZ ;  /* 0x00000060e51e7810 */ /* 0x000fe20007ffe0ff */
[----:B------:R-:W-:Y:S01]  /*1a30*/  IMAD.SHL.U32 R7, R34, 0x40, RZ ;  /* 0x0000004022077824 */ /* 0x000fe200078e00ff */
[----:B------:R-:W-:Y:S01]  /*1a40*/  IMNMX R2, R158, R2, PT ;  /* 0x000000029e027217 */ /* 0x000fe20003800200 */
[----:B------:R-:W-:Y:S01]  /*1a50*/  IMAD.SHL.U32 R8, R31, 0x40, RZ ;  /* 0x000000401f087824 */ /* 0x000fe200078e00ff */
[----:B------:R-:W-:-:S02]  /*1a60*/  IMNMX R3, RZ, R3, !PT ;  /* 0x00000003ff037217 */ /* 0x000fc40007800200 */
[----:B------:R-:W-:Y:S01]  /*1a70*/  LOP3.LUT R156, R7, 0x1c0, RZ, 0xc0, !PT ;  /* 0x000001c0079c7812 */ /* 0x000fe200078ec0ff */
[----:B------:R-:W-:Y:S01]  /*1a80*/  IMAD R2, R2, 0x70, -R9 ;  /* 0x0000007002027824 */ /* 0x000fe200078e0a09 */
[----:B------:R-:W-:Y:S02]  /*1a90*/  LOP3.LUT R146, R8, 0x1c0, RZ, 0xc0, !PT ;  /* 0x000001c008927812 */ /* 0x000fe400078ec0ff */
[----:B------:R-:W-:Y:S02]  /*1aa0*/  SHF.R.U32.HI R214, RZ, 0x3, R156 ;  /* 0x00000003ffd67819 */ /* 0x000fe4000001169c */
[----:B------:R-:W-:-:S04]  /*1ab0*/  IMNMX R2, R2, R0, PT ;  /* 0x0000000002027217 */ /* 0x000fc80003800200 */
[----:B------:R-:W-:Y:S02]  /*1ac0*/  ISETP.GT.AND P0, PT, R2, R3, PT ;  /* 0x000000030200720c */ /* 0x000fe40003f04270 */
[----:B------:R-:W-:Y:S02]  /*1ad0*/  SHF.R.U32.HI R3, RZ, 0x4, R3 ;  /* 0x00000004ff037819 */ /* 0x000fe40000011603 */
[--C-:B--2---:R-:W-:Y:S02]  /*1ae0*/  SHF.R.S32.HI R18, RZ, 0x1f, R6.reuse ;  /* 0x0000001fff127819 */ /* 0x104fe40000011406 */
[----:B------:R-:W-:Y:S01]  /*1af0*/  SHF.R.S32.HI R216, RZ, 0x1f, R6 ;  /* 0x0000001fffd87819 */ /* 0x000fe20000011406 */
[----:B-1----:R-:W-:Y:S01]  /*1b00*/  IMAD.WIDE.U32 R4, R3, 0x24924925, RZ ;  /* 0x2492492503047825 */ /* 0x002fe200078e00ff */
[----:B------:R-:W-:-:S03]  /*1b10*/  LEA.HI R18, R18, R6, RZ, 0x3 ;  /* 0x0000000612127211 */ /* 0x000fc600078f18ff */
[----:B------:R-:W-:Y:S01]  /*1b20*/  IMAD.MOV.U32 R139, RZ, RZ, R5 ;  /* 0x000000ffff8b7224 */ /* 0x000fe200078e0005 */
[----:B------:R-:W-:Y:S02]  /*1b30*/  LOP3.LUT R18, R18, 0xfffffff8, RZ, 0xc0, !PT ;  /* 0xfffffff812127812 */ /* 0x000fe400078ec0ff */
[----:B------:R-:W-:Y:S01]  /*1b40*/  @P0 IADD3 R3, R2, 0x6f, RZ ;  /* 0x0000006f02030810 */ /* 0x000fe20007ffe0ff */
[----:B------:R-:W-:Y:S01]  /*1b50*/  @P0 IMAD.MOV.U32 R2, RZ, RZ, RZ ;  /* 0x000000ffff020224 */ /* 0x000fe200078e00ff */
[----:B------:R-:W-:Y:S01]  /*1b60*/  SHF.R.S32.HI R5, RZ, 0x1f, R34 ;  /* 0x0000001fff057819 */ /* 0x000fe20000011422 */
[----:B------:R-:W-:Y:S02]  /*1b70*/  IMAD.MOV.U32 R4, RZ, RZ, R139 ;  /* 0x000000ffff047224 */ /* 0x000fe400078e008b */
[----:B------:R-:W-:Y:S01]  /*1b80*/  @P0 IMAD.HI R2, R3, -0x6db6db6d, R2 ;  /* 0x9249249303020827 */ /* 0x000fe200078e0202 */
[----:B------:R-:W-:-:S03]  /*1b90*/  LEA.HI R5, R5, R34, RZ, 0x3 ;  /* 0x0000002205057211 */ /* 0x000fc600078f18ff */
[----:B------:R-:W-:Y:S01]  /*1ba0*/  IMAD.IADD R18, R6, 0x1, -R18 ;  /* 0x0000000106127824 */ /* 0x000fe200078e0a12 */
[----:B------:R-:W-:-:S03]  /*1bb0*/  @P0 SHF.R.U32.HI R3, RZ, 0x1f, R2 ;  /* 0x0000001fff030819 */ /* 0x000fc60000011602 */
[----:B------:R-:W-:Y:S01]  /*1bc0*/  IMAD.SHL.U32 R32, R18, 0x8, RZ ;  /* 0x0000000812207824 */ /* 0x000fe200078e00ff */
[----:B------:R-:W-:Y:S01]  /*1bd0*/  @P0 LEA.HI.SX32 R4, R2, R3, 0x1a ;  /* 0x0000000302040211 */ /* 0x000fe200078fd2ff */
[----:B------:R-:W-:Y:S01]  /*1be0*/  IMAD.SHL.U32 R2, R229, 0x40, RZ ;  /* 0x00000040e5027824 */ /* 0x000fe200078e00ff */
[----:B------:R-:W-:Y:S01]  /*1bf0*/  LEA.HI R3, R216, R6, RZ, 0x6 ;  /* 0x00000006d8037211 */ /* 0x000fe200078f30ff */
[----:B------:R-:W-:Y:S01]  /*1c00*/  IMAD.SHL.U32 R6, R30, 0x40, RZ ;  /* 0x000000401e067824 */ /* 0x000fe200078e00ff */
[----:B------:R-:W-:Y:S02]  /*1c10*/  ISETP.GT.AND P0, PT, R4, R139, PT ;  /* 0x0000008b0400720c */ /* 0x000fe40003f04270 */
[----:B------:R-:W-:Y:S01]  /*1c20*/  LOP3.LUT R157, R2, 0x1c0, RZ, 0xc0, !PT ;  /* 0x000001c0029d7812 */ /* 0x000fe200078ec0ff */
[----:B------:R-:W-:Y:S01]  /*1c30*/  IMAD.SHL.U32 R2, R3, 0x8, RZ ;  /* 0x0000000803027824 */ /* 0x000fe200078e00ff */
[----:B------:R-:W-:Y:S02]  /*1c40*/  LOP3.LUT R147, R6, 0x1c0, RZ, 0xc0, !PT ;  /* 0x000001c006937812 */ /* 0x000fe400078ec0ff */
[----:B------:R-:W-:-:S02]  /*1c50*/  SHF.R.U32.HI R200, RZ, 0x3, R157 ;  /* 0x00000003ffc87819 */ /* 0x000fc4000001169d */
[--C-:B------:R-:W-:Y:S02]  /*1c60*/  LOP3.LUT R3, R157, 0x38, R32.reuse, 0xf8, !PT ;  /* 0x000000389d037812 */ /* 0x100fe400078ef820 */
[----:B------:R-:W-:Y:S02]  /*1c70*/  LOP3.LUT R168, R2, 0xfffffe00, RZ, 0xc0, !PT ;  /* 0xfffffe0002a87812 */ /* 0x000fe400078ec0ff */
[----:B------:R-:W-:Y:S01]  /*1c80*/  LOP3.LUT R2, R3, R200, RZ, 0x3c, !PT ;  /* 0x000000c803027212 */ /* 0x000fe200078e3cff */
[----:B------:R-:W-:Y:S01]  /*1c90*/  IMAD.SHL.U32 R3, R5, 0x40, RZ ;  /* 0x0000004005037824 */ /* 0x000fe200078e00ff */
[----:B------:R-:W-:-:S03]  /*1ca0*/  SHF.R.S32.HI R33, RZ, 0x1f, R32 ;  /* 0x0000001fff217819 */ /* 0x000fc60000011420 */
[----:B------:R-:W-:Y:S01]  /*1cb0*/  IMAD.IADD R2, R168, 0x1, R2 ;  /* 0x00000001a8027824 */ /* 0x000fe200078e0202 */
[----:B------:R-:W-:-:S03]  /*1cc0*/  LOP3.LUT R169, R3, 0xfffffe00, RZ, 0xc0, !PT ;  /* 0xfffffe0003a97812 */ /* 0x000fc600078ec0ff */
[----:B------:R-:W-:Y:S01]  /*1cd0*/  IMAD.SHL.U32 R208, R2, 0x2, RZ ;  /* 0x0000000202d07824 */ /* 0x000fe200078e00ff */
[----:B------:R-:W-:Y:S05]  /*1ce0*/  @!P0 BRA `(.L_x_250) ;  /* 0x00006dd000008947 */ /* 0x000fea0003800000 */
[----:B------:R-:W-:-:S04]  /*1cf0*/  ISETP.NE.U32.AND P0, PT, RZ, c[0x0][0x340], PT ;  /* 0x0000d000ff007a0c */ /* 0x000fc80003f05070 */
[----:B------:R-:W-:-:S13]  /*1d00*/  ISETP.NE.AND.EX P3, PT, RZ, c[0x0][0x344], PT, P0 ;  /* 0x0000d100ff007a0c */ /* 0x000fda0003f65300 */
[----:B------:R-:W-:-:S05]  /*1d10*/  @P3 IMAD.WIDE R2, R36, R12, c[0x0][0x340] ;  /* 0x0000d00024023625 */ /* 0x000fca00078e020c */
[----:B------:R1:W2:Y:S01]  /*1d20*/  @P3 LDG.E R20, [R2.64] ;  /* 0x0000000a02143981 */ /* 0x0002a2000c1e1900 */
[----:B------:R-:W-:Y:S01]  /*1d30*/  SHF.R.S32.HI R25, RZ, 0x1f, R229 ;  /* 0x0000001fff197819 */ /* 0x000fe200000114e5 */
[----:B------:R-:W-:Y:S01]  /*1d40*/  IMAD.MOV.U32 R148, RZ, RZ, 0x70 ;  /* 0x00000070ff947424 */ /* 0x000fe200078e00ff */
[----:B------:R-:W-:Y:S01]  /*1d50*/  IADD3 R126, P0, R229, R11, RZ ;  /* 0x0000000be57e7210 */ /* 0x000fe20007f1e0ff */
[----:B------:R-:W-:Y:S01]  /*1d60*/  IMAD.MOV.U32 R179, RZ, RZ, c[0x0][0x238] ;  /* 0x00008e00ffb37624 */ /* 0x000fe200078e00ff */
[----:B------:R-:W-:Y:S01]  /*1d70*/  IADD3 R38, R4, -0x1, RZ ;  /* 0xffffffff04267810 */ /* 0x000fe20007ffe0ff */
[C---:B------:R-:W-:Y:S01]  /*1d80*/  IMAD R186, R148.reuse, c[0x0][0x23c], RZ ;  /* 0x00008f0094ba7a24 */ /* 0x040fe200078e02ff */
[----:B------:R-:W-:Y:S01]  /*1d90*/  LEA.HI.X.SX32 R140, R11, R25, 0x1, P0 ;  /* 0x000000190b8c7211 */ /* 0x000fe200000f0eff */
[----:B------:R-:W-:Y:S01]  /*1da0*/  IMAD.WIDE.U32 R154, R148, c[0x0][0x238], RZ ;  /* 0x00008e00949a7a25 */ /* 0x000fe200078e00ff */
[----:B------:R-:W-:Y:S01]  /*1db0*/  SEL R23, R145, RZ, !P5 ;  /* 0x000000ff91177207 */ /* 0x000fe20006800000 */
[----:B------:R-:W-:Y:S01]  /*1dc0*/  ULDC UR4, c[0x0][0x23c] ;  /* 0x00008f0000047ab9 */ /* 0x000fe20000000800 */
[----:B------:R-:W-:Y:S01]  /*1dd0*/  SEL R22, R36, RZ, !P5 ;  /* 0x000000ff24167207 */ /* 0x000fe20006800000 */
[----:B------:R-:W-:Y:S01]  /*1de0*/  IMAD R5, R140, c[0x0][0x238], RZ ;  /* 0x00008e008c057a24 */ /* 0x000fe200078e02ff */
[----:B------:R-:W-:Y:S01]  /*1df0*/  IADD3 R186, R155, R186, RZ ;  /* 0x000000ba9bba7210 */ /* 0x000fe20007ffe0ff */
[----:B------:R-:W-:Y:S01]  /*1e00*/  IMAD R4, R23, c[0x0][0x248], RZ ;  /* 0x0000920017047a24 */ /* 0x000fe200078e02ff */
[----:B------:R-:W-:Y:S01]  /*1e10*/  ISETP.GE.AND P5, PT, R32, c[0x0][0x1d4], PT ;  /* 0x0000750020007a0c */ /* 0x000fe20003fa6270 */
[----:B------:R-:W-:Y:S01]  /*1e20*/  IMAD R5, R126, c[0x0][0x23c], R5 ;  /* 0x00008f007e057a24 */ /* 0x000fe200078e0205 */
[----:B------:R-:W-:Y:S01]  /*1e30*/  ISETP.GE.AND P4, PT, R209, c[0x0][0x1d4], PT ;  /* 0x00007500d1007a0c */ /* 0x000fe20003f86270 */
[----:B------:R-:W-:Y:S01]  /*1e40*/  IMAD R4, R22, c[0x0][0x24c], R4 ;  /* 0x0000930016047a24 */ /* 0x000fe200078e0204 */
[----:B------:R-:W-:Y:S01]  /*1e50*/  IADD3 R21, R10, R170, RZ ;  /* 0x000000aa0a157210 */ /* 0x000fe20007ffe0ff */
[----:B------:R-:W-:Y:S01]  /*1e60*/  IMAD.MOV.U32 R180, RZ, RZ, 0x5 ;  /* 0x00000005ffb47424 */ /* 0x000fe200078e00ff */
[----:B------:R-:W-:Y:S01]  /*1e70*/  USHF.L.U32 UR5, UR4, 0x6, URZ ;  /* 0x0000000604057899 */ /* 0x000fe2000800063f */
[C---:B------:R-:W-:Y:S01]  /*1e80*/  IMAD.SHL.U32 R213, R179.reuse, 0x20, RZ ;  /* 0x00000020b3d57824 */ /* 0x040fe200078e00ff */
[----:B------:R-:W-:Y:S01]  /*1e90*/  SHF.R.S32.HI R24, RZ, 0x1f, R21 ;  /* 0x0000001fff187819 */ /* 0x000fe20000011415 */
[C---:B------:R-:W-:Y:S01]  /*1ea0*/  IMAD.WIDE.U32 R14, R179.reuse, 0x40, RZ ;  /* 0x00000040b30e7825 */ /* 0x040fe200078e00ff */
[----:B------:R-:W-:Y:S01]  /*1eb0*/  SHF.L.U64.HI R187, R179, R180, c[0x0][0x23c] ;  /* 0x00008f00b3bb7619 */ /* 0x000fe200000102b4 */
[----:B------:R-:W-:Y:S01]  /*1ec0*/  UIMAD UR4, UR4, 0x60, URZ ;  /* 0x00000060040478a4 */ /* 0x000fe2000f8e023f */
[----:B------:R-:W-:Y:S01]  /*1ed0*/  SHF.L.U32 R28, R18, 0x2, RZ ;  /* 0x00000002121c7819 */ /* 0x000fe200000006ff */
[----:B-1----:R-:W-:Y:S01]  /*1ee0*/  IMAD.WIDE.U32 R2, R126, c[0x0][0x238], R32 ;  /* 0x00008e007e027a25 */ /* 0x002fe200078e0020 */
[----:B------:R-:W-:-:S02]  /*1ef0*/  LOP3.LUT R230, R230, 0xfffffffd, RZ, 0xc0, !PT ;  /* 0xfffffffde6e67812 */ /* 0x000fc400078ec0ff */
[----:B------:R-:W-:Y:S01]  /*1f00*/  SHF.R.S32.HI R29, RZ, 0x1f, R28 ;  /* 0x0000001fff1d7819 */ /* 0x000fe2000001141c */
[----:B------:R-:W-:Y:S01]  /*1f10*/  IMAD.IADD R3, R3, 0x1, R5 ;  /* 0x0000000103037824 */ /* 0x000fe200078e0205 */
[----:B------:R-:W-:Y:S01]  /*1f20*/  @P5 LOP3.LUT R230, R230, 0x2, RZ, 0xfc, !PT ;  /* 0x00000002e6e65812 */ /* 0x000fe200078efcff */
[----:B------:R-:W-:Y:S01]  /*1f30*/  IMAD R5, R38, -0x70, R0 ;  /* 0xffffff9026057824 */ /* 0x000fe200078e0200 */
[----:B------:R-:W-:Y:S01]  /*1f40*/  MOV R162, c[0x0][0x290] ;  /* 0x0000a40000a27a02 */ /* 0x000fe20000000f00 */
[----:B------:R-:W-:Y:S01]  /*1f50*/  IMAD.WIDE.U32 R2, R35, c[0x0][0x240], R2 ;  /* 0x0000900023027a25 */ /* 0x000fe200078e0002 */
[----:B------:R-:W-:Y:S02]  /*1f60*/  LOP3.LUT R230, R230, 0xfffffffe, RZ, 0xc0, !PT ;  /* 0xfffffffee6e67812 */ /* 0x000fe400078ec0ff */
[----:B------:R-:W-:Y:S01]  /*1f70*/  IMNMX R5, R5, 0x70, PT ;  /* 0x0000007005057817 */ /* 0x000fe20003800200 */
[----:B------:R-:W-:Y:S01]  /*1f80*/  IMAD R3, R35, c[0x0][0x244], R3 ;  /* 0x0000910023037a24 */ /* 0x000fe200078e0203 */
[----:B------:R-:W-:Y:S01]  /*1f90*/  @P4 LOP3.LUT R230, R230, 0x1, RZ, 0xfc, !PT ;  /* 0x00000001e6e64812 */ /* 0x000fe200078efcff */
[----:B------:R-:W-:Y:S01]  /*1fa0*/  IMAD R13, R25, c[0x0][0x280], RZ ;  /* 0x0000a000190d7a24 */ /* 0x000fe200078e02ff */
[----:B------:R-:W-:Y:S01]  /*1fb0*/  SHF.R.U32.HI R26, RZ, 0x3, R146 ;  /* 0x00000003ff1a7819 */ /* 0x000fe20000011692 */
[----:B------:R-:W-:Y:S01]  /*1fc0*/  IMAD.IADD R8, R5, 0x1, -R229 ;  /* 0x0000000105087824 */ /* 0x000fe200078e0ae5 */
[----:B------:R-:W-:Y:S01]  /*1fd0*/  SHF.R.U32.HI R27, RZ, 0x3, R147 ;  /* 0x00000003ff1b7819 */ /* 0x000fe20000011693 */
[----:B------:R-:W-:Y:S01]  /*1fe0*/  IMAD.WIDE.U32 R124, R22, c[0x0][0x248], R2 ;  /* 0x00009200167c7a25 */ /* 0x000fe200078e0002 */
[----:B------:R-:W-:-:S02]  /*1ff0*/  SHF.R.S32.HI R3, RZ, 0x1f, R38 ;  /* 0x0000001fff037819 */ /* 0x000fc40000011426 */
[----:B------:R-:W-:Y:S01]  /*2000*/  ISETP.GE.AND P0, PT, R8, 0x1, PT ;  /* 0x000000010800780c */ /* 0x000fe20003f06270 */
[----:B------:R-:W-:Y:S01]  /*2010*/  IMAD R2, R186, R38, RZ ;  /* 0x00000026ba027224 */ /* 0x000fe200078e02ff */
[----:B------:R-:W-:Y:S01]  /*2020*/  MOV R122, R124 ;  /* 0x0000007c007a7202 */ /* 0x000fe20000000f00 */
[----:B------:R-:W-:Y:S01]  /*2030*/  IMAD.IADD R123, R125, 0x1, R4 ;  /* 0x000000017d7b7824 */ /* 0x000fe200078e0204 */
[----:B------:R-:W-:Y:S01]  /*2040*/  ISETP.GE.AND P2, PT, R8, 0x21, PT ;  /* 0x000000210800780c */ /* 0x000fe20003f46270 */
[----:B------:R-:W-:Y:S01]  /*2050*/  IMAD R4, R3, R154, R2 ;  /* 0x0000009a03047224 */ /* 0x000fe200078e0202 */
[----:B------:R-:W-:Y:S01]  /*2060*/  SHF.L.U64.HI R167, R162, R180, c[0x0][0x294] ;  /* 0x0000a500a2a77619 */ /* 0x000fe200000102b4 */
[----:B------:R-:W-:-:S04]  /*2070*/  IMAD.WIDE.U32 R2, R38, R154, R122 ;  /* 0x0000009a26027225 */ /* 0x000fc800078e007a */
[----:B------:R-:W-:Y:S01]  /*2080*/  IMAD R13, R229, c[0x0][0x284], R13 ;  /* 0x0000a100e50d7a24 */ /* 0x000fe200078e020d */
[----:B------:R-:W-:Y:S01]  /*2090*/  IADD3 R3, R3, R4, RZ ;  /* 0x0000000403037210 */ /* 0x000fe20007ffe0ff */
[----:B------:R-:W-:Y:S01]  /*20a0*/  IMAD.WIDE.U32 R10, R21, c[0x0][0x1e0], RZ ;  /* 0x00007800150a7a25 */ /* 0x000fe200078e00ff */
[----:B------:R-:W-:-:S03]  /*20b0*/  @P0 LEA R4, P1, R2, c[0x0][0x220], 0x1 ;  /* 0x0000880002040a11 */ /* 0x000fc600078208ff */
[----:B------:R-:W-:Y:S01]  /*20c0*/  IMAD.WIDE.U32 R198, R229, c[0x0][0x1e0], RZ ;  /* 0x00007800e5c67a25 */ /* 0x000fe200078e00ff */
[----:B------:R-:W-:Y:S02]  /*20d0*/  @P0 LEA.HI.X R5, R2, c[0x0][0x224], R3, 0x1, P1 ;  /* 0x0000890002050a11 */ /* 0x000fe400008f0c03 */
[----:B------:R-:W-:Y:S01]  /*20e0*/  @P2 IADD3 R7, P1, R213, R2, RZ ;  /* 0x00000002d5072210 */ /* 0x000fe20007f3e0ff */
[----:B------:R-:W-:Y:S02]  /*20f0*/  IMAD.WIDE.U32 R164, R179, 0x60, RZ ;  /* 0x00000060b3a47825 */ /* 0x000fe400078e00ff */
[----:B------:R-:W-:Y:S01]  /*2100*/  @!PT LDS RZ, [RZ] ;  /* 0x00000000fffff984 */ /* 0x000fe20000000800 */
[----:B------:R-:W-:Y:S01]  /*2110*/  @!PT LDS RZ, [RZ] ;  /* 0x00000000fffff984 */ /* 0x000fe20000000800 */
[----:B------:R-:W-:Y:S01]  /*2120*/  @!PT LDS RZ, [RZ] ;  /* 0x00000000fffff984 */ /* 0x000fe20000000800 */
[----:B------:R1:W-:Y:S02]  /*2130*/  @P0 LDGSTS.E.BYPASS.LTC128B.128 [R208+0x8100], [R4.64], !P5 ;  /* 0x0810000004d00fae */ /* 0x0003e4000e901d4a */
[----:B------:R-:W-:Y:S01]  /*2140*/  @P2 IMAD.X R9, R3, 0x1, R187, P1 ;  /* 0x0000000103092824 */ /* 0x000fe200008e06bb */
[C---:B------:R-:W-:Y:S01]  /*2150*/  @P2 LEA R6, P1, R7.reuse, c[0x0][0x220], 0x1 ;  /* 0x0000880007062a11 */ /* 0x040fe200078208ff */
[----:B------:R1:W-:Y:S01]  /*2160*/  @P0 LDGSTS.E.BYPASS.LTC128B.128 [R208+0xb900], [R4.64+0x80], !P4 ;  /* 0x0b90008004d00fae */ /* 0x0003e2000e101d4a */
[----:B------:R-:W-:Y:S01]  /*2170*/  ISETP.GT.AND P0, PT, R8, 0x60, PT ;  /* 0x000000600800780c */ /* 0x000fe20003f04270 */
[----:B------:R-:W-:Y:S01]  /*2180*/  IMAD.MOV.U32 R159, RZ, RZ, c[0x0][0x280] ;  /* 0x0000a000ff9f7624 */ /* 0x000fe200078e00ff */
[----:B------:R-:W-:Y:S01]  /*2190*/  @P2 LEA.HI.X R7, R7, c[0x0][0x224], R9, 0x1, P1 ;  /* 0x0000890007072a11 */ /* 0x000fe200008f0c09 */
[----:B------:R-:W-:Y:S01]  /*21a0*/  IMAD R9, R24, c[0x0][0x1e0], RZ ;  /* 0x0000780018097a24 */ /* 0x000fe200078e02ff */
[----:B------:R-:W-:Y:S01]  /*21b0*/  ISETP.GE.AND P1, PT, R8, 0x41, PT ;  /* 0x000000410800780c */ /* 0x000fe20003f26270 */
[----:B------:R-:W-:Y:S01]  /*21c0*/  IMAD R8, R25, c[0x0][0x290], RZ ;  /* 0x0000a40019087a24 */ /* 0x000fe200078e02ff */
[----:B------:R-:W-:Y:S01]  /*21d0*/  IADD3 R181, R165, UR4, RZ ;  /* 0x00000004a5b57c10 */ /* 0x000fe2000fffe0ff */
[----:B------:R3:W-:Y:S01]  /*21e0*/  @P2 LDGSTS.E.BYPASS.LTC128B.128 [R210+0x9100], [R6.64], !P5 ;  /* 0x0910000006d22fae */ /* 0x0007e2000e901d4a */
[----:B------:R-:W-:Y:S01]  /*21f0*/  IMAD R9, R21, c[0x0][0x1e4], R9 ;  /* 0x0000790015097a24 */ /* 0x000fe200078e0209 */
[----:B------:R-:W-:Y:S01]  /*2200*/  SHF.L.U64.HI R166, R159, R180, c[0x0][0x284] ;  /* 0x0000a1009fa67619 */ /* 0x000fe200000102b4 */
[----:B------:R-:W-:Y:S01]  /*2210*/  IMAD R12, R229, c[0x0][0x294], R8 ;  /* 0x0000a500e50c7a24 */ /* 0x000fe200078e0208 */
[----:B------:R3:W-:Y:S01]  /*2220*/  @P2 LDGSTS.E.BYPASS.LTC128B.128 [R210+0xc900], [R6.64+0x80], !P4 ;  /* 0x0c90008006d22fae */ /* 0x0007e2000e101d4a */
[----:B------:R-:W-:Y:S01]  /*2230*/  IMAD.MOV.U32 R215, RZ, RZ, c[0x0][0x27c] ;  /* 0x00009f00ffd77624 */ /* 0x000fe200078e00ff */
[----:B------:R-:W-:Y:S01]  /*2240*/  SHF.L.U32 R190, R159, 0x5, RZ ;  /* 0x000000059fbe7819 */ /* 0x000fe200000006ff */
[----:B------:R-:W-:-:S02]  /*2250*/  IMAD.SHL.U32 R191, R162, 0x20, RZ ;  /* 0x00000020a2bf7824 */ /* 0x000fc400078e00ff */
[----:B-1----:R-:W-:-:S04]  /*2260*/  IMAD.WIDE.U32 R4, R229, c[0x0][0x280], R32 ;  /* 0x0000a000e5047a25 */ /* 0x002fc800078e0020 */
[----:B------:R-:W-:Y:S01]  /*2270*/  IMAD.IADD R17, R13, 0x1, R5 ;  /* 0x000000010d117824 */ /* 0x000fe200078e0205 */
[----:B------:R-:W-:Y:S01]  /*2280*/  MOV R16, R4 ;  /* 0x0000000400107202 */ /* 0x000fe20000000f00 */
[----:B------:R-:W-:Y:S02]  /*2290*/  IMAD.IADD R5, R11, 0x1, R9 ;  /* 0x000000010b057824 */ /* 0x000fe400078e0209 */
[----:B------:R-:W-:Y:S02]  /*22a0*/  IMAD.MOV.U32 R4, RZ, RZ, R10 ;  /* 0x000000ffff047224 */ /* 0x000fe400078e000a */
[----:B------:R-:W-:Y:S01]  /*22b0*/  IMAD.WIDE.U32 R10, R229, c[0x0][0x290], R28 ;  /* 0x0000a400e50a7a25 */ /* 0x000fe200078e001c */
[----:B---3--:R-:W-:-:S03]  /*22c0*/  @P1 IADD3 R6, P2, R2, R14, RZ ;  /* 0x0000000e02061210 */ /* 0x008fc60007f5e0ff */
[----:B------:R-:W-:Y:S01]  /*22d0*/  IMAD.WIDE.U32 R18, R35, c[0x0][0x1e8], R4 ;  /* 0x00007a0023127a25 */ /* 0x000fe200078e0004 */
[----:B------:R-:W-:Y:S02]  /*22e0*/  @P1 IADD3.X R7, R3, UR5, R15, P2, !PT ;  /* 0x0000000503071c10 */ /* 0x000fe400097fe40f */
[----:B------:R-:W-:Y:S01]  /*22f0*/  @P1 LEA R14, P2, R6, c[0x0][0x220], 0x1 ;  /* 0x00008800060e1a11 */ /* 0x000fe200078408ff */
[----:B------:R-:W-:-:S03]  /*2300*/  @P0 IMAD.WIDE.U32 R2, R179, 0x60, R2 ;  /* 0x00000060b3020825 */ /* 0x000fc600078e0002 */
[----:B------:R-:W-:Y:S01]  /*2310*/  @P1 LEA.HI.X R15, R6, c[0x0][0x224], R7, 0x1, P2 ;  /* 0x00008900060f1a11 */ /* 0x000fe200010f0c07 */
[----:B------:R-:W-:Y:S01]  /*2320*/  IMAD.WIDE.U32 R6, R229, c[0x0][0x290], R32 ;  /* 0x0000a400e5067a25 */ /* 0x000fe200078e0020 */
[----:B------:R-:W-:-:S03]  /*2330*/  @P0 IADD3 R3, R3, UR4, RZ ;  /* 0x0000000403030c10 */ /* 0x000fc6000fffe0ff */
[----:B------:R-:W-:Y:S01]  /*2340*/  IMAD.WIDE.U32 R8, R229, c[0x0][0x280], R28 ;  /* 0x0000a000e5087a25 */ /* 0x000fe200078e001c */
[----:B------:R1:W-:Y:S01]  /*2350*/  @P1 LDGSTS.E.BYPASS.LTC128B.128 [R210+0xa100], [R14.64], !P5 ;  /* 0x0a1000000ed21fae */ /* 0x0003e2000e901d4a */
[----:B------:R-:W-:Y:S02]  /*2360*/  MOV R4, R6 ;  /* 0x0000000600047202 */ /* 0x000fe40000000f00 */
[----:B------:R-:W-:Y:S01]  /*2370*/  IMAD.IADD R5, R12, 0x1, R7 ;  /* 0x000000010c057824 */ /* 0x000fe200078e0207 */
[----:B------:R-:W-:Y:S01]  /*2380*/  IADD3 R9, R9, R13, RZ ;  /* 0x0000000d09097210 */ /* 0x000fe20007ffe0ff */
[----:B------:R-:W-:Y:S01]  /*2390*/  IMAD.IADD R7, R11, 0x1, R12 ;  /* 0x000000010b077824 */ /* 0x000fe200078e020c */
[C---:B------:R-:W-:Y:S01]  /*23a0*/  @P0 LEA R12, P2, R2.reuse, c[0x0][0x220], 0x1 ;  /* 0x00008800020c0a11 */ /* 0x040fe200078408ff */
[----:B------:R1:W-:Y:S01]  /*23b0*/  @P1 LDGSTS.E.BYPASS.LTC128B.128 [R210+0xd900], [R14.64+0x80], !P4 ;  /* 0x0d9000800ed21fae */ /* 0x0003e2000e101d4a */
[----:B------:R-:W-:Y:S01]  /*23c0*/  IMAD.MOV.U32 R6, RZ, RZ, R10 ;  /* 0x000000ffff067224 */ /* 0x000fe200078e000a */
[----:B------:R-:W-:Y:S01]  /*23d0*/  MOV R10, R18 ;  /* 0x00000012000a7202 */ /* 0x000fe20000000f00 */
[----:B------:R-:W-:Y:S01]  /*23e0*/  IMAD R11, R35, c[0x0][0x1ec], R19 ;  /* 0x00007b00230b7a24 */ /* 0x000fe200078e0213 */
[----:B------:R-:W-:Y:S01]  /*23f0*/  @P0 LEA.HI.X R13, R2, c[0x0][0x224], R3, 0x1, P2 ;  /* 0x00008900020d0a11 */ /* 0x000fe200010f0c03 */
[----:B-----5:R-:W-:Y:S01]  /*2400*/  IMAD.WIDE.U32 R108, R144, c[0x0][0x280], R16 ;  /* 0x0000a000906c7a25 */ /* 0x020fe200078e0010 */
[----:B------:R-:W-:-:S02]  /*2410*/  SHF.R.S32.HI R2, RZ, 0x1f, R144 ;  /* 0x0000001fff027819 */ /* 0x000fc40000011490 */
[----:B------:R-:W-:Y:S01]  /*2420*/  SHF.R.S32.HI R3, RZ, 0x1f, R31 ;  /* 0x0000001fff037819 */ /* 0x000fe2000001141f */
[----:B------:R3:W-:Y:S01]  /*2430*/  @P0 LDGSTS.E.BYPASS.LTC128B.128 [R210+0xb100], [R12.64], !P5 ;  /* 0x0b1000000cd20fae */ /* 0x0007e2000e901d4a */
[----:B------:R-:W-:Y:S02]  /*2440*/  IMAD.WIDE.U32 R106, R144, c[0x0][0x290], R4 ;  /* 0x0000a400906a7a25 */ /* 0x000fe400078e0004 */
[----:B------:R-:W-:Y:S01]  /*2450*/  LEA.HI R3, R3, R31, RZ, 0x3 ;  /* 0x0000001f03037211 */ /* 0x000fe200078f18ff */
[----:B------:R3:W-:Y:S01]  /*2460*/  @P0 LDGSTS.E.BYPASS.LTC128B.128 [R210+0xe900], [R12.64+0x80], !P4 ;  /* 0x0e9000800cd20fae */ /* 0x0007e2000e101d4a */
[----:B------:R-:W-:Y:S02]  /*2470*/  IMAD R18, R2, c[0x0][0x290], RZ ;  /* 0x0000a40002127a24 */ /* 0x000fe400078e02ff */
[----:B------:R-:W-:Y:S01]  /*2480*/  IMAD.WIDE.U32 R102, R144, c[0x0][0x290], R6 ;  /* 0x0000a40090667a25 */ /* 0x000fe200078e0006 */
[----:B------:R-:W0:Y:S01]  /*2490*/  LDGDEPBAR ;  /* 0x00000000000079af */ /* 0x000e220000000000 */
[----:B------:R-:W-:Y:S02]  /*24a0*/  WARPSYNC 0xffffffff ;  /* 0xffffffff00007948 */ /* 0x000fe40003800000 */
[----:B------:R-:W-:-:S02]  /*24b0*/  IMAD.SHL.U32 R19, R3, 0x40, RZ ;  /* 0x0000004003137824 */ /* 0x000fc400078e00ff */
[C---:B------:R-:W-:Y:S02]  /*24c0*/  IMAD R3, R144.reuse, c[0x0][0x294], R18 ;  /* 0x0000a50090037a24 */ /* 0x040fe400078e0212 */
[----:B------:R-:W-:Y:S01]  /*24d0*/  IMAD.WIDE.U32 R104, R144, c[0x0][0x280], R8 ;  /* 0x0000a00090687a25 */ /* 0x000fe200078e0008 */
[----:B------:R-:W-:Y:S02]  /*24e0*/  LOP3.LUT R19, R19, 0xfffffe00, RZ, 0xc0, !PT ;  /* 0xfffffe0013137812 */ /* 0x000fe400078ec0ff */
[----:B-1----:R-:W-:Y:S02]  /*24f0*/  SHF.R.S32.HI R15, RZ, 0x1f, R30 ;  /* 0x0000001fff0f7819 */ /* 0x002fe4000001141e */
[----:B------:R-:W-:Y:S02]  /*2500*/  IADD3 R117, R3, R107, RZ ;  /* 0x0000006b03757210 */ /* 0x000fe40007ffe0ff */
[----:B------:R-:W-:Y:S02]  /*2510*/  LEA.HI R15, R15, R30, RZ, 0x3 ;  /* 0x0000001e0f0f7211 */ /* 0x000fe400078f18ff */
[----:B------:R-:W-:-:S02]  /*2520*/  IADD3 R115, R103, R3, RZ ;  /* 0x0000000367737210 */ /* 0x000fc40007ffe0ff */
[----:B------:R-:W-:-:S04]  /*2530*/  SHF.L.U32 R15, R15, 0x6, RZ ;  /* 0x000000060f0f7819 */ /* 0x000fc800000006ff */
[----:B------:R-:W-:Y:S01]  /*2540*/  LOP3.LUT R15, R15, 0xfffffe00, RZ, 0xc0, !PT ;  /* 0xfffffe000f0f7812 */ /* 0x000fe200078ec0ff */
[----:B---3--:R-:W-:Y:S01]  /*2550*/  IMAD R13, R2, c[0x0][0x280], RZ ;  /* 0x0000a000020d7a24 */ /* 0x008fe200078e02ff */
[----:B------:R-:W-:Y:S01]  /*2560*/  SHF.L.U32 R12, R215, 0x1, RZ ;  /* 0x00000001d70c7819 */ /* 0x000fe200000006ff */
[----:B------:R-:W-:Y:S02]  /*2570*/  IMAD R2, R25, c[0x0][0x1e0], RZ ;  /* 0x0000780019027a24 */ /* 0x000fe400078e02ff */
[----:B------:R-:W-:Y:S02]  /*2580*/  IMAD R13, R144, c[0x0][0x284], R13 ;  /* 0x0000a100900d7a24 */ /* 0x000fe400078e020d */
[----:B------:R-:W-:Y:S02]  /*2590*/  IMAD R14, R229, c[0x0][0x1e4], R2 ;  /* 0x00007900e50e7a24 */ /* 0x000fe400078e0202 */
[----:B------:R-:W-:Y:S01]  /*25a0*/  IMAD.IADD R116, R105, 0x1, R13 ;  /* 0x0000000169747824 */ /* 0x000fe200078e020d */
[----:B------:R-:W-:Y:S01]  /*25b0*/  IADD3 R119, R13, R109, RZ ;  /* 0x0000006d0d777210 */ /* 0x000fe20007ffe0ff */
[----:B------:R-:W-:Y:S01]  /*25c0*/  IMAD.IADD R138, R199, 0x1, R14 ;  /* 0x00000001c78a7824 */ /* 0x000fe200078e020e */
[----:B--2---:R-:W-:Y:S01]  /*25d0*/  @P3 SHF.R.S32.HI R2, RZ, 0x1f, R20 ;  /* 0x0000001fff023819 */ /* 0x004fe20000011414 */
[----:B------:R-:W-:Y:S01]  /*25e0*/  @!P3 IMAD.MOV.U32 R2, RZ, RZ, R145 ;  /* 0x000000ffff02b224 */ /* 0x000fe200078e0091 */
[----:B------:R-:W-:-:S04]  /*25f0*/  @!P3 MOV R20, R36 ;  /* 0x000000240014b202 */ /* 0x000fc80000000f00 */
[----:B------:R-:W-:Y:S02]  /*2600*/  SEL R14, R2, RZ, !P6 ;  /* 0x000000ff020e7207 */ /* 0x000fe40007000000 */
[----:B------:R-:W-:-:S03]  /*2610*/  SEL R18, R20, RZ, !P6 ;  /* 0x000000ff14127207 */ /* 0x000fc60007000000 */
[----:B------:R-:W-:Y:S02]  /*2620*/  IMAD R2, R14, c[0x0][0x1f0], RZ ;  /* 0x00007c000e027a24 */ /* 0x000fe400078e02ff */
[----:B------:R-:W-:-:S04]  /*2630*/  IMAD.WIDE.U32 R92, R18, c[0x0][0x1f0], R10 ;  /* 0x00007c00125c7a25 */ /* 0x000fc800078e000a */
[----:B------:R-:W-:Y:S01]  /*2640*/  IMAD R2, R18, c[0x0][0x1f4], R2 ;  /* 0x00007d0012027a24 */ /* 0x000fe200078e0202 */
[----:B------:R-:W-:-:S03]  /*2650*/  IADD3 R118, P1, P0, R92, R198, R32 ;  /* 0x000000c65c767210 */ /* 0x000fc6000783e020 */
[----:B------:R-:W-:-:S05]  /*2660*/  IMAD.IADD R95, R93, 0x1, R2 ;  /* 0x000000015d5f7824 */ /* 0x000fca00078e0202 */
[----:B------:R-:W-:Y:S02]  /*2670*/  IADD3.X R114, R95, R138, R33, P1, P0 ;  /* 0x0000008a5f727210 */ /* 0x000fe40000fe0421 */
[----:B------:R-:W-:Y:S01]  /*2680*/  ISETP.GE.AND P0, PT, R32, c[0x0][0x27c], PT ;  /* 0x00009f0020007a0c */ /* 0x000fe20003f06270 */
[--C-:B------:R-:W-:Y:S01]  /*2690*/  IMAD.WIDE.U32 R2, R35, c[0x0][0x260], R32.reuse ;  /* 0x0000980023027a25 */ /* 0x100fe200078e0020 */
[----:B------:R-:W-:Y:S01]  /*26a0*/  ISETP.GE.AND P2, PT, R215, 0x1, PT ;  /* 0x00000001d700780c */ /* 0x000fe20003f46270 */
[----:B------:R-:W-:Y:S01]  /*26b0*/  BAR.SYNC.DEFER_BLOCKING 0x0 ;  /* 0x0000000000007b1d */ /* 0x000fe20000010000 */
[----:B------:R-:W-:Y:S01]  /*26c0*/  SEL R6, RZ, c[0x0][0x27c], !P0 ;  /* 0x00009f00ff067a07 */ /* 0x000fe20004000000 */
[----:B------:R-:W-:Y:S01]  /*26d0*/  IMAD.WIDE.U32 R4, R35, c[0x0][0x210], R32 ;  /* 0x0000840023047a25 */ /* 0x000fe200078e0020 */
[----:B------:R-:W-:Y:S02]  /*26e0*/  LOP3.LUT R230, R230, 0xfffffff7, RZ, 0xc0, !PT ;  /* 0xfffffff7e6e67812 */ /* 0x000fe400078ec0ff */
[----:B------:R-:W-:Y:S01]  /*26f0*/  IADD3 R142, P1, R229, R21, RZ ;  /* 0x00000015e58e7210 */ /* 0x000fe20007f3e0ff */
[----:B------:R-:W-:Y:S01]  /*2700*/  IMAD.IADD R6, R32, 0x1, R6 ;  /* 0x0000000120067824 */ /* 0x000fe200078e0206 */
[----:B------:R-:W-:Y:S01]  /*2710*/  ULDC.U8 UR6, c[0x0][0x298] ;  /* 0x0000a60000067ab9 */ /* 0x000fe20000000000 */
[C---:B------:R-:W-:Y:S01]  /*2720*/  IMAD R3, R35.reuse, c[0x0][0x264], R3 ;  /* 0x0000990023037a24 */ /* 0x040fe200078e0203 */
[----:B------:R-:W-:Y:S01]  /*2730*/  ULDC UR8, c[0x0][0x1e4] ;  /* 0x0000790000087ab9 */ /* 0x000fe20000000800 */
[----:B------:R-:W-:Y:S01]  /*2740*/  @P0 IADD3 R12, -R12, c[0x0][0x1d4], RZ ;  /* 0x000075000c0c0a10 */ /* 0x000fe20007ffe1ff */
[----:B------:R-:W-:Y:S01]  /*2750*/  IMAD R5, R35, c[0x0][0x214], R5 ;  /* 0x0000850023057a24 */ /* 0x000fe200078e0205 */
[----:B------:R-:W-:Y:S01]  /*2760*/  ISETP.NE.AND P0, PT, RZ, UR6, PT ;  /* 0x00000006ff007c0c */ /* 0x000fe2000bf05270 */
[----:B------:R-:W-:Y:S01]  /*2770*/  IMAD.WIDE.U32 R100, R22, c[0x0][0x268], R2 ;  /* 0x00009a0016647a25 */ /* 0x000fe200078e0002 */
[----:B------:R-:W-:Y:S01]  /*2780*/  SHF.R.S32.HI R7, RZ, 0x1f, R12 ;  /* 0x0000001fff077819 */ /* 0x000fe2000001140c */
[----:B------:R-:W-:Y:S01]  /*2790*/  UMOV UR7, 0x60 ;  /* 0x0000006000077882 */ /* 0x000fe20000000000 */
[----:B------:R-:W-:Y:S01]  /*27a0*/  @P2 LOP3.LUT R230, R230, 0x8, RZ, 0xfc, !PT ;  /* 0x00000008e6e62812 */ /* 0x000fe200078efcff */
[----:B------:R-:W-:Y:S01]  /*27b0*/  IMAD.WIDE.U32 R98, R18, c[0x0][0x218], R4 ;  /* 0x0000860012627a25 */ /* 0x000fe200078e0004 */
[----:B------:R-:W-:Y:S01]  /*27c0*/  LEA.HI R9, R7, R12, RZ, 0x4 ;  /* 0x0000000c07097211 */ /* 0x000fe200078f20ff */
[----:B------:R-:W-:Y:S01]  /*27d0*/  ULDC UR5, c[0x0][0x284] ;  /* 0x0000a10000057ab9 */ /* 0x000fe20000000800 */
[----:B------:R-:W-:Y:S01]  /*27e0*/  SHF.R.S32.HI R7, RZ, 0x1f, R6 ;  /* 0x0000001fff077819 */ /* 0x000fe20000011406 */
[----:B------:R-:W-:Y:S01]  /*27f0*/  IMAD R8, R23, c[0x0][0x268], RZ ;  /* 0x00009a0017087a24 */ /* 0x000fe200078e02ff */
[----:B------:R-:W-:Y:S01]  /*2800*/  SHF.R.S32.HI R3, RZ, 0x4, R9 ;  /* 0x00000004ff037819 */ /* 0x000fe20000011409 */
[----:B------:R-:W-:Y:S01]  /*2810*/  IMAD R10, R14, c[0x0][0x218], RZ ;  /* 0x000086000e0a7a24 */ /* 0x000fe200078e02ff */
[CC--:B------:R-:W-:Y:S01]  /*2820*/  LEA.HI R2, R7.reuse, R6.reuse, RZ, 0x3 ;  /* 0x0000000607027211 */ /* 0x0c0fe200078f18ff */
[----:B------:R-:W-:Y:S01]  /*2830*/  IMAD R16, R22, c[0x0][0x26c], R8 ;  /* 0x00009b0016107a24 */ /* 0x000fe200078e0208 */
[----:B------:R-:W-:Y:S01]  /*2840*/  LEA.HI R6, R7, R6, RZ, 0x6 ;  /* 0x0000000607067211 */ /* 0x000fe200078f30ff */
[----:B------:R-:W-:Y:S01]  /*2850*/  IMAD R17, R18, c[0x0][0x21c], R10 ;  /* 0x0000870012117a24 */ /* 0x000fe200078e020a */
[----:B------:R-:W-:Y:S01]  /*2860*/  LOP3.LUT R5, R157, 0x38, R2, 0xf8, !PT ;  /* 0x000000389d057812 */ /* 0x000fe200078ef802 */
[----:B------:R-:W-:Y:S01]  /*2870*/  ULDC UR4, c[0x0][0x294] ;  /* 0x0000a50000047ab9 */ /* 0x000fe20000000800 */
[----:B------:R-:W-:Y:S01]  /*2880*/  LEA.HI.SX32 R3, R2, R3, 0x1d ;  /* 0x0000000302037211 */ /* 0x000fe200078feaff */
[----:B------:R-:W-:Y:S01]  /*2890*/  IMAD.MOV.U32 R178, RZ, RZ, 0x6 ;  /* 0x00000006ffb27424 */ /* 0x000fe200078e00ff */
[----:B------:R-:W-:Y:S01]  /*28a0*/  SHF.R.S32.HI R4, RZ, 0x6, R6 ;  /* 0x00000006ff047819 */ /* 0x000fe20000011406 */
[----:B------:R-:W-:Y:S01]  /*28b0*/  UIMAD UR8, UR8, 0x60, URZ ;  /* 0x00000060080878a4 */ /* 0x000fe2000f8e023f */
[----:B------:R-:W-:Y:S01]  /*28c0*/  LOP3.LUT R6, R156, 0x38, R2, 0xf8, !PT ;  /* 0x000000389c067812 */ /* 0x000fe200078ef802 */
[----:B------:R-:W-:Y:S01]  /*28d0*/  IMAD.SHL.U32 R94, R3, 0x8, RZ ;  /* 0x00000008035e7824 */ /* 0x000fe200078e00ff */
[----:B------:R-:W-:Y:S01]  /*28e0*/  LOP3.LUT R11, R5, R200, RZ, 0x3c, !PT ;  /* 0x000000c8050b7212 */ /* 0x000fe200078e3cff */
[C---:B------:R-:W-:Y:S01]  /*28f0*/  IMAD R7, R4.reuse, 0x1c00, R169 ;  /* 0x00001c0004077824 */ /* 0x040fe200078e02a9 */
[----:B------:R-:W-:Y:S01]  /*2900*/  SHF.R.S32.HI R5, RZ, 0x1f, R3 ;  /* 0x0000001fff057819 */ /* 0x000fe20000011403 */
[----:B------:R-:W-:Y:S01]  /*2910*/  IMAD R8, R4, 0x1c00, R168 ;  /* 0x00001c0004087824 */ /* 0x000fe200078e02a8 */
[--C-:B------:R-:W-:Y:S01]  /*2920*/  LOP3.LUT R9, R146, 0x38, R2.reuse, 0xf8, !PT ;  /* 0x0000003892097812 */ /* 0x100fe200078ef802 */
[----:B------:R-:W-:Y:S01]  /*2930*/  IMAD R10, R4, 0x1c00, R19 ;  /* 0x00001c00040a7824 */ /* 0x000fe200078e0213 */
[----:B------:R-:W-:Y:S01]  /*2940*/  LOP3.LUT R6, R6, R214, RZ, 0x3c, !PT ;  /* 0x000000d606067212 */ /* 0x000fe200078e3cff */
[----:B------:R-:W-:Y:S01]  /*2950*/  IMAD.IADD R14, R8, 0x1, R11 ;  /* 0x00000001080e7824 */ /* 0x000fe200078e020b */
[----:B------:R-:W-:Y:S01]  /*2960*/  LEA.HI R5, R5, R3, RZ, 0x3 ;  /* 0x0000000305057211 */ /* 0x000fe200078f18ff */
[----:B------:R-:W-:Y:S01]  /*2970*/  UIMAD UR5, UR7, UR5, URZ ;  /* 0x00000005070572a4 */ /* 0x000fe2000f8e023f */
[----:B------:R-:W-:Y:S01]  /*2980*/  LOP3.LUT R9, R9, R26, RZ, 0x3c, !PT ;  /* 0x0000001a09097212 */ /* 0x000fe200078e3cff */
[----:B------:R-:W-:Y:S01]  /*2990*/  UIMAD UR4, UR7, UR4, URZ ;  /* 0x00000004070472a4 */ /* 0x000fe2000f8e023f */
[----:B------:R-:W-:Y:S01]  /*29a0*/  IADD3 R13, R7, R6, RZ ;  /* 0x00000006070d7210 */ /* 0x000fe20007ffe0ff */
[----:B------:R-:W-:Y:S01]  /*29b0*/  IMAD R175, R148, c[0x0][0x1e4], RZ ;  /* 0x0000790094af7a24 */ /* 0x000fe200078e02ff */
[----:B------:R-:W-:Y:S01]  /*29c0*/  LOP3.LUT R6, R147, 0x38, R2, 0xf8, !PT ;  /* 0x0000003893067812 */ /* 0x000fe200078ef802 */
[----:B------:R-:W-:Y:S01]  /*29d0*/  IMAD.IADD R12, R10, 0x1, R9 ;  /* 0x000000010a0c7824 */ /* 0x000fe200078e0209 */
[----:B------:R-:W-:Y:S01]  /*29e0*/  SHF.R.S32.HI R3, RZ, 0x3, R5 ;  /* 0x00000003ff037819 */ /* 0x000fe20000011405 */
[----:B------:R-:W-:Y:S01]  /*29f0*/  IMAD R9, R4, 0x1c00, R15 ;  /* 0x00001c0004097824 */ /* 0x000fe200078e020f */
[--C-:B------:R-:W-:Y:S01]  /*2a00*/  LOP3.LUT R5, R146, 0x38, R94.reuse, 0xf8, !PT ;  /* 0x0000003892057812 */ /* 0x100fe200078ef85e */
[----:B------:R-:W-:Y:S01]  /*2a10*/  IMAD R176, R148, c[0x0][0x284], RZ ;  /* 0x0000a10094b07a24 */ /* 0x000fe200078e02ff */
[-C--:B------:R-:W-:Y:S01]  /*2a20*/  LOP3.LUT R8, R6, R27.reuse, RZ, 0x3c, !PT ;  /* 0x0000001b06087212 */ /* 0x080fe200078e3cff */
[----:B------:R-:W-:Y:S01]  /*2a30*/  IMAD R6, R3, 0x1c00, R19 ;  /* 0x00001c0003067824 */ /* 0x000fe200078e0213 */
[----:B------:R-:W-:Y:S01]  /*2a40*/  LOP3.LUT R4, R147, 0x38, R94, 0xf8, !PT ;  /* 0x0000003893047812 */ /* 0x000fe200078ef85e */
[----:B------:R-:W-:Y:S01]  /*2a50*/  IMAD R7, R3, 0x1c00, R15 ;  /* 0x00001c0003077824 */ /* 0x000fe200078e020f */
[----:B------:R-:W-:Y:S01]  /*2a60*/  LOP3.LUT R5, R5, R26, RZ, 0x3c, !PT ;  /* 0x0000001a05057212 */ /* 0x000fe200078e3cff */
[----:B------:R-:W-:Y:S01]  /*2a70*/  IMAD.IADD R11, R9, 0x1, R8 ;  /* 0x00000001090b7824 */ /* 0x000fe200078e0208 */
[----:B------:R-:W-:Y:S01]  /*2a80*/  LOP3.LUT R4, R4, R27, RZ, 0x3c, !PT ;  /* 0x0000001b04047212 */ /* 0x000fe200078e3cff */
[----:B------:R-:W-:Y:S01]  /*2a90*/  IMAD R177, R148, c[0x0][0x294], RZ ;  /* 0x0000a50094b17a24 */ /* 0x000fe200078e02ff */
[----:B------:R-:W-:Y:S01]  /*2aa0*/  IADD3 R10, R6, R5, RZ ;  /* 0x00000005060a7210 */ /* 0x000fe20007ffe0ff */
[----:B------:R-:W-:Y:S01]  /*2ab0*/  IMAD.WIDE.U32 R152, R148, c[0x0][0x1e0], RZ ;  /* 0x0000780094987a25 */ /* 0x000fe200078e00ff */
[----:B------:R-:W-:-:S02]  /*2ac0*/  LOP3.LUT R6, R157, 0x38, R94, 0xf8, !PT ;  /* 0x000000389d067812 */ /* 0x000fc400078ef85e */
[----:B------:R-:W-:Y:S01]  /*2ad0*/  LOP3.LUT R5, R156, 0x38, R94, 0xf8, !PT ;  /* 0x000000389c057812 */ /* 0x000fe200078ef85e */
[----:B------:R-:W-:Y:S01]  /*2ae0*/  IMAD.IADD R9, R7, 0x1, R4 ;  /* 0x0000000107097824 */ /* 0x000fe200078e0204 */
[----:B------:R-:W-:Y:S01]  /*2af0*/  LOP3.LUT R6, R6, R200, RZ, 0x3c, !PT ;  /* 0x000000c806067212 */ /* 0x000fe200078e3cff */
[C---:B------:R-:W-:Y:S01]  /*2b00*/  IMAD R7, R3.reuse, 0x1c00, R168 ;  /* 0x00001c0003077824 */ /* 0x040fe200078e02a8 */
[----:B------:R-:W-:Y:S01]  /*2b10*/  MOV R15, c[0x0][0x1e0] ;  /* 0x00007800000f7a02 */ /* 0x000fe20000000f00 */
[----:B------:R-:W-:Y:S01]  /*2b20*/  IMAD R4, R3, 0x1c00, R169 ;  /* 0x00001c0003047824 */ /* 0x000fe200078e02a9 */
[----:B------:R-:W-:Y:S01]  /*2b30*/  LOP3.LUT R3, R5, R214, RZ, 0x3c, !PT ;  /* 0x000000d605037212 */ /* 0x000fe200078e3cff */
[----:B------:R-:W-:Y:S01]  /*2b40*/  IMAD.IADD R8, R7, 0x1, R6 ;  /* 0x0000000107087824 */ /* 0x000fe200078e0206 */
[----:B------:R-:W-:Y:S01]  /*2b50*/  SHF.R.S32.HI R5, RZ, 0x1f, R31 ;  /* 0x0000001fff057819 */ /* 0x000fe2000001141f */
[----:B------:R-:W-:Y:S01]  /*2b60*/  IMAD.WIDE.U32 R150, R148, c[0x0][0x280], RZ ;  /* 0x0000a00094967a25 */ /* 0x000fe200078e00ff */
[----:B------:R-:W-:-:S02]  /*2b70*/  SHF.R.S32.HI R6, RZ, 0x1f, R30 ;  /* 0x0000001fff067819 */ /* 0x000fc4000001141e */
[----:B------:R-:W-:Y:S01]  /*2b80*/  LOP3.LUT R230, R230, 0xfffffffb, RZ, 0xc0, !PT ;  /* 0xfffffffbe6e67812 */ /* 0x000fe200078ec0ff */
[----:B------:R-:W-:Y:S01]  /*2b90*/  IMAD.IADD R7, R4, 0x1, R3 ;  /* 0x0000000104077824 */ /* 0x000fe200078e0203 */
[----:B------:R-:W-:Y:S01]  /*2ba0*/  SHF.R.S32.HI R3, RZ, 0x1f, R34 ;  /* 0x0000001fff037819 */ /* 0x000fe20000011422 */
[----:B------:R-:W-:Y:S01]  /*2bb0*/  IMAD.WIDE.U32 R192, R30, c[0x0][0x1e0], RZ ;  /* 0x000078001ec07a25 */ /* 0x000fe200078e00ff */
[----:B------:R-:W-:Y:S02]  /*2bc0*/  LOP3.LUT R111, R2, 0xfffffff8, RZ, 0xc0, !PT ;  /* 0xfffffff8026f7812 */ /* 0x000fe400078ec0ff */
[----:B------:R-:W-:Y:S01]  /*2bd0*/  SHF.L.U32 R188, R159, 0x6, RZ ;  /* 0x000000069fbc7819 */ /* 0x000fe200000006ff */
[----:B------:R-:W-:Y:S01]  /*2be0*/  IMAD R4, R3, c[0x0][0x1e0], RZ ;  /* 0x0000780003047a24 */ /* 0x000fe200078e02ff */
[----:B------:R-:W-:Y:S01]  /*2bf0*/  ISETP.GE.AND P6, PT, R32, c[0x0][0x1d4], PT ;  /* 0x0000750020007a0c */ /* 0x000fe20003fc6270 */
[----:B------:R-:W-:Y:S01]  /*2c00*/  IMAD R3, R5, c[0x0][0x1e0], RZ ;  /* 0x0000780005037a24 */ /* 0x000fe200078e02ff */
[----:B------:R-:W-:Y:S01]  /*2c10*/  SHF.L.U64.HI R180, R15, R180, c[0x0][0x1e4] ;  /* 0x000079000fb47619 */ /* 0x000fe200000102b4 */
[----:B------:R-:W-:Y:S01]  /*2c20*/  IMAD R5, R6, c[0x0][0x1e0], RZ ;  /* 0x0000780006057a24 */ /* 0x000fe200078e02ff */
[----:B------:R-:W-:Y:S01]  /*2c30*/  @P0 LOP3.LUT R230, R230, 0x4, RZ, 0xfc, !PT ;  /* 0x00000004e6e60812 */ /* 0x000fe200078efcff */
[----:B------:R-:W-:Y:S01]  /*2c40*/  IMAD R6, R34, c[0x0][0x1e4], R4 ;  /* 0x0000790022067a24 */ /* 0x000fe200078e0204 */
[----:B------:R-:W-:Y:S01]  /*2c50*/  IADD3 R176, R151, R176, RZ ;  /* 0x000000b097b07210 */ /* 0x000fe20007ffe0ff */
[C---:B------:R-:W-:Y:S01]  /*2c60*/  IMAD.WIDE.U32 R184, R159.reuse, 0x60, RZ ;  /* 0x000000609fb87825 */ /* 0x040fe200078e00ff */
[----:B------:R-:W-:-:S02]  /*2c70*/  SHF.L.U64.HI R159, R159, R178, c[0x0][0x284] ;  /* 0x0000a1009f9f7619 */ /* 0x000fc400000102b2 */
[----:B------:R-:W-:Y:S01]  /*2c80*/  SHF.L.U32 R206, R15, 0x5, RZ ;  /* 0x000000050fce7819 */ /* 0x000fe200000006ff */
[----:B------:R-:W-:Y:S01]  /*2c90*/  IMAD.WIDE.U32 R182, R162, 0x60, RZ ;  /* 0x00000060a2b67825 */ /* 0x000fe200078e00ff */
[----:B------:R-:W-:Y:S02]  /*2ca0*/  IADD3 R120, R185, UR5, RZ ;  /* 0x00000005b9787c10 */ /* 0x000fe4000fffe0ff */
[----:B------:R-:W-:Y:S01]  /*2cb0*/  SHF.R.S32.HI R113, RZ, 0x1f, R111 ;  /* 0x0000001fff717819 */ /* 0x000fe2000001146f */
[----:B------:R-:W-:Y:S01]  /*2cc0*/  IMAD.WIDE.U32 R160, R15, 0x60, RZ ;  /* 0x000000600fa07825 */ /* 0x000fe200078e00ff */
[----:B------:R-:W-:Y:S02]  /*2cd0*/  IADD3 R121, R183, UR4, RZ ;  /* 0x00000004b7797c10 */ /* 0x000fe4000fffe0ff */
[----:B------:R-:W-:Y:S01]  /*2ce0*/  SHF.R.S32.HI R112, RZ, 0x1f, R94 ;  /* 0x0000001fff707819 */ /* 0x000fe2000001145e */
[----:B------:R-:W-:Y:S01]  /*2cf0*/  IMAD R4, R30, c[0x0][0x1e4], R5 ;  /* 0x000079001e047a24 */ /* 0x000fe200078e0205 */
[----:B------:R-:W-:Y:S01]  /*2d00*/  IADD3 R174, R161, UR8, RZ ;  /* 0x00000008a1ae7c10 */ /* 0x000fe2000fffe0ff */
[----:B------:R-:W-:Y:S01]  /*2d10*/  IMAD.WIDE.U32 R148, R148, c[0x0][0x290], RZ ;  /* 0x0000a40094947a25 */ /* 0x000fe200078e00ff */
[----:B------:R-:W-:-:S02]  /*2d20*/  SHF.L.U32 R134, R14, 0x1, RZ ;  /* 0x000000010e867819 */ /* 0x000fc400000006ff */
[----:B------:R-:W-:Y:S01]  /*2d30*/  IADD3 R135, R193, R4, RZ ;  /* 0x00000004c1877210 */ /* 0x000fe20007ffe0ff */
[----:B------:R-:W-:Y:S01]  /*2d40*/  IMAD.WIDE.U32 R196, R34, c[0x0][0x1e0], RZ ;  /* 0x0000780022c47a25 */ /* 0x000fe200078e00ff */
[----:B------:R-:W-:Y:S02]  /*2d50*/  SHF.L.U32 R131, R11, 0x1, RZ ;  /* 0x000000010b837819 */ /* 0x000fe400000006ff */
[----:B------:R-:W-:Y:S01]  /*2d60*/  SHF.L.U32 R128, R8, 0x1, RZ ;  /* 0x0000000108807819 */ /* 0x000fe200000006ff */
[----:B------:R-:W-:-:S04]  /*2d70*/  IMAD.WIDE.U32 R194, R31, c[0x0][0x1e0], RZ ;  /* 0x000078001fc27a25 */ /* 0x000fc800078e00ff */
[----:B------:R-:W-:Y:S02]  /*2d80*/  IMAD R3, R31, c[0x0][0x1e4], R3 ;  /* 0x000079001f037a24 */ /* 0x000fe400078e0203 */
[C---:B------:R-:W-:Y:S01]  /*2d90*/  IMAD.SHL.U32 R212, R179.reuse, 0x40, RZ ;  /* 0x00000040b3d47824 */ /* 0x040fe200078e00ff */
[-C--:B------:R-:W-:Y:S01]  /*2da0*/  SHF.L.U64.HI R179, R179, R178.reuse, c[0x0][0x23c] ;  /* 0x00008f00b3b37619 */ /* 0x080fe200000102b2 */
[C---:B------:R-:W-:Y:S01]  /*2db0*/  IMAD.SHL.U32 R189, R162.reuse, 0x40, RZ ;  /* 0x00000040a2bd7824 */ /* 0x040fe200078e00ff */
[-C--:B------:R-:W-:Y:S01]  /*2dc0*/  SHF.L.U64.HI R162, R162, R178.reuse, c[0x0][0x294] ;  /* 0x0000a500a2a27619 */ /* 0x080fe200000102b2 */
[----:B------:R-:W-:Y:S01]  /*2dd0*/  IMAD.X R141, R25, 0x1, R24, P1 ;  /* 0x00000001198d7824 */ /* 0x000fe200008e0618 */
[----:B------:R-:W-:Y:S01]  /*2de0*/  SHF.L.U64.HI R178, R15, R178, c[0x0][0x1e4] ;  /* 0x000079000fb27619 */ /* 0x000fe200000102b2 */
[----:B------:R-:W-:Y:S02]  /*2df0*/  IMAD.IADD R175, R153, 0x1, R175 ;  /* 0x0000000199af7824 */ /* 0x000fe400078e02af */
[----:B------:R-:W-:-:S02]  /*2e00*/  IMAD.IADD R177, R149, 0x1, R177 ;  /* 0x0000000195b17824 */ /* 0x000fc400078e02b1 */
[----:B------:R-:W-:Y:S02]  /*2e10*/  IMAD.SHL.U32 R211, R15, 0x40, RZ ;  /* 0x000000400fd37824 */ /* 0x000fe400078e00ff */
[----:B------:R-:W-:Y:S02]  /*2e20*/  IMAD.IADD R137, R197, 0x1, R6 ;  /* 0x00000001c5897824 */ /* 0x000fe400078e0206 */
[----:B------:R-:W-:Y:S02]  /*2e30*/  IMAD.IADD R136, R195, 0x1, R3 ;  /* 0x00000001c3887824 */ /* 0x000fe400078e0203 */
[----:B------:R-:W-:Y:S02]  /*2e40*/  IMAD.IADD R110, R101, 0x1, R16 ;  /* 0x00000001656e7824 */ /* 0x000fe400078e0210 */
[----:B------:R-:W-:Y:S02]  /*2e50*/  IMAD.IADD R97, R99, 0x1, R17 ;  /* 0x0000000163617824 */ /* 0x000fe400078e0211 */
[----:B------:R-:W-:-:S02]  /*2e60*/  IMAD.SHL.U32 R133, R13, 0x2, RZ ;  /* 0x000000020d857824 */ /* 0x000fc400078e00ff */
[----:B------:R-:W-:Y:S02]  /*2e70*/  IMAD.SHL.U32 R132, R12, 0x2, RZ ;  /* 0x000000020c847824 */ /* 0x000fe400078e00ff */
[----:B------:R-:W-:Y:S02]  /*2e80*/  IMAD.SHL.U32 R130, R10, 0x2, RZ ;  /* 0x000000020a827824 */ /* 0x000fe400078e00ff */
[----:B------:R-:W-:Y:S02]  /*2e90*/  IMAD.SHL.U32 R129, R9, 0x2, RZ ;  /* 0x0000000209817824 */ /* 0x000fe400078e00ff */
[----:B------:R-:W-:Y:S02]  /*2ea0*/  IMAD.SHL.U32 R127, R7, 0x2, RZ ;  /* 0x00000002077f7824 */ /* 0x000fe400078e00ff */
.L_x_299:
[----:B------:R-:W-:Y:S01]  /*2eb0*/  SHF.R.S32.HI R96, RZ, 0x1f, R38 ;  /* 0x0000001fff607819 */ /* 0x000fe20000011426 */
[-C--:B-1----:R-:W-:Y:S01]  /*2ec0*/  IMAD R2, R175, R38.reuse, RZ ;  /* 0x00000026af027224 */ /* 0x082fe200078e02ff */
[----:B------:R-:W-:Y:S01]  /*2ed0*/  ISETP.GE.AND P2, PT, R215, 0x1, PT ;  /* 0x00000001d700780c */ /* 0x000fe20003f46270 */
[----:B------:R-:W-:Y:S04]  /*2ee0*/  DEPBAR.LE SB0, 0x0 ;  /* 0x000080000000791a */ /* 0x000fe80000000000 */
[C---:B------:R-:W-:Y:S01]  /*2ef0*/  IADD3 R217, R229.reuse, 0x60, RZ ;  /* 0x00000060e5d97810 */ /* 0x040fe20007ffe0ff */
[----:B------:R-:W-:Y:S01]  /*2f00*/  IMAD.WIDE.U32 R76, R152, R38, RZ ;  /* 0x00000026984c7225 */ /* 0x000fe200078e00ff */
[C---:B------:R-:W-:Y:S01]  /*2f10*/  IADD3 R218, R229.reuse, 0x40, RZ ;  /* 0x00000040e5da7810 */ /* 0x040fe20007ffe0ff */
[----:B------:R-:W-:Y:S01]  /*2f20*/  WARPSYNC 0xffffffff ;  /* 0xffffffff00007948 */ /* 0x000fe20003800000 */
[----:B------:R-:W-:Y:S01]  /*2f30*/  IADD3 R219, R229, 0x20, RZ ;  /* 0x00000020e5db7810 */ /* 0x000fe20007ffe0ff */
[----:B------:R-:W-:Y:S01]  /*2f40*/  IMAD R2, R96, R152, R2 ;  /* 0x0000009860027224 */ /* 0x000fe200078e0202 */
[----:B------:R-:W-:Y:S01]  /*2f50*/  BAR.SYNC.DEFER_BLOCKING 0x0 ;  /* 0x0000000000007b1d */ /* 0x000fe20000010000 */
[-C--:B------:R-:W-:Y:S02]  /*2f60*/  IADD3 R3, P1, P0, R118, R76.reuse, R206 ;  /* 0x0000004c76037210 */ /* 0x080fe4000783e0ce */
[----:B------:R-:W-:Y:S05]  /*2f70*/  IMAD.IADD R83, R77, 0x1, R2 ;  /* 0x000000014d537824 */ /* 0x000fea00078e0202 */
[-C--:B------:R-:W-:Y:S02]  /*2f80*/  IADD3.X R5, R114, R83.reuse, R180, P1, P0 ;  /* 0x0000005372057210 */ /* 0x080fe40000fe04b4 */
[-C--:B------:R-:W-:Y:S04]  /*2f90*/  IADD3 R2, P0, R118, R76.reuse, RZ ;  /* 0x0000004c76027210 */ /* 0x080fe80007f1e0ff */
[C---:B------:R-:W-:Y:S01]  /*2fa0*/  LEA R66, P1, R2.reuse, c[0x0][0x1c8], 0x1 ;  /* 0x0000720002427a11 */ /* 0x040fe200078208ff */
[----:B------:R-:W-:Y:S01]  /*2fb0*/  IMAD.X R4, R83, 0x1, R114, P0 ;  /* 0x0000000153047824 */ /* 0x000fe200000e0672 */
[C---:B------:R-:W-:Y:S04]  /*2fc0*/  LEA R72, P0, R3.reuse, c[0x0][0x1c8], 0x1 ;  /* 0x0000720003487a11 */ /* 0x040fe800078008ff */
[----:B------:R-:W-:Y:S02]  /*2fd0*/  LEA.HI.X R67, R2, c[0x0][0x1cc], R4, 0x1, P1 ;  /* 0x0000730002437a11 */ /* 0x000fe400008f0c04 */
[----:B------:R-:W-:Y:S02]  /*2fe0*/  LEA.HI.X R73, R3, c[0x0][0x1cc], R5, 0x1, P0 ;  /* 0x0000730003497a11 */ /* 0x000fe400000f0c05 */
[-C--:B------:R-:W-:Y:S04]  /*2ff0*/  IADD3 R2, P1, P0, R118, R76.reuse, R211 ;  /* 0x0000004c76027210 */ /* 0x080fe8000783e0d3 */
[-C--:B------:R-:W-:Y:S01]  /*3000*/  IADD3.X R4, R114, R83.reuse, R178, P1, P0 ;  /* 0x0000005372047210 */ /* 0x080fe20000fe04b2 */
[----:B------:R-:W-:Y:S01]  /*3010*/  BSSY B2, `(.L_x_251) ;  /* 0x00004e2000027945 */ /* 0x000fe20003800000 */
[----:B------:R-:W-:Y:S04]  /*3020*/  IADD3 R3, P1, P0, R118, R76, R160 ;  /* 0x0000004c76037210 */ /* 0x000fe8000783e0a0 */
[----:B------:R-:W-:Y:S02]  /*3030*/  IADD3.X R5, R114, R83, R174, P1, P0 ;  /* 0x0000005372057210 */ /* 0x000fe40000fe04ae */
[C---:B------:R-:W-:Y:S02]  /*3040*/  LEA R74, P1, R2.reuse, c[0x0][0x1c8], 0x1 ;  /* 0x00007200024a7a11 */ /* 0x040fe400078208ff */
[C---:B------:R-:W-:Y:S02]  /*3050*/  LEA R78, P0, R3.reuse, c[0x0][0x1c8], 0x1 ;  /* 0x00007200034e7a11 */ /* 0x040fe400078008ff */
[----:B------:R-:W-:Y:S02]  /*3060*/  LEA.HI.X R75, R2, c[0x0][0x1cc], R4, 0x1, P1 ;  /* 0x00007300024b7a11 */ /* 0x000fe400008f0c04 */
[----:B------:R-:W-:Y:S01]  /*3070*/  LEA.HI.X R79, R3, c[0x0][0x1cc], R5, 0x1, P0 ;  /* 0x00007300034f7a11 */ /* 0x000fe200000f0c05 */
[----:B------:R-:W-:-:S05]  /*3080*/  @!P2 BRA `(.L_x_252) ;  /* 0x00004ae00000a947 */ /* 0x000fca0003800000 */
[-C--:B------:R-:W-:Y:S01]  /*3090*/  IMAD R4, R176, R38.reuse, RZ ;  /* 0x00000026b0047224 */ /* 0x080fe200078e02ff */
[----:B------:R-:W-:Y:S01]  /*30a0*/  LOP3.LUT P2, RZ, R230, 0x4, RZ, 0xc0, !PT ;  /* 0x00000004e6ff7812 */ /* 0x000fe2000784c0ff */
[-C--:B------:R-:W-:Y:S02]  /*30b0*/  IMAD R3, R177, R38.reuse, RZ ;  /* 0x00000026b1037224 */ /* 0x080fe400078e02ff */
[----:B------:R-:W-:Y:S02]  /*30c0*/  IMAD R2, R38, -0x70, R0 ;  /* 0xffffff9026027824 */ /* 0x000fe400078e0200 */
[-C--:B------:R-:W-:Y:S03]  /*30d0*/  IMAD.WIDE.U32 R36, R150, R38.reuse, RZ ;  /* 0x0000002696247225 */ /* 0x080fe600078e00ff */
[----:B------:R-:W-:Y:S01]  /*30e0*/  IMNMX R82, R2, 0x70, PT ;  /* 0x0000007002527817 */ /* 0x000fe20003800200 */
[----:B------:R-:W-:Y:S04]  /*30f0*/  IMAD.WIDE.U32 R42, R148, R38, RZ ;  /* 0x00000026942a7225 */ /* 0x000fe800078e00ff */
[C---:B------:R-:W-:Y:S02]  /*3100*/  IMAD R4, R96.reuse, R150, R4 ;  /* 0x0000009660047224 */ /* 0x040fe400078e0204 */
[----:B------:R-:W-:Y:S03]  /*3110*/  IMAD R3, R96, R148, R3 ;  /* 0x0000009460037224 */ /* 0x000fe600078e0203 */
[----:B------:R-:W-:Y:S02]  /*3120*/  IADD3 R64, R37, R4, RZ ;  /* 0x0000000425407210 */ /* 0x000fe40007ffe0ff */
[----:B------:R-:W-:Y:S01]  /*3130*/  IADD3 R69, R43, R3, RZ ;  /* 0x000000032b457210 */ /* 0x000fe20007ffe0ff */
[----:B------:R-:W-:-:S05]  /*3140*/  @!P2 BRA `(.L_x_253) ;  /* 0x000026400000a947 */ /* 0x000fca0003800000 */
[----:B------:R-:W-:Y:S01]  /*3150*/  ISETP.GE.AND P5, PT, R229, R82, PT ;  /* 0x00000052e500720c */ /* 0x000fe20003fa6270 */
[----:B------:R-:W-:Y:S01]  /*3160*/  BSSY B0, `(.L_x_254) ;  /* 0x000001b000007945 */ /* 0x000fe20003800000 */
[----:B------:R-:W-:Y:S01]  /*3170*/  CS2R R16, SRZ ;  /* 0x0000000000107805 */ /* 0x000fe2000001ff00 */
[----:B------:R-:W-:Y:S01]  /*3180*/  CS2R R12, SRZ ;  /* 0x00000000000c7805 */ /* 0x000fe2000001ff00 */
[----:B------:R-:W-:Y:S01]  /*3190*/  CS2R R2, SRZ ;  /* 0x0000000000027805 */ /* 0x000fe2000001ff00 */
[----:B------:R-:W-:Y:S01]  /*31a0*/  CS2R R44, SRZ ;  /* 0x00000000002c7805 */ /* 0x000fe2000001ff00 */
[----:B------:R-:W-:Y:S07]  /*31b0*/  CS2R R40, SRZ ;  /* 0x0000000000287805 */ /* 0x000fee000001ff00 */
[----:B------:R-:W-:-:S05]  /*31c0*/  @P5 BRA `(.L_x_255) ;  /* 0x0000014000005947 */ /* 0x000fca0003800000 */
[----:B------:R-:W-:Y:S01]  /*31d0*/  IADD3 R2, P0, R104, R36, RZ ;  /* 0x0000002468027210 */ /* 0x000fe20007f1e0ff */
[----:B------:R-:W-:Y:S01]  /*31e0*/  CS2R R40, SRZ ;  /* 0x0000000000287805 */ /* 0x000fe2000001ff00 */
[----:B------:R-:W-:Y:S01]  /*31f0*/  CS2R R12, SRZ ;  /* 0x00000000000c7805 */ /* 0x000fe2000001ff00 */
[----:B------:R-:W-:Y:S02]  /*3200*/  CS2R R44, SRZ ;  /* 0x00000000002c7805 */ /* 0x000fe4000001ff00 */
[----:B------:R-:W-:Y:S01]  /*3210*/  IMAD.X R4, R64, 0x1, R116, P0 ;  /* 0x0000000140047824 */ /* 0x000fe200000e0674 */
[----:B------:R-:W-:Y:S05]  /*3220*/  IADD3 R3, P0, R102, R42, RZ ;  /* 0x0000002a66037210 */ /* 0x000fea0007f1e0ff */
[----:B------:R-:W-:Y:S01]  /*3230*/  IMAD.X R5, R69, 0x1, R115, P0 ;  /* 0x0000000145057824 */ /* 0x000fe200000e0673 */
[C---:B------:R-:W-:Y:S04]  /*3240*/  LEA R6, P0, R2.reuse, c[0x0][0x270], 0x1 ;  /* 0x00009c0002067a11 */ /* 0x040fe800078008ff */
[----:B------:R-:W-:Y:S02]  /*3250*/  LEA.HI.X R7, R2, c[0x0][0x274], R4, 0x1, P0 ;  /* 0x00009d0002077a11 */ /* 0x000fe400000f0c04 */
[C---:B------:R-:W-:Y:S04]  /*3260*/  LEA R4, P0, R3.reuse, c[0x0][0x288], 0x1 ;  /* 0x0000a20003047a11 */ /* 0x040fe800078008ff */
[----:B------:R-:W-:Y:S02]  /*3270*/  LEA.HI.X R5, R3, c[0x0][0x28c], R5, 0x1, P0 ;  /* 0x0000a30003057a11 */ /* 0x000fe400000f0c05 */
[----:B------:R-:W-:Y:S01]  /*3280*/  ISETP.GE.AND P0, PT, R28, c[0x0][0x27c], PT ;  /* 0x00009f001c007a0c */ /* 0x000fe20003f06270 */
[----:B------:R-:W-:Y:S11]  /*3290*/  CS2R R2, SRZ ;  /* 0x0000000000027805 */ /* 0x000ff6000001ff00 */
[----:B------:R-:W-:Y:S01]  /*32a0*/  @!UPT UIADD3 URZ, URZ, URZ, URZ ;  /* 0x0000003f3f3ff290 */ /* 0x000fe2000fffe03f */
[----:B------:R1:W5:Y:S04]  /*32b0*/  @!P0 LDG.E.64 R2, [R6.64] ;  /* 0x0000000a06028981 */ /* 0x000368000c1e1b00 */
[----:B------:R1:W5:Y:S01]  /*32c0*/  @!P0 LDG.E.64 R40, [R4.64] ;  /* 0x0000000a04288981 */ /* 0x000362000c1e1b00 */
[----:B------:R-:W-:Y:S11]  /*32d0*/  ISETP.GE.AND P0, PT, R68, c[0x0][0x27c], PT ;  /* 0x00009f0044007a0c */ /* 0x000ff60003f06270 */
[----:B------:R-:W-:Y:S02]  /*32e0*/  @!UPT UIADD3 URZ, URZ, URZ, URZ ;  /* 0x0000003f3f3ff290 */ /* 0x000fe4000fffe03f */
[----:B------:R1:W5:Y:S04]  /*32f0*/  @!P0 LDG.E.64 R12, [R6.64+0x40] ;  /* 0x0000400a060c8981 */ /* 0x000368000c1e1b00 */
[----:B------:R1:W5:Y:S02]  /*3300*/  @!P0 LDG.E.64 R44, [R4.64+0x40] ;  /* 0x0000400a042c8981 */ /* 0x000364000c1e1b00 */
.L_x_255:
[----:B------:R-:W-:Y:S05]  /*3310*/  BSYNC B0 ;  /* 0x0000000000007941 */ /* 0x000fea0003800000 */
.L_x_254:
[----:B------:R-:W-:Y:S01]  /*3320*/  ISETP.GE.AND P4, PT, R219, R82, PT ;  /* 0x00000052db00720c */ /* 0x000fe20003f86270 */
[----:B-1---5:R-:W-:Y:S01]  /*3330*/  IMAD.MOV.U32 R4, RZ, RZ, R12 ;  /* 0x000000ffff047224 */ /* 0x022fe200078e000c */
[----:B------:R-:W-:Y:S01]  /*3340*/  MOV R7, R44 ;  /* 0x0000002c00077202 */ /* 0x000fe20000000f00 */
[----:B------:R-:W-:Y:S01]  /*3350*/  IMAD.MOV.U32 R6, RZ, RZ, R13 ;  /* 0x000000ffff067224 */ /* 0x000fe200078e000d */
[----:B------:R-:W-:Y:S01]  /*3360*/  BSSY B0, `(.L_x_256) ;  /* 0x0000023000007945 */ /* 0x000fe20003800000 */
[----:B------:R-:W-:Y:S01]  /*3370*/  IMAD.MOV.U32 R5, RZ, RZ, R2 ;  /* 0x000000ffff057224 */ /* 0x000fe200078e0002 */
[----:B------:R-:W-:Y:S01]  /*3380*/  PRMT R58, R7, 0x7610, R58 ;  /* 0x00007610073a7816 */ /* 0x000fe2000000003a */
[----:B------:R-:W-:Y:S01]  /*3390*/  CS2R R14, SRZ ;  /* 0x00000000000e7805 */ /* 0x000fe2000001ff00 */
[----:B------:R-:W-:Y:S01]  /*33a0*/  PRMT R25, R6, 0x5410, R4 ;  /* 0x0000541006197816 */ /* 0x000fe20000000004 */
[----:B------:R-:W-:Y:S01]  /*33b0*/  IMAD.MOV.U32 R4, RZ, RZ, R3 ;  /* 0x000000ffff047224 */ /* 0x000fe200078e0003 */
[----:B------:R-:W-:Y:S01]  /*33c0*/  CS2R R48, SRZ ;  /* 0x0000000000307805 */ /* 0x000fe2000001ff00 */
[----:B------:R-:W-:Y:S01]  /*33d0*/  IMAD.MOV.U32 R6, RZ, RZ, R45 ;  /* 0x000000ffff067224 */ /* 0x000fe200078e002d */
[----:B------:R-:W-:Y:S02]  /*33e0*/  CS2R R46, SRZ ;  /* 0x00000000002e7805 */ /* 0x000fe4000001ff00 */
[----:B------:R-:W-:Y:S01]  /*33f0*/  PRMT R24, R4, 0x5410, R5 ;  /* 0x0000541004187816 */ /* 0x000fe20000000005 */
[----:B------:R-:W-:Y:S01]  /*3400*/  IMAD.MOV.U32 R5, RZ, RZ, R40 ;  /* 0x000000ffff057224 */ /* 0x000fe200078e0028 */
[----:B------:R-:W-:Y:S02]  /*3410*/  MOV R4, R41 ;  /* 0x0000002900047202 */ /* 0x000fe40000000f00 */
[----:B------:R-:W-:Y:S02]  /*3420*/  PRMT R58, R58, 0x5410, R6 ;  /* 0x000054103a3a7816 */ /* 0x000fe40000000006 */
[----:B------:R-:W-:Y:S01]  /*3430*/  PRMT R39, R5, 0x5410, R4 ;  /* 0x0000541005277816 */ /* 0x000fe20000000004 */
[----:B------:R-:W-:-:S05]  /*3440*/  @P4 BRA `(.L_x_257) ;  /* 0x0000014000004947 */ /* 0x000fca0003800000 */
[----:B------:R-:W-:Y:S01]  /*3450*/  IADD3 R4, P1, P0, R104, R36, R190 ;  /* 0x0000002468047210 */ /* 0x000fe2000783e0be */
[----:B------:R-:W-:Y:S01]  /*3460*/  CS2R R14, SRZ ;  /* 0x00000000000e7805 */ /* 0x000fe2000001ff00 */
[----:B------:R-:W-:Y:S01]  /*3470*/  CS2R R46, SRZ ;  /* 0x00000000002e7805 */ /* 0x000fe2000001ff00 */
[----:B------:R-:W-:Y:S01]  /*3480*/  CS2R R16, SRZ ;  /* 0x0000000000107805 */ /* 0x000fe2000001ff00 */
[----:B------:R-:W-:Y:S01]  /*3490*/  IADD3.X R7, R116, R64, R166, P1, P0 ;  /* 0x0000004074077210 */ /* 0x000fe20000fe04a6 */
[----:B------:R-:W-:Y:S01]  /*34a0*/  CS2R R48, SRZ ;  /* 0x0000000000307805 */ /* 0x000fe2000001ff00 */
[----:B------:R-:W-:Y:S04]  /*34b0*/  IADD3 R5, P1, P0, R102, R42, R191 ;  /* 0x0000002a66057210 */ /* 0x000fe8000783e0bf */
[----:B------:R-:W-:Y:S02]  /*34c0*/  IADD3.X R8, R115, R69, R167, P1, P0 ;  /* 0x0000004573087210 */ /* 0x000fe40000fe04a7 */
[C---:B------:R-:W-:Y:S04]  /*34d0*/  LEA R6, P0, R4.reuse, c[0x0][0x270], 0x1 ;  /* 0x00009c0004067a11 */ /* 0x040fe800078008ff */
[----:B------:R-:W-:Y:S02]  /*34e0*/  LEA.HI.X R7, R4, c[0x0][0x274], R7, 0x1, P0 ;  /* 0x00009d0004077a11 */ /* 0x000fe400000f0c07 */
[C---:B------:R-:W-:Y:S04]  /*34f0*/  LEA R4, P0, R5.reuse, c[0x0][0x288], 0x1 ;  /* 0x0000a20005047a11 */ /* 0x040fe800078008ff */
[----:B------:R-:W-:Y:S02]  /*3500*/  LEA.HI.X R5, R5, c[0x0][0x28c], R8, 0x1, P0 ;  /* 0x0000a30005057a11 */ /* 0x000fe400000f0c08 */
[----:B------:R-:W-:Y:S11]  /*3510*/  ISETP.GE.AND P0, PT, R28, c[0x0][0x27c], PT ;  /* 0x00009f001c007a0c */ /* 0x000ff60003f06270 */
[----:B------:R-:W-:Y:S02]  /*3520*/  @!UPT UIADD3 URZ, URZ, URZ, URZ ;  /* 0x0000003f3f3ff290 */ /* 0x000fe4000fffe03f */
[----:B------:R1:W5:Y:S04]  /*3530*/  @!P0 LDG.E.64 R14, [R6.64] ;  /* 0x0000000a060e8981 */ /* 0x000368000c1e1b00 */
[----:B------:R1:W5:Y:S01]  /*3540*/  @!P0 LDG.E.64 R46, [R4.64] ;  /* 0x0000000a042e8981 */ /* 0x000362000c1e1b00 */
[----:B------:R-:W-:Y:S11]  /*3550*/  ISETP.GE.AND P0, PT, R68, c[0x0][0x27c], PT ;  /* 0x00009f0044007a0c */ /* 0x000ff60003f06270 */
[----:B------:R-:W-:Y:S02]  /*3560*/  @!UPT UIADD3 URZ, URZ, URZ, URZ ;  /* 0x0000003f3f3ff290 */ /* 0x000fe4000fffe03f */
[----:B------:R1:W5:Y:S04]  /*3570*/  @!P0 LDG.E.64 R16, [R6.64+0x40] ;  /* 0x0000400a06108981 */ /* 0x000368000c1e1b00 */
[----:B------:R1:W5:Y:S02]  /*3580*/  @!P0 LDG.E.64 R48, [R4.64+0x40] ;  /* 0x0000400a04308981 */ /* 0x000364000c1e1b00 */
.L_x_257:
[----:B------:R-:W-:Y:S05]  /*3590*/  BSYNC B0 ;  /* 0x0000000000007941 */ /* 0x000fea0003800000 */
.L_x_256:
[----:B------:R-:W-:Y:S01]  /*35a0*/  ISETP.GE.AND P3, PT, R218, R82, PT ;  /* 0x00000052da00720c */ /* 0x000fe20003f66270 */
[----:B-1---5:R-:W-:Y:S01]  /*35b0*/  IMAD.MOV.U32 R7, RZ, RZ, R16 ;  /* 0x000000ffff077224 */ /* 0x022fe200078e0010 */
[----:B------:R-:W-:Y:S01]  /*35c0*/  MOV R5, R14 ;  /* 0x0000000e00057202 */ /* 0x000fe20000000f00 */
[----:B------:R-:W-:Y:S01]  /*35d0*/  IMAD.MOV.U32 R6, RZ, RZ, R17 ;  /* 0x000000ffff067224 */ /* 0x000fe200078e0011 */
[----:B------:R-:W-:Y:S01]  /*35e0*/  BSSY B0, `(.L_x_258) ;  /* 0x0000024000007945 */ /* 0x000fe20003800000 */
[----:B------:R-:W-:Y:S01]  /*35f0*/  IMAD.MOV.U32 R4, RZ, RZ, R15 ;  /* 0x000000ffff047224 */ /* 0x000fe200078e000f */
[----:B------:R-:W-:Y:S01]  /*3600*/  CS2R R26, SRZ ;  /* 0x00000000001a7805 */ /* 0x000fe2000001ff00 */
[----:B------:R-:W-:Y:S01]  /*3610*/  CS2R R20, SRZ ;  /* 0x0000000000147805 */ /* 0x000fe2000001ff00 */
[----:B------:R-:W-:Y:S01]  /*3620*/  PRMT R31, R6, 0x5410, R7 ;  /* 0x00005410061f7816 */ /* 0x000fe20000000007 */
[----:B------:R-:W-:Y:S01]  /*3630*/  IMAD.MOV.U32 R7, RZ, RZ, R48 ;  /* 0x000000ffff077224 */ /* 0x000fe200078e0030 */
[----:B------:R-:W-:Y:S01]  /*3640*/  PRMT R30, R4, 0x5410, R5 ;  /* 0x00005410041e7816 */ /* 0x000fe20000000005 */
[----:B------:R-:W-:Y:S01]  /*3650*/  IMAD.MOV.U32 R5, RZ, RZ, R46 ;  /* 0x000000ffff057224 */ /* 0x000fe200078e002e */
[----:B------:R-:W-:Y:S01]  /*3660*/  MOV R6, R49 ;  /* 0x0000003100067202 */ /* 0x000fe20000000f00 */
[----:B------:R-:W-:Y:S01]  /*3670*/  CS2R R18, SRZ ;  /* 0x0000000000127805 */ /* 0x000fe2000001ff00 */
[----:B------:R-:W-:Y:S01]  /*3680*/  MOV R4, R47 ;  /* 0x0000002f00047202 */ /* 0x000fe20000000f00 */
[----:B------:R-:W-:Y:S01]  /*3690*/  CS2R R52, SRZ ;  /* 0x0000000000347805 */ /* 0x000fe2000001ff00 */
[----:B------:R-:W-:Y:S01]  /*36a0*/  PRMT R60, R7, 0x5410, R6 ;  /* 0x00005410073c7816 */ /* 0x000fe20000000006 */
[----:B------:R-:W-:Y:S01]  /*36b0*/  CS2R R50, SRZ ;  /* 0x0000000000327805 */ /* 0x000fe2000001ff00 */
        /* <DEDUP_REMOVED lines=22> */
.L_x_259:
[----:B------:R-:W-:Y:S05]  /*3820*/  BSYNC B0 ;  /* 0x0000000000007941 */ /* 0x000fea0003800000 */
.L_x_258:
        /* <DEDUP_REMOVED lines=38> */
.L_x_261:
[----:B------:R-:W-:Y:S05]  /*3a90*/  BSYNC B0 ;  /* 0x0000000000007941 */ /* 0x000fea0003800000 */
.L_x_260:
[----:B-1---5:R-:W-:Y:S01]  /*3aa0*/  MOV R5, R22 ;  /* 0x0000001600057202 */ /* 0x022fe20000000f00 */
[----:B------:R-:W-:Y:S01]  /*3ab0*/  IMAD.MOV.U32 R7, RZ, RZ, R26 ;  /* 0x000000ffff077224 */ /* 0x000fe200078e001a */
[----:B------:R-:W-:Y:S01]  /*3ac0*/  BSSY B1, `(.L_x_262) ;  /* 0x000007a000017945 */ /* 0x000fe20003800000 */
[----:B------:R-:W-:Y:S02]  /*3ad0*/  IMAD.MOV.U32 R6, RZ, RZ, R27 ;  /* 0x000000ffff067224 */ /* 0x000fe400078e001b */
[----:B------:R-:W-:Y:S03]  /*3ae0*/  IMAD.MOV.U32 R4, RZ, RZ, R23 ;  /* 0x000000ffff047224 */ /* 0x000fe600078e0017 */
[----:B------:R-:W-:Y:S01]  /*3af0*/  PRMT R37, R6, 0x5410, R7 ;  /* 0x0000541006257816 */ /* 0x000fe20000000007 */
[----:B------:R-:W-:Y:S01]  /*3b00*/  IMAD.MOV.U32 R7, RZ, RZ, R56 ;  /* 0x000000ffff077224 */ /* 0x000fe200078e0038 */
[----:B------:R-:W-:Y:S01]  /*3b10*/  PRMT R36, R4, 0x5410, R5 ;  /* 0x0000541004247816 */ /* 0x000fe20000000005 */
[----:B------:R-:W-:Y:S01]  /*3b20*/  IMAD.MOV.U32 R5, RZ, RZ, R54 ;  /* 0x000000ffff057224 */ /* 0x000fe200078e0036 */
[----:B------:R-:W-:Y:S02]  /*3b30*/  MOV R6, R57 ;  /* 0x0000003900067202 */ /* 0x000fe40000000f00 */
[----:B------:R-:W-:Y:S02]  /*3b40*/  MOV R4, R55 ;  /* 0x0000003700047202 */ /* 0x000fe40000000f00 */
[----:B------:R-:W-:Y:S02]  /*3b50*/  PRMT R64, R7, 0x5410, R6 ;  /* 0x0000541007407816 */ /* 0x000fe40000000006 */
[----:B------:R-:W-:Y:S01]  /*3b60*/  PRMT R63, R5, 0x5410, R4 ;  /* 0x00005410053f7816 */ /* 0x000fe20000000004 */
[----:B------:R-:W-:-:S05]  /*3b70*/  @P5 BRA `(.L_x_263) ;  /* 0x000006e000005947 */ /* 0x000fca0003800000 */
[----:B------:R-:W-:Y:S01]  /*3b80*/  BSSY B0, `(.L_x_264) ;  /* 0x0000036000007945 */ /* 0x000fe20003800000 */
[----:B------:R-:W-:-:S05]  /*3b90*/  @P6 BRA `(.L_x_265) ;  /* 0x0000034000006947 */ /* 0x000fca0003800000 */
[----:B------:R-:W-:Y:S01]  /*3ba0*/  ISETP.GE.AND P0, PT, R28, c[0x0][0x27c], PT ;  /* 0x00009f001c007a0c */ /* 0x000fe20003f06270 */
[----:B------:R-:W1:Y:S11]  /*3bb0*/  LDS.128 R8, [R208+0x8100] ;  /* 0x00810000d0087984 */ /* 0x000e760000000c00 */
[----:B------:R-:W-:Y:S01]  /*3bc0*/  @!UPT UIADD3 URZ, URZ, URZ, URZ ;  /* 0x0000003f3f3ff290 */ /* 0x000fe2000fffe03f */
[----:B------:R-:W-:Y:S02]  /*3bd0*/  @!P0 SHF.R.U64 R5, R40, 0x10, R41 ;  /* 0x0000001028058819 */ /* 0x000fe40000001229 */
[--C-:B------:R-:W-:Y:S02]  /*3be0*/  @!P0 SHF.R.U64 R2, R2, 0x10, R3.reuse ;  /* 0x0000001002028819 */ /* 0x100fe40000001203 */
[----:B------:R-:W-:Y:S02]  /*3bf0*/  @!P0 SHF.R.U32.HI R3, RZ, 0x10, R3 ;  /* 0x00000010ff038819 */ /* 0x000fe40000011603 */
[----:B------:R-:W-:Y:S02]  /*3c00*/  @!P0 PRMT R5, R39, 0x5410, R5 ;  /* 0x0000541027058816 */ /* 0x000fe40000000005 */
[C---:B------:R-:W-:Y:S02]  /*3c10*/  @!P0 PRMT R2, R24.reuse, 0x5432, R2 ;  /* 0x0000543218028816 */ /* 0x040fe40000000002 */
[----:B------:R-:W-:Y:S02]  /*3c20*/  @!P0 SHF.R.U32.HI R4, RZ, 0x10, R41 ;  /* 0x00000010ff048819 */ /* 0x000fe40000011629 */
[----:B------:R-:W-:Y:S01]  /*3c30*/  @!P0 PRMT R6, R24, 0x5410, R3 ;  /* 0x0000541018068816 */ /* 0x000fe20000000003 */
[----:B------:R-:W-:Y:S01]  /*3c40*/  @!P0 IMAD.U32 R24, R5, 0x10000, RZ ;  /* 0x0001000005188824 */ /* 0x000fe200078e00ff */
[----:B------:R-:W-:Y:S01]  /*3c50*/  @!P0 PRMT R42, R39, 0x5432, R4 ;  /* 0x00005432272a8816 */ /* 0x000fe20000000004 */
[C---:B------:R-:W-:Y:S01]  /*3c60*/  @!P0 IMAD.U32 R7, R2.reuse, 0x10000, RZ ;  /* 0x0001000002078824 */ /* 0x040fe200078e00ff */
[----:B------:R-:W-:Y:S02]  /*3c70*/  @!P0 LOP3.LUT R40, R5, 0xffff0000, RZ, 0xc0, !PT ;  /* 0xffff000005288812 */ /* 0x000fe400078ec0ff */
[----:B------:R-:W-:Y:S01]  /*3c80*/  @!P0 LOP3.LUT R5, R2, 0xffff0000, RZ, 0xc0, !PT ;  /* 0xffff000002058812 */ /* 0x000fe200078ec0ff */
[C---:B-1----:R-:W-:Y:S01]  /*3c90*/  @!P0 IMAD.U32 R41, R9.reuse, 0x10000, RZ ;  /* 0x0001000009298824 */ /* 0x042fe200078e00ff */
[C---:B------:R-:W-:Y:S02]  /*3ca0*/  @!P0 LOP3.LUT R3, R8.reuse, 0xffff0000, RZ, 0xc0, !PT ;  /* 0xffff000008038812 */ /* 0x040fe400078ec0ff */
[----:B------:R-:W-:Y:S02]  /*3cb0*/  @!P0 LOP3.LUT R4, R9, 0xffff0000, RZ, 0xc0, !PT ;  /* 0xffff000009048812 */ /* 0x000fe400078ec0ff */
[----:B------:R-:W-:Y:S01]  /*3cc0*/  @!P0 SHF.L.U32 R39, R8, 0x10, RZ ;  /* 0x0000001008278819 */ /* 0x000fe200000006ff */
[C---:B------:R-:W-:Y:S02]  /*3cd0*/  @!P0 FMUL.FTZ R43, R3.reuse, R24 ;  /* 0x00000018032b8220 */ /* 0x040fe40000410000 */
[----:B------:R-:W-:Y:S02]  /*3ce0*/  @!P0 FMUL.FTZ R2, R3, R7 ;  /* 0x0000000703028220 */ /* 0x000fe40000410000 */
[C---:B------:R-:W-:Y:S02]  /*3cf0*/  @!P0 FMUL.FTZ R65, R4.reuse, R40 ;  /* 0x0000002804418220 */ /* 0x040fe40000410000 */
[----:B------:R-:W-:Y:S01]  /*3d00*/  @!P0 FMUL.FTZ R3, R4, R5 ;  /* 0x0000000504038220 */ /* 0x000fe20000410000 */
[----:B------:R-:W-:Y:S01]  /*3d10*/  @!P0 LOP3.LUT R4, R10, 0xffff0000, RZ, 0xc0, !PT ;  /* 0xffff00000a048812 */ /* 0x000fe200078ec0ff */
[----:B------:R-:W-:Y:S01]  /*3d20*/  @!P0 FFMA.FTZ R71, R39, R7, -R43 ;  /* 0x0000000727478223 */ /* 0x000fe2000001082b */
[----:B------:R-:W-:Y:S01]  /*3d30*/  @!P0 SHF.L.U32 R43, R11, 0x10, RZ ;  /* 0x000000100b2b8819 */ /* 0x000fe200000006ff */
[----:B------:R-:W-:Y:S01]  /*3d40*/  @!P0 FFMA.FTZ R2, R24, R39, R2 ;  /* 0x0000002718028223 */ /* 0x000fe20000010002 */
[----:B------:R-:W-:Y:S01]  /*3d50*/  @!P0 SHF.L.U32 R39, R10, 0x10, RZ ;  /* 0x000000100a278819 */ /* 0x000fe200000006ff */
[C---:B------:R-:W-:Y:S01]  /*3d60*/  @!P0 IMAD.U32 R24, R42.reuse, 0x10000, RZ ;  /* 0x000100002a188824 */ /* 0x040fe200078e00ff */
[----:B------:R-:W-:Y:S01]  /*3d70*/  @!P0 LOP3.LUT R42, R42, 0xffff0000, RZ, 0xc0, !PT ;  /* 0xffff00002a2a8812 */ /* 0x000fe200078ec0ff */
[C---:B------:R-:W-:Y:S01]  /*3d80*/  @!P0 IMAD.U32 R7, R6.reuse, 0x10000, RZ ;  /* 0x0001000006078824 */ /* 0x040fe200078e00ff */
[----:B------:R-:W-:Y:S01]  /*3d90*/  @!P0 LOP3.LUT R6, R6, 0xffff0000, RZ, 0xc0, !PT ;  /* 0xffff000006068812 */ /* 0x000fe200078ec0ff */
[----:B------:R-:W-:Y:S01]  /*3da0*/  @!P0 FFMA.FTZ R70, R41, R5, -R65 ;  /* 0x0000000529468223 */ /* 0x000fe20000010841 */
[----:B------:R-:W-:Y:S01]  /*3db0*/  @!P0 LOP3.LUT R5, R11, 0xffff0000, RZ, 0xc0, !PT ;  /* 0xffff00000b058812 */ /* 0x000fe200078ec0ff */
[C---:B------:R-:W-:Y:S02]  /*3dc0*/  @!P0 FMUL.FTZ R65, R4.reuse, R24 ;  /* 0x0000001804418220 */ /* 0x040fe40000410000 */
[----:B------:R-:W-:Y:S02]  /*3dd0*/  @!P0 FMUL.FTZ R4, R4, R7 ;  /* 0x0000000704048220 */ /* 0x000fe40000410000 */
[C---:B------:R-:W-:Y:S02]  /*3de0*/  @!P0 FMUL.FTZ R69, R5.reuse, R42 ;  /* 0x0000002a05458220 */ /* 0x040fe40000410000 */
[-C--:B------:R-:W-:Y:S02]  /*3df0*/  @!P0 FMUL.FTZ R5, R5, R6.reuse ;  /* 0x0000000605058220 */ /* 0x080fe40000410000 */
[----:B------:R-:W-:Y:S02]  /*3e00*/  @!P0 FFMA.FTZ R3, R40, R41, R3 ;  /* 0x0000002928038223 */ /* 0x000fe40000010003 */
[----:B------:R-:W-:Y:S02]  /*3e10*/  @!P0 FFMA.FTZ R4, R24, R39, R4 ;  /* 0x0000002718048223 */ /* 0x000fe40000010004 */
[----:B------:R-:W-:Y:S01]  /*3e20*/  @!P0 FFMA.FTZ R65, R39, R7, -R65 ;  /* 0x0000000727418223 */ /* 0x000fe20000010841 */
[----:B------:R-:W-:Y:S01]  /*3e30*/  @!P0 F2FP.BF16.PACK_AB R7, R2, R71 ;  /* 0x000000470207823e */ /* 0x000fe200000010ff */
[----:B------:R-:W-:Y:S01]  /*3e40*/  @!P0 FFMA.FTZ R69, R43, R6, -R69 ;  /* 0x000000062b458223 */ /* 0x000fe20000010845 */
[----:B------:R-:W-:Y:S01]  /*3e50*/  @!P0 F2FP.BF16.PACK_AB R6, R3, R70 ;  /* 0x000000460306823e */ /* 0x000fe200000010ff */
[----:B------:R-:W-:Y:S01]  /*3e60*/  @!P0 FFMA.FTZ R5, R42, R43, R5 ;  /* 0x0000002b2a058223 */ /* 0x000fe20000010005 */
[----:B------:R-:W-:Y:S01]  /*3e70*/  @!P0 F2FP.BF16.PACK_AB R3, R4, R65 ;  /* 0x000000410403823e */ /* 0x000fe200000010ff */
[----:B------:R-:W-:Y:S01]  /*3e80*/  @!P0 IMAD.MOV.U32 R8, RZ, RZ, R7 ;  /* 0x000000ffff088224 */ /* 0x000fe200078e0007 */
[----:B------:R-:W-:Y:S02]  /*3e90*/  @!P0 MOV R9, R6 ;  /* 0x0000000600098202 */ /* 0x000fe40000000f00 */
[----:B------:R-:W-:Y:S01]  /*3ea0*/  @!P0 F2FP.BF16.PACK_AB R2, R5, R69 ;  /* 0x000000450502823e */ /* 0x000fe200000010ff */
[----:B------:R-:W-:Y:S03]  /*3eb0*/  @!P0 IMAD.MOV.U32 R10, RZ, RZ, R3 ;  /* 0x000000ffff0a8224 */ /* 0x000fe600078e0003 */
[----:B------:R-:W-:Y:S05]  /*3ec0*/  @!P0 MOV R11, R2 ;  /* 0x00000002000b8202 */ /* 0x000fea0000000f00 */
[----:B------:R1:W-:Y:S02]  /*3ed0*/  STG.E.128 [R66.64], R8 ;  /* 0x0000000842007986 */ /* 0x0003e4000c101d0a */
.L_x_265:
[----:B------:R-:W-:Y:S05]  /*3ee0*/  BSYNC B0 ;  /* 0x0000000000007941 */ /* 0x000fea0003800000 */
.L_x_264:
[----:B------:R-:W-:Y:S11]  /*3ef0*/  ISETP.GE.AND P0, PT, R209, c[0x0][0x1d4], PT ;  /* 0x00007500d1007a0c */ /* 0x000ff60003f06270 */
[----:B------:R-:W-:Y:S02]  /*3f00*/  @!UPT UIADD3 URZ, URZ, URZ, URZ ;  /* 0x0000003f3f3ff290 */ /* 0x000fe4000fffe03f */
[----:B------:R-:W-:-:S05]  /*3f10*/  @P0 BRA `(.L_x_263) ;  /* 0x0000034000000947 */ /* 0x000fca0003800000 */
[----:B------:R-:W-:Y:S01]  /*3f20*/  ISETP.GE.AND P0, PT, R68, c[0x0][0x27c], PT ;  /* 0x00009f0044007a0c */ /* 0x000fe20003f06270 */
[----:B-1----:R-:W1:Y:S11]  /*3f30*/  LDS.128 R8, [R208+0xb900] ;  /* 0x00b90000d0087984 */ /* 0x002e760000000c00 */
[----:B------:R-:W-:Y:S01]  /*3f40*/  @!UPT UIADD3 URZ, URZ, URZ, URZ ;  /* 0x0000003f3f3ff290 */ /* 0x000fe2000fffe03f */
[----:B------:R-:W-:Y:S02]  /*3f50*/  @!P0 SHF.R.U64 R5, R44, 0x10, R45 ;  /* 0x000000102c058819 */ /* 0x000fe4000000122d */
[--C-:B------:R-:W-:Y:S02]  /*3f60*/  @!P0 SHF.R.U64 R2, R12, 0x10, R13.reuse ;  /* 0x000000100c028819 */ /* 0x100fe4000000120d */
[----:B------:R-:W-:Y:S02]  /*3f70*/  @!P0 SHF.R.U32.HI R3, RZ, 0x10, R13 ;  /* 0x00000010ff038819 */ /* 0x000fe4000001160d */
[C---:B------:R-:W-:Y:S02]  /*3f80*/  @!P0 PRMT R2, R25.reuse, 0x5432, R2 ;  /* 0x0000543219028816 */ /* 0x040fe40000000002 */
[----:B------:R-:W-:Y:S02]  /*3f90*/  @!P0 PRMT R5, R58, 0x5410, R5 ;  /* 0x000054103a058816 */ /* 0x000fe40000000005 */
[----:B------:R-:W-:Y:S01]  /*3fa0*/  @!P0 SHF.R.U32.HI R4, RZ, 0x10, R45 ;  /* 0x00000010ff048819 */ /* 0x000fe2000001162d */
[----:B------:R-:W-:Y:S01]  /*3fb0*/  @!P0 IMAD.U32 R6, R2, 0x10000, RZ ;  /* 0x0001000002068824 */ /* 0x000fe200078e00ff */
[----:B------:R-:W-:Y:S01]  /*3fc0*/  @!P0 PRMT R7, R25, 0x5410, R3 ;  /* 0x0000541019078816 */ /* 0x000fe20000000003 */
[C---:B------:R-:W-:Y:S01]  /*3fd0*/  @!P0 IMAD.U32 R12, R5.reuse, 0x10000, RZ ;  /* 0x00010000050c8824 */ /* 0x040fe200078e00ff */
[----:B------:R-:W-:Y:S02]  /*3fe0*/  @!P0 PRMT R39, R58, 0x5432, R4 ;  /* 0x000054323a278816 */ /* 0x000fe40000000004 */
        /* <DEDUP_REMOVED lines=22> */
[-C--:B------:R-:W-:Y:S02]  /*4150*/  @!P0 FMUL.FTZ R4, R4, R6.reuse ;  /* 0x0000000604048220 */ /* 0x080fe40000410000 */
[C---:B------:R-:W-:Y:S02]  /*4160*/  @!P0 FMUL.FTZ R42, R5.reuse, R39 ;  /* 0x00000027052a8220 */ /* 0x040fe40000410000 */
[----:B------:R-:W-:Y:S02]  /*4170*/  @!P0 FMUL.FTZ R5, R5, R7 ;  /* 0x0000000705058220 */ /* 0x000fe40000410000 */
[----:B------:R-:W-:Y:S02]  /*4180*/  @!P0 FFMA.FTZ R3, R24, R25, R3 ;  /* 0x0000001918038223 */ /* 0x000fe40000010003 */
[----:B------:R-:W-:Y:S02]  /*4190*/  @!P0 FFMA.FTZ R4, R12, R13, R4 ;  /* 0x0000000d0c048223 */ /* 0x000fe40000010004 */
[----:B------:R-:W-:Y:S01]  /*41a0*/  @!P0 FFMA.FTZ R41, R13, R6, -R41 ;  /* 0x000000060d298223 */ /* 0x000fe20000010829 */
[----:B------:R-:W-:Y:S01]  /*41b0*/  @!P0 F2FP.BF16.PACK_AB R6, R3, R43 ;  /* 0x0000002b0306823e */ /* 0x000fe200000010ff */
[----:B------:R-:W-:Y:S01]  /*41c0*/  @!P0 FFMA.FTZ R42, R40, R7, -R42 ;  /* 0x00000007282a8223 */ /* 0x000fe2000001082a */
[----:B------:R-:W-:Y:S01]  /*41d0*/  @!P0 F2FP.BF16.PACK_AB R7, R2, R44 ;  /* 0x0000002c0207823e */ /* 0x000fe200000010ff */
[----:B------:R-:W-:Y:S01]  /*41e0*/  @!P0 FFMA.FTZ R5, R39, R40, R5 ;  /* 0x0000002827058223 */ /* 0x000fe20000010005 */
[----:B------:R-:W-:Y:S02]  /*41f0*/  @!P0 F2FP.BF16.PACK_AB R3, R4, R41 ;  /* 0x000000290403823e */ /* 0x000fe400000010ff */
[----:B------:R-:W-:Y:S01]  /*4200*/  @!P0 MOV R9, R6 ;  /* 0x0000000600098202 */ /* 0x000fe20000000f00 */
[----:B------:R-:W-:Y:S01]  /*4210*/  @!P0 IMAD.MOV.U32 R8, RZ, RZ, R7 ;  /* 0x000000ffff088224 */ /* 0x000fe200078e0007 */
[----:B------:R-:W-:Y:S01]  /*4220*/  @!P0 F2FP.BF16.PACK_AB R2, R5, R42 ;  /* 0x0000002a0502823e */ /* 0x000fe200000010ff */
[----:B------:R-:W-:Y:S03]  /*4230*/  @!P0 IMAD.MOV.U32 R10, RZ, RZ, R3 ;  /* 0x000000ffff0a8224 */ /* 0x000fe600078e0003 */
[----:B------:R-:W-:Y:S05]  /*4240*/  @!P0 MOV R11, R2 ;  /* 0x00000002000b8202 */ /* 0x000fea0000000f00 */
[----:B------:R1:W-:Y:S02]  /*4250*/  STG.E.128 [R66.64+0x80], R8 ;  /* 0x0000800842007986 */ /* 0x0003e4000c101d0a */
.L_x_263:
[----:B------:R-:W-:Y:S05]  /*4260*/  BSYNC B1 ;  /* 0x0000000000017941 */ /* 0x000fea0003800000 */
.L_x_262:
[----:B------:R-:W-:Y:S01]  /*4270*/  BSSY B1, `(.L_x_266) ;  /* 0x0000070000017945 */ /* 0x000fe20003800000 */
[----:B------:R-:W-:-:S05]  /*4280*/  @P4 BRA `(.L_x_267) ;  /* 0x000006e000004947 */ /* 0x000fca0003800000 */
[----:B------:R-:W-:Y:S01]  /*4290*/  BSSY B0, `(.L_x_268) ;  /* 0x0000036000007945 */ /* 0x000fe20003800000 */
[----:B------:R-:W-:-:S05]  /*42a0*/  @P6 BRA `(.L_x_269) ;  /* 0x0000034000006947 */ /* 0x000fca0003800000 */
[----:B------:R-:W-:Y:S01]  /*42b0*/  ISETP.GE.AND P0, PT, R28, c[0x0][0x27c], PT ;  /* 0x00009f001c007a0c */ /* 0x000fe20003f06270 */
[----:B-1----:R-:W1:Y:S11]  /*42c0*/  LDS.128 R8, [R208+0x9100] ;  /* 0x00910000d0087984 */ /* 0x002e760000000c00 */
[----:B------:R-:W-:Y:S01]  /*42d0*/  @!UPT UIADD3 URZ, URZ, URZ, URZ ;  /* 0x0000003f3f3ff290 */ /* 0x000fe2000fffe03f */
[----:B------:R-:W-:Y:S02]  /*42e0*/  @!P0 SHF.R.U64 R5, R46, 0x10, R47 ;  /* 0x000000102e058819 */ /* 0x000fe4000000122f */
[--C-:B------:R-:W-:Y:S02]  /*42f0*/  @!P0 SHF.R.U64 R2, R14, 0x10, R15.reuse ;  /* 0x000000100e028819 */ /* 0x100fe4000000120f */
[----:B------:R-:W-:Y:S02]  /*4300*/  @!P0 SHF.R.U32.HI R3, RZ, 0x10, R15 ;  /* 0x00000010ff038819 */ /* 0x000fe4000001160f */
[----:B------:R-:W-:Y:S02]  /*4310*/  @!P0 PRMT R5, R59, 0x5410, R5 ;  /* 0x000054103b058816 */ /* 0x000fe40000000005 */
[C---:B------:R-:W-:Y:S02]  /*4320*/  @!P0 PRMT R2, R30.reuse, 0x5432, R2 ;  /* 0x000054321e028816 */ /* 0x040fe40000000002 */
        /* <DEDUP_REMOVED lines=44> */
.L_x_269:
[----:B------:R-:W-:Y:S05]  /*45f0*/  BSYNC B0 ;  /* 0x0000000000007941 */ /* 0x000fea0003800000 */
.L_x_268:
        /* <DEDUP_REMOVED lines=10> */
[----:B------:R-:W-:Y:S02]  /*46a0*/  @!P0 PRMT R2, R31, 0x5432, R2 ;  /* 0x000054321f028816 */ /* 0x000fe40000000002 */
[----:B------:R-:W-:Y:S01]  /*46b0*/  @!P0 SHF.R.U32.HI R4, RZ, 0x10, R49 ;  /* 0x00000010ff048819 */ /* 0x000fe20000011631 */
[----:B------:R-:W-:Y:S01]  /*46c0*/  @!P0 IMAD.U32 R12, R5, 0x10000, RZ ;  /* 0x00010000050c8824 */ /* 0x000fe200078e00ff */
[----:B------:R-:W-:Y:S01]  /*46d0*/  @!P0 PRMT R7, R31, 0x5410, R3 ;  /* 0x000054101f078816 */ /* 0x000fe20000000003 */
[----:B------:R-:W-:Y:S01]  /*46e0*/  @!P0 IMAD.U32 R6, R2, 0x10000, RZ ;  /* 0x0001000002068824 */ /* 0x000fe200078e00ff */
        /* <DEDUP_REMOVED lines=40> */
.L_x_267:
[----:B------:R-:W-:Y:S05]  /*4970*/  BSYNC B1 ;  /* 0x0000000000017941 */ /* 0x000fea0003800000 */
.L_x_266:
        /* <DEDUP_REMOVED lines=56> */
.L_x_273:
[----:B------:R-:W-:Y:S05]  /*4d00*/  BSYNC B0 ;  /* 0x0000000000007941 */ /* 0x000fea0003800000 */
.L_x_272:
        /* <DEDUP_REMOVED lines=55> */
.L_x_271:
[----:B------:R-:W-:Y:S05]  /*5080*/  BSYNC B1 ;  /* 0x0000000000017941 */ /* 0x000fea0003800000 */
.L_x_270:
        /* <DEDUP_REMOVED lines=55> */
.L_x_276:
[----:B------:R-:W-:Y:S05]  /*5400*/  BSYNC B0 ;  /* 0x0000000000007941 */ /* 0x000fea0003800000 */
.L_x_275:
        /* <DEDUP_REMOVED lines=54> */
[----:B------:R1:W-:Y:S01]  /*5770*/  STG.E.128 [R78.64+0x80], R8 ;  /* 0x000080084e007986 */ /* 0x0003e2000c101d0a */
[----:B------:R-:W-:-:S05]  /*5780*/  BRA `(.L_x_274) ;  /* 0x000026a000007947 */ /* 0x000fca0003800000 */
.L_x_253:
[----:B------:R-:W-:Y:S01]  /*5790*/  ISETP.GE.AND P0, PT, R219, R82, PT ;  /* 0x00000052db00720c */ /* 0x000fe20003f06270 */
[----:B------:R-:W-:Y:S01]  /*57a0*/  CS2R R62, SRZ ;  /* 0x00000000003e7805 */ /* 0x000fe2000001ff00 */
[----:B------:R-:W-:Y:S01]  /*57b0*/  CS2R R60, SRZ ;  /* 0x00000000003c7805 */ /* 0x000fe2000001ff00 */
[----:B------:R-:W-:Y:S01]  /*57c0*/  CS2R R22, SRZ ;  /* 0x0000000000167805 */ /* 0x000fe2000001ff00 */
[----:B------:R-:W-:Y:S01]  /*57d0*/  ISETP.GE.OR P4, PT, R32, c[0x0][0x27c], P0 ;  /* 0x00009f0020007a0c */ /* 0x000fe20000786670 */
        /* <DEDUP_REMOVED lines=9> */
[----:B------:R-:W-:Y:S03]  /*5870*/  BSSY B0, `(.L_x_277) ;  /* 0x00000d3000007945 */ /* 0x000fe60003800000 */
[----:B------:R-:W-:Y:S04]  /*5880*/  @!P4 IADD3 R2, P1, P0, R108, R36, R190 ;  /* 0x000000246c02c210 */ /* 0x000fe8000783e0be */
[----:B------:R-:W-:Y:S02]  /*5890*/  @!P4 IADD3.X R4, R119, R64, R166, P1, P0 ;  /* 0x000000407704c210 */ /* 0x000fe40000fe04a6 */
[----:B------:R-:W-:Y:S04]  /*58a0*/  @!P4 IADD3 R3, P1, P0, R106, R42, R191 ;  /* 0x0000002a6a03c210 */ /* 0x000fe8000783e0bf */
[----:B------:R-:W-:Y:S02]  /*58b0*/  @!P4 IADD3.X R8, R117, R69, R167, P1, P0 ;  /* 0x000000457508c210 */ /* 0x000fe40000fe04a7 */
[----:B------:R-:W-:Y:S04]  /*58c0*/  ISETP.GE.AND P0, PT, R218, R82, PT ;  /* 0x00000052da00720c */ /* 0x000fe80003f06270 */
[----:B------:R-:W-:Y:S11]  /*58d0*/  ISETP.GE.OR P3, PT, R32, c[0x0][0x27c], P0 ;  /* 0x00009f0020007a0c */ /* 0x000ff60000766670 */
[----:B------:R-:W-:Y:S02]  /*58e0*/  @!UPT UIADD3 URZ, URZ, URZ, URZ ;  /* 0x0000003f3f3ff290 */ /* 0x000fe4000fffe03f */
[----:B------:R-:W-:Y:S04]  /*58f0*/  @!P3 IADD3 R5, P1, P0, R108, R188, R36 ;  /* 0x000000bc6c05b210 */ /* 0x000fe8000783e024 */
[----:B------:R-:W-:Y:S02]  /*5900*/  @!P3 IADD3.X R10, R119, R159, R64, P1, P0 ;  /* 0x0000009f770ab210 */ /* 0x000fe40000fe0440 */
[----:B------:R-:W-:Y:S04]  /*5910*/  @!P3 IADD3 R9, P1, P0, R106, R189, R42 ;  /* 0x000000bd6a09b210 */ /* 0x000fe8000783e02a */
[--C-:B------:R-:W-:Y:S02]  /*5920*/  @!P3 IADD3.X R12, R117, R162, R69.reuse, P1, P0 ;  /* 0x000000a2750cb210 */ /* 0x100fe40000fe0445 */
[----:B------:R-:W-:Y:S04]  /*5930*/  ISETP.GE.AND P0, PT, R217, R82, PT ;  /* 0x00000052d900720c */ /* 0x000fe80003f06270 */
[----:B------:R-:W-:Y:S11]  /*5940*/  ISETP.GE.OR P2, PT, R32, c[0x0][0x27c], P0 ;  /* 0x00009f0020007a0c */ /* 0x000ff60000746670 */
[----:B------:R-:W-:Y:S02]  /*5950*/  @!UPT UIADD3 URZ, URZ, URZ, URZ ;  /* 0x0000003f3f3ff290 */ /* 0x000fe4000fffe03f */
[----:B------:R-:W-:Y:S04]  /*5960*/  @!P2 IADD3 R11, P1, P0, R108, R184, R36 ;  /* 0x000000b86c0ba210 */ /* 0x000fe8000783e024 */
[----:B------:R-:W-:Y:S02]  /*5970*/  @!P2 IADD3.X R14, R119, R120, R64, P1, P0 ;  /* 0x00000078770ea210 */ /* 0x000fe40000fe0440 */
[----:B------:R-:W-:Y:S04]  /*5980*/  @!P2 IADD3 R13, P1, P0, R106, R182, R42 ;  /* 0x000000b66a0da210 */ /* 0x000fe8000783e02a */
[----:B------:R-:W-:Y:S02]  /*5990*/  @!P2 IADD3.X R15, R117, R121, R69, P1, P0 ;  /* 0x00000079750fa210 */ /* 0x000fe40000fe0445 */
[C---:B------:R-:W-:Y:S04]  /*59a0*/  @!P4 LEA R6, P0, R2.reuse, c[0x0][0x270], 0x1 ;  /* 0x00009c000206ca11 */ /* 0x040fe800078008ff */
[----:B------:R-:W-:Y:S02]  /*59b0*/  @!P4 LEA.HI.X R7, R2, c[0x0][0x274], R4, 0x1, P0 ;  /* 0x00009d000207ca11 */ /* 0x000fe400000f0c04 */
[C---:B------:R-:W-:Y:S03]  /*59c0*/  @!P4 LEA R2, P0, R3.reuse, c[0x0][0x288], 0x1 ;  /* 0x0000a2000302ca11 */ /* 0x040fe600078008ff */
[----:B------:R1:W2:Y:S01]  /*59d0*/  @!P4 LDG.E.128 R16, [R6.64] ;  /* 0x0000000a0610c981 */ /* 0x0002a2000c1e1d00 */
[----:B------:R-:W-:Y:S02]  /*59e0*/  @!P4 LEA.HI.X R3, R3, c[0x0][0x28c], R8, 0x1, P0 ;  /* 0x0000a3000303ca11 */ /* 0x000fe400000f0c08 */
[C---:B------:R-:W-:Y:S04]  /*59f0*/  @!P3 LEA R4, P0, R5.reuse, c[0x0][0x270], 0x1 ;  /* 0x00009c000504ba11 */ /* 0x040fe800078008ff */
[----:B------:R-:W-:Y:S01]  /*5a00*/  @!P3 LEA.HI.X R5, R5, c[0x0][0x274], R10, 0x1, P0 ;  /* 0x00009d000505ba11 */ /* 0x000fe200000f0c0a */
[----:B------:R3:W4:Y:S01]  /*5a10*/  @!P4 LDG.E.128 R60, [R2.64] ;  /* 0x0000000a023cc981 */ /* 0x000722000c1e1d00 */
[C---:B------:R-:W-:Y:S04]  /*5a20*/  @!P3 LEA R8, P0, R9.reuse, c[0x0][0x288], 0x1 ;  /* 0x0000a2000908ba11 */ /* 0x040fe800078008ff */
[----:B------:R-:W-:Y:S02]  /*5a30*/  @!P3 LEA.HI.X R9, R9, c[0x0][0x28c], R12, 0x1, P0 ;  /* 0x0000a3000909ba11 */ /* 0x000fe400000f0c0c */
[C---:B------:R-:W-:Y:S01]  /*5a40*/  @!P2 LEA R10, P0, R11.reuse, c[0x0][0x270], 0x1 ;  /* 0x00009c000b0aaa11 */ /* 0x040fe200078008ff */
[----:B------:R3:W4:Y:S03]  /*5a50*/  @!P3 LDG.E.128 R20, [R4.64] ;  /* 0x0000000a0414b981 */ /* 0x000726000c1e1d00 */
[----:B------:R-:W-:Y:S02]  /*5a60*/  @!P2 LEA.HI.X R11, R11, c[0x0][0x274], R14, 0x1, P0 ;  /* 0x00009d000b0baa11 */ /* 0x000fe400000f0c0e */
[C---:B------:R-:W-:Y:S03]  /*5a70*/  @!P2 LEA R12, P0, R13.reuse, c[0x0][0x288], 0x1 ;  /* 0x0000a2000d0caa11 */ /* 0x040fe600078008ff */
[----:B------:R-:W4:Y:S01]  /*5a80*/  @!P2 LDG.E.128 R24, [R10.64] ;  /* 0x0000000a0a18a981 */ /* 0x000f22000c1e1d00 */
[----:B------:R-:W-:Y:S01]  /*5a90*/  @!P2 LEA.HI.X R13, R13, c[0x0][0x28c], R15, 0x1, P0 ;  /* 0x0000a3000d0daa11 */ /* 0x000fe200000f0c0f */
[----:B-1----:R-:W-:Y:S01]  /*5aa0*/  CS2R R6, SRZ ;  /* 0x0000000000067805 */ /* 0x002fe2000001ff00 */
[----:B------:R-:W-:Y:S04]  /*5ab0*/  ISETP.GE.AND P0, PT, R229, R82, PT ;  /* 0x00000052e500720c */ /* 0x000fe80003f06270 */
[----:B------:R-:W-:Y:S01]  /*5ac0*/  ISETP.GE.OR P0, PT, R32, c[0x0][0x27c], P0 ;  /* 0x00009f0020007a0c */ /* 0x000fe20000706670 */
[----:B------:R-:W4:Y:S11]  /*5ad0*/  @!P2 LDG.E.128 R72, [R12.64] ;  /* 0x0000000a0c48a981 */ /* 0x000f36000c1e1d00 */
[----:B------:R-:W-:Y:S01]  /*5ae0*/  @!UPT UIADD3 URZ, URZ, URZ, URZ ;  /* 0x0000003f3f3ff290 */ /* 0x000fe2000fffe03f */
[----:B---3--:R-:W-:Y:S05]  /*5af0*/  @!P0 IADD3 R2, P1, R108, R36, RZ ;  /* 0x000000246c028210 */ /* 0x008fea0007f3e0ff */
[----:B------:R-:W-:Y:S01]  /*5b00*/  @!P0 IMAD.X R3, R64, 0x1, R119, P1 ;  /* 0x0000000140038824 */ /* 0x000fe200008e0677 */
[C---:B------:R-:W-:Y:S01]  /*5b10*/  @!P0 LEA R14, P1, R2.reuse, c[0x0][0x270], 0x1 ;  /* 0x00009c00020e8a11 */ /* 0x040fe200078208ff */
[----:B------:R-:W-:Y:S03]  /*5b20*/  CS2R R64, SRZ ;  /* 0x0000000000407805 */ /* 0x000fe6000001ff00 */
[----:B------:R-:W-:Y:S02]  /*5b30*/  @!P0 LEA.HI.X R15, R2, c[0x0][0x274], R3, 0x1, P1 ;  /* 0x00009d00020f8a11 */ /* 0x000fe400008f0c03 */
[----:B------:R-:W-:Y:S01]  /*5b40*/  @!P0 IADD3 R3, P1, R106, R42, RZ ;  /* 0x0000002a6a038210 */ /* 0x000fe20007f3e0ff */
[----:B------:R2:W3:Y:S01]  /*5b50*/  @!P3 LDG.E.128 R64, [R8.64] ;  /* 0x0000000a0840b981 */ /* 0x0004e2000c1e1d00 */
[----:B------:R-:W-:Y:S03]  /*5b60*/  CS2R R42, SRZ ;  /* 0x00000000002a7805 */ /* 0x000fe6000001ff00 */
[----:B------:R-:W-:Y:S01]  /*5b70*/  @!P0 IMAD.X R4, R69, 0x1, R117, P1 ;  /* 0x0000000145048824 */ /* 0x000fe200008e0675 */
[C---:B------:R-:W-:Y:S04]  /*5b80*/  @!P0 LEA R2, P1, R3.reuse, c[0x0][0x288], 0x1 ;  /* 0x0000a20003028a11 */ /* 0x040fe800078208ff */
[----:B------:R-:W-:Y:S02]  /*5b90*/  @!P0 LEA.HI.X R3, R3, c[0x0][0x28c], R4, 0x1, P1 ;  /* 0x0000a30003038a11 */ /* 0x000fe400008f0c04 */
[----:B------:R-:W-:Y:S01]  /*5ba0*/  CS2R R4, SRZ ;  /* 0x0000000000047805 */ /* 0x000fe2000001ff00 */
[----:B------:R-:W-:Y:S02]  /*5bb0*/  ISETP.GE.OR P1, PT, R229, R82, P6 ;  /* 0x00000052e500720c */ /* 0x000fe40003726670 */
[----:B------:R1:W5:Y:S08]  /*5bc0*/  @!P0 LDG.E.128 R40, [R2.64] ;  /* 0x0000000a02288981 */ /* 0x000370000c1e1d00 */
[----:B------:R1:W5:Y:S01]  /*5bd0*/  @!P0 LDG.E.128 R4, [R14.64] ;  /* 0x0000000a0e048981 */ /* 0x000362000c1e1d00 */
[----:B------:R-:W-:Y:S01]  /*5be0*/  ISETP.GE.AND P0, PT, R32, c[0x0][0x27c], PT ;  /* 0x00009f0020007a0c */ /* 0x000fe20003f06270 */
[----:B--2---:R-:W-:Y:S02]  /*5bf0*/  IMAD.MOV.U32 R9, RZ, RZ, R18 ;  /* 0x000000ffff097224 */ /* 0x004fe400078e0012 */
[----:B------:R-:W-:Y:S02]  /*5c00*/  IMAD.MOV.U32 R8, RZ, RZ, R19 ;  /* 0x000000ffff087224 */ /* 0x000fe400078e0013 */
[----:B-1----:R-:W-:Y:S02]  /*5c10*/  IMAD.MOV.U32 R3, RZ, RZ, R16 ;  /* 0x000000ffff037224 */ /* 0x002fe400078e0010 */
[----:B------:R-:W-:Y:S01]  /*5c20*/  IMAD.MOV.U32 R2, RZ, RZ, R17 ;  /* 0x000000ffff027224 */ /* 0x000fe200078e0011 */
[----:B------:R-:W-:Y:S01]  /*5c30*/  PRMT R31, R8, 0x5410, R9 ;  /* 0x00005410081f7816 */ /* 0x000fe20000000009 */
[----:B----4-:R-:W-:Y:S02]  /*5c40*/  IMAD.MOV.U32 R9, RZ, RZ, R62 ;  /* 0x000000ffff097224 */ /* 0x010fe400078e003e */
[----:B------:R-:W-:Y:S01]  /*5c50*/  IMAD.MOV.U32 R8, RZ, RZ, R63 ;  /* 0x000000ffff087224 */ /* 0x000fe200078e003f */
[----:B------:R-:W-:Y:S01]  /*5c60*/  PRMT R30, R2, 0x5410, R3 ;  /* 0x00005410021e7816 */ /* 0x000fe20000000003 */
[----:B------:R-:W-:Y:S02]  /*5c70*/  IMAD.MOV.U32 R3, RZ, RZ, R60 ;  /* 0x000000ffff037224 */ /* 0x000fe400078e003c */
[----:B------:R-:W-:Y:S01]  /*5c80*/  IMAD.MOV.U32 R2, RZ, RZ, R61 ;  /* 0x000000ffff027224 */ /* 0x000fe200078e003d */
[----:B------:R-:W-:Y:S01]  /*5c90*/  PRMT R54, R8, 0x5410, R9 ;  /* 0x0000541008367816 */ /* 0x000fe20000000009 */
[----:B------:R-:W-:Y:S02]  /*5ca0*/  IMAD.MOV.U32 R9, RZ, RZ, R22 ;  /* 0x000000ffff097224 */ /* 0x000fe400078e0016 */
[----:B------:R-:W-:Y:S01]  /*5cb0*/  IMAD.MOV.U32 R8, RZ, RZ, R23 ;  /* 0x000000ffff087224 */ /* 0x000fe200078e0017 */
[----:B------:R-:W-:Y:S01]  /*5cc0*/  PRMT R53, R3, 0x5410, R2 ;  /* 0x0000541003357816 */ /* 0x000fe20000000002 */
[----:B------:R-:W-:Y:S02]  /*5cd0*/  IMAD.MOV.U32 R3, RZ, RZ, R20 ;  /* 0x000000ffff037224 */ /* 0x000fe400078e0014 */
[----:B------:R-:W-:Y:S01]  /*5ce0*/  IMAD.MOV.U32 R2, RZ, RZ, R21 ;  /* 0x000000ffff027224 */ /* 0x000fe200078e0015 */
[----:B------:R-:W-:Y:S04]  /*5cf0*/  PRMT R35, R8, 0x5410, R9 ;  /* 0x0000541008237816 */ /* 0x000fe80000000009 */
[----:B------:R-:W-:Y:S01]  /*5d00*/  PRMT R34, R2, 0x5410, R3 ;  /* 0x0000541002227816 */ /* 0x000fe20000000003 */
[----:B---3--:R-:W-:Y:S02]  /*5d10*/  IMAD.MOV.U32 R9, RZ, RZ, R66 ;  /* 0x000000ffff097224 */ /* 0x008fe400078e0042 */
[----:B------:R-:W-:Y:S02]  /*5d20*/  IMAD.MOV.U32 R8, RZ, RZ, R67 ;  /* 0x000000ffff087224 */ /* 0x000fe400078e0043 */
        /* <DEDUP_REMOVED lines=16> */
[----:B------:R-:W-:-:S05]  /*5e30*/  @P1 BRA `(.L_x_278) ;  /* 0x0000076000001947 */ /* 0x000fca0003800000 */
[----:B------:R-:W-:Y:S01]  /*5e40*/  IADD3 R2, P1, R198, R76, RZ ;  /* 0x0000004cc6027210 */ /* 0x000fe20007f3e0ff */
[----:B------:R-:W-:Y:S01]  /*5e50*/  LDS.128 R12, [R128+0x8100] ;  /* 0x00810000800c7984 */ /* 0x000fe20000000c00 */
[----:B-----5:R-:W-:Y:S01]  /*5e60*/  @!P0 SHF.R.U64 R39, R40, 0x10, R41 ;  /* 0x0000001028278819 */ /* 0x020fe20000001229 */
[----:B------:R-:W-:Y:S01]  /*5e70*/  IMAD.MOV.U32 R11, RZ, RZ, R7 ;  /* 0x000000ffff0b7224 */ /* 0x000fe200078e0007 */
[----:B------:R-:W-:Y:S01]  /*5e80*/  @!P0 SHF.R.U32.HI R44, RZ, 0x10, R41 ;  /* 0x00000010ff2c8819 */ /* 0x000fe20000011629 */
[----:B------:R-:W-:Y:S01]  /*5e90*/  IMAD.X R3, R83, 0x1, R138, P1 ;  /* 0x0000000153037824 */ /* 0x000fe200008e068a */
[-C--:B------:R-:W-:Y:S01]  /*5ea0*/  IADD3 R8, P2, P1, R92, R2.reuse, R111 ;  /* 0x000000025c087210 */ /* 0x080fe2000795e06f */
[----:B------:R-:W-:Y:S01]  /*5eb0*/  IMAD.MOV.U32 R46, RZ, RZ, R43 ;  /* 0x000000ffff2e7224 */ /* 0x000fe200078e002b */
[----:B------:R-:W-:Y:S01]  /*5ec0*/  MOV R10, R5 ;  /* 0x00000005000a7202 */ /* 0x000fe20000000f00 */
[----:B------:R-:W1:Y:S01]  /*5ed0*/  LDS.128 R56, [R134+0x8100] ;  /* 0x0081000086387984 */ /* 0x000e620000000c00 */
[-C--:B------:R-:W-:Y:S01]  /*5ee0*/  IADD3.X R9, R95, R3.reuse, R113, P2, P1 ;  /* 0x000000035f097210 */ /* 0x080fe200017e2471 */
[----:B------:R-:W-:Y:S01]  /*5ef0*/  IMAD.MOV.U32 R45, RZ, RZ, R41 ;  /* 0x000000ffff2d7224 */ /* 0x000fe200078e0029 */
[----:B------:R-:W-:Y:S01]  /*5f00*/  ISETP.GE.AND P1, PT, R94, c[0x0][0x1d4], PT ;  /* 0x000075005e007a0c */ /* 0x000fe20003f26270 */
[----:B------:R-:W-:Y:S01]  /*5f10*/  IMAD.MOV.U32 R41, RZ, RZ, R42 ;  /* 0x000000ffff297224 */ /* 0x000fe200078e002a */
[--C-:B------:R-:W-:Y:S02]  /*5f20*/  @!P0 SHF.R.U64 R42, R42, 0x10, R43.reuse ;  /* 0x000000102a2a8819 */ /* 0x100fe4000000122b */
[----:B------:R-:W-:Y:S02]  /*5f30*/  @!P0 SHF.R.U32.HI R43, RZ, 0x10, R43 ;  /* 0x00000010ff2b8819 */ /* 0x000fe4000001162b */
[----:B------:R-:W-:Y:S02]  /*5f40*/  @!P0 PRMT R47, R41, 0x5410, R42 ;  /* 0x00005410292f8816 */ /* 0x000fe4000000002a */
[----:B------:R-:W-:Y:S05]  /*5f50*/  @!P0 PRMT R51, R46, 0x5410, R43 ;  /* 0x000054102e338816 */ /* 0x000fea000000002b */
[----:B------:R-:W-:Y:S04]  /*5f60*/  @!P1 IADD3 R2, P3, P2, R92, R2, R94 ;  /* 0x000000025c029210 */ /* 0x000fe80007a7e05e */
[----:B------:R-:W-:Y:S02]  /*5f70*/  @!P1 IADD3.X R3, R95, R3, R112, P3, P2 ;  /* 0x000000035f039210 */ /* 0x000fe40001fe4470 */
[C---:B------:R-:W-:Y:S04]  /*5f80*/  LEA R80, P2, R8.reuse, c[0x0][0x1c8], 0x1 ;  /* 0x0000720008507a11 */ /* 0x040fe800078408ff */
[----:B------:R-:W-:Y:S01]  /*5f90*/  LEA.HI.X R81, R8, c[0x0][0x1cc], R9, 0x1, P2 ;  /* 0x0000730008517a11 */ /* 0x000fe200010f0c09 */
[----:B------:R-:W-:Y:S01]  /*5fa0*/  IMAD.MOV.U32 R9, RZ, RZ, R40 ;  /* 0x000000ffff097224 */ /* 0x000fe200078e0028 */
[----:B------:R-:W-:Y:S01]  /*5fb0*/  @!P1 LEA R78, P2, R2, c[0x0][0x1c8], 0x1 ;  /* 0x00007200024e9a11 */ /* 0x000fe200078408ff */
[----:B------:R-:W-:Y:S01]  /*5fc0*/  IMAD.MOV.U32 R8, RZ, RZ, R4 ;  /* 0x000000ffff087224 */ /* 0x000fe200078e0004 */
[----:B------:R-:W-:Y:S02]  /*5fd0*/  @!P0 SHF.R.U64 R4, R4, 0x10, R5 ;  /* 0x0000001004048819 */ /* 0x000fe40000001205 */
[----:B------:R-:W-:Y:S02]  /*5fe0*/  @!P1 LEA.HI.X R79, R2, c[0x0][0x1cc], R3, 0x1, P2 ;  /* 0x00007300024f9a11 */ /* 0x000fe400010f0c03 */
[----:B------:R-:W-:Y:S02]  /*5ff0*/  @!P0 PRMT R40, R9, 0x5410, R39 ;  /* 0x0000541009288816 */ /* 0x000fe40000000027 */
[----:B------:R-:W-:Y:S02]  /*6000*/  @!P0 PRMT R9, R8, 0x5410, R4 ;  /* 0x0000541008098816 */ /* 0x000fe40000000004 */
[----:B------:R-:W-:Y:S01]  /*6010*/  @!P0 SHF.R.U32.HI R2, RZ, 0x10, R7 ;  /* 0x00000010ff028819 */ /* 0x000fe20000011607 */
[----:B-1----:R-:W-:Y:S01]  /*6020*/  @!P0 IMAD.U32 R42, R57, 0x10000, RZ ;  /* 0x00010000392a8824 */ /* 0x002fe200078e00ff */
[----:B------:R-:W-:Y:S02]  /*6030*/  @!P0 SHF.L.U32 R4, R13, 0x10, RZ ;  /* 0x000000100d048819 */ /* 0x000fe400000006ff */
[C---:B------:R-:W-:Y:S02]  /*6040*/  @!P0 SHF.L.U32 R46, R58.reuse, 0x10, RZ ;  /* 0x000000103a2e8819 */ /* 0x040fe400000006ff */
[----:B------:R-:W-:Y:S02]  /*6050*/  @!P0 LOP3.LUT R48, R58, 0xffff0000, RZ, 0xc0, !PT ;  /* 0xffff00003a308812 */ /* 0x000fe400078ec0ff */
[C---:B------:R-:W-:Y:S02]  /*6060*/  @!P0 SHF.L.U32 R50, R59.reuse, 0x10, RZ ;  /* 0x000000103b328819 */ /* 0x040fe400000006ff */
[----:B------:R-:W-:Y:S02]  /*6070*/  @!P0 LOP3.LUT R52, R59, 0xffff0000, RZ, 0xc0, !PT ;  /* 0xffff00003b348812 */ /* 0x000fe400078ec0ff */
[----:B------:R-:W-:Y:S01]  /*6080*/  @!P0 PRMT R11, R11, 0x5410, R2 ;  /* 0x000054100b0b8816 */ /* 0x000fe20000000002 */
[----:B------:R-:W-:Y:S01]  /*6090*/  @!P0 IMAD.U32 R2, R12, 0x10000, RZ ;  /* 0x000100000c028824 */ /* 0x000fe200078e00ff */
[----:B------:R-:W-:Y:S02]  /*60a0*/  @!P0 SHF.R.U32.HI R3, RZ, 0x10, R5 ;  /* 0x00000010ff038819 */ /* 0x000fe40000011605 */
[----:B------:R-:W-:Y:S02]  /*60b0*/  @!P0 SHF.R.U64 R5, R6, 0x10, R7 ;  /* 0x0000001006058819 */ /* 0x000fe40000001207 */
[----:B------:R-:W-:Y:S02]  /*60c0*/  @!P0 SHF.L.U32 R7, R56, 0x10, RZ ;  /* 0x0000001038078819 */ /* 0x000fe400000006ff */
[----:B------:R-:W-:Y:S02]  /*60d0*/  @!P0 PRMT R39, R45, 0x5410, R44 ;  /* 0x000054102d278816 */ /* 0x000fe4000000002c */
[----:B------:R-:W-:Y:S01]  /*60e0*/  @!P0 PRMT R8, R10, 0x5410, R3 ;  /* 0x000054100a088816 */ /* 0x000fe20000000003 */
[----:B------:R-:W-:Y:S01]  /*60f0*/  @!P0 IMAD.U32 R3, R9, 0x10000, RZ ;  /* 0x0001000009038824 */ /* 0x000fe200078e00ff */
[----:B------:R-:W-:Y:S01]  /*6100*/  @!P0 PRMT R10, R6, 0x5410, R5 ;  /* 0x00005410060a8816 */ /* 0x000fe20000000005 */
[----:B------:R-:W-:Y:S02]  /*6110*/  @!P0 IMAD.U32 R6, R40, 0x10000, RZ ;  /* 0x0001000028068824 */ /* 0x000fe400078e00ff */
[----:B------:R-:W-:Y:S02]  /*6120*/  @!P0 IMAD.U32 R41, R39, 0x10000, RZ ;  /* 0x0001000027298824 */ /* 0x000fe400078e00ff */
[C---:B------:R-:W-:Y:S02]  /*6130*/  @!P0 FMUL.FTZ R43, R2.reuse, R6 ;  /* 0x00000006022b8220 */ /* 0x040fe40000410000 */
[-C--:B------:R-:W-:Y:S02]  /*6140*/  @!P0 FMUL.FTZ R2, R2, R3.reuse ;  /* 0x0000000302028220 */ /* 0x080fe40000410000 */
[----:B------:R-:W-:Y:S01]  /*6150*/  @!P0 FFMA.FTZ R91, R7, R3, -R43 ;  /* 0x00000003075b8223 */ /* 0x000fe2000001082b */
[----:B------:R-:W-:Y:S01]  /*6160*/  @!P0 LOP3.LUT R3, R13, 0xffff0000, RZ, 0xc0, !PT ;  /* 0xffff00000d038812 */ /* 0x000fe200078ec0ff */
[----:B------:R-:W-:Y:S01]  /*6170*/  @!P0 FFMA.FTZ R2, R6, R7, R2 ;  /* 0x0000000706028223 */ /* 0x000fe20000010002 */
[----:B------:R-:W-:Y:S01]  /*6180*/  @!P0 LOP3.LUT R7, R12, 0xffff0000, RZ, 0xc0, !PT ;  /* 0xffff00000c078812 */ /* 0x000fe200078ec0ff */
[C---:B------:R-:W-:Y:S01]  /*6190*/  @!P0 IMAD.U32 R5, R8.reuse, 0x10000, RZ ;  /* 0x0001000008058824 */ /* 0x040fe200078e00ff */
[----:B------:R-:W-:Y:S01]  /*61a0*/  @!P0 LOP3.LUT R6, R8, 0xffff0000, RZ, 0xc0, !PT ;  /* 0xffff000008068812 */ /* 0x000fe200078ec0ff */
[C---:B------:R-:W-:Y:S01]  /*61b0*/  @!P0 FMUL.FTZ R44, R4.reuse, R41 ;  /* 0x00000029042c8220 */ /* 0x040fe20000410000 */
[----:B------:R-:W-:Y:S01]  /*61c0*/  @!P0 LOP3.LUT R8, R9, 0xffff0000, RZ, 0xc0, !PT ;  /* 0xffff000009088812 */ /* 0x000fe200078ec0ff */
[-C--:B------:R-:W-:Y:S01]  /*61d0*/  @!P0 FMUL.FTZ R4, R4, R5.reuse ;  /* 0x0000000504048220 */ /* 0x080fe20000410000 */
[----:B------:R-:W-:Y:S01]  /*61e0*/  @!P0 LOP3.LUT R43, R39, 0xffff0000, RZ, 0xc0, !PT ;  /* 0xffff0000272b8812 */ /* 0x000fe200078ec0ff */
[----:B------:R-:W-:Y:S01]  /*61f0*/  @!P0 FFMA.FTZ R90, R42, R5, -R44 ;  /* 0x000000052a5a8223 */ /* 0x000fe2000001082c */
[----:B------:R-:W-:Y:S01]  /*6200*/  @!P0 LOP3.LUT R39, R40, 0xffff0000, RZ, 0xc0, !PT ;  /* 0xffff000028278812 */ /* 0x000fe200078ec0ff */
[C---:B------:R-:W-:Y:S01]  /*6210*/  @!P0 FMUL.FTZ R5, R3.reuse, R6 ;  /* 0x0000000603058220 */ /* 0x040fe20000410000 */
[----:B------:R-:W-:Y:S01]  /*6220*/  @!P0 LOP3.LUT R40, R56, 0xffff0000, RZ, 0xc0, !PT ;  /* 0xffff000038288812 */ /* 0x000fe200078ec0ff */
[----:B------:R-:W-:Y:S01]  /*6230*/  @!P0 FMUL.FTZ R9, R3, R43 ;  /* 0x0000002b03098220 */ /* 0x000fe20000410000 */
[----:B------:R-:W-:Y:S01]  /*6240*/  @!P0 LOP3.LUT R44, R57, 0xffff0000, RZ, 0xc0, !PT ;  /* 0xffff0000392c8812 */ /* 0x000fe200078ec0ff */
[C---:B------:R-:W-:Y:S02]  /*6250*/  @!P0 FMUL.FTZ R45, R7.reuse, R39 ;  /* 0x00000027072d8220 */ /* 0x040fe40000410000 */
[-C--:B------:R-:W-:Y:S02]  /*6260*/  @!P0 FMUL.FTZ R3, R7, R8.reuse ;  /* 0x0000000807038220 */ /* 0x080fe40000410000 */
[----:B------:R-:W-:Y:S01]  /*6270*/  @!P0 FFMA.FTZ R88, R40, R8, -R45 ;  /* 0x0000000828588223 */ /* 0x000fe2000001082d */
[----:B------:R-:W-:Y:S01]  /*6280*/  @!P0 LOP3.LUT R8, R14, 0xffff0000, RZ, 0xc0, !PT ;  /* 0xffff00000e088812 */ /* 0x000fe200078ec0ff */
[C---:B------:R-:W-:Y:S01]  /*6290*/  @!P0 IMAD.U32 R45, R47.reuse, 0x10000, RZ ;  /* 0x000100002f2d8824 */ /* 0x040fe200078e00ff */
[----:B------:R-:W-:Y:S01]  /*62a0*/  @!P0 LOP3.LUT R47, R47, 0xffff0000, RZ, 0xc0, !PT ;  /* 0xffff00002f2f8812 */ /* 0x000fe200078ec0ff */
[----:B------:R-:W-:Y:S01]  /*62b0*/  @!P0 FFMA.FTZ R89, R44, R6, -R9 ;  /* 0x000000062c598223 */ /* 0x000fe20000010809 */
[----:B------:R-:W-:Y:S01]  /*62c0*/  @!P0 LOP3.LUT R9, R10, 0xffff0000, RZ, 0xc0, !PT ;  /* 0xffff00000a098812 */ /* 0x000fe200078ec0ff */
[----:B------:R-:W-:Y:S02]  /*62d0*/  @!P0 IMAD.U32 R6, R14, 0x10000, RZ ;  /* 0x000100000e068824 */ /* 0x000fe400078e00ff */
[----:B------:R-:W-:Y:S02]  /*62e0*/  @!P0 IMAD.U32 R7, R10, 0x10000, RZ ;  /* 0x000100000a078824 */ /* 0x000fe400078e00ff */
[----:B------:R-:W-:Y:S02]  /*62f0*/  @!P0 FMUL.FTZ R10, R6, R45 ;  /* 0x0000002d060a8220 */ /* 0x000fe40000410000 */
[----:B------:R-:W-:Y:S02]  /*6300*/  @!P0 FMUL.FTZ R49, R8, R47 ;  /* 0x0000002f08318220 */ /* 0x000fe40000410000 */
[----:B------:R-:W-:Y:S01]  /*6310*/  @!P0 FFMA.FTZ R87, R46, R7, -R10 ;  /* 0x000000072e578223 */ /* 0x000fe2000001080a */
[----:B------:R-:W-:Y:S01]  /*6320*/  @!P0 LOP3.LUT R10, R15, 0xffff0000, RZ, 0xc0, !PT ;  /* 0xffff00000f0a8812 */ /* 0x000fe200078ec0ff */
[----:B------:R-:W-:Y:S02]  /*6330*/  @!P0 FFMA.FTZ R86, R48, R9, -R49 ;  /* 0x0000000930568223 */ /* 0x000fe40000010831 */
[C---:B------:R-:W-:Y:S01]  /*6340*/  @!P0 IMAD.U32 R49, R51.reuse, 0x10000, RZ ;  /* 0x0001000033318824 */ /* 0x040fe200078e00ff */
[----:B------:R-:W-:Y:S01]  /*6350*/  @!P0 LOP3.LUT R51, R51, 0xffff0000, RZ, 0xc0, !PT ;  /* 0xffff000033338812 */ /* 0x000fe200078ec0ff */
[----:B------:R-:W-:Y:S02]  /*6360*/  @!P0 FMUL.FTZ R6, R6, R7 ;  /* 0x0000000706068220 */ /* 0x000fe40000410000 */
[----:B------:R-:W-:Y:S02]  /*6370*/  @!P0 FMUL.FTZ R7, R8, R9 ;  /* 0x0000000908078220 */ /* 0x000fe40000410000 */
[----:B------:R-:W-:Y:S02]  /*6380*/  @!P0 IMAD.U32 R8, R15, 0x10000, RZ ;  /* 0x000100000f088824 */ /* 0x000fe400078e00ff */
[C---:B------:R-:W-:Y:S01]  /*6390*/  @!P0 IMAD.U32 R9, R11.reuse, 0x10000, RZ ;  /* 0x000100000b098824 */ /* 0x040fe200078e00ff */
[----:B------:R-:W-:Y:S01]  /*63a0*/  @!P0 LOP3.LUT R11, R11, 0xffff0000, RZ, 0xc0, !PT ;  /* 0xffff00000b0b8812 */ /* 0x000fe200078ec0ff */
[----:B------:R-:W-:Y:S01]  /*63b0*/  @!P0 FFMA.FTZ R3, R39, R40, R3 ;  /* 0x0000002827038223 */ /* 0x000fe20000010003 */
[----:B------:R-:W-:Y:S01]  /*63c0*/  @!P0 F2FP.BF16.PACK_AB R39, R86, R87 ;  /* 0x000000575627823e */ /* 0x000fe200000010ff */
[----:B------:R-:W-:Y:S02]  /*63d0*/  @!P0 FMUL.FTZ R84, R8, R49 ;  /* 0x0000003108548220 */ /* 0x000fe40000410000 */
[----:B------:R-:W-:Y:S02]  /*63e0*/  @!P0 FMUL.FTZ R85, R10, R51 ;  /* 0x000000330a558220 */ /* 0x000fe40000410000 */
[----:B------:R-:W-:Y:S02]  /*63f0*/  @!P0 FFMA.FTZ R4, R41, R42, R4 ;  /* 0x0000002a29048223 */ /* 0x000fe40000010004 */
[----:B------:R-:W-:Y:S02]  /*6400*/  @!P0 FFMA.FTZ R5, R43, R44, R5 ;  /* 0x0000002c2b058223 */ /* 0x000fe40000010005 */
[----:B------:R-:W-:Y:S02]  /*6410*/  @!P0 FFMA.FTZ R84, R50, R9, -R84 ;  /* 0x0000000932548223 */ /* 0x000fe40000010854 */
[----:B------:R-:W-:Y:S01]  /*6420*/  @!P0 FFMA.FTZ R85, R52, R11, -R85 ;  /* 0x0000000b34558223 */ /* 0x000fe20000010855 */
[----:B------:R-:W-:Y:S01]  /*6430*/  @!P0 F2FP.BF16.PACK_AB R4, R5, R4 ;  /* 0x000000040504823e */ /* 0x000fe200000010ff */
[----:B------:R-:W-:Y:S02]  /*6440*/  @!P0 FMUL.FTZ R8, R8, R9 ;  /* 0x0000000908088220 */ /* 0x000fe40000410000 */
[----:B------:R-:W-:Y:S01]  /*6450*/  @!P0 FFMA.FTZ R6, R45, R46, R6 ;  /* 0x0000002e2d068223 */ /* 0x000fe20000010006 */
[----:B------:R-:W-:Y:S01]  /*6460*/  @!P0 F2FP.BF16.PACK_AB R40, R85, R84 ;  /* 0x000000545528823e */ /* 0x000fe200000010ff */
[----:B------:R-:W-:Y:S01]  /*6470*/  @!P0 FMUL.FTZ R9, R10, R11 ;  /* 0x0000000b0a098220 */ /* 0x000fe20000410000 */
[----:B------:R-:W-:Y:S01]  /*6480*/  @!P0 F2FP.BF16.PACK_AB R11, R89, R90 ;  /* 0x0000005a590b823e */ /* 0x000fe200000010ff */
[----:B------:R-:W-:Y:S01]  /*6490*/  @!P0 FFMA.FTZ R7, R47, R48, R7 ;  /* 0x000000302f078223 */ /* 0x000fe20000010007 */
[----:B------:R-:W-:Y:S01]  /*64a0*/  @!P0 F2FP.BF16.PACK_AB R10, R88, R91 ;  /* 0x0000005b580a823e */ /* 0x000fe200000010ff */
[----:B------:R-:W-:Y:S01]  /*64b0*/  @!P0 FFMA.FTZ R8, R49, R50, R8 ;  /* 0x0000003231088223 */ /* 0x000fe20000010008 */
[----:B------:R-:W-:Y:S01]  /*64c0*/  @!P0 MOV R59, R40 ;  /* 0x00000028003b8202 */ /* 0x000fe20000000f00 */
[----:B------:R-:W-:Y:S01]  /*64d0*/  @!P0 FFMA.FTZ R9, R51, R52, R9 ;  /* 0x0000003433098223 */ /* 0x000fe20000010009 */
[----:B------:R-:W-:Y:S01]  /*64e0*/  @!P0 MOV R56, R10 ;  /* 0x0000000a00388202 */ /* 0x000fe20000000f00 */
[----:B------:R-:W-:Y:S01]  /*64f0*/  @!P0 IMAD.MOV.U32 R57, RZ, RZ, R11 ;  /* 0x000000ffff398224 */ /* 0x000fe200078e000b */
[----:B------:R-:W-:Y:S01]  /*6500*/  @!P0 F2FP.BF16.PACK_AB R10, R3, R2 ;  /* 0x00000002030a823e */ /* 0x000fe200000010ff */
[----:B------:R-:W-:Y:S01]  /*6510*/  @!P0 IMAD.MOV.U32 R58, RZ, RZ, R39 ;  /* 0x000000ffff3a8224 */ /* 0x000fe200078e0027 */
[----:B------:R-:W-:Y:S01]  /*6520*/  @!P0 F2FP.BF16.PACK_AB R2, R9, R8 ;  /* 0x000000080902823e */ /* 0x000fe200000010ff */
[----:B------:R-:W-:Y:S01]  /*6530*/  @!P0 IMAD.MOV.U32 R13, RZ, RZ, R4 ;  /* 0x000000ffff0d8224 */ /* 0x000fe200078e0004 */
[----:B------:R-:W-:Y:S01]  /*6540*/  @!P0 F2FP.BF16.PACK_AB R3, R7, R6 ;  /* 0x000000060703823e */ /* 0x000fe200000010ff */
[----:B------:R-:W-:Y:S01]  /*6550*/  @!P0 IMAD.MOV.U32 R12, RZ, RZ, R10 ;  /* 0x000000ffff0c8224 */ /* 0x000fe200078e000a */
[----:B------:R1:W-:Y:S01]  /*6560*/  STG.E.128 [R80.64], R56 ;  /* 0x0000003850007986 */ /* 0x0003e2000c101d0a */
[----:B------:R-:W-:Y:S01]  /*6570*/  @!P0 IMAD.MOV.U32 R15, RZ, RZ, R2 ;  /* 0x000000ffff0f8224 */ /* 0x000fe200078e0002 */
[----:B------:R-:W-:Y:S06]  /*6580*/  @!P0 MOV R14, R3 ;  /* 0x00000003000e8202 */ /* 0x000fec0000000f00 */
[----:B------:R1:W-:Y:S02]  /*6590*/  @!P1 STG.E.128 [R78.64], R12 ;  /* 0x0000000c4e009986 */ /* 0x0003e4000c101d0a */
.L_x_278:
[----:B------:R-:W-:Y:S05]  /*65a0*/  BSYNC B0 ;  /* 0x0000000000007941 */ /* 0x000fea0003800000 */
.L_x_277:
[----:B------:R-:W-:Y:S01]  /*65b0*/  ISETP.GE.OR P1, PT, R219, R82, P6 ;  /* 0x00000052db00720c */ /* 0x000fe20003726670 */
[----:B------:R-:W-:Y:S01]  /*65c0*/  @!UPT UIADD3 URZ, URZ, URZ, URZ ;  /* 0x0000003f3f3ff290 */ /* 0x000fe2000fffe03f */
[----:B------:R-:W-:Y:S11]  /*65d0*/  BSSY B0, `(.L_x_279) ;  /* 0x0000071000007945 */ /* 0x000ff60003800000 */
[----:B------:R-:W-:-:S05]  /*65e0*/  @P1 BRA `(.L_x_280) ;  /* 0x000006f000001947 */ /* 0x000fca0003800000 */
[----:B------:R-:W-:Y:S01]  /*65f0*/  IADD3 R2, P1, R196, R76, RZ ;  /* 0x0000004cc4027210 */ /* 0x000fe20007f3e0ff */
[----:B-1----:R-:W1:Y:S01]  /*6600*/  LDS.128 R12, [R127+0x8100] ;  /* 0x008100007f0c7984 */ /* 0x002e620000000c00 */
[--C-:B-----5:R-:W-:Y:S02]  /*6610*/  @!P0 SHF.R.U64 R6, R60, 0x10, R61.reuse ;  /* 0x000000103c068819 */ /* 0x120fe4000000123d */
[----:B------:R-:W-:Y:S01]  /*6620*/  @!P0 SHF.R.U32.HI R7, RZ, 0x10, R61 ;  /* 0x00000010ff078819 */ /* 0x000fe2000001163d */
[----:B------:R-:W-:Y:S01]  /*6630*/  IMAD.X R3, R83, 0x1, R137, P1 ;  /* 0x0000000153037824 */ /* 0x000fe200008e0689 */
[-C--:B------:R-:W-:Y:S02]  /*6640*/  IADD3 R4, P2, P1, R92, R2.reuse, R111 ;  /* 0x000000025c047210 */ /* 0x080fe4000795e06f */
[----:B------:R-:W-:Y:S01]  /*6650*/  @!P0 SHF.R.U64 R9, R62, 0x10, R63 ;  /* 0x000000103e098819 */ /* 0x000fe2000000123f */
[----:B------:R-:W2:Y:S01]  /*6660*/  LDS.128 R48, [R133+0x8100] ;  /* 0x0081000085307984 */ /* 0x000ea20000000c00 */
[-C--:B------:R-:W-:Y:S02]  /*6670*/  IADD3.X R5, R95, R3.reuse, R113, P2, P1 ;  /* 0x000000035f057210 */ /* 0x080fe400017e2471 */
[----:B------:R-:W-:Y:S02]  /*6680*/  ISETP.GE.AND P1, PT, R94, c[0x0][0x1d4], PT ;  /* 0x000075005e007a0c */ /* 0x000fe40003f26270 */
[C---:B------:R-:W-:Y:S02]  /*6690*/  @!P0 PRMT R41, R54.reuse, 0x5432, R9 ;  /* 0x0000543236298816 */ /* 0x040fe40000000009 */
[----:B------:R-:W-:Y:S04]  /*66a0*/  @!P0 SHF.R.U32.HI R10, RZ, 0x10, R63 ;  /* 0x00000010ff0a8819 */ /* 0x000fe8000001163f */
[----:B------:R-:W-:Y:S04]  /*66b0*/  @!P0 PRMT R39, R54, 0x5410, R10 ;  /* 0x0000541036278816 */ /* 0x000fe8000000000a */
[C---:B------:R-:W-:Y:S01]  /*66c0*/  @!P0 LOP3.LUT R45, R39.reuse, 0xffff0000, RZ, 0xc0, !PT ;  /* 0xffff0000272d8812 */ /* 0x040fe200078ec0ff */
[----:B------:R-:W-:Y:S01]  /*66d0*/  @!P0 IMAD.U32 R43, R39, 0x10000, RZ ;  /* 0x00010000272b8824 */ /* 0x000fe200078e00ff */
[----:B------:R-:W-:Y:S04]  /*66e0*/  @!P1 IADD3 R2, P3, P2, R92, R2, R94 ;  /* 0x000000025c029210 */ /* 0x000fe80007a7e05e */
[----:B------:R-:W-:Y:S02]  /*66f0*/  @!P1 IADD3.X R3, R95, R3, R112, P3, P2 ;  /* 0x000000035f039210 */ /* 0x000fe40001fe4470 */
[C---:B------:R-:W-:Y:S04]  /*6700*/  LEA R58, P2, R4.reuse, c[0x0][0x1c8], 0x1 ;  /* 0x00007200043a7a11 */ /* 0x040fe800078408ff */
[----:B------:R-:W-:Y:S02]  /*6710*/  LEA.HI.X R59, R4, c[0x0][0x1cc], R5, 0x1, P2 ;  /* 0x00007300043b7a11 */ /* 0x000fe400010f0c05 */
[----:B------:R-:W-:Y:S02]  /*6720*/  @!P1 LEA R56, P2, R2, c[0x0][0x1c8], 0x1 ;  /* 0x0000720002389a11 */ /* 0x000fe400078408ff */
[----:B------:R-:W-:Y:S02]  /*6730*/  @!P0 SHF.R.U64 R4, R18, 0x10, R19 ;  /* 0x0000001012048819 */ /* 0x000fe40000001213 */
[----:B------:R-:W-:Y:S02]  /*6740*/  @!P1 LEA.HI.X R57, R2, c[0x0][0x1cc], R3, 0x1, P2 ;  /* 0x0000730002399a11 */ /* 0x000fe400010f0c03 */
[----:B------:R-:W-:Y:S02]  /*6750*/  @!P0 SHF.R.U64 R2, R16, 0x10, R17 ;  /* 0x0000001010028819 */ /* 0x000fe40000001211 */
[----:B------:R-:W-:Y:S02]  /*6760*/  @!P0 PRMT R11, R31, 0x5432, R4 ;  /* 0x000054321f0b8816 */ /* 0x000fe40000000004 */
[----:B------:R-:W-:Y:S01]  /*6770*/  @!P0 PRMT R8, R30, 0x5432, R2 ;  /* 0x000054321e088816 */ /* 0x000fe20000000002 */
[----:B-1----:R-:W-:Y:S01]  /*6780*/  @!P0 IMAD.U32 R2, R12, 0x10000, RZ ;  /* 0x000100000c028824 */ /* 0x002fe200078e00ff */
[----:B------:R-:W-:Y:S01]  /*6790*/  @!P0 SHF.L.U32 R4, R13, 0x10, RZ ;  /* 0x000000100d048819 */ /* 0x000fe200000006ff */
[----:B--2---:R-:W-:Y:S01]  /*67a0*/  @!P0 IMAD.U32 R9, R48, 0x10000, RZ ;  /* 0x0001000030098824 */ /* 0x004fe200078e00ff */
[C---:B------:R-:W-:Y:S01]  /*67b0*/  @!P0 LOP3.LUT R46, R51.reuse, 0xffff0000, RZ, 0xc0, !PT ;  /* 0xffff0000332e8812 */ /* 0x040fe200078ec0ff */
[----:B------:R-:W-:Y:S01]  /*67c0*/  @!P0 IMAD.U32 R44, R51, 0x10000, RZ ;  /* 0x00010000332c8824 */ /* 0x000fe200078e00ff */
[----:B------:R-:W-:Y:S02]  /*67d0*/  @!P0 LOP3.LUT R42, R50, 0xffff0000, RZ, 0xc0, !PT ;  /* 0xffff0000322a8812 */ /* 0x000fe400078ec0ff */
[----:B------:R-:W-:Y:S01]  /*67e0*/  @!P0 SHF.R.U32.HI R5, RZ, 0x10, R19 ;  /* 0x00000010ff058819 */ /* 0x000fe20000011613 */
[----:B------:R-:W-:Y:S01]  /*67f0*/  @!P0 IMAD.U32 R19, R49, 0x10000, RZ ;  /* 0x0001000031138824 */ /* 0x000fe200078e00ff */
[----:B------:R-:W-:Y:S02]  /*6800*/  @!P0 SHF.R.U32.HI R3, RZ, 0x10, R17 ;  /* 0x00000010ff038819 */ /* 0x000fe40000011611 */
[C---:B------:R-:W-:Y:S02]  /*6810*/  @!P0 PRMT R17, R53.reuse, 0x5410, R6 ;  /* 0x0000541035118816 */ /* 0x040fe40000000006 */
[----:B------:R-:W-:Y:S02]  /*6820*/  @!P0 PRMT R16, R53, 0x5432, R7 ;  /* 0x0000543235108816 */ /* 0x000fe40000000007 */
[----:B------:R-:W-:Y:S01]  /*6830*/  @!P0 PRMT R6, R30, 0x5410, R3 ;  /* 0x000054101e068816 */ /* 0x000fe20000000003 */
[----:B------:R-:W-:Y:S01]  /*6840*/  @!P0 IMAD.U32 R7, R17, 0x10000, RZ ;  /* 0x0001000011078824 */ /* 0x000fe200078e00ff */
[----:B------:R-:W-:Y:S01]  /*6850*/  @!P0 PRMT R10, R31, 0x5410, R5 ;  /* 0x000054101f0a8816 */ /* 0x000fe20000000005 */
[C---:B------:R-:W-:Y:S01]  /*6860*/  @!P0 IMAD.U32 R3, R8.reuse, 0x10000, RZ ;  /* 0x0001000008038824 */ /* 0x040fe200078e00ff */
[----:B------:R-:W-:Y:S01]  /*6870*/  @!P0 LOP3.LUT R8, R8, 0xffff0000, RZ, 0xc0, !PT ;  /* 0xffff000008088812 */ /* 0x000fe200078ec0ff */
[----:B------:R-:W-:Y:S02]  /*6880*/  @!P0 IMAD.U32 R18, R16, 0x10000, RZ ;  /* 0x0001000010128824 */ /* 0x000fe400078e00ff */
[----:B------:R-:W-:Y:S02]  /*6890*/  @!P0 FMUL.FTZ R30, R2, R7 ;  /* 0x00000007021e8220 */ /* 0x000fe40000410000 */
[C---:B------:R-:W-:Y:S01]  /*68a0*/  @!P0 IMAD.U32 R5, R6.reuse, 0x10000, RZ ;  /* 0x0001000006058824 */ /* 0x040fe200078e00ff */
[----:B------:R-:W-:Y:S01]  /*68b0*/  @!P0 LOP3.LUT R6, R6, 0xffff0000, RZ, 0xc0, !PT ;  /* 0xffff000006068812 */ /* 0x000fe200078ec0ff */
[-C--:B------:R-:W-:Y:S02]  /*68c0*/  @!P0 FMUL.FTZ R2, R2, R3.reuse ;  /* 0x0000000302028220 */ /* 0x080fe40000410000 */
[----:B------:R-:W-:Y:S02]  /*68d0*/  @!P0 FMUL.FTZ R31, R4, R18 ;  /* 0x00000012041f8220 */ /* 0x000fe40000410000 */
[----:B------:R-:W-:Y:S01]  /*68e0*/  @!P0 FFMA.FTZ R63, R9, R3, -R30 ;  /* 0x00000003093f8223 */ /* 0x000fe2000001081e */
[----:B------:R-:W-:Y:S01]  /*68f0*/  @!P0 LOP3.LUT R3, R13, 0xffff0000, RZ, 0xc0, !PT ;  /* 0xffff00000d038812 */ /* 0x000fe200078ec0ff */
[----:B------:R-:W-:Y:S01]  /*6900*/  @!P0 FFMA.FTZ R62, R19, R5, -R31 ;  /* 0x00000005133e8223 */ /* 0x000fe2000001081f */
[----:B------:R-:W-:Y:S01]  /*6910*/  @!P0 LOP3.LUT R31, R49, 0xffff0000, RZ, 0xc0, !PT ;  /* 0xffff0000311f8812 */ /* 0x000fe200078ec0ff */
[----:B------:R-:W-:Y:S01]  /*6920*/  @!P0 FFMA.FTZ R2, R7, R9, R2 ;  /* 0x0000000907028223 */ /* 0x000fe20000010002 */
[----:B------:R-:W-:Y:S01]  /*6930*/  @!P0 LOP3.LUT R30, R16, 0xffff0000, RZ, 0xc0, !PT ;  /* 0xffff0000101e8812 */ /* 0x000fe200078ec0ff */
[----:B------:R-:W-:Y:S01]  /*6940*/  @!P0 FMUL.FTZ R4, R4, R5 ;  /* 0x0000000504048220 */ /* 0x000fe20000410000 */
[----:B------:R-:W-:Y:S01]  /*6950*/  @!P0 LOP3.LUT R7, R12, 0xffff0000, RZ, 0xc0, !PT ;  /* 0xffff00000c078812 */ /* 0x000fe200078ec0ff */
[----:B------:R-:W-:Y:S01]  /*6960*/  @!P0 FMUL.FTZ R5, R3, R6 ;  /* 0x0000000603058220 */ /* 0x000fe20000410000 */
[----:B------:R-:W-:Y:S01]  /*6970*/  @!P0 LOP3.LUT R16, R17, 0xffff0000, RZ, 0xc0, !PT ;  /* 0xffff000011108812 */ /* 0x000fe200078ec0ff */
[----:B------:R-:W-:Y:S01]  /*6980*/  @!P0 FMUL.FTZ R9, R3, R30 ;  /* 0x0000001e03098220 */ /* 0x000fe20000410000 */
[----:B------:R-:W-:Y:S01]  /*6990*/  @!P0 LOP3.LUT R17, R48, 0xffff0000, RZ, 0xc0, !PT ;  /* 0xffff000030118812 */ /* 0x000fe200078ec0ff */
[----:B------:R-:W-:Y:S02]  /*69a0*/  @!P0 FMUL.FTZ R3, R7, R8 ;  /* 0x0000000807038220 */ /* 0x000fe40000410000 */
[----:B------:R-:W-:Y:S01]  /*69b0*/  @!P0 FFMA.FTZ R61, R31, R6, -R9 ;  /* 0x000000061f3d8223 */ /* 0x000fe20000010809 */
[----:B------:R-:W-:Y:S01]  /*69c0*/  @!P0 SHF.L.U32 R6, R15, 0x10, RZ ;  /* 0x000000100f068819 */ /* 0x000fe200000006ff */
[----:B------:R-:W-:Y:S01]  /*69d0*/  @!P0 FMUL.FTZ R40, R7, R16 ;  /* 0x0000001007288220 */ /* 0x000fe20000410000 */
[----:B------:R-:W-:Y:S01]  /*69e0*/  @!P0 LOP3.LUT R9, R15, 0xffff0000, RZ, 0xc0, !PT ;  /* 0xffff00000f098812 */ /* 0x000fe200078ec0ff */
[C---:B------:R-:W-:Y:S01]  /*69f0*/  @!P0 IMAD.U32 R7, R10.reuse, 0x10000, RZ ;  /* 0x000100000a078824 */ /* 0x040fe200078e00ff */
[----:B------:R-:W-:Y:S01]  /*6a00*/  @!P0 LOP3.LUT R10, R10, 0xffff0000, RZ, 0xc0, !PT ;  /* 0xffff00000a0a8812 */ /* 0x000fe200078ec0ff */
[----:B------:R-:W-:Y:S02]  /*6a10*/  @!P0 FFMA.FTZ R60, R17, R8, -R40 ;  /* 0x00000008113c8223 */ /* 0x000fe40000010828 */
[C---:B------:R-:W-:Y:S02]  /*6a20*/  @!P0 FMUL.FTZ R39, R6.reuse, R43 ;  /* 0x0000002b06278220 */ /* 0x040fe40000410000 */
[C---:B------:R-:W-:Y:S02]  /*6a30*/  @!P0 FMUL.FTZ R40, R9.reuse, R45 ;  /* 0x0000002d09288220 */ /* 0x040fe40000410000 */
[-C--:B------:R-:W-:Y:S01]  /*6a40*/  @!P0 FMUL.FTZ R8, R6, R7.reuse ;  /* 0x0000000706088220 */ /* 0x080fe20000410000 */
[----:B------:R-:W-:Y:S01]  /*6a50*/  @!P0 SHF.L.U32 R6, R14, 0x10, RZ ;  /* 0x000000100e068819 */ /* 0x000fe200000006ff */
[----:B------:R-:W-:Y:S02]  /*6a60*/  @!P0 FFMA.FTZ R54, R44, R7, -R39 ;  /* 0x000000072c368223 */ /* 0x000fe40000010827 */
[-C--:B------:R-:W-:Y:S02]  /*6a70*/  @!P0 FMUL.FTZ R9, R9, R10.reuse ;  /* 0x0000000a09098220 */ /* 0x080fe40000410000 */
[----:B------:R-:W-:Y:S01]  /*6a80*/  @!P0 FFMA.FTZ R53, R46, R10, -R40 ;  /* 0x0000000a2e358223 */ /* 0x000fe20000010828 */
[----:B------:R-:W-:Y:S01]  /*6a90*/  @!P0 LOP3.LUT R10, R14, 0xffff0000, RZ, 0xc0, !PT ;  /* 0xffff00000e0a8812 */ /* 0x000fe200078ec0ff */
[C---:B------:R-:W-:Y:S01]  /*6aa0*/  @!P0 IMAD.U32 R39, R41.reuse, 0x10000, RZ ;  /* 0x0001000029278824 */ /* 0x040fe200078e00ff */
[----:B------:R-:W-:Y:S01]  /*6ab0*/  @!P0 LOP3.LUT R41, R41, 0xffff0000, RZ, 0xc0, !PT ;  /* 0xffff000029298812 */ /* 0x000fe200078ec0ff */
[C---:B------:R-:W-:Y:S01]  /*6ac0*/  @!P0 IMAD.U32 R7, R11.reuse, 0x10000, RZ ;  /* 0x000100000b078824 */ /* 0x040fe200078e00ff */
[----:B------:R-:W-:Y:S01]  /*6ad0*/  @!P0 LOP3.LUT R11, R11, 0xffff0000, RZ, 0xc0, !PT ;  /* 0xffff00000b0b8812 */ /* 0x000fe200078ec0ff */
[----:B------:R-:W-:Y:S02]  /*6ae0*/  @!P0 IMAD.U32 R40, R50, 0x10000, RZ ;  /* 0x0001000032288824 */ /* 0x000fe400078e00ff */
[----:B------:R-:W-:Y:S02]  /*6af0*/  @!P0 FMUL.FTZ R47, R6, R39 ;  /* 0x00000027062f8220 */ /* 0x000fe40000410000 */
[----:B------:R-:W-:Y:S02]  /*6b00*/  @!P0 FMUL.FTZ R52, R10, R41 ;  /* 0x000000290a348220 */ /* 0x000fe40000410000 */
[----:B------:R-:W-:Y:S01]  /*6b10*/  @!P0 FFMA.FTZ R3, R16, R17, R3 ;  /* 0x0000001110038223 */ /* 0x000fe20000010003 */
[----:B------:R-:W-:Y:S01]  /*6b20*/  @!P0 F2FP.BF16.PACK_AB R17, R53, R54 ;  /* 0x000000363511823e */ /* 0x000fe200000010ff */
[----:B------:R-:W-:Y:S02]  /*6b30*/  @!P0 FMUL.FTZ R6, R6, R7 ;  /* 0x0000000706068220 */ /* 0x000fe40000410000 */
[----:B------:R-:W-:Y:S02]  /*6b40*/  @!P0 FFMA.FTZ R4, R18, R19, R4 ;  /* 0x0000001312048223 */ /* 0x000fe40000010004 */
[----:B------:R-:W-:Y:S02]  /*6b50*/  @!P0 FFMA.FTZ R47, R40, R7, -R47 ;  /* 0x00000007282f8223 */ /* 0x000fe4000001082f */
[----:B------:R-:W-:Y:S01]  /*6b60*/  @!P0 FMUL.FTZ R7, R10, R11 ;  /* 0x0000000b0a078220 */ /* 0x000fe20000410000 */
[----:B------:R-:W-:Y:S01]  /*6b70*/  @!P0 F2FP.BF16.PACK_AB R10, R60, R63 ;  /* 0x0000003f3c0a823e */ /* 0x000fe200000010ff */
[----:B------:R-:W-:Y:S01]  /*6b80*/  @!P0 FFMA.FTZ R52, R42, R11, -R52 ;  /* 0x0000000b2a348223 */ /* 0x000fe20000010834 */
[----:B------:R-:W-:Y:S01]  /*6b90*/  @!P0 F2FP.BF16.PACK_AB R11, R61, R62 ;  /* 0x0000003e3d0b823e */ /* 0x000fe200000010ff */
[----:B------:R-:W-:Y:S02]  /*6ba0*/  @!P0 FFMA.FTZ R5, R30, R31, R5 ;  /* 0x0000001f1e058223 */ /* 0x000fe40000010005 */
[----:B------:R-:W-:Y:S01]  /*6bb0*/  @!P0 FFMA.FTZ R6, R39, R40, R6 ;  /* 0x0000002827068223 */ /* 0x000fe20000010006 */
[----:B------:R-:W-:Y:S01]  /*6bc0*/  @!P0 MOV R49, R11 ;  /* 0x0000000b00318202 */ /* 0x000fe20000000f00 */
[----:B------:R-:W-:Y:S01]  /*6bd0*/  @!P0 FFMA.FTZ R7, R41, R42, R7 ;  /* 0x0000002a29078223 */ /* 0x000fe20000010007 */
[----:B------:R-:W-:Y:S01]  /*6be0*/  @!P0 F2FP.BF16.PACK_AB R16, R52, R47 ;  /* 0x0000002f3410823e */ /* 0x000fe200000010ff */
[----:B------:R-:W-:Y:S01]  /*6bf0*/  @!P0 FFMA.FTZ R8, R43, R44, R8 ;  /* 0x0000002c2b088223 */ /* 0x000fe20000010008 */
[----:B------:R-:W-:Y:S01]  /*6c00*/  @!P0 F2FP.BF16.PACK_AB R4, R5, R4 ;  /* 0x000000040504823e */ /* 0x000fe200000010ff */
[----:B------:R-:W-:Y:S02]  /*6c10*/  @!P0 FFMA.FTZ R9, R45, R46, R9 ;  /* 0x0000002e2d098223 */ /* 0x000fe40000010009 */
[----:B------:R-:W-:Y:S01]  /*6c20*/  @!P0 IMAD.MOV.U32 R48, RZ, RZ, R10 ;  /* 0x000000ffff308224 */ /* 0x000fe200078e000a */
[----:B------:R-:W-:Y:S01]  /*6c30*/  @!P0 F2FP.BF16.PACK_AB R10, R3, R2 ;  /* 0x00000002030a823e */ /* 0x000fe200000010ff */
[----:B------:R-:W-:Y:S01]  /*6c40*/  @!P0 IMAD.MOV.U32 R50, RZ, RZ, R16 ;  /* 0x000000ffff328224 */ /* 0x000fe200078e0010 */
[----:B------:R-:W-:Y:S01]  /*6c50*/  @!P0 F2FP.BF16.PACK_AB R3, R7, R6 ;  /* 0x000000060703823e */ /* 0x000fe200000010ff */
[----:B------:R-:W-:Y:S01]  /*6c60*/  @!P0 IMAD.MOV.U32 R51, RZ, RZ, R17 ;  /* 0x000000ffff338224 */ /* 0x000fe200078e0011 */
[----:B------:R-:W-:Y:S01]  /*6c70*/  @!P0 F2FP.BF16.PACK_AB R2, R9, R8 ;  /* 0x000000080902823e */ /* 0x000fe200000010ff */
[----:B------:R-:W-:Y:S01]  /*6c80*/  @!P0 IMAD.MOV.U32 R12, RZ, RZ, R10 ;  /* 0x000000ffff0c8224 */ /* 0x000fe200078e000a */
[----:B------:R-:W-:Y:S01]  /*6c90*/  @!P0 MOV R13, R4 ;  /* 0x00000004000d8202 */ /* 0x000fe20000000f00 */
[----:B------:R-:W-:Y:S01]  /*6ca0*/  @!P0 IMAD.MOV.U32 R14, RZ, RZ, R3 ;  /* 0x000000ffff0e8224 */ /* 0x000fe200078e0003 */
[----:B------:R1:W-:Y:S01]  /*6cb0*/  STG.E.128 [R58.64], R48 ;  /* 0x000000303a007986 */ /* 0x0003e2000c101d0a */
[----:B------:R-:W-:Y:S07]  /*6cc0*/  @!P0 IMAD.MOV.U32 R15, RZ, RZ, R2 ;  /* 0x000000ffff0f8224 */ /* 0x000fee00078e0002 */
[----:B------:R1:W-:Y:S02]  /*6cd0*/  @!P1 STG.E.128 [R56.64], R12 ;  /* 0x0000000c38009986 */ /* 0x0003e4000c101d0a */
.L_x_280:
[----:B------:R-:W-:Y:S05]  /*6ce0*/  BSYNC B0 ;  /* 0x0000000000007941 */ /* 0x000fea0003800000 */
.L_x_279:
        /* <DEDUP_REMOVED lines=10> */
[----:B------:R-:W-:Y:S01]  /*6d90*/  @!P0 PRMT R17, R55, 0x5410, R6 ;  /* 0x0000541037118816 */ /* 0x000fe20000000006 */
[----:B------:R-:W2:Y:S01]  /*6da0*/  LDS.128 R44, [R132+0x8100] ;  /* 0x00810000842c7984 */ /* 0x000ea20000000c00 */
[-C--:B------:R-:W-:Y:S02]  /*6db0*/  IADD3.X R5, R95, R3.reuse, R113, P2, P1 ;  /* 0x000000035f057210 */ /* 0x080fe400017e2471 */
[----:B------:R-:W-:Y:S02]  /*6dc0*/  ISETP.GE.AND P1, PT, R94, c[0x0][0x1d4], PT ;  /* 0x000075005e007a0c */ /* 0x000fe40003f26270 */
[--C-:B------:R-:W-:Y:S02]  /*6dd0*/  @!P0 SHF.R.U32.HI R9, RZ, 0x10, R67.reuse ;  /* 0x00000010ff098819 */ /* 0x100fe40000011643 */
[----:B------:R-:W-:Y:S02]  /*6de0*/  @!P0 SHF.R.U64 R11, R66, 0x10, R67 ;  /* 0x00000010420b8819 */ /* 0x000fe40000001243 */
[----:B------:R-:W-:Y:S01]  /*6df0*/  @!P0 PRMT R16, R55, 0x5432, R7 ;  /* 0x0000543237108816 */ /* 0x000fe20000000007 */
[----:B------:R-:W-:Y:S01]  /*6e00*/  @!P0 IMAD.U32 R7, R17, 0x10000, RZ ;  /* 0x0001000011078824 */ /* 0x000fe200078e00ff */
[----:B------:R-:W-:Y:S03]  /*6e10*/  @!P0 PRMT R30, R69, 0x5432, R11 ;  /* 0x00005432451e8816 */ /* 0x000fe6000000000b */
[----:B------:R-:W-:Y:S02]  /*6e20*/  @!P0 IMAD.U32 R18, R16, 0x10000, RZ ;  /* 0x0001000010128824 */ /* 0x000fe400078e00ff */
        /* <DEDUP_REMOVED lines=13> */
[----:B------:R-:W-:Y:S01]  /*6f00*/  @!P0 LOP3.LUT R40, R47, 0xffff0000, RZ, 0xc0, !PT ;  /* 0xffff00002f288812 */ /* 0x000fe200078ec0ff */
[----:B------:R-:W-:Y:S01]  /*6f10*/  @!P0 FMUL.FTZ R20, R2, R7 ;  /* 0x0000000702148220 */ /* 0x000fe20000410000 */
[----:B------:R-:W-:Y:S02]  /*6f20*/  @!P0 LOP3.LUT R31, R46, 0xffff0000, RZ, 0xc0, !PT ;  /* 0xffff00002e1f8812 */ /* 0x000fe400078ec0ff */
[----:B------:R-:W-:Y:S01]  /*6f30*/  @!P0 PRMT R22, R69, 0x5410, R9 ;  /* 0x0000541045168816 */ /* 0x000fe20000000009 */
[----:B------:R-:W-:Y:S01]  /*6f40*/  @!P0 IMAD.U32 R9, R44, 0x10000, RZ ;  /* 0x000100002c098824 */ /* 0x000fe200078e00ff */
[----:B------:R-:W-:Y:S01]  /*6f50*/  @!P0 SHF.R.U32.HI R3, RZ, 0x10, R21 ;  /* 0x00000010ff038819 */ /* 0x000fe20000011615 */
[----:B------:R-:W-:Y:S01]  /*6f60*/  @!P0 FMUL.FTZ R21, R4, R18 ;  /* 0x0000001204158220 */ /* 0x000fe20000410000 */
[----:B------:R-:W-:Y:S02]  /*6f70*/  @!P0 SHF.R.U32.HI R5, RZ, 0x10, R23 ;  /* 0x00000010ff058819 */ /* 0x000fe40000011617 */
[----:B------:R-:W-:Y:S01]  /*6f80*/  @!P0 PRMT R6, R34, 0x5410, R3 ;  /* 0x0000541022068816 */ /* 0x000fe20000000003 */
[----:B------:R-:W-:Y:S01]  /*6f90*/  @!P0 IMAD.U32 R3, R8, 0x10000, RZ ;  /* 0x0001000008038824 */ /* 0x000fe200078e00ff */
[----:B------:R-:W-:Y:S01]  /*6fa0*/  @!P0 PRMT R10, R35, 0x5410, R5 ;  /* 0x00005410230a8816 */ /* 0x000fe20000000005 */
[----:B------:R-:W-:Y:S01]  /*6fb0*/  @!P0 IMAD.U32 R34, R22, 0x10000, RZ ;  /* 0x0001000016228824 */ /* 0x000fe200078e00ff */
[----:B------:R-:W-:Y:S01]  /*6fc0*/  @!P0 LOP3.LUT R8, R8, 0xffff0000, RZ, 0xc0, !PT ;  /* 0xffff000008088812 */ /* 0x000fe200078ec0ff */
[C---:B------:R-:W-:Y:S01]  /*6fd0*/  @!P0 IMAD.U32 R5, R6.reuse, 0x10000, RZ ;  /* 0x0001000006058824 */ /* 0x040fe200078e00ff */
[----:B------:R-:W-:Y:S01]  /*6fe0*/  @!P0 LOP3.LUT R6, R6, 0xffff0000, RZ, 0xc0, !PT ;  /* 0xffff000006068812 */ /* 0x000fe200078ec0ff */
[-C--:B------:R-:W-:Y:S01]  /*6ff0*/  @!P0 FMUL.FTZ R2, R2, R3.reuse ;  /* 0x0000000302028220 */ /* 0x080fe20000410000 */
[----:B------:R-:W-:Y:S01]  /*7000*/  @!P0 LOP3.LUT R39, R22, 0xffff0000, RZ, 0xc0, !PT ;  /* 0xffff000016278812 */ /* 0x000fe200078ec0ff */
        /* <DEDUP_REMOVED lines=10> */
[----:B------:R-:W-:Y:S01]  /*70b0*/  @!P0 IMAD.U32 R35, R47, 0x10000, RZ ;  /* 0x000100002f238824 */ /* 0x000fe200078e00ff */
[----:B------:R-:W-:Y:S01]  /*70c0*/  @!P0 LOP3.LUT R17, R44, 0xffff0000, RZ, 0xc0, !PT ;  /* 0xffff00002c118812 */ /* 0x000fe200078ec0ff */
[----:B------:R-:W-:Y:S02]  /*70d0*/  @!P0 FMUL.FTZ R9, R3, R20 ;  /* 0x0000001403098220 */ /* 0x000fe40000410000 */
[----:B------:R-:W-:Y:S02]  /*70e0*/  @!P0 FMUL.FTZ R23, R7, R16 ;  /* 0x0000001007178220 */ /* 0x000fe40000410000 */
[----:B------:R-:W-:Y:S01]  /*70f0*/  @!P0 FFMA.FTZ R54, R21, R6, -R9 ;  /* 0x0000000615368223 */ /* 0x000fe20000010809 */
[----:B------:R-:W-:Y:S01]  /*7100*/  @!P0 SHF.L.U32 R6, R15, 0x10, RZ ;  /* 0x000000100f068819 */ /* 0x000fe200000006ff */
[-C--:B------:R-:W-:Y:S01]  /*7110*/  @!P0 FMUL.FTZ R3, R7, R8.reuse ;  /* 0x0000000807038220 */ /* 0x080fe20000410000 */
[----:B------:R-:W-:Y:S01]  /*7120*/  @!P0 LOP3.LUT R9, R15, 0xffff0000, RZ, 0xc0, !PT ;  /* 0xffff00000f098812 */ /* 0x000fe200078ec0ff */
[C---:B------:R-:W-:Y:S01]  /*7130*/  @!P0 IMAD.U32 R7, R10.reuse, 0x10000, RZ ;  /* 0x000100000a078824 */ /* 0x040fe200078e00ff */
[----:B------:R-:W-:Y:S01]  /*7140*/  @!P0 LOP3.LUT R10, R10, 0xffff0000, RZ, 0xc0, !PT ;  /* 0xffff00000a0a8812 */ /* 0x000fe200078ec0ff */
[----:B------:R-:W-:Y:S02]  /*7150*/  @!P0 FFMA.FTZ R49, R17, R8, -R23 ;  /* 0x0000000811318223 */ /* 0x000fe40000010817 */
[C---:B------:R-:W-:Y:S02]  /*7160*/  @!P0 FMUL.FTZ R22, R6.reuse, R34 ;  /* 0x0000002206168220 */ /* 0x040fe40000410000 */
[----:B------:R-:W-:Y:S02]  /*7170*/  @!P0 FMUL.FTZ R23, R9, R39 ;  /* 0x0000002709178220 */ /* 0x000fe40000410000 */
        /* <DEDUP_REMOVED lines=18> */
[-C--:B------:R-:W-:Y:S01]  /*72a0*/  @!P0 FMUL.FTZ R7, R10, R11.reuse ;  /* 0x0000000b0a078220 */ /* 0x080fe20000410000 */
        /* <DEDUP_REMOVED lines=23> */
.L_x_282:
[----:B------:R-:W-:Y:S05]  /*7420*/  BSYNC B0 ;  /* 0x0000000000007941 */ /* 0x000fea0003800000 */
.L_x_281:
[----:B-1----:R-:W-:Y:S05]  /*7430*/  IADD3 R56, P1, R192, R76, RZ ;  /* 0x0000004cc0387210 */ /* 0x002fea0007f3e0ff */
[----:B------:R-:W-:Y:S01]  /*7440*/  IMAD.X R57, R83, 0x1, R135, P1 ;  /* 0x0000000153397824 */ /* 0x000fe200008e0687 */
[----:B------:R-:W-:Y:S11]  /*7450*/  ISETP.GE.OR P1, PT, R217, R82, P6 ;  /* 0x00000052d900720c */ /* 0x000ff60003726670 */
[----:B------:R-:W-:Y:S02]  /*7460*/  @!UPT UIADD3 URZ, URZ, URZ, URZ ;  /* 0x0000003f3f3ff290 */ /* 0x000fe4000fffe03f */
[----:B------:R-:W-:-:S05]  /*7470*/  @P1 BRA `(.L_x_274) ;  /* 0x000009b000001947 */ /* 0x000fca0003800000 */
[----:B-----5:R-:W-:Y:S01]  /*7480*/  @!P0 SHF.R.U32.HI R5, RZ, 0x10, R73 ;  /* 0x00000010ff058819 */ /* 0x020fe20000011649 */
[----:B------:R-:W1:Y:S01]  /*7490*/  LDS.128 R12, [R129+0x8100] ;  /* 0x00810000810c7984 */ /* 0x000e620000000c00 */
[----:B------:R-:W-:Y:S02]  /*74a0*/  @!P0 SHF.R.U32.HI R3, RZ, 0x10, R25 ;  /* 0x00000010ff038819 */ /* 0x000fe40000011619 */
[----:B------:R-:W-:Y:S02]  /*74b0*/  @!P0 SHF.R.U64 R6, R26, 0x10, R27 ;  /* 0x000000101a068819 */ /* 0x000fe4000000121b */
[----:B------:R-:W-:Y:S02]  /*74c0*/  @!P0 PRMT R26, R70, 0x5410, R5 ;  /* 0x00005410461a8816 */ /* 0x000fe40000000005 */
[----:B------:R-:W-:Y:S01]  /*74d0*/  IADD3 R16, P2, P1, R92, R56, R111 ;  /* 0x000000385c107210 */ /* 0x000fe2000795e06f */
[----:B------:R-:W2:Y:S01]  /*74e0*/  LDS.128 R44, [R131+0x8100] ;  /* 0x00810000832c7984 */ /* 0x000ea20000000c00 */
[----:B------:R-:W-:Y:S01]  /*74f0*/  @!P0 SHF.R.U64 R2, R24, 0x10, R25 ;  /* 0x0000001018028819 */ /* 0x000fe20000001219 */
[----:B------:R-:W-:Y:S01]  /*7500*/  @!P0 IMAD.U32 R24, R26, 0x10000, RZ ;  /* 0x000100001a188824 */ /* 0x000fe200078e00ff */
[----:B------:R-:W-:Y:S02]  /*7510*/  IADD3.X R18, R95, R57, R113, P2, P1 ;  /* 0x000000395f127210 */ /* 0x000fe400017e2471 */
[C---:B------:R-:W-:Y:S02]  /*7520*/  LEA R48, P1, R16.reuse, c[0x0][0x1c8], 0x1 ;  /* 0x0000720010307a11 */ /* 0x040fe400078208ff */
[----:B------:R-:W-:Y:S02]  /*7530*/  @!P0 SHF.R.U32.HI R4, RZ, 0x10, R27 ;  /* 0x00000010ff048819 */ /* 0x000fe4000001161b */
[----:B------:R-:W-:Y:S02]  /*7540*/  LEA.HI.X R49, R16, c[0x0][0x1cc], R18, 0x1, P1 ;  /* 0x0000730010317a11 */ /* 0x000fe400008f0c12 */
[----:B------:R-:W-:Y:S02]  /*7550*/  @!P0 PRMT R19, R37, 0x5432, R6 ;  /* 0x0000543225138816 */ /* 0x000fe40000000006 */
[----:B------:R-:W-:Y:S02]  /*7560*/  @!P0 SHF.R.U64 R9, R74, 0x10, R75 ;  /* 0x000000104a098819 */ /* 0x000fe4000000124b */
[C---:B------:R-:W-:Y:S02]  /*7570*/  @!P0 PRMT R7, R36.reuse, 0x5410, R3 ;  /* 0x0000541024078816 */ /* 0x040fe40000000003 */
[----:B------:R-:W-:Y:S02]  /*7580*/  @!P0 PRMT R17, R71, 0x5432, R9 ;  /* 0x0000543247118816 */ /* 0x000fe40000000009 */
[----:B------:R-:W-:Y:S01]  /*7590*/  @!P0 PRMT R9, R37, 0x5410, R4 ;  /* 0x0000541025098816 */ /* 0x000fe20000000004 */
[----:B------:R-:W-:Y:S01]  /*75a0*/  @!P0 IMAD.U32 R3, R7, 0x10000, RZ ;  /* 0x0001000007038824 */ /* 0x000fe200078e00ff */
[C---:B------:R-:W-:Y:S02]  /*75b0*/  @!P0 SHF.L.U32 R30, R17.reuse, 0x10, RZ ;  /* 0x00000010111e8819 */ /* 0x040fe400000006ff */
[----:B------:R-:W-:Y:S02]  /*75c0*/  @!P0 LOP3.LUT R34, R17, 0xffff0000, RZ, 0xc0, !PT ;  /* 0xffff000011228812 */ /* 0x000fe400078ec0ff */
[----:B------:R-:W-:Y:S02]  /*75d0*/  @!P0 LOP3.LUT R17, R9, 0xffff0000, RZ, 0xc0, !PT ;  /* 0xffff000009118812 */ /* 0x000fe400078ec0ff */
[----:B------:R-:W-:Y:S02]  /*75e0*/  @!P0 SHF.R.U32.HI R10, RZ, 0x10, R75 ;  /* 0x00000010ff0a8819 */ /* 0x000fe4000001164b */
[----:B------:R-:W-:Y:S02]  /*75f0*/  @!P0 PRMT R5, R36, 0x5432, R2 ;  /* 0x0000543224058816 */ /* 0x000fe40000000002 */
[----:B------:R-:W-:Y:S01]  /*7600*/  @!P0 PRMT R11, R71, 0x5410, R10 ;  /* 0x00005410470b8816 */ /* 0x000fe2000000000a */
[----:B-1----:R-:W-:Y:S01]  /*7610*/  @!P0 IMAD.U32 R2, R13, 0x10000, RZ ;  /* 0x000100000d028824 */ /* 0x002fe200078e00ff */
[----:B------:R-:W-:Y:S02]  /*7620*/  @!P0 LOP3.LUT R6, R12, 0xffff0000, RZ, 0xc0, !PT ;  /* 0xffff00000c068812 */ /* 0x000fe400078ec0ff */
[C---:B------:R-:W-:Y:S01]  /*7630*/  @!P0 SHF.L.U32 R16, R15.reuse, 0x10, RZ ;  /* 0x000000100f108819 */ /* 0x040fe200000006ff */
[C---:B------:R-:W-:Y:S01]  /*7640*/  @!P0 FMUL.FTZ R10, R2.reuse, R24 ;  /* 0x00000018020a8220 */ /* 0x040fe20000410000 */
[----:B------:R-:W-:Y:S01]  /*7650*/  @!P0 LOP3.LUT R18, R15, 0xffff0000, RZ, 0xc0, !PT ;  /* 0xffff00000f128812 */ /* 0x000fe200078ec0ff */
[-C--:B------:R-:W-:Y:S01]  /*7660*/  @!P0 FMUL.FTZ R4, R2, R3.reuse ;  /* 0x0000000302048220 */ /* 0x080fe20000410000 */
[----:B------:R-:W-:Y:S01]  /*7670*/  @!P0 LOP3.LUT R26, R26, 0xffff0000, RZ, 0xc0, !PT ;  /* 0xffff00001a1a8812 */ /* 0x000fe200078ec0ff */
[----:B------:R-:W-:Y:S01]  /*7680*/  @!P0 IMAD.U32 R2, R12, 0x10000, RZ ;  /* 0x000100000c028824 */ /* 0x000fe200078e00ff */
[----:B--2---:R-:W-:Y:S01]  /*7690*/  @!P0 SHF.L.U32 R25, R45, 0x10, RZ ;  /* 0x000000102d198819 */ /* 0x004fe200000006ff */
[C---:B------:R-:W-:Y:S01]  /*76a0*/  @!P0 IMAD.U32 R21, R44.reuse, 0x10000, RZ ;  /* 0x000100002c158824 */ /* 0x040fe200078e00ff */
[----:B------:R-:W-:Y:S01]  /*76b0*/  @!P0 LOP3.LUT R23, R44, 0xffff0000, RZ, 0xc0, !PT ;  /* 0xffff00002c178812 */ /* 0x000fe200078ec0ff */
[----:B------:R-:W-:Y:S01]  /*76c0*/  @!P0 IMAD.U32 R36, R11, 0x10000, RZ ;  /* 0x000100000b248824 */ /* 0x000fe200078e00ff */
[----:B------:R-:W-:Y:S01]  /*76d0*/  @!P0 LOP3.LUT R27, R45, 0xffff0000, RZ, 0xc0, !PT ;  /* 0xffff00002d1b8812 */ /* 0x000fe200078ec0ff */
[----:B------:R-:W-:Y:S01]  /*76e0*/  @!P0 FFMA.FTZ R55, R25, R3, -R10 ;  /* 0x0000000319378223 */ /* 0x000fe2000001080a */
[C---:B------:R-:W-:Y:S01]  /*76f0*/  @!P0 LOP3.LUT R40, R47.reuse, 0xffff0000, RZ, 0xc0, !PT ;  /* 0xffff00002f288812 */ /* 0x040fe200078ec0ff */
[----:B------:R-:W-:Y:S01]  /*7700*/  @!P0 IMAD.U32 R37, R47, 0x10000, RZ ;  /* 0x000100002f258824 */ /* 0x000fe200078e00ff */
[C---:B------:R-:W-:Y:S01]  /*7710*/  @!P0 LOP3.LUT R35, R46.reuse, 0xffff0000, RZ, 0xc0, !PT ;  /* 0xffff00002e238812 */ /* 0x040fe200078ec0ff */
[----:B------:R-:W-:Y:S01]  /*7720*/  @!P0 IMAD.U32 R31, R46, 0x10000, RZ ;  /* 0x000100002e1f8824 */ /* 0x000fe200078e00ff */
[C---:B------:R-:W-:Y:S01]  /*7730*/  @!P0 SHF.L.U32 R3, R5.reuse, 0x10, RZ ;  /* 0x0000001005038819 */ /* 0x040fe200000006ff */
[----:B------:R-:W-:Y:S01]  /*7740*/  @!P0 FMUL.FTZ R41, R16, R36 ;  /* 0x0000002410298220 */ /* 0x000fe20000410000 */
[----:B------:R-:W-:Y:S02]  /*7750*/  @!P0 LOP3.LUT R5, R5, 0xffff0000, RZ, 0xc0, !PT ;  /* 0xffff000005058812 */ /* 0x000fe400078ec0ff */
[----:B------:R-:W-:Y:S01]  /*7760*/  @!P0 LOP3.LUT R39, R11, 0xffff0000, RZ, 0xc0, !PT ;  /* 0xffff00000b278812 */ /* 0x000fe200078ec0ff */
[----:B------:R-:W-:Y:S01]  /*7770*/  @!P0 IMAD.U32 R11, R9, 0x10000, RZ ;  /* 0x00010000090b8824 */ /* 0x000fe200078e00ff */
[----:B------:R-:W-:Y:S02]  /*7780*/  @!P0 LOP3.LUT R9, R19, 0xffff0000, RZ, 0xc0, !PT ;  /* 0xffff000013098812 */ /* 0x000fe400078ec0ff */
[----:B------:R-:W-:Y:S01]  /*7790*/  @!P0 SHF.R.U64 R8, R72, 0x10, R73 ;  /* 0x0000001048088819 */ /* 0x000fe20000001249 */
[----:B------:R-:W-:Y:S01]  /*77a0*/  @!P0 FFMA.FTZ R41, R37, R11, -R41 ;  /* 0x0000000b25298223 */ /* 0x000fe20000010829 */
[----:B------:R-:W-:Y:S02]  /*77b0*/  ISETP.GE.AND P1, PT, R94, c[0x0][0x1d4], PT ;  /* 0x000075005e007a0c */ /* 0x000fe40003f26270 */
[----:B------:R-:W-:Y:S04]  /*77c0*/  @!P0 PRMT R8, R70, 0x5432, R8 ;  /* 0x0000543246088816 */ /* 0x000fe80000000008 */
[C---:B------:R-:W-:Y:S01]  /*77d0*/  @!P0 LOP3.LUT R22, R8.reuse, 0xffff0000, RZ, 0xc0, !PT ;  /* 0xffff000008168812 */ /* 0x040fe200078ec0ff */
[----:B------:R-:W-:Y:S04]  /*77e0*/  @!P0 IMAD.U32 R20, R8, 0x10000, RZ ;  /* 0x0001000008148824 */ /* 0x000fe800078e00ff */
[----:B------:R-:W-:Y:S02]  /*77f0*/  @!P0 FMUL.FTZ R8, R2, R20 ;  /* 0x0000001402088220 */ /* 0x000fe40000410000 */
[----:B------:R-:W-:Y:S02]  /*7800*/  @!P0 FMUL.FTZ R10, R6, R22 ;  /* 0x00000016060a8220 */ /* 0x000fe40000410000 */
[-C--:B------:R-:W-:Y:S02]  /*7810*/  @!P0 FMUL.FTZ R2, R2, R3.reuse ;  /* 0x0000000302028220 */ /* 0x080fe40000410000 */
[----:B------:R-:W-:Y:S02]  /*7820*/  @!P0 FFMA.FTZ R54, R21, R3, -R8 ;  /* 0x0000000315368223 */ /* 0x000fe40000010808 */
[-C--:B------:R-:W-:Y:S01]  /*7830*/  @!P0 FMUL.FTZ R3, R6, R5.reuse ;  /* 0x0000000506038220 */ /* 0x080fe20000410000 */
[----:B------:R-:W-:Y:S01]  /*7840*/  @!P0 LOP3.LUT R6, R13, 0xffff0000, RZ, 0xc0, !PT ;  /* 0xffff00000d068812 */ /* 0x000fe200078ec0ff */
[----:B------:R-:W-:Y:S01]  /*7850*/  @!P0 FFMA.FTZ R53, R23, R5, -R10 ;  /* 0x0000000517358223 */ /* 0x000fe2000001080a */
[C---:B------:R-:W-:Y:S01]  /*7860*/  @!P0 LOP3.LUT R10, R14.reuse, 0xffff0000, RZ, 0xc0, !PT ;  /* 0xffff00000e0a8812 */ /* 0x040fe200078ec0ff */
[----:B------:R-:W-:Y:S01]  /*7870*/  @!P0 IMAD.U32 R8, R14, 0x10000, RZ ;  /* 0x000100000e088824 */ /* 0x000fe200078e00ff */
[----:B------:R-:W-:Y:S01]  /*7880*/  @!P0 LOP3.LUT R5, R7, 0xffff0000, RZ, 0xc0, !PT ;  /* 0xffff000007058812 */ /* 0x000fe200078ec0ff */
[----:B------:R-:W-:Y:S02]  /*7890*/  @!P0 IMAD.U32 R7, R19, 0x10000, RZ ;  /* 0x0001000013078824 */ /* 0x000fe400078e00ff */
[----:B------:R-:W-:Y:S02]  /*78a0*/  @!P0 FMUL.FTZ R50, R6, R26 ;  /* 0x0000001a06328220 */ /* 0x000fe40000410000 */
[----:B------:R-:W-:Y:S02]  /*78b0*/  @!P0 FMUL.FTZ R19, R18, R39 ;  /* 0x0000002712138220 */ /* 0x000fe40000410000 */
[----:B------:R-:W-:Y:S02]  /*78c0*/  @!P0 FMUL.FTZ R43, R8, R30 ;  /* 0x0000001e082b8220 */ /* 0x000fe40000410000 */
[----:B------:R-:W-:Y:S02]  /*78d0*/  @!P0 FMUL.FTZ R42, R10, R34 ;  /* 0x000000220a2a8220 */ /* 0x000fe40000410000 */
[----:B------:R-:W-:Y:S02]  /*78e0*/  @!P0 FFMA.FTZ R52, R27, R5, -R50 ;  /* 0x000000051b348223 */ /* 0x000fe40000010832 */
[----:B------:R-:W-:Y:S02]  /*78f0*/  @!P0 FFMA.FTZ R19, R40, R17, -R19 ;  /* 0x0000001128138223 */ /* 0x000fe40000010813 */
[----:B------:R-:W-:Y:S01]  /*7900*/  @!P0 FFMA.FTZ R51, R31, R7, -R43 ;  /* 0x000000071f338223 */ /* 0x000fe2000001082b */
[----:B------:R-:W-:Y:S01]  /*7910*/  @!P0 F2FP.BF16.PACK_AB R43, R52, R55 ;  /* 0x00000037342b823e */ /* 0x000fe200000010ff */
[----:B------:R-:W-:Y:S01]  /*7920*/  @!P0 FFMA.FTZ R50, R35, R9, -R42 ;  /* 0x0000000923328223 */ /* 0x000fe2000001082a */
[----:B------:R-:W-:Y:S01]  /*7930*/  @!P0 F2FP.BF16.PACK_AB R41, R19, R41 ;  /* 0x000000291329823e */ /* 0x000fe200000010ff */
[----:B------:R-:W-:Y:S01]  /*7940*/  @!P0 FFMA.FTZ R2, R20, R21, R2 ;  /* 0x0000001514028223 */ /* 0x000fe20000010002 */
[----:B------:R-:W-:Y:S01]  /*7950*/  @!P0 F2FP.BF16.PACK_AB R42, R53, R54 ;  /* 0x00000036352a823e */ /* 0x000fe200000010ff */
[----:B------:R-:W-:Y:S01]  /*7960*/  @!P0 IMAD.MOV.U32 R45, RZ, RZ, R43 ;  /* 0x000000ffff2d8224 */ /* 0x000fe200078e002b */
[----:B------:R-:W-:Y:S01]  /*7970*/  @!P0 F2FP.BF16.PACK_AB R19, R50, R51 ;  /* 0x000000333213823e */ /* 0x000fe200000010ff */
[----:B------:R-:W-:Y:S01]  /*7980*/  @!P0 FMUL.FTZ R5, R6, R5 ;  /* 0x0000000506058220 */ /* 0x000fe20000410000 */
[----:B------:R-:W-:Y:S01]  /*7990*/  @!P0 MOV R44, R42 ;  /* 0x0000002a002c8202 */ /* 0x000fe20000000f00 */
[----:B------:R-:W-:Y:S01]  /*79a0*/  @!P0 FFMA.FTZ R3, R22, R23, R3 ;  /* 0x0000001716038223 */ /* 0x000fe20000010003 */
[----:B------:R-:W-:Y:S01]  /*79b0*/  @!P0 MOV R47, R41 ;  /* 0x00000029002f8202 */ /* 0x000fe20000000f00 */
[----:B------:R-:W-:Y:S02]  /*79c0*/  @!P0 IMAD.MOV.U32 R46, RZ, RZ, R19 ;  /* 0x000000ffff2e8224 */ /* 0x000fe400078e0013 */
[----:B------:R-:W-:Y:S02]  /*79d0*/  @!P0 FMUL.FTZ R6, R8, R7 ;  /* 0x0000000708068220 */ /* 0x000fe40000410000 */
[----:B------:R-:W-:Y:S01]  /*79e0*/  @!P0 FFMA.FTZ R4, R24, R25, R4 ;  /* 0x0000001918048223 */ /* 0x000fe20000010004 */
[----:B------:R1:W-:Y:S01]  /*79f0*/  STG.E.128 [R48.64], R44 ;  /* 0x0000002c30007986 */ /* 0x0003e2000c101d0a */
[----:B------:R-:W-:Y:S01]  /*7a00*/  @!P0 FMUL.FTZ R7, R10, R9 ;  /* 0x000000090a078220 */ /* 0x000fe20000410000 */
[----:B------:R-:W-:Y:S01]  /*7a10*/  @!P0 F2FP.BF16.PACK_AB R10, R3, R2 ;  /* 0x00000002030a823e */ /* 0x000fe200000010ff */
[----:B------:R-:W-:Y:S02]  /*7a20*/  @!P0 FFMA.FTZ R5, R26, R27, R5 ;  /* 0x0000001b1a058223 */ /* 0x000fe40000010005 */
[----:B------:R-:W-:Y:S02]  /*7a30*/  @!P0 FMUL.FTZ R8, R16, R11 ;  /* 0x0000000b10088220 */ /* 0x000fe40000410000 */
[----:B------:R-:W-:Y:S01]  /*7a40*/  @!P0 FFMA.FTZ R6, R30, R31, R6 ;  /* 0x0000001f1e068223 */ /* 0x000fe20000010006 */
[----:B------:R-:W-:Y:S01]  /*7a50*/  @!P0 F2FP.BF16.PACK_AB R4, R5, R4 ;  /* 0x000000040504823e */ /* 0x000fe200000010ff */
[----:B------:R-:W-:Y:S02]  /*7a60*/  @!P0 FMUL.FTZ R9, R18, R17 ;  /* 0x0000001112098220 */ /* 0x000fe40000410000 */
[----:B------:R-:W-:Y:S02]  /*7a70*/  @!P0 FFMA.FTZ R7, R34, R35, R7 ;  /* 0x0000002322078223 */ /* 0x000fe40000010007 */
[----:B------:R-:W-:Y:S02]  /*7a80*/  @!P0 FFMA.FTZ R8, R36, R37, R8 ;  /* 0x0000002524088223 */ /* 0x000fe40000010008 */
[----:B------:R-:W-:Y:S01]  /*7a90*/  @!P0 FFMA.FTZ R9, R39, R40, R9 ;  /* 0x0000002827098223 */ /* 0x000fe20000010009 */
[----:B------:R-:W-:Y:S01]  /*7aa0*/  @!P0 F2FP.BF16.PACK_AB R3, R7, R6 ;  /* 0x000000060703823e */ /* 0x000fe200000010ff */
[----:B------:R-:W-:Y:S02]  /*7ab0*/  @!P0 IMAD.MOV.U32 R12, RZ, RZ, R10 ;  /* 0x000000ffff0c8224 */ /* 0x000fe400078e000a */
[----:B------:R-:W-:Y:S01]  /*7ac0*/  @!P0 IMAD.MOV.U32 R13, RZ, RZ, R4 ;  /* 0x000000ffff0d8224 */ /* 0x000fe200078e0004 */
[----:B------:R-:W-:Y:S02]  /*7ad0*/  @!P0 F2FP.BF16.PACK_AB R2, R9, R8 ;  /* 0x000000080902823e */ /* 0x000fe400000010ff */
[----:B------:R-:W-:Y:S03]  /*7ae0*/  @!P0 MOV R14, R3 ;  /* 0x00000003000e8202 */ /* 0x000fe60000000f00 */
[----:B------:R-:W-:Y:S01]  /*7af0*/  @!P0 IMAD.MOV.U32 R15, RZ, RZ, R2 ;  /* 0x000000ffff0f8224 */ /* 0x000fe200078e0002 */
[----:B------:R-:W-:-:S05]  /*7b00*/  @P1 BRA `(.L_x_274) ;  /* 0x0000032000001947 */ /* 0x000fca0003800000 */
[----:B------:R-:W-:Y:S04]  /*7b10*/  IADD3 R3, P1, P0, R92, R56, R94 ;  /* 0x000000385c037210 */ /* 0x000fe8000783e05e */
[----:B------:R-:W-:Y:S02]  /*7b20*/  IADD3.X R4, R95, R57, R112, P1, P0 ;  /* 0x000000395f047210 */ /* 0x000fe40000fe0470 */
[C---:B------:R-:W-:Y:S04]  /*7b30*/  LEA R2, P0, R3.reuse, c[0x0][0x1c8], 0x1 ;  /* 0x0000720003027a11 */ /* 0x040fe800078008ff */
[----:B------:R-:W-:Y:S05]  /*7b40*/  LEA.HI.X R3, R3, c[0x0][0x1cc], R4, 0x1, P0 ;  /* 0x0000730003037a11 */ /* 0x000fea00000f0c04 */
[----:B------:R2:W-:Y:S01]  /*7b50*/  STG.E.128 [R2.64], R12 ;  /* 0x0000000c02007986 */ /* 0x0005e2000c101d0a */
[----:B------:R-:W-:-:S05]  /*7b60*/  BRA `(.L_x_274) ;  /* 0x000002c000007947 */ /* 0x000fca0003800000 */
.L_x_252:
[----:B------:R-:W-:Y:S01]  /*7b70*/  IMAD R2, R38, -0x70, R0 ;  /* 0xffffff9026027824 */ /* 0x000fe200078e0200 */
[----:B------:R-:W-:Y:S04]  /*7b80*/  BSSY B0, `(.L_x_283) ;  /* 0x000000b000007945 */ /* 0x000fe80003800000 */
[----:B------:R-:W-:Y:S04]  /*7b90*/  IMNMX R82, R2, 0x70, PT ;  /* 0x0000007002527817 */ /* 0x000fe80003800200 */
[----:B------:R-:W-:Y:S11]  /*7ba0*/  ISETP.GE.AND P0, PT, R229, R82, PT ;  /* 0x00000052e500720c */ /* 0x000ff60003f06270 */
[----:B------:R-:W-:Y:S02]  /*7bb0*/  @!UPT UIADD3 URZ, URZ, URZ, URZ ;  /* 0x0000003f3f3ff290 */ /* 0x000fe4000fffe03f */
[----:B------:R-:W-:-:S05]  /*7bc0*/  @P0 BRA `(.L_x_284) ;  /* 0x0000006000000947 */ /* 0x000fca0003800000 */
[----:B------:R-:W1:Y:S01]  /*7bd0*/  @!P6 LDS.128 R8, [R208+0x8100] ;  /* 0x00810000d008e984 */ /* 0x000e620000000c00 */
[----:B------:R-:W-:Y:S11]  /*7be0*/  ISETP.GE.AND P0, PT, R209, c[0x0][0x1d4], PT ;  /* 0x00007500d1007a0c */ /* 0x000ff60003f06270 */
[----:B------:R-:W-:Y:S02]  /*7bf0*/  @!UPT UIADD3 URZ, URZ, URZ, URZ ;  /* 0x0000003f3f3ff290 */ /* 0x000fe4000fffe03f */
[----:B------:R-:W2:Y:S04]  /*7c00*/  @!P0 LDS.128 R4, [R208+0xb900] ;  /* 0x00b90000d0048984 */ /* 0x000ea80000000c00 */
[----:B-1----:R1:W-:Y:S04]  /*7c10*/  @!P6 STG.E.128 [R66.64], R8 ;  /* 0x000000084200e986 */ /* 0x0023e8000c101d0a */
[----:B--2---:R1:W-:Y:S02]  /*7c20*/  @!P0 STG.E.128 [R66.64+0x80], R4 ;  /* 0x0000800442008986 */ /* 0x0043e4000c101d0a */
.L_x_284:
[----:B------:R-:W-:Y:S05]  /*7c30*/  BSYNC B0 ;  /* 0x0000000000007941 */ /* 0x000fea0003800000 */
.L_x_283:
[----:B------:R-:W-:Y:S01]  /*7c40*/  ISETP.GE.AND P0, PT, R219, R82, PT ;  /* 0x00000052db00720c */ /* 0x000fe20003f06270 */
[----:B------:R-:W-:Y:S01]  /*7c50*/  @!UPT UIADD3 URZ, URZ, URZ, URZ ;  /* 0x0000003f3f3ff290 */ /* 0x000fe2000fffe03f */
[----:B------:R-:W-:Y:S11]  /*7c60*/  BSSY B0, `(.L_x_285) ;  /* 0x0000008000007945 */ /* 0x000ff60003800000 */
[----:B------:R-:W-:-:S05]  /*7c70*/  @P0 BRA `(.L_x_286) ;  /* 0x0000006000000947 */ /* 0x000fca0003800000 */
[----:B-1----:R-:W1:Y:S01]  /*7c80*/  @!P6 LDS.128 R8, [R208+0x9100] ;  /* 0x00910000d008e984 */ /* 0x002e620000000c00 */
[----:B------:R-:W-:Y:S11]  /*7c90*/  ISETP.GE.AND P0, PT, R209, c[0x0][0x1d4], PT ;  /* 0x00007500d1007a0c */ /* 0x000ff60003f06270 */
[----:B------:R-:W-:Y:S02]  /*7ca0*/  @!UPT UIADD3 URZ, URZ, URZ, URZ ;  /* 0x0000003f3f3ff290 */ /* 0x000fe4000fffe03f */
[----:B------:R-:W2:Y:S04]  /*7cb0*/  @!P0 LDS.128 R4, [R208+0xc900] ;  /* 0x00c90000d0048984 */ /* 0x000ea80000000c00 */
[----:B-1----:R1:W-:Y:S04]  /*7cc0*/  @!P6 STG.E.128 [R72.64], R8 ;  /* 0x000000084800e986 */ /* 0x0023e8000c101d0a */
[----:B--2---:R1:W-:Y:S02]  /*7cd0*/  @!P0 STG.E.128 [R72.64+0x80], R4 ;  /* 0x0000800448008986 */ /* 0x0043e4000c101d0a */
.L_x_286:
[----:B------:R-:W-:Y:S05]  /*7ce0*/  BSYNC B0 ;  /* 0x0000000000007941 */ /* 0x000fea0003800000 */
.L_x_285:
        /* <DEDUP_REMOVED lines=10> */
.L_x_288:
[----:B------:R-:W-:Y:S05]  /*7d90*/  BSYNC B0 ;  /* 0x0000000000007941 */ /* 0x000fea0003800000 */
.L_x_287:
[----:B------:R-:W-:Y:S11]  /*7da0*/  ISETP.GE.AND P0, PT, R217, R82, PT ;  /* 0x00000052d900720c */ /* 0x000ff60003f06270 */
[----:B------:R-:W-:Y:S02]  /*7db0*/  @!UPT UIADD3 URZ, URZ, URZ, URZ ;  /* 0x0000003f3f3ff290 */ /* 0x000fe4000fffe03f */
[----:B------:R-:W-:-:S05]  /*7dc0*/  @P0 BRA `(.L_x_274) ;  /* 0x0000006000000947 */ /* 0x000fca0003800000 */
[----:B-1----:R-:W1:Y:S01]  /*7dd0*/  @!P6 LDS.128 R8, [R208+0xb100] ;  /* 0x00b10000d008e984 */ /* 0x002e620000000c00 */
[----:B------:R-:W-:Y:S11]  /*7de0*/  ISETP.GE.AND P0, PT, R209, c[0x0][0x1d4], PT ;  /* 0x00007500d1007a0c */ /* 0x000ff60003f06270 */
[----:B------:R-:W-:Y:S02]  /*7df0*/  @!UPT UIADD3 URZ, URZ, URZ, URZ ;  /* 0x0000003f3f3ff290 */ /* 0x000fe4000fffe03f */
[----:B------:R-:W2:Y:S04]  /*7e00*/  @!P0 LDS.128 R4, [R208+0xe900] ;  /* 0x00e90000d0048984 */ /* 0x000ea80000000c00 */
[----:B-1----:R1:W-:Y:S04]  /*7e10*/  @!P6 STG.E.128 [R78.64], R8 ;  /* 0x000000084e00e986 */ /* 0x0023e8000c101d0a */
[----:B--2---:R1:W-:Y:S02]  /*7e20*/  @!P0 STG.E.128 [R78.64+0x80], R4 ;  /* 0x000080044e008986 */ /* 0x0043e4000c101d0a */
.L_x_274:
[----:B------:R-:W-:Y:S05]  /*7e30*/  BSYNC B2 ;  /* 0x0000000000027941 */ /* 0x000fea0003800000 */
.L_x_251:
[----:B-1---5:R-:W-:Y:S01]  /*7e40*/  IMAD.IADD R6, R82, 0x1, -R229 ;  /* 0x0000000152067824 */ /* 0x022fe200078e0ae5 */
[----:B------:R-:W-:Y:S01]  /*7e50*/  ISETP.GE.AND P5, PT, R209, c[0x0][0x1d4], PT ;  /* 0x00007500d1007a0c */ /* 0x000fe20003fa6270 */
[----:B--2---:R-:W-:Y:S01]  /*7e60*/  IMAD R2, R96, 0x70, RZ ;  /* 0x0000007060027824 */ /* 0x004fe200078e02ff */
[----:B------:R-:W-:Y:S01]  /*7e70*/  BSSY B0, `(.L_x_289) ;  /* 0x0000051000007945 */ /* 0x000fe20003800000 */
[----:B------:R-:W-:Y:S01]  /*7e80*/  IMAD.WIDE.U32 R14, R38, 0x70, RZ ;  /* 0x00000070260e7825 */ /* 0x000fe200078e00ff */
[C---:B------:R-:W-:Y:S02]  /*7e90*/  ISETP.GE.AND P2, PT, R6.reuse, 0x21, PT ;  /* 0x000000210600780c */ /* 0x040fe40003f46270 */
[C---:B------:R-:W-:Y:S01]  /*7ea0*/  ISETP.GE.AND P3, PT, R6.reuse, 0x1, PT ;  /* 0x000000010600780c */ /* 0x040fe20003f66270 */
[----:B------:R-:W-:Y:S01]  /*7eb0*/  IMAD.IADD R16, R15, 0x1, R2 ;  /* 0x000000010f107824 */ /* 0x000fe200078e0202 */
[----:B------:R-:W-:Y:S02]  /*7ec0*/  ISETP.GE.AND P1, PT, R6, 0x41, PT ;  /* 0x000000410600780c */ /* 0x000fe40003f26270 */
[----:B------:R-:W-:Y:S04]  /*7ed0*/  IADD3 R2, P0, R126, R14, RZ ;  /* 0x0000000e7e027210 */ /* 0x000fe80007f1e0ff */
[----:B------:R-:W-:Y:S03]  /*7ee0*/  IADD3.X R3, R16, R140, RZ, P0, !PT ;  /* 0x0000008c10037210 */ /* 0x000fe600007fe4ff */
[C---:B------:R-:W-:Y:S02]  /*7ef0*/  @P2 IADD3 R7, P0, R2.reuse, 0x20, RZ ;  /* 0x0000002002072810 */ /* 0x040fe40007f1e0ff */
[-C--:B------:R-:W-:Y:S01]  /*7f00*/  @P3 MOV R4, R100.reuse ;  /* 0x0000006400043202 */ /* 0x080fe20000000f00 */
[----:B------:R-:W-:Y:S02]  /*7f10*/  @P3 IMAD.MOV.U32 R5, RZ, RZ, R110 ;  /* 0x000000ffff053224 */ /* 0x000fe400078e006e */
[----:B------:R-:W-:Y:S02]  /*7f20*/  @P3 IMAD R8, R3, c[0x0][0x258], RZ ;  /* 0x0000960003083a24 */ /* 0x000fe400078e02ff */
[----:B------:R-:W-:Y:S01]  /*7f30*/  @P2 IMAD.X R9, RZ, RZ, R3, P0 ;  /* 0x000000ffff092224 */ /* 0x000fe200000e0603 */
[C---:B------:R-:W-:Y:S01]  /*7f40*/  @P1 IADD3 R13, P0, R2.reuse, 0x40, RZ ;  /* 0x00000040020d1810 */ /* 0x040fe20007f1e0ff */
[C---:B------:R-:W-:Y:S04]  /*7f50*/  @P3 IMAD.WIDE.U32 R4, R2.reuse, c[0x0][0x258], R4 ;  /* 0x0000960002043a25 */ /* 0x040fe800078e0004 */
[----:B------:R-:W-:Y:S02]  /*7f60*/  @P3 IMAD R8, R2, c[0x0][0x25c], R8 ;  /* 0x0000970002083a24 */ /* 0x000fe400078e0208 */
[----:B------:R-:W-:Y:S01]  /*7f70*/  @P1 IMAD.X R15, RZ, RZ, R3, P0 ;  /* 0x000000ffff0f1224 */ /* 0x000fe200000e0603 */
[C---:B------:R-:W-:Y:S01]  /*7f80*/  @P3 LEA R10, P0, R4.reuse, c[0x0][0x250], 0x1 ;  /* 0x00009400040a3a11 */ /* 0x040fe200078008ff */
[----:B------:R-:W-:Y:S02]  /*7f90*/  @P3 IMAD.IADD R5, R5, 0x1, R8 ;  /* 0x0000000105053824 */ /* 0x000fe400078e0208 */
[----:B------:R-:W-:Y:S03]  /*7fa0*/  @P2 IMAD R8, R9, c[0x0][0x258], RZ ;  /* 0x0000960009082a24 */ /* 0x000fe600078e02ff */
[----:B------:R-:W-:Y:S01]  /*7fb0*/  @P3 LEA.HI.X R11, R4, c[0x0][0x254], R5, 0x1, P0 ;  /* 0x00009500040b3a11 */ /* 0x000fe200000f0c05 */
[----:B------:R-:W-:Y:S01]  /*7fc0*/  @P2 IMAD.MOV.U32 R5, RZ, RZ, R110 ;  /* 0x000000ffff052224 */ /* 0x000fe200078e006e */
[-C--:B------:R-:W-:Y:S05]  /*7fd0*/  @P2 MOV R4, R100.reuse ;  /* 0x0000006400042202 */ /* 0x080fea0000000f00 */
[C---:B------:R-:W-:Y:S04]  /*7fe0*/  @P2 IMAD.WIDE.U32 R4, R7.reuse, c[0x0][0x258], R4 ;  /* 0x0000960007042a25 */ /* 0x040fe800078e0004 */
[----:B------:R-:W-:Y:S01]  /*7ff0*/  @P2 IMAD R7, R7, c[0x0][0x25c], R8 ;  /* 0x0000970007072a24 */ /* 0x000fe200078e0208 */
[C---:B------:R-:W-:Y:S04]  /*8000*/  @P2 LEA R8, P0, R4.reuse, c[0x0][0x250], 0x1 ;  /* 0x0000940004082a11 */ /* 0x040fe800078008ff */
[----:B------:R-:W-:Y:S01]  /*8010*/  @P2 IADD3 R7, R5, R7, RZ ;  /* 0x0000000705072210 */ /* 0x000fe20007ffe0ff */
[----:B------:R-:W-:Y:S03]  /*8020*/  @P1 IMAD R5, R15, c[0x0][0x258], RZ ;  /* 0x000096000f051a24 */ /* 0x000fe600078e02ff */
[----:B------:R-:W-:Y:S01]  /*8030*/  @P2 LEA.HI.X R9, R4, c[0x0][0x254], R7, 0x1, P0 ;  /* 0x0000950004092a11 */ /* 0x000fe200000f0c07 */
[C---:B------:R-:W-:Y:S01]  /*8040*/  @P1 IMAD R5, R13.reuse, c[0x0][0x25c], R5 ;  /* 0x000097000d051a24 */ /* 0x040fe200078e0205 */
[----:B------:R-:W-:Y:S11]  /*8050*/  ISETP.GE.AND P0, PT, R6, 0x61, PT ;  /* 0x000000610600780c */ /* 0x000ff60003f06270 */
[----:B------:R-:W-:Y:S02]  /*8060*/  @!UPT UIADD3 URZ, URZ, URZ, URZ ;  /* 0x0000003f3f3ff290 */ /* 0x000fe4000fffe03f */
[----:B------:R-:W-:Y:S02]  /*8070*/  @P0 IADD3 R4, P4, R2, 0x60, RZ ;  /* 0x0000006002040810 */ /* 0x000fe40007f9e0ff */
[----:B------:R-:W-:Y:S03]  /*8080*/  @P1 MOV R2, R100 ;  /* 0x0000006400021202 */ /* 0x000fe60000000f00 */
[----:B------:R-:W-:Y:S02]  /*8090*/  @P0 IMAD.X R12, RZ, RZ, R3, P4 ;  /* 0x000000ffff0c0224 */ /* 0x000fe400020e0603 */
[----:B------:R-:W-:Y:S04]  /*80a0*/  @P1 IMAD.MOV.U32 R3, RZ, RZ, R110 ;  /* 0x000000ffff031224 */ /* 0x000fe800078e006e */
[----:B------:R-:W-:Y:S05]  /*80b0*/  @P1 IMAD.WIDE.U32 R2, R13, c[0x0][0x258], R2 ;  /* 0x000096000d021a25 */ /* 0x000fea00078e0002 */
[----:B------:R-:W-:Y:S02]  /*80c0*/  @P1 LEA R6, P4, R2, c[0x0][0x250], 0x1 ;  /* 0x0000940002061a11 */ /* 0x000fe400078808ff */
[----:B------:R-:W-:Y:S01]  /*80d0*/  @P1 IADD3 R3, R3, R5, RZ ;  /* 0x0000000503031210 */ /* 0x000fe20007ffe0ff */
[----:B------:R-:W-:Y:S03]  /*80e0*/  @P0 IMAD R5, R12, c[0x0][0x258], RZ ;  /* 0x000096000c050a24 */ /* 0x000fe600078e02ff */
[----:B------:R-:W-:Y:S01]  /*80f0*/  @P1 LEA.HI.X R7, R2, c[0x0][0x254], R3, 0x1, P4 ;  /* 0x0000950002071a11 */ /* 0x000fe200020f0c03 */
[----:B------:R-:W-:Y:S01]  /*8100*/  @P0 IMAD.MOV.U32 R2, RZ, RZ, R100 ;  /* 0x000000ffff020224 */ /* 0x000fe200078e0064 */
[----:B------:R-:W-:Y:S05]  /*8110*/  @P0 MOV R3, R110 ;  /* 0x0000006e00030202 */ /* 0x000fea0000000f00 */
[C---:B------:R-:W-:Y:S04]  /*8120*/  @P0 IMAD.WIDE.U32 R2, R4.reuse, c[0x0][0x258], R2 ;  /* 0x0000960004020a25 */ /* 0x040fe800078e0002 */
[----:B------:R-:W-:Y:S04]  /*8130*/  @P0 IMAD R4, R4, c[0x0][0x25c], R5 ;  /* 0x0000970004040a24 */ /* 0x000fe800078e0205 */
[----:B------:R-:W-:Y:S01]  /*8140*/  @P0 IMAD.IADD R3, R3, 0x1, R4 ;  /* 0x0000000103030824 */ /* 0x000fe200078e0204 */
[C---:B------:R-:W-:Y:S04]  /*8150*/  @P0 LEA R4, P4, R2.reuse, c[0x0][0x250], 0x1 ;  /* 0x0000940002040a11 */ /* 0x040fe800078808ff */
[----:B------:R-:W-:Y:S02]  /*8160*/  @P0 LEA.HI.X R5, R2, c[0x0][0x254], R3, 0x1, P4 ;  /* 0x0000950002050a11 */ /* 0x000fe400020f0c03 */
[----:B------:R-:W-:Y:S11]  /*8170*/  LOP3.LUT P4, RZ, R230, 0x2, RZ, 0xc0, !PT ;  /* 0x00000002e6ff7812 */ /* 0x000ff6000788c0ff */
[----:B------:R-:W-:Y:S02]  /*8180*/  @!UPT UIADD3 URZ, URZ, URZ, URZ ;  /* 0x0000003f3f3ff290 */ /* 0x000fe4000fffe03f */
[----:B------:R-:W-:Y:S01]  /*8190*/  @!PT LDS RZ, [RZ] ;  /* 0x00000000fffff984 */ /* 0x000fe20000000800 */
[----:B------:R-:W-:Y:S01]  /*81a0*/  @!PT LDS RZ, [RZ] ;  /* 0x00000000fffff984 */ /* 0x000fe20000000800 */
[----:B------:R-:W-:Y:S01]  /*81b0*/  @!PT LDS RZ, [RZ] ;  /* 0x00000000fffff984 */ /* 0x000fe20000000800 */
[----:B------:R1:W-:Y:S05]  /*81c0*/  @P3 LDGSTS.E.BYPASS.LTC128B.128 [R208+0x100], [R10.64], !P4 ;  /* 0x001000000ad03fae */ /* 0x0003ea000e101d4a */
[----:B------:R1:W-:Y:S05]  /*81d0*/  @P3 LDGSTS.E.BYPASS.LTC128B.128 [R208+0x3900], [R10.64+0x80], !P5 ;  /* 0x039000800ad03fae */ /* 0x0003ea000e901d4a */
[----:B------:R1:W-:Y:S05]  /*81e0*/  @P2 LDGSTS.E.BYPASS.LTC128B.128 [R210+0x1100], [R8.64], !P4 ;  /* 0x0110000008d22fae */ /* 0x0003ea000e101d4a */
[----:B------:R1:W-:Y:S05]  /*81f0*/  @P2 LDGSTS.E.BYPASS.LTC128B.128 [R210+0x4900], [R8.64+0x80], !P5 ;  /* 0x0490008008d22fae */ /* 0x0003ea000e901d4a */
[----:B------:R2:W-:Y:S05]  /*8200*/  @P1 LDGSTS.E.BYPASS.LTC128B.128 [R210+0x2100], [R6.64], !P4 ;  /* 0x0210000006d21fae */ /* 0x0005ea000e101d4a */
[----:B------:R2:W-:Y:S01]  /*8210*/  @P1 LDGSTS.E.BYPASS.LTC128B.128 [R210+0x5900], [R6.64+0x80], !P5 ;  /* 0x0590008006d21fae */ /* 0x0005e2000e901d4a */
[----:B------:R-:W-:Y:S04]  /*8220*/  ISETP.GT.AND P1, PT, R82, R229, PT ;  /* 0x000000e55200720c */ /* 0x000fe80003f24270 */
[----:B------:R1:W-:Y:S05]  /*8230*/  @P0 LDGSTS.E.BYPASS.LTC128B.128 [R210+0x3100], [R4.64], !P4 ;  /* 0x0310000004d20fae */ /* 0x0003ea000e101d4a */
[----:B------:R1:W-:Y:S05]  /*8240*/  @P0 LDGSTS.E.BYPASS.LTC128B.128 [R210+0x6900], [R4.64+0x80], !P5 ;  /* 0x0690008004d20fae */ /* 0x0003ea000e901d4a */
[----:B------:R-:W0:Y:S01]  /*8250*/  LDGDEPBAR ;  /* 0x00000000000079af */ /* 0x000e220000000000 */
[----:B--2---:R-:W-:Y:S04]  /*8260*/  IADD3 R6, P0, R142, R14, RZ ;  /* 0x0000000e8e067210 */ /* 0x004fe80007f1e0ff */
[----:B------:R-:W-:Y:S01]  /*8270*/  IADD3.X R7, R16, R141, RZ, P0, !PT ;  /* 0x0000008d10077210 */ /* 0x000fe200007fe4ff */
[----:B------:R-:W-:Y:S04]  /*8280*/  DEPBAR.LE SB0, 0x0 ;  /* 0x000080000000791a */ /* 0x000fe80000000000 */
[----:B------:R-:W-:Y:S06]  /*8290*/  BAR.SYNC.DEFER_BLOCKING 0x0 ;  /* 0x0000000000007b1d */ /* 0x000fec0000010000 */
[----:B------:R-:W-:-:S05]  /*82a0*/  @!P1 BRA `(.L_x_290) ;  /* 0x000000d000009947 */ /* 0x000fca0003800000 */
[----:B-1----:R-:W1:Y:S01]  /*82b0*/  @!P6 LDS.128 R12, [R208+0x100] ;  /* 0x00010000d00ce984 */ /* 0x002e620000000c00 */
[----:B------:R-:W-:Y:S01]  /*82c0*/  ISETP.GE.AND P0, PT, R209, c[0x0][0x1d4], PT ;  /* 0x00007500d1007a0c */ /* 0x000fe20003f06270 */
[----:B------:R-:W-:Y:S01]  /*82d0*/  IMAD R2, R7, c[0x0][0x208], RZ ;  /* 0x0000820007027a24 */ /* 0x000fe200078e02ff */
[----:B------:R-:W-:Y:S02]  /*82e0*/  MOV R4, R98 ;  /* 0x0000006200047202 */ /* 0x000fe40000000f00 */
[----:B------:R-:W-:Y:S01]  /*82f0*/  MOV R5, R97 ;  /* 0x0000006100057202 */ /* 0x000fe20000000f00 */
[C---:B------:R-:W-:Y:S04]  /*8300*/  IMAD R2, R6.reuse, c[0x0][0x20c], R2 ;  /* 0x0000830006027a24 */ /* 0x040fe800078e0202 */
[----:B------:R-:W-:Y:S04]  /*8310*/  IMAD.WIDE.U32 R4, R6, c[0x0][0x208], R4 ;  /* 0x0000820006047a25 */ /* 0x000fe800078e0004 */
[----:B------:R-:W2:Y:S01]  /*8320*/  @!P0 LDS.128 R8, [R208+0x3900] ;  /* 0x00390000d0088984 */ /* 0x000ea20000000c00 */
[----:B------:R-:W-:Y:S02]  /*8330*/  IADD3 R3, R5, R2, RZ ;  /* 0x0000000205037210 */ /* 0x000fe40007ffe0ff */
[C---:B------:R-:W-:Y:S04]  /*8340*/  LEA R2, P1, R4.reuse, c[0x0][0x1f8], 0x1 ;  /* 0x00007e0004027a11 */ /* 0x040fe800078208ff */
[----:B------:R-:W-:Y:S05]  /*8350*/  LEA.HI.X R3, R4, c[0x0][0x1fc], R3, 0x1, P1 ;  /* 0x00007f0004037a11 */ /* 0x000fea00008f0c03 */
[----:B-1----:R1:W-:Y:S04]  /*8360*/  @!P6 STG.E.128 [R2.64], R12 ;  /* 0x0000000c0200e986 */ /* 0x0023e8000c101d0a */
[----:B--2---:R1:W-:Y:S02]  /*8370*/  @!P0 STG.E.128 [R2.64+0x80], R8 ;  /* 0x0000800802008986 */ /* 0x0043e4000c101d0a */
.L_x_290:
[----:B-1----:R-:W-:Y:S05]  /*8380*/  BSYNC B0 ;  /* 0x0000000000007941 */ /* 0x002fea0003800000 */
.L_x_289:
[----:B------:R-:W-:Y:S01]  /*8390*/  ISETP.GE.AND P0, PT, R219, R82, PT ;  /* 0x00000052db00720c */ /* 0x000fe20003f06270 */
[----:B------:R-:W-:Y:S01]  /*83a0*/  @!UPT UIADD3 URZ, URZ, URZ, URZ ;  /* 0x0000003f3f3ff290 */ /* 0x000fe2000fffe03f */
[----:B------:R-:W-:Y:S11]  /*83b0*/  BSSY B0, `(.L_x_291) ;  /* 0x0000011000007945 */ /* 0x000ff60003800000 */
[----:B------:R-:W-:-:S05]  /*83c0*/  @P0 BRA `(.L_x_292) ;  /* 0x000000f000000947 */ /* 0x000fca0003800000 */
[----:B------:R-:W1:Y:S01]  /*83d0*/  @!P6 LDS.128 R12, [R208+0x1100] ;  /* 0x00110000d00ce984 */ /* 0x000e620000000c00 */
[----:B------:R-:W-:Y:S01]  /*83e0*/  ISETP.GE.AND P1, PT, R209, c[0x0][0x1d4], PT ;  /* 0x00007500d1007a0c */ /* 0x000fe20003f26270 */
[----:B------:R-:W-:Y:S01]  /*83f0*/  IMAD.MOV.U32 R4, RZ, RZ, R98 ;  /* 0x000000ffff047224 */ /* 0x000fe200078e0062 */
[----:B------:R-:W-:Y:S02]  /*8400*/  IADD3 R2, P0, R6, 0x20, RZ ;  /* 0x0000002006027810 */ /* 0x000fe40007f1e0ff */
[----:B------:R-:W-:Y:S03]  /*8410*/  MOV R5, R97 ;  /* 0x0000006100057202 */ /* 0x000fe60000000f00 */
[----:B------:R-:W-:Y:S02]  /*8420*/  IMAD.X R3, RZ, RZ, R7, P0 ;  /* 0x000000ffff037224 */ /* 0x000fe400000e0607 */
[C---:B------:R-:W-:Y:S04]  /*8430*/  IMAD.WIDE.U32 R4, R2.reuse, c[0x0][0x208], R4 ;  /* 0x0000820002047a25 */ /* 0x040fe800078e0004 */
[----:B------:R-:W2:Y:S01]  /*8440*/  @!P1 LDS.128 R8, [R208+0x4900] ;  /* 0x00490000d0089984 */ /* 0x000ea20000000c00 */
[----:B------:R-:W-:Y:S04]  /*8450*/  IMAD R3, R3, c[0x0][0x208], RZ ;  /* 0x0000820003037a24 */ /* 0x000fe800078e02ff */
[----:B------:R-:W-:Y:S01]  /*8460*/  IMAD R3, R2, c[0x0][0x20c], R3 ;  /* 0x0000830002037a24 */ /* 0x000fe200078e0203 */
[C---:B------:R-:W-:Y:S04]  /*8470*/  LEA R2, P0, R4.reuse, c[0x0][0x1f8], 0x1 ;  /* 0x00007e0004027a11 */ /* 0x040fe800078008ff */
[----:B------:R-:W-:Y:S04]  /*8480*/  IADD3 R3, R5, R3, RZ ;  /* 0x0000000305037210 */ /* 0x000fe80007ffe0ff */
[----:B------:R-:W-:Y:S05]  /*8490*/  LEA.HI.X R3, R4, c[0x0][0x1fc], R3, 0x1, P0 ;  /* 0x00007f0004037a11 */ /* 0x000fea00000f0c03 */
[----:B-1----:R1:W-:Y:S04]  /*84a0*/  @!P6 STG.E.128 [R2.64], R12 ;  /* 0x0000000c0200e986 */ /* 0x0023e8000c101d0a */
[----:B--2---:R1:W-:Y:S02]  /*84b0*/  @!P1 STG.E.128 [R2.64+0x80], R8 ;  /* 0x0000800802009986 */ /* 0x0043e4000c101d0a */
.L_x_292:
[----:B------:R-:W-:Y:S05]  /*84c0*/  BSYNC B0 ;  /* 0x0000000000007941 */ /* 0x000fea0003800000 */
.L_x_291:
[----:B------:R-:W-:Y:S01]  /*84d0*/  ISETP.GE.AND P0, PT, R218, R82, PT ;  /* 0x00000052da00720c */ /* 0x000fe20003f06270 */
[----:B------:R-:W-:Y:S01]  /*84e0*/  @!UPT UIADD3 URZ, URZ, URZ, URZ ;  /* 0x0000003f3f3ff290 */ /* 0x000fe2000fffe03f */
[----:B------:R-:W-:Y:S11]  /*84f0*/  BSSY B0, `(.L_x_293) ;  /* 0x0000011000007945 */ /* 0x000ff60003800000 */
[----:B------:R-:W-:-:S05]  /*8500*/  @P0 BRA `(.L_x_294) ;  /* 0x000000f000000947 */ /* 0x000fca0003800000 */
[----:B-1----:R-:W1:Y:S01]  /*8510*/  @!P6 LDS.128 R12, [R208+0x2100] ;  /* 0x00210000d00ce984 */ /* 0x002e620000000c00 */
        /* <DEDUP_REMOVED lines=14> */
.L_x_294:
[----:B------:R-:W-:Y:S05]  /*8600*/  BSYNC B0 ;  /* 0x0000000000007941 */ /* 0x000fea0003800000 */
.L_x_293:
        /* <DEDUP_REMOVED lines=19> */
.L_x_296:
[----:B------:R-:W-:Y:S05]  /*8740*/  BSYNC B0 ;  /* 0x0000000000007941 */ /* 0x000fea0003800000 */
.L_x_295:
[----:B------:R-:W-:Y:S01]  /*8750*/  ISETP.GT.AND P5, PT, R38, R139, PT ;  /* 0x0000008b2600720c */ /* 0x000fe20003fa4270 */
[----:B------:R-:W-:Y:S01]  /*8760*/  @!UPT UIADD3 URZ, URZ, URZ, URZ ;  /* 0x0000003f3f3ff290 */ /* 0x000fe2000fffe03f */
[----:B------:R-:W-:Y:S11]  /*8770*/  BSSY B0, `(.L_x_297) ;  /* 0x000002f000007945 */ /* 0x000ff60003800000 */
[----:B------:R-:W-:-:S05]  /*8780*/  @!P5 BRA `(.L_x_298) ;  /* 0x000002d00000d947 */ /* 0x000fca0003800000 */
[----:B------:R-:W-:Y:S01]  /*8790*/  IADD3 R4, R38, -0x1, RZ ;  /* 0xffffffff26047810 */ /* 0x000fe20007ffe0ff */
[----:B-1----:R-:W-:Y:S01]  /*87a0*/  IMAD.MOV.U32 R2, RZ, RZ, R124 ;  /* 0x000000ffff027224 */ /* 0x002fe200078e007c */
[----:B------:R-:W-:Y:S01]  /*87b0*/  ISETP.GE.AND P2, PT, R228, 0x21, PT ;  /* 0x00000021e400780c */ /* 0x000fe20003f46270 */
[----:B------:R-:W-:Y:S01]  /*87c0*/  IMAD.MOV.U32 R3, RZ, RZ, R123 ;  /* 0x000000ffff037224 */ /* 0x000fe200078e007b */
[----:B------:R-:W-:Y:S01]  /*87d0*/  SHF.R.S32.HI R6, RZ, 0x1f, R4 ;  /* 0x0000001fff067819 */ /* 0x000fe20000011404 */
[----:B------:R-:W-:Y:S01]  /*87e0*/  IMAD R5, R186, R4, RZ ;  /* 0x00000004ba057224 */ /* 0x000fe200078e02ff */
[----:B------:R-:W-:Y:S01]  /*87f0*/  ISETP.GE.AND P1, PT, R228, 0x41, PT ;  /* 0x00000041e400780c */ /* 0x000fe20003f26270 */
[-C--:B------:R-:W-:Y:S01]  /*8800*/  IMAD.WIDE.U32 R2, R4, R154.reuse, R2 ;  /* 0x0000009a04027225 */ /* 0x080fe200078e0002 */
[----:B------:R-:W-:Y:S02]  /*8810*/  ISETP.GE.AND P3, PT, R228, 0x1, PT ;  /* 0x00000001e400780c */ /* 0x000fe40003f66270 */
[----:B------:R-:W-:Y:S01]  /*8820*/  P2R R11, PR, RZ, 0x20 ;  /* 0x00000020ff0b7803 */ /* 0x000fe20000000000 */
[----:B------:R-:W-:Y:S01]  /*8830*/  IMAD R4, R6, R154, R5 ;  /* 0x0000009a06047224 */ /* 0x000fe200078e0205 */
[----:B------:R-:W-:Y:S03]  /*8840*/  LOP3.LUT P5, RZ, R230, 0x2, RZ, 0xc0, !PT ;  /* 0x00000002e6ff7812 */ /* 0x000fe600078ac0ff */
[----:B------:R-:W-:Y:S01]  /*8850*/  IMAD.IADD R3, R3, 0x1, R4 ;  /* 0x0000000103037824 */ /* 0x000fe200078e0204 */
[-C--:B------:R-:W-:Y:S05]  /*8860*/  @P2 IADD3 R4, P0, R213, R2.reuse, RZ ;  /* 0x00000002d5042210 */ /* 0x080fea0007f1e0ff */
[C---:B------:R-:W-:Y:S01]  /*8870*/  @P2 IMAD.X R7, R3.reuse, 0x1, R187, P0 ;  /* 0x0000000103072824 */ /* 0x040fe200000e06bb */
[-C--:B------:R-:W-:Y:S05]  /*8880*/  @P1 IADD3 R5, P0, R212, R2.reuse, RZ ;  /* 0x00000002d4051210 */ /* 0x080fea0007f1e0ff */
[----:B------:R-:W-:Y:S01]  /*8890*/  @P1 IMAD.X R10, R3, 0x1, R179, P0 ;  /* 0x00000001030a1824 */ /* 0x000fe200000e06b3 */
[C---:B------:R-:W-:Y:S04]  /*88a0*/  @P3 LEA R8, P0, R2.reuse, c[0x0][0x220], 0x1 ;  /* 0x0000880002083a11 */ /* 0x040fe800078008ff */
[----:B------:R-:W-:Y:S02]  /*88b0*/  @P3 LEA.HI.X R9, R2, c[0x0][0x224], R3, 0x1, P0 ;  /* 0x0000890002093a11 */ /* 0x000fe400000f0c03 */
[C---:B------:R-:W-:Y:S03]  /*88c0*/  @P2 LEA R6, P0, R4.reuse, c[0x0][0x220], 0x1 ;  /* 0x0000880004062a11 */ /* 0x040fe600078008ff */
[----:B------:R-:W-:Y:S01]  /*88d0*/  @!PT LDS RZ, [RZ] ;  /* 0x00000000fffff984 */ /* 0x000fe20000000800 */
[----:B------:R-:W-:Y:S01]  /*88e0*/  @!PT LDS RZ, [RZ] ;  /* 0x00000000fffff984 */ /* 0x000fe20000000800 */
[----:B------:R-:W-:Y:S01]  /*88f0*/  @!PT LDS RZ, [RZ] ;  /* 0x00000000fffff984 */ /* 0x000fe20000000800 */
[----:B------:R1:W-:Y:S01]  /*8900*/  @P3 LDGSTS.E.BYPASS.LTC128B.128 [R208+0x8100], [R8.64], !P5 ;  /* 0x0810000008d03fae */ /* 0x0003e2000e901d4a */
[----:B------:R-:W-:Y:S02]  /*8910*/  @P2 LEA.HI.X R7, R4, c[0x0][0x224], R7, 0x1, P0 ;  /* 0x0000890004072a11 */ /* 0x000fe400000f0c07 */
[----:B------:R-:W-:Y:S02]  /*8920*/  @P1 LEA R4, P0, R5, c[0x0][0x220], 0x1 ;  /* 0x0000880005041a11 */ /* 0x000fe400078008ff */
[----:B------:R-:W-:Y:S02]  /*8930*/  ISETP.NE.AND P5, PT, R11, RZ, PT ;  /* 0x000000ff0b00720c */ /* 0x000fe40003fa5270 */
[----:B------:R-:W-:Y:S02]  /*8940*/  @P1 LEA.HI.X R5, R5, c[0x0][0x224], R10, 0x1, P0 ;  /* 0x0000890005051a11 */ /* 0x000fe400000f0c0a */
[----:B------:R-:W-:Y:S11]  /*8950*/  ISETP.GE.AND P0, PT, R228, 0x61, PT ;  /* 0x00000061e400780c */ /* 0x000ff60003f06270 */
[----:B------:R-:W-:Y:S02]  /*8960*/  @!UPT UIADD3 URZ, URZ, URZ, URZ ;  /* 0x0000003f3f3ff290 */ /* 0x000fe4000fffe03f */
[----:B------:R-:W-:Y:S05]  /*8970*/  @P0 IADD3 R10, P4, R164, R2, RZ ;  /* 0x00000002a40a0210 */ /* 0x000fea0007f9e0ff */
[----:B------:R-:W-:Y:S01]  /*8980*/  @P0 IMAD.X R3, R3, 0x1, R181, P4 ;  /* 0x0000000103030824 */ /* 0x000fe200020e06b5 */
[C---:B------:R-:W-:Y:S04]  /*8990*/  @P0 LEA R2, P4, R10.reuse, c[0x0][0x220], 0x1 ;  /* 0x000088000a020a11 */ /* 0x040fe800078808ff */
[----:B------:R-:W-:Y:S02]  /*89a0*/  @P0 LEA.HI.X R3, R10, c[0x0][0x224], R3, 0x1, P4 ;  /* 0x000089000a030a11 */ /* 0x000fe400020f0c03 */
[----:B------:R-:W-:Y:S11]  /*89b0*/  ISETP.GE.AND P4, PT, R209, c[0x0][0x1d4], PT ;  /* 0x00007500d1007a0c */ /* 0x000ff60003f86270 */
[----:B------:R-:W-:Y:S02]  /*89c0*/  @!UPT UIADD3 URZ, URZ, URZ, URZ ;  /* 0x0000003f3f3ff290 */ /* 0x000fe4000fffe03f */
[----:B------:R1:W-:Y:S01]  /*89d0*/  @P3 LDGSTS.E.BYPASS.LTC128B.128 [R208+0xb900], [R8.64+0x80], !P4 ;  /* 0x0b90008008d03fae */ /* 0x0003e2000e101d4a */
[----:B------:R-:W-:Y:S11]  /*89e0*/  LOP3.LUT P3, RZ, R230, 0x2, RZ, 0xc0, !PT ;  /* 0x00000002e6ff7812 */ /* 0x000ff6000786c0ff */
[----:B------:R-:W-:Y:S02]  /*89f0*/  @!UPT UIADD3 URZ, URZ, URZ, URZ ;  /* 0x0000003f3f3ff290 */ /* 0x000fe4000fffe03f */
[----:B------:R1:W-:Y:S04]  /*8a00*/  @P2 LDGSTS.E.BYPASS.LTC128B.128 [R210+0x9100], [R6.64], !P3 ;  /* 0x0910000006d22fae */ /* 0x0003e8000d901d4a */
[----:B------:R1:W-:Y:S04]  /*8a10*/  @P2 LDGSTS.E.BYPASS.LTC128B.128 [R210+0xc900], [R6.64+0x80], !P4 ;  /* 0x0c90008006d22fae */ /* 0x0003e8000e101d4a */
[----:B------:R1:W-:Y:S04]  /*8a20*/  @P1 LDGSTS.E.BYPASS.LTC128B.128 [R210+0xa100], [R4.64], !P3 ;  /* 0x0a10000004d21fae */ /* 0x0003e8000d901d4a */
[----:B------:R1:W-:Y:S04]  /*8a30*/  @P1 LDGSTS.E.BYPASS.LTC128B.128 [R210+0xd900], [R4.64+0x80], !P4 ;  /* 0x0d90008004d21fae */ /* 0x0003e8000e101d4a */
[----:B------:R1:W-:Y:S04]  /*8a40*/  @P0 LDGSTS.E.BYPASS.LTC128B.128 [R210+0xb100], [R2.64], !P3 ;  /* 0x0b10000002d20fae */ /* 0x0003e8000d901d4a */
[----:B------:R1:W-:Y:S02]  /*8a50*/  @P0 LDGSTS.E.BYPASS.LTC128B.128 [R210+0xe900], [R2.64+0x80], !P4 ;  /* 0x0e90008002d20fae */ /* 0x0003e4000e101d4a */
.L_x_298:
[----:B------:R-:W-:Y:S05]  /*8a60*/  BSYNC B0 ;  /* 0x0000000000007941 */ /* 0x000fea0003800000 */
.L_x_297:
[----:B------:R-:W0:Y:S01]  /*8a70*/  LDGDEPBAR ;  /* 0x00000000000079af */ /* 0x000e220000000000 */
[----:B------:R-:W-:Y:S01]  /*8a80*/  IADD3 R38, R38, -0x1, RZ ;  /* 0xffffffff26267810 */ /* 0x000fe20007ffe0ff */
[----:B------:R-:W-:-:S05]  /*8a90*/  @P5 BRA `(.L_x_299) ;  /* 0xffffa41000005947 */ /* 0x000fca000383ffff */
[----:B------:R-:W-:Y:S01]  /*8aa0*/  WARPSYNC 0xffffffff ;  /* 0xffffffff00007948 */ /* 0x000fe20003800000 */
[----:B------:R-:W-:Y:S06]  /*8ab0*/  BAR.SYNC.DEFER_BLOCKING 0x0 ;  /* 0x0000000000007b1d */ /* 0x000fec0000010000 */
.L_x_250:
[----:B------:R-:W-:Y:S01]  /*8ac0*/  ISETP.GE.AND P0, PT, R172, 0x1, PT ;  /* 0x00000001ac00780c */ /* 0x000fe20003f06270 */
[----:B------:R-:W-:Y:S01]  /*8ad0*/  BSSY B0, `(.L_x_300) ;  /* 0x0000021000007945 */ /* 0x000fe20003800000 */
[----:B-1----:R-:W-:Y:S01]  /*8ae0*/  IMAD.IADD R9, R170, 0x1, R171 ;  /* 0x00000001aa097824 */ /* 0x002fe200078e02ab */
[----:B------:R-:W-:-:S10]  /*8af0*/  MOV R0, RZ ;  /* 0x000000ff00007202 */ /* 0x000fd40000000f00 */
[----:B------:R-:W-:Y:S05]  /*8b00*/  @!P0 BRA `(.L_x_301) ;  /* 0x000001d000008947 */ /* 0x000fea0003800000 */
[----:B------:R-:W-:Y:S02]  /*8b10*/  IABS R0, R143 ;  /* 0x0000008f00007213 */ /* 0x000fe40000000000 */
[----:B------:R-:W-:-:S03]  /*8b20*/  IADD3 R5, R158, -0x1, R143 ;  /* 0xffffffff9e057810 */ /* 0x000fc60007ffe08f */
        /* <DEDUP_REMOVED lines=10> */
[----:B------:R-:W-:Y:S02]  /*8bd0*/  IMAD.MOV.U32 R2, RZ, RZ, RZ ;  /* 0x000000ffff027224 */ /* 0x000fe400078e00ff */
        /* <DEDUP_REMOVED lines=16> */
.L_x_301:
[----:B------:R-:W-:Y:S05]  /*8ce0*/  BSYNC B0 ;  /* 0x0000000000007941 */ /* 0x000fea0003800000 */
.L_x_300:
[----:B------:R-:W2:Y:S01]  /*8cf0*/  LDL R2, [R1+0x48] ;  /* 0x0000480001027983 */ /* 0x000ea20000100800 */
[----:B------:R-:W-:Y:S01]  /*8d00*/  MOV R17, RZ ;  /* 0x000000ff00117202 */ /* 0x000fe20000000f00 */
[----:B------:R-:W-:Y:S01]  /*8d10*/  IMAD.MOV.U32 R23, RZ, RZ, RZ ;  /* 0x000000ffff177224 */ /* 0x000fe200078e00ff */
        /* <DEDUP_REMOVED lines=32> */
[----:B--2---:R-:W-:-:S04]  /*8f20*/  IMAD R251, R2, R0, RZ ;  /* 0x0000000002fb7224 */ /* 0x004fc800078e02ff */
[--C-:B------:R-:W-:Y:S01]  /*8f30*/  IMAD.IADD R2, R251, 0x1, R0.reuse ;  /* 0x00000001fb027824 */ /* 0x100fe200078e0200 */
[----:B------:R1:W-:Y:S01]  /*8f40*/  STL [R1+0x28], R251 ;  /* 0x000028fb01007387 */ /* 0x0003e20000100800 */
[----:B------:R-:W-:-:S03]  /*8f50*/  PRMT R0, RZ, 0x7610, R0 ;  /* 0x00007610ff007816 */ /* 0x000fc60000000000 */
[----:B------:R-:W-:-:S04]  /*8f60*/  IMNMX R241, R158, R2, PT ;  /* 0x000000029ef17217 */ /* 0x000fc80003800200 */
[----:B------:R-:W-:-:S13]  /*8f70*/  ISETP.GT.AND P0, PT, R241, R251, PT ;  /* 0x000000fbf100720c */ /* 0x000fda0003f04270 */
[----:B------:R-:W-:Y:S05]  /*8f80*/  @!P0 BRA `(.L_x_302) ;  /* 0x0000be1000008947 */ /* 0x000fea0003800000 */
[----:B------:R-:W2:Y:S01]  /*8f90*/  LDL R11, [R1+0x18] ;  /* 0x00001800010b7983 */ /* 0x000ea20000100800 */
[----:B------:R-:W-:-:S03]  /*8fa0*/  ISETP.NE.U32.AND P0, PT, RZ, c[0x0][0x340], PT ;  /* 0x0000d000ff007a0c */ /* 0x000fc60003f05070 */
[----:B------:R-:W3:Y:S01]  /*8fb0*/  LDL R10, [R1+0x2c] ;  /* 0x00002c00010a7983 */ /* 0x000ee20000100800 */
[----:B------:R-:W-:-:S13]  /*8fc0*/  ISETP.NE.AND.EX P1, PT, RZ, c[0x0][0x344], PT, P0 ;  /* 0x0000d100ff007a0c */ /* 0x000fda0003f25300 */
[----:B------:R-:W-:-:S04]  /*8fd0*/  @P1 IMAD.MOV.U32 R2, RZ, RZ, 0x4 ;  /* 0x00000004ff021424 */ /* 0x000fc800078e00ff */
[----:B--2---:R-:W-:-:S05]  /*8fe0*/  @P1 IMAD.WIDE R2, R11, R2, c[0x0][0x340] ;  /* 0x0000d0000b021625 */ /* 0x004fca00078e0202 */
[----:B------:R2:W4:Y:S01]  /*8ff0*/  @P1 LDG.E R7, [R2.64] ;  /* 0x0000000a02071981 */ /* 0x000522000c1e1900 */
[----:B------:R-:W-:Y:S01]  /*9000*/  IADD3 R0, P0, R229, R9, RZ ;  /* 0x00000009e5007210 */ /* 0x000fe20007f1e0ff */
[----:B------:R-:W-:Y:S01]  /*9010*/  WARPSYNC 0xffffffff ;  /* 0xffffffff00007948 */ /* 0x000fe20003800000 */
[----:B------:R-:W-:Y:S02]  /*9020*/  ISETP.GE.AND P2, PT, R32, c[0x0][0x1d4], PT ;  /* 0x0000750020007a0c */ /* 0x000fe40003f46270 */
[----:B------:R-:W-:Y:S02]  /*9030*/  SHF.R.S32.HI R16, RZ, 0x1f, R209 ;  /* 0x0000001fff107819 */ /* 0x000fe400000114d1 */
[----:B------:R-:W-:Y:S02]  /*9040*/  P2R R44, PR, RZ, 0x4 ;  /* 0x00000004ff2c7803 */ /* 0x000fe40000000000 */
[----:B------:R-:W-:Y:S02]  /*9050*/  IADD3 R148, R241, -0x1, RZ ;  /* 0xfffffffff1947810 */ /* 0x000fe40007ffe0ff */
[----:B------:R-:W-:-:S02]  /*9060*/  SEL R46, RZ, 0x1, P2 ;  /* 0x00000001ff2e7807 */ /* 0x000fc40001000000 */
[----:B--2---:R-:W-:Y:S02]  /*9070*/  SHF.R.S32.HI R2, RZ, 0x1f, R229 ;  /* 0x0000001fff027819 */ /* 0x004fe400000114e5 */
[----:B------:R-:W-:Y:S02]  /*9080*/  MOV R3, R33 ;  /* 0x0000002100037202 */ /* 0x000fe40000000f00 */
[----:B------:R-:W-:Y:S01]  /*9090*/  LEA.HI.X.SX32 R4, R9, R2, 0x1, P0 ;  /* 0x0000000209047211 */ /* 0x000fe200000f0eff */
[----:B------:R-:W-:Y:S01]  /*90a0*/  IMAD.MOV.U32 R2, RZ, RZ, R32 ;  /* 0x000000ffff027224 */ /* 0x000fe200078e0020 */
[----:B------:R-:W-:-:S03]  /*90b0*/  ISETP.NE.U32.AND P0, PT, RZ, c[0x0][0x350], PT ;  /* 0x0000d400ff007a0c */ /* 0x000fc60003f05070 */
[C---:B------:R-:W-:Y:S01]  /*90c0*/  IMAD R6, R4.reuse, c[0x0][0x1e0], RZ ;  /* 0x0000780004067a24 */ /* 0x040fe200078e02ff */
[----:B------:R-:W-:Y:S01]  /*90d0*/  ISETP.NE.AND.EX P0, PT, RZ, c[0x0][0x354], PT, P0 ;  /* 0x0000d500ff007a0c */ /* 0x000fe20003f05300 */
[----:B------:R-:W-:Y:S02]  /*90e0*/  IMAD R8, R4, c[0x0][0x208], RZ ;  /* 0x0000820004087a24 */ /* 0x000fe400078e02ff */
[----:B------:R-:W-:-:S04]  /*90f0*/  IMAD.WIDE.U32 R4, R0, c[0x0][0x1e0], R2 ;  /* 0x0000780000047a25 */ /* 0x000fc800078e0002 */
[C---:B------:R-:W-:Y:S02]  /*9100*/  IMAD R6, R0.reuse, c[0x0][0x1e4], R6 ;  /* 0x0000790000067a24 */ /* 0x040fe400078e0206 */
[----:B------:R-:W-:-:S04]  /*9110*/  IMAD.WIDE.U32 R2, R0, c[0x0][0x208], R2 ;  /* 0x0000820000027a25 */ /* 0x000fc800078e0002 */
[----:B------:R-:W-:Y:S02]  /*9120*/  IMAD R0, R0, c[0x0][0x20c], R8 ;  /* 0x0000830000007a24 */ /* 0x000fe400078e0208 */
[----:B------:R-:W-:-:S03]  /*9130*/  IMAD.IADD R5, R5, 0x1, R6 ;  /* 0x0000000105057824 */ /* 0x000fc600078e0206 */
[----:B------:R-:W-:Y:S01]  /*9140*/  IADD3 R3, R3, R0, RZ ;  /* 0x0000000003037210 */ /* 0x000fe20007ffe0ff */
[----:B---3--:R-:W-:-:S04]  /*9150*/  IMAD.WIDE.U32 R4, R10, c[0x0][0x1e8], R4 ;  /* 0x00007a000a047a25 */ /* 0x008fc800078e0004 */
[----:B------:R-:W-:-:S04]  /*9160*/  IMAD.WIDE.U32 R2, R10, c[0x0][0x210], R2 ;  /* 0x000084000a027a25 */ /* 0x000fc800078e0002 */
[C---:B------:R-:W-:Y:S02]  /*9170*/  IMAD R5, R10.reuse, c[0x0][0x1ec], R5 ;  /* 0x00007b000a057a24 */ /* 0x040fe400078e0205 */
[----:B------:R-:W-:Y:S01]  /*9180*/  IMAD R3, R10, c[0x0][0x214], R3 ;  /* 0x000085000a037a24 */ /* 0x000fe200078e0203 */
[----:B----4-:R-:W-:Y:S01]  /*9190*/  @P1 SHF.R.S32.HI R0, RZ, 0x1f, R7 ;  /* 0x0000001fff001819 */ /* 0x010fe20000011407 */
[----:B------:R-:W-:Y:S01]  /*91a0*/  @!P1 IMAD.MOV.U32 R0, RZ, RZ, R145 ;  /* 0x000000ffff009224 */ /* 0x000fe200078e0091 */
[----:B------:R-:W-:Y:S02]  /*91b0*/  @!P1 MOV R7, R11 ;  /* 0x0000000b00079202 */ /* 0x000fe40000000f00 */
[----:B------:R-:W-:Y:S02]  /*91c0*/  ISETP.GE.AND P1, PT, R209, c[0x0][0x1d4], PT ;  /* 0x00007500d1007a0c */ /* 0x000fe40003f26270 */
[----:B------:R-:W-:Y:S02]  /*91d0*/  SEL R6, R0, RZ, !P0 ;  /* 0x000000ff00067207 */ /* 0x000fe40004000000 */
[----:B------:R-:W-:-:S02]  /*91e0*/  SEL R0, R7, RZ, !P0 ;  /* 0x000000ff07007207 */ /* 0x000fc40004000000 */
[----:B------:R-:W-:Y:S01]  /*91f0*/  SHF.R.S32.HI R7, RZ, 0x1f, R163 ;  /* 0x0000001fff077819 */ /* 0x000fe200000114a3 */
[C---:B------:R-:W-:Y:S01]  /*9200*/  IMAD R8, R6.reuse, c[0x0][0x218], RZ ;  /* 0x0000860006087a24 */ /* 0x040fe200078e02ff */
[----:B------:R-:W-:Y:S01]  /*9210*/  ISETP.NE.U32.AND P0, PT, RZ, c[0x0][0x348], PT ;  /* 0x0000d200ff007a0c */ /* 0x000fe20003f05070 */
[----:B------:R-:W-:Y:S02]  /*9220*/  IMAD R9, R6, c[0x0][0x1f0], RZ ;  /* 0x00007c0006097a24 */ /* 0x000fe400078e02ff */
[----:B------:R-:W-:Y:S01]  /*9230*/  IMAD.WIDE.U32 R152, R0, c[0x0][0x1f0], R4 ;  /* 0x00007c0000987a25 */ /* 0x000fe200078e0004 */
[----:B------:R-:W-:-:S03]  /*9240*/  ISETP.NE.AND.EX P0, PT, RZ, c[0x0][0x34c], PT, P0 ;  /* 0x0000d300ff007a0c */ /* 0x000fc60003f05300 */
[C---:B------:R-:W-:Y:S01]  /*9250*/  IMAD.WIDE.U32 R246, R0.reuse, c[0x0][0x218], R2 ;  /* 0x0000860000f67a25 */ /* 0x040fe200078e0002 */
[----:B------:R2:W-:Y:S01]  /*9260*/  STL.64 [R1+0x8], R152 ;  /* 0x0000089801007387 */ /* 0x0005e20000100a00 */
[----:B------:R-:W-:Y:S02]  /*9270*/  SEL R5, R11, RZ, !P0 ;  /* 0x000000ff0b057207 */ /* 0x000fe40004000000 */
[C---:B------:R-:W-:Y:S01]  /*9280*/  IMAD R4, R0.reuse, c[0x0][0x21c], R8 ;  /* 0x0000870000047a24 */ /* 0x040fe200078e0208 */
[----:B------:R2:W-:Y:S01]  /*9290*/  STL.64 [R1+0x30], R246 ;  /* 0x000030f601007387 */ /* 0x0005e20000100a00 */
[----:B------:R-:W-:Y:S02]  /*92a0*/  IMAD R6, R0, c[0x0][0x1f4], R9 ;  /* 0x00007d0000067a24 */ /* 0x000fe400078e0209 */
[----:B------:R-:W-:Y:S01]  /*92b0*/  IMAD R0, R7, c[0x0][0x178], RZ ;  /* 0x00005e0007007a24 */ /* 0x000fe200078e02ff */
[----:B------:R-:W-:Y:S01]  /*92c0*/  IADD3 R248, R247, R4, RZ ;  /* 0x00000004f7f87210 */ /* 0x000fe20007ffe0ff */
[----:B------:R-:W-:Y:S01]  /*92d0*/  IMAD.WIDE.U32 R2, R163, c[0x0][0x178], RZ ;  /* 0x00005e00a3027a25 */ /* 0x000fe200078e00ff */
[----:B------:R-:W-:-:S02]  /*92e0*/  IADD3 R150, R153, R6, RZ ;  /* 0x0000000699967210 */ /* 0x000fc40007ffe0ff */
[----:B------:R-:W-:Y:S01]  /*92f0*/  SEL R7, R145, RZ, !P0 ;  /* 0x000000ff91077207 */ /* 0x000fe20004000000 */
[----:B------:R2:W-:Y:S01]  /*9300*/  STL [R1+0x24], R248 ;  /* 0x000024f801007387 */ /* 0x0005e20000100800 */
[----:B------:R-:W-:-:S03]  /*9310*/  IMAD R0, R163, c[0x0][0x17c], R0 ;  /* 0x00005f00a3007a24 */ /* 0x000fc600078e0200 */
[----:B------:R2:W-:Y:S01]  /*9320*/  STL [R1], R150 ;  /* 0x0000009601007387 */ /* 0x0005e20000100800 */
[----:B------:R-:W-:-:S03]  /*9330*/  IMAD.IADD R0, R3, 0x1, R0 ;  /* 0x0000000103007824 */ /* 0x000fc600078e0200 */
[----:B------:R-:W3:Y:S04]  /*9340*/  LDL R26, [R1+0x3c] ;  /* 0x00003c00011a7983 */ /* 0x000ee80000100800 */
[----:B------:R-:W4:Y:S01]  /*9350*/  S2R R11, SR_TID.X ;  /* 0x00000000000b7919 */ /* 0x000f220000002100 */
[----:B------:R-:W-:-:S05]  /*9360*/  IMAD.MOV.U32 R3, RZ, RZ, c[0x0][0x2c4] ;  /* 0x0000b100ff037624 */ /* 0x000fca00078e00ff */
[----:B------:R-:W-:Y:S02]  /*9370*/  ISETP.NE.AND P0, PT, R3, 0x1, PT ;  /* 0x000000010300780c */ /* 0x000fe40003f05270 */
[----:B----4-:R-:W-:-:S04]  /*9380*/  SHF.R.S32.HI R249, RZ, 0x1f, R11 ;  /* 0x0000001ffff97819 */ /* 0x010fc8000001140b */
[----:B------:R-:W-:-:S04]  /*9390*/  LEA.HI R249, R249, R11, RZ, 0x3 ;  /* 0x0000000bf9f97211 */ /* 0x000fc800078f18ff */
[----:B------:R-:W-:-:S05]  /*93a0*/  LOP3.LUT R249, R249, 0xfffffff8, RZ, 0xc0, !PT ;  /* 0xfffffff8f9f97812 */ /* 0x000fca00078ec0ff */
[----:B------:R-:W-:-:S04]  /*93b0*/  IMAD.IADD R249, R11, 0x1, -R249 ;  /* 0x000000010bf97824 */ /* 0x000fc800078e0af9 */
[----:B------:R-:W-:Y:S02]  /*93c0*/  IMAD R3, R249, 0x20, R229 ;  /* 0x00000020f9037824 */ /* 0x000fe400078e02e5 */
[----:B------:R-:W-:-:S04]  /*93d0*/  IMAD R7, R7, c[0x0][0x1c0], RZ ;  /* 0x0000700007077a24 */ /* 0x000fc800078e02ff */
[----:B------:R-:W-:Y:S02]  /*93e0*/  IMAD R7, R5, c[0x0][0x1c4], R7 ;  /* 0x0000710005077a24 */ /* 0x000fe400078e0207 */
[----:B------:R-:W-:Y:S01]  /*93f0*/  IMAD R19, R173, c[0x0][0x2c4], RZ ;  /* 0x0000b100ad137a24 */ /* 0x000fe200078e02ff */
[----:B------:R-:W-:Y:S01]  /*9400*/  BAR.SYNC.DEFER_BLOCKING 0x0 ;  /* 0x0000000000007b1d */ /* 0x000fe20000010000 */
[----:B------:R-:W-:Y:S02]  /*9410*/  ISETP.GE.AND P6, PT, R32, c[0x0][0x198], PT ;  /* 0x0000660020007a0c */ /* 0x000fe40003fc6270 */
[----:B------:R-:W-:Y:S01]  /*9420*/  ISETP.GE.AND P4, PT, R209, c[0x0][0x198], PT ;  /* 0x00006600d1007a0c */ /* 0x000fe20003f86270 */
[----:B------:R-:W-:Y:S01]  /*9430*/  IMAD.MOV.U32 R45, RZ, RZ, 0x70 ;  /* 0x00000070ff2d7424 */ /* 0x000fe200078e00ff */
[----:B------:R-:W-:-:S03]  /*9440*/  SHF.R.S32.HI R43, RZ, 0x1f, R148 ;  /* 0x0000001fff2b7819 */ /* 0x000fc60000011494 */
[----:B------:R-:W-:-:S04]  /*9450*/  IMAD R45, R241, -0x70, R45 ;  /* 0xffffff90f12d7824 */ /* 0x000fc800078e022d */
[----:B------:R-:W-:Y:S02]  /*9460*/  IMAD.IADD R149, R172, 0x1, R45 ;  /* 0x00000001ac957824 */ /* 0x000fe400078e022d */
[----:B------:R-:W-:Y:S02]  /*9470*/  IMAD.MOV.U32 R69, RZ, RZ, 0x40 ;  /* 0x00000040ff457424 */ /* 0x000fe400078e00ff */
[----:B---3--:R-:W-:Y:S02]  /*9480*/  IMAD R4, R26, 0x80, R3 ;  /* 0x000000801a047824 */ /* 0x008fe400078e0203 */
[----:B------:R-:W-:Y:S02]  /*9490*/  IMAD.MOV.U32 R3, RZ, RZ, R0 ;  /* 0x000000ffff037224 */ /* 0x000fe400078e0000 */
[----:B------:R-:W-:-:S04]  /*94a0*/  @P0 IMAD.HI.U32 R6, R4, c[0x0][0x2c8], RZ ;  /* 0x0000b20004060a27 */ /* 0x000fc800078e00ff */
[----:B------:R-:W-:-:S04]  /*94b0*/  IMAD.WIDE.U32 R2, R10, c[0x0][0x1b8], R2 ;  /* 0x00006e000a027a25 */ /* 0x000fc800078e0002 */
[----:B------:R-:W-:Y:S01]  /*94c0*/  IMAD.MOV.U32 R0, RZ, RZ, R4 ;  /* 0x000000ffff007224 */ /* 0x000fe200078e0004 */
[----:B------:R-:W-:Y:S01]  /*94d0*/  @P0 SHF.R.U32.HI R0, RZ, c[0x0][0x2cc], R6 ;  /* 0x0000b300ff000a19 */ /* 0x000fe20000011606 */
[----:B------:R-:W-:-:S03]  /*94e0*/  IMAD R3, R10, c[0x0][0x1bc], R3 ;  /* 0x00006f000a037a24 */ /* 0x000fc600078e0203 */
[----:B------:R-:W-:Y:S01]  /*94f0*/  SHF.R.S32.HI R6, RZ, 0x1f, R0 ;  /* 0x0000001fff067819 */ /* 0x000fe20000011400 */
[----:B------:R-:W-:-:S04]  /*9500*/  IMAD.WIDE.U32 R2, R5, c[0x0][0x1c0], R2 ;  /* 0x0000700005027a25 */ /* 0x000fc800078e0002 */
[----:B------:R-:W-:-:S04]  /*9510*/  IMAD.MOV R5, RZ, RZ, -R0 ;  /* 0x000000ffff057224 */ /* 0x000fc800078e0a00 */
[----:B------:R-:W-:Y:S02]  /*9520*/  IMAD R4, R5, c[0x0][0x2c4], R4 ;  /* 0x0000b10005047a24 */ /* 0x000fe400078e0204 */
[----:B------:R-:W-:Y:S02]  /*9530*/  IMAD R5, R6, c[0x0][0x1b0], RZ ;  /* 0x00006c0006057a24 */ /* 0x000fe400078e02ff */
[----:B------:R-:W-:Y:S02]  /*9540*/  IMAD.IADD R3, R3, 0x1, R7 ;  /* 0x0000000103037824 */ /* 0x000fe400078e0207 */
[C---:B------:R-:W-:Y:S01]  /*9550*/  IMAD R6, R0.reuse, c[0x0][0x1b4], R5 ;  /* 0x00006d0000067a24 */ /* 0x040fe200078e0205 */
[----:B------:R-:W-:Y:S01]  /*9560*/  SHF.R.S32.HI R5, RZ, 0x1f, R4 ;  /* 0x0000001fff057819 */ /* 0x000fe20000011404 */
[----:B------:R-:W-:-:S04]  /*9570*/  IMAD.WIDE.U32 R2, R0, c[0x0][0x1b0], R2 ;  /* 0x00006c0000027a25 */ /* 0x000fc800078e0002 */
[----:B------:R-:W-:Y:S02]  /*9580*/  IMAD R0, R5, c[0x0][0x1a8], RZ ;  /* 0x00006a0005007a24 */ /* 0x000fe400078e02ff */
[----:B------:R-:W-:Y:S02]  /*9590*/  IMAD.IADD R3, R3, 0x1, R6 ;  /* 0x0000000103037824 */ /* 0x000fe400078e0206 */
[C---:B------:R-:W-:Y:S02]  /*95a0*/  IMAD R0, R4.reuse, c[0x0][0x1ac], R0 ;  /* 0x00006b0004007a24 */ /* 0x040fe400078e0200 */
[----:B------:R-:W-:-:S04]  /*95b0*/  IMAD.WIDE.U32 R2, R4, c[0x0][0x1a8], R2 ;  /* 0x00006a0004027a25 */ /* 0x000fc800078e0002 */
[----:B------:R-:W-:Y:S01]  /*95c0*/  IMAD.IADD R0, R3, 0x1, R0 ;  /* 0x0000000103007824 */ /* 0x000fe200078e0200 */
[----:B------:R-:W-:-:S04]  /*95d0*/  LEA R3, P0, R2, c[0x0][0x160], 0x1 ;  /* 0x0000580002037a11 */ /* 0x000fc800078008ff */
[----:B------:R-:W-:Y:S02]  /*95e0*/  LEA.HI.X R0, R2, c[0x0][0x164], R0, 0x1, P0 ;  /* 0x0000590002007a11 */ /* 0x000fe400000f0c00 */
[----:B------:R-:W3:Y:S01]  /*95f0*/  SHFL.IDX PT, R2, R3, RZ, 0x181f ;  /* 0x00181fff03027589 */ /* 0x000ee200000e0000 */
[----:B------:R-:W-:-:S03]  /*9600*/  IMAD R12, R26, 0x80, R229 ;  /* 0x000000801a0c7824 */ /* 0x000fc600078e02e5 */
[----:B------:R-:W4:Y:S04]  /*9610*/  SHFL.IDX PT, R5, R0, RZ, 0x181f ;  /* 0x00181fff00057589 */ /* 0x000f2800000e0000 */
[----:B------:R-:W1:Y:S01]  /*9620*/  SHFL.IDX PT, R4, R3, 0x1, 0x181f ;  /* 0x00381f0003047f89 */ /* 0x000e6200000e0000 */
[----:B------:R-:W-:-:S03]  /*9630*/  ISETP.GE.AND P5, PT, R12, R19, PT ;  /* 0x000000130c00720c */ /* 0x000fc60003fa6270 */
[----:B------:R-:W2:Y:S01]  /*9640*/  SHFL.IDX PT, R13, R0, 0x1, 0x181f ;  /* 0x00381f00000d7f89 */ /* 0x000ea200000e0000 */
[----:B------:R-:W-:-:S04]  /*9650*/  IADD3 R6, R12, 0x20, RZ ;  /* 0x000000200c067810 */ /* 0x000fc80007ffe0ff */
[----:B------:R-:W-:-:S05]  /*9660*/  ISETP.GE.AND P1, PT, R6, R19, PT ;  /* 0x000000130600720c */ /* 0x000fca0003f26270 */
[CC--:B---3--:R-:W-:Y:S02]  /*9670*/  @!P5 LEA R10, P0, R32.reuse, R2.reuse, 0x1 ;  /* 0x00000002200ad211 */ /* 0x0c8fe400078008ff */
[----:B------:R-:W-:Y:S02]  /*9680*/  @!P5 LEA R8, P2, R209, R2, 0x1 ;  /* 0x00000002d108d211 */ /* 0x000fe400078408ff */
[----:B------:R-:W3:Y:S01]  /*9690*/  SHFL.IDX PT, R2, R3, 0x2, 0x181f ;  /* 0x00581f0003027f89 */ /* 0x000ee200000e0000 */
[----:B----4-:R-:W-:-:S03]  /*96a0*/  @!P5 LEA.HI.X R11, R32, R5, R33, 0x1, P0 ;  /* 0x00000005200bd211 */ /* 0x010fc600000f0c21 */
[-C--:B-1----:R-:W-:Y:S01]  /*96b0*/  @!P1 LEA R6, P0, R32, R4.reuse, 0x1 ;  /* 0x0000000420069211 */ /* 0x082fe200078008ff */
[----:B------:R-:W1:Y:S01]  /*96c0*/  SHFL.IDX PT, R14, R0, 0x2, 0x181f ;  /* 0x00581f00000e7f89 */ /* 0x000e6200000e0000 */
[----:B------:R-:W-:Y:S02]  /*96d0*/  IADD3 R15, R12, 0x40, RZ ;  /* 0x000000400c0f7810 */ /* 0x000fe40007ffe0ff */
[----:B--2---:R-:W-:Y:S01]  /*96e0*/  @!P1 LEA.HI.X R7, R32, R13, R33, 0x1, P0 ;  /* 0x0000000d20079211 */ /* 0x004fe200000f0c21 */
[----:B------:R2:W-:Y:S01]  /*96f0*/  @!P5 LDGSTS.E.BYPASS.LTC128B.128 [R208+0x100], [R10.64], !P6 ;  /* 0x001000000ad0dfae */ /* 0x0005e2000f101d4a */
[C---:B------:R-:W-:Y:S02]  /*9700*/  @!P1 LEA R4, P0, R209.reuse, R4, 0x1 ;  /* 0x00000004d1049211 */ /* 0x040fe400078008ff */
[C-C-:B------:R-:W-:Y:S02]  /*9710*/  @!P5 LEA.HI.X R9, R209.reuse, R5, R16.reuse, 0x1, P2 ;  /* 0x00000005d109d211 */ /* 0x140fe400010f0c10 */
[----:B------:R-:W-:-:S02]  /*9720*/  @!P1 LEA.HI.X R5, R209, R13, R16, 0x1, P0 ;  /* 0x0000000dd1059211 */ /* 0x000fc400000f0c10 */
[----:B------:R-:W-:Y:S01]  /*9730*/  ISETP.GE.AND P0, PT, R15, R19, PT ;  /* 0x000000130f00720c */ /* 0x000fe20003f06270 */
[----:B------:R4:W-:Y:S04]  /*9740*/  @!P5 LDGSTS.E.BYPASS.LTC128B.128 [R208+0x4100], [R8.64], !P4 ;  /* 0x0410000008d0dfae */ /* 0x0009e8000e101d4a */
[----:B------:R1:W-:Y:S04]  /*9750*/  @!P1 LDGSTS.E.BYPASS.LTC128B.128 [R210+0x1100], [R6.64], !P6 ;  /* 0x0110000006d29fae */ /* 0x0003e8000f101d4a */
[----:B------:R3:W-:Y:S04]  /*9760*/  @!P1 LDGSTS.E.BYPASS.LTC128B.128 [R210+0x5100], [R4.64], !P4 ;  /* 0x0510000004d29fae */ /* 0x0007e8000e101d4a */
[----:B--2---:R2:W-:Y:S04]  /*9770*/  SHFL.IDX PT, R10, R0, 0x3, 0x181f ;  /* 0x00781f00000a7f89 */ /* 0x0045e800000e0000 */
[----:B----4-:R4:W4:Y:S01]  /*9780*/  SHFL.IDX PT, R9, R3, 0x3, 0x181f ;  /* 0x00781f0003097f89 */ /* 0x01092200000e0000 */
[----:B---3--:R-:W-:-:S04]  /*9790*/  @!P0 LEA R4, P1, R32, R2, 0x1 ;  /* 0x0000000220048211 */ /* 0x008fc800078208ff */
[----:B-1----:R-:W-:Y:S02]  /*97a0*/  @!P0 LEA.HI.X R5, R32, R14, R33, 0x1, P1 ;  /* 0x0000000e20058211 */ /* 0x002fe400008f0c21 */
[C---:B------:R-:W-:Y:S02]  /*97b0*/  @!P0 LEA R2, P1, R209.reuse, R2, 0x1 ;  /* 0x00000002d1028211 */ /* 0x040fe400078208ff */
[----:B--2---:R-:W-:Y:S01]  /*97c0*/  IADD3 R0, R12, 0x60, RZ ;  /* 0x000000600c007810 */ /* 0x004fe20007ffe0ff */
[----:B------:R1:W-:Y:S01]  /*97d0*/  @!P0 LDGSTS.E.BYPASS.LTC128B.128 [R210+0x2100], [R4.64], !P6 ;  /* 0x0210000004d28fae */ /* 0x0003e2000f101d4a */
[----:B----4-:R-:W-:Y:S02]  /*97e0*/  @!P0 LEA.HI.X R3, R209, R14, R16, 0x1, P1 ;  /* 0x0000000ed1038211 */ /* 0x010fe400008f0c10 */
[----:B------:R-:W-:Y:S01]  /*97f0*/  ISETP.GE.AND P1, PT, R0, R19, PT ;  /* 0x000000130000720c */ /* 0x000fe20003f26270 */
[----:B------:R-:W-:Y:S02]  /*9800*/  IMAD R0, R43, c[0x0][0x1e0], RZ ;  /* 0x000078002b007a24 */ /* 0x000fe400078e02ff */
[----:B------:R2:W-:Y:S02]  /*9810*/  @!P0 LDGSTS.E.BYPASS.LTC128B.128 [R210+0x6100], [R2.64], !P4 ;  /* 0x0610000002d28fae */ /* 0x0005e4000e101d4a */
[----:B------:R-:W-:-:S02]  /*9820*/  IMAD R6, R148, c[0x0][0x1e4], R0 ;  /* 0x0000790094067a24 */ /* 0x000fc400078e0200 */
[----:B------:R-:W-:Y:S01]  /*9830*/  IMAD.MOV.U32 R7, RZ, RZ, R150 ;  /* 0x000000ffff077224 */ /* 0x000fe200078e0096 */
[----:B-1----:R-:W-:-:S05]  /*9840*/  IMNMX R5, R149, 0x70, PT ;  /* 0x0000007095057817 */ /* 0x002fca0003800200 */
[----:B------:R-:W-:Y:S01]  /*9850*/  @!P1 LEA R4, P0, R32, R9, 0x1 ;  /* 0x0000000920049211 */ /* 0x000fe200078008ff */
[----:B------:R-:W-:Y:S02]  /*9860*/  IMAD.IADD R0, R5, 0x1, -R229 ;  /* 0x0000000105007824 */ /* 0x000fe400078e0ae5 */
[----:B--2---:R-:W-:-:S04]  /*9870*/  IMAD.WIDE.U32 R2, R148, c[0x0][0x1e0], RZ ;  /* 0x0000780094027a25 */ /* 0x004fc800078e00ff */
[----:B------:R-:W-:Y:S02]  /*9880*/  IMAD.IADD R8, R3, 0x1, R6 ;  /* 0x0000000103087824 */ /* 0x000fe400078e0206 */
[----:B------:R-:W-:Y:S01]  /*9890*/  IMAD.MOV.U32 R6, RZ, RZ, R152 ;  /* 0x000000ffff067224 */ /* 0x000fe200078e0098 */
[----:B------:R-:W-:-:S03]  /*98a0*/  @!P1 LEA.HI.X R5, R32, R10, R33, 0x1, P0 ;  /* 0x0000000a20059211 */ /* 0x000fc600000f0c21 */
[----:B------:R-:W-:Y:S01]  /*98b0*/  IMAD.WIDE.U32 R2, R2, 0x70, R6 ;  /* 0x0000007002027825 */ /* 0x000fe200078e0006 */
[C---:B------:R-:W-:Y:S01]  /*98c0*/  @!P1 LEA R6, P0, R209.reuse, R9, 0x1 ;  /* 0x00000009d1069211 */ /* 0x040fe200078008ff */
[----:B------:R1:W-:Y:S01]  /*98d0*/  @!P1 LDGSTS.E.BYPASS.LTC128B.128 [R210+0x3100], [R4.64], !P6 ;  /* 0x0310000004d29fae */ /* 0x0003e2000f101d4a */
[----:B------:R-:W-:Y:S02]  /*98e0*/  ISETP.GE.AND P3, PT, R0, 0x1, PT ;  /* 0x000000010000780c */ /* 0x000fe40003f66270 */
[C---:B------:R-:W-:Y:S02]  /*98f0*/  @!P1 LEA.HI.X R7, R209.reuse, R10, R16, 0x1, P0 ;  /* 0x0000000ad1079211 */ /* 0x040fe400000f0c10 */
[----:B------:R-:W-:-:S03]  /*9900*/  ISETP.GE.AND P6, PT, R209, c[0x0][0x1d4], PT ;  /* 0x00007500d1007a0c */ /* 0x000fc60003fc6270 */
[----:B------:R2:W-:Y:S01]  /*9910*/  @!P1 LDGSTS.E.BYPASS.LTC128B.128 [R210+0x7100], [R6.64], !P4 ;  /* 0x0710000006d29fae */ /* 0x0005e2000e101d4a */
[----:B------:R-:W-:Y:S02]  /*9920*/  ISETP.NE.AND P4, PT, R44, RZ, PT ;  /* 0x000000ff2c00720c */ /* 0x000fe40003f85270 */
[C---:B------:R-:W-:Y:S01]  /*9930*/  ISETP.GE.AND P2, PT, R0.reuse, 0x21, PT ;  /* 0x000000210000780c */ /* 0x040fe20003f46270 */
[----:B------:R-:W0:Y:S01]  /*9940*/  LDGDEPBAR ;  /* 0x00000000000079af */ /* 0x000e220000000000 */
[----:B------:R-:W-:Y:S01]  /*9950*/  ISETP.GE.AND P1, PT, R0, 0x41, PT ;  /* 0x000000410000780c */ /* 0x000fe20003f26270 */
[----:B-1----:R-:W-:-:S04]  /*9960*/  IMAD R4, R8, 0x70, RZ ;  /* 0x0000007008047824 */ /* 0x002fc800078e02ff */
[----:B------:R-:W-:Y:S01]  /*9970*/  IMAD.IADD R3, R3, 0x1, R4 ;  /* 0x0000000103037824 */ /* 0x000fe200078e0204 */
[----:B------:R-:W-:Y:S01]  /*9980*/  @P3 LEA R4, P0, R2, c[0x0][0x1c8], 0x1 ;  /* 0x0000720002043a11 */ /* 0x000fe200078008ff */
[----:B------:R-:W-:-:S03]  /*9990*/  IMAD.MOV.U32 R8, RZ, RZ, 0x20 ;  /* 0x00000020ff087424 */ /* 0x000fc600078e00ff */
[----:B------:R-:W-:Y:S01]  /*99a0*/  @P3 LEA.HI.X R5, R2, c[0x0][0x1cc], R3, 0x1, P0 ;  /* 0x0000730002053a11 */ /* 0x000fe200000f0c03 */
[----:B--2---:R-:W-:Y:S01]  /*99b0*/  IMAD.WIDE.U32 R6, R8, c[0x0][0x1e0], RZ ;  /* 0x0000780008067a25 */ /* 0x004fe200078e00ff */
[----:B------:R-:W-:-:S03]  /*99c0*/  ISETP.GE.AND P0, PT, R0, 0x61, PT ;  /* 0x000000610000780c */ /* 0x000fc60003f06270 */
[----:B------:R1:W-:Y:S04]  /*99d0*/  @P3 LDGSTS.E.BYPASS.LTC128B.128 [R208+0x8100], [R4.64], !P4 ;  /* 0x0810000004d03fae */ /* 0x0003e8000e101d4a */
[----:B------:R1:W-:Y:S01]  /*99e0*/  @P3 LDGSTS.E.BYPASS.LTC128B.128 [R208+0xb900], [R4.64+0x80], !P6 ;  /* 0x0b90008004d03fae */ /* 0x0003e2000f101d4a */
[----:B------:R-:W-:Y:S01]  /*99f0*/  @P2 IADD3 R0, P3, R2, R6, RZ ;  /* 0x0000000602002210 */ /* 0x000fe20007f7e0ff */
[----:B-1----:R-:W-:-:S05]  /*9a00*/  IMAD R4, R8, c[0x0][0x1e4], RZ ;  /* 0x0000790008047a24 */ /* 0x002fca00078e02ff */
[----:B------:R-:W-:Y:S01]  /*9a10*/  @P2 IADD3.X R4, R3, R7, R4, P3, !PT ;  /* 0x0000000703042210 */ /* 0x000fe20001ffe404 */
[----:B------:R-:W-:Y:S01]  /*9a20*/  IMAD.WIDE.U32 R6, R69, c[0x0][0x1e0], RZ ;  /* 0x0000780045067a25 */ /* 0x000fe200078e00ff */
[----:B------:R-:W-:-:S03]  /*9a30*/  @P2 LEA R8, P3, R0, c[0x0][0x1c8], 0x1 ;  /* 0x0000720000082a11 */ /* 0x000fc600078608ff */
[----:B------:R-:W-:Y:S01]  /*9a40*/  IMAD R5, R69, c[0x0][0x1e4], RZ ;  /* 0x0000790045057a24 */ /* 0x000fe200078e02ff */
[----:B------:R-:W-:Y:S01]  /*9a50*/  @P2 LEA.HI.X R9, R0, c[0x0][0x1cc], R4, 0x1, P3 ;  /* 0x0000730000092a11 */ /* 0x000fe200018f0c04 */
[----:B------:R-:W-:Y:S01]  /*9a60*/  @P0 IMAD.MOV.U32 R0, RZ, RZ, 0x60 ;  /* 0x00000060ff000424 */ /* 0x000fe200078e00ff */
[----:B------:R-:W-:-:S03]  /*9a70*/  @P1 IADD3 R4, P3, R2, R6, RZ ;  /* 0x0000000602041210 */ /* 0x000fc60007f7e0ff */
[----:B------:R1:W-:Y:S01]  /*9a80*/  @P2 LDGSTS.E.BYPASS.LTC128B.128 [R210+0x9100], [R8.64], !P4 ;  /* 0x0910000008d22fae */ /* 0x0003e2000e101d4a */
[----:B------:R-:W-:Y:S01]  /*9a90*/  @P1 IADD3.X R5, R3, R7, R5, P3, !PT ;  /* 0x0000000703051210 */ /* 0x000fe20001ffe405 */
[----:B------:R-:W-:Y:S01]  /*9aa0*/  @P0 IMAD.WIDE.U32 R2, R0, c[0x0][0x1e0], R2 ;  /* 0x0000780000020a25 */ /* 0x000fe200078e0002 */
[----:B------:R-:W-:Y:S01]  /*9ab0*/  @P1 LEA R6, P3, R4, c[0x0][0x1c8], 0x1 ;  /* 0x0000720004061a11 */ /* 0x000fe200078608ff */
[----:B------:R1:W-:Y:S02]  /*9ac0*/  @P2 LDGSTS.E.BYPASS.LTC128B.128 [R210+0xc900], [R8.64+0x80], !P6 ;  /* 0x0c90008008d22fae */ /* 0x0003e4000f101d4a */
[----:B------:R-:W-:Y:S01]  /*9ad0*/  @P0 IMAD R0, R0, c[0x0][0x1e4], RZ ;  /* 0x0000790000000a24 */ /* 0x000fe200078e02ff */
[----:B------:R-:W-:Y:S02]  /*9ae0*/  @P1 LEA.HI.X R7, R4, c[0x0][0x1cc], R5, 0x1, P3 ;  /* 0x0000730004071a11 */ /* 0x000fe400018f0c05 */
[----:B------:R-:W-:Y:S01]  /*9af0*/  @P0 LEA R4, P3, R2, c[0x0][0x1c8], 0x1 ;  /* 0x0000720002040a11 */ /* 0x000fe200078608ff */
[----:B------:R-:W-:-:S02]  /*9b00*/  @P0 IMAD.IADD R0, R3, 0x1, R0 ;  /* 0x0000000103000824 */ /* 0x000fc400078e0200 */
[----:B------:R1:W-:Y:S03]  /*9b10*/  @P1 LDGSTS.E.BYPASS.LTC128B.128 [R210+0xa100], [R6.64], !P4 ;  /* 0x0a10000006d21fae */ /* 0x0003e6000e101d4a */
[----:B------:R-:W-:Y:S01]  /*9b20*/  @P0 LEA.HI.X R5, R2, c[0x0][0x1cc], R0, 0x1, P3 ;  /* 0x0000730002050a11 */ /* 0x000fe200018f0c00 */
[----:B------:R1:W-:Y:S04]  /*9b30*/  @P1 LDGSTS.E.BYPASS.LTC128B.128 [R210+0xd900], [R6.64+0x80], !P6 ;  /* 0x0d90008006d21fae */ /* 0x0003e8000f101d4a */
[----:B------:R1:W-:Y:S04]  /*9b40*/  @P0 LDGSTS.E.BYPASS.LTC128B.128 [R210+0xb100], [R4.64], !P4 ;  /* 0x0b10000004d20fae */ /* 0x0003e8000e101d4a */
[----:B------:R1:W-:Y:S01]  /*9b50*/  @P0 LDGSTS.E.BYPASS.LTC128B.128 [R210+0xe900], [R4.64+0x80], !P6 ;  /* 0x0e90008004d20fae */ /* 0x0003e2000f101d4a */
[----:B------:R-:W-:-:S03]  /*9b60*/  ISETP.LT.AND P0, PT, RZ, c[0x0][0x27c], PT ;  /* 0x00009f00ff007a0c */ /* 0x000fc60003f01270 */
[----:B------:R-:W0:Y:S10]  /*9b70*/  LDGDEPBAR ;  /* 0x00000000000079af */ /* 0x000e340000000000 */
[----:B------:R-:W-:Y:S05]  /*9b80*/  @P0 BRA `(.L_x_303) ;  /* 0x0000002000000947 */ /* 0x000fea0003800000 */
[----:B------:R-:W-:-:S04]  /*9b90*/  DEPBAR.LE SB0, 0x1 ;  /* 0x000080400000791a */ /* 0x000fc80000000000 */
[----:B------:R-:W-:Y:S05]  /*9ba0*/  BRA `(.L_x_304) ;  /* 0x0000358000007947 */ /* 0x000fea0003800000 */
.L_x_303:
[----:B-----5:R-:W-:Y:S01]  /*9bb0*/  SHF.R.S32.HI R0, RZ, 0x1f, R144 ;  /* 0x0000001fff007819 */ /* 0x020fe20000011490 */
[----:B------:R-:W-:Y:S01]  /*9bc0*/  ULDC.U8 UR4, c[0x0][0x298] ;  /* 0x0000a60000047ab9 */ /* 0x000fe20000000000 */
[----:B-1----:R-:W-:Y:S01]  /*9bd0*/  IMAD.WIDE.U32 R4, R144, c[0x0][0x280], RZ ;  /* 0x0000a00090047a25 */ /* 0x002fe200078e00ff */
[----:B------:R-:W-:Y:S01]  /*9be0*/  ISETP.NE.AND P2, PT, RZ, UR4, PT ;  /* 0x00000004ff007c0c */ /* 0x000fe2000bf45270 */
[----:B------:R-:W-:Y:S02]  /*9bf0*/  BSSY B2, `(.L_x_304) ;  /* 0x0000353000027945 */ /* 0x000fe40003800000 */
[C---:B------:R-:W-:Y:S02]  /*9c00*/  IMAD R6, R0.reuse, c[0x0][0x280], RZ ;  /* 0x0000a00000067a24 */ /* 0x040fe400078e02ff */
[----:B------:R-:W-:Y:S02]  /*9c10*/  IMAD R0, R0, c[0x0][0x290], RZ ;  /* 0x0000a40000007a24 */ /* 0x000fe400078e02ff */
[----:B------:R-:W-:-:S04]  /*9c20*/  IMAD.WIDE.U32 R2, R144, c[0x0][0x290], RZ ;  /* 0x0000a40090027a25 */ /* 0x000fc800078e00ff */
[----:B------:R-:W-:Y:S01]  /*9c30*/  IMAD R8, R144, c[0x0][0x284], R6 ;  /* 0x0000a10090087a24 */ /* 0x000fe200078e0206 */
[----:B------:R-:W-:Y:S01]  /*9c40*/  LEA R6, P1, R4, c[0x0][0x270], 0x1 ;  /* 0x00009c0004067a11 */ /* 0x000fe200078208ff */
[----:B------:R-:W-:Y:S01]  /*9c50*/  IMAD R0, R144, c[0x0][0x294], R0 ;  /* 0x0000a50090007a24 */ /* 0x000fe200078e0200 */
[----:B------:R-:W-:Y:S02]  /*9c60*/  LEA R7, P0, R2, c[0x0][0x288], 0x1 ;  /* 0x0000a20002077a11 */ /* 0x000fe400078008ff */
[----:B------:R-:W-:Y:S02]  /*9c70*/  IADD3 R5, R8, R5, RZ ;  /* 0x0000000508057210 */ /* 0x000fe40007ffe0ff */
[----:B------:R-:W-:Y:S02]  /*9c80*/  IADD3 R3, R0, R3, RZ ;  /* 0x0000000300037210 */ /* 0x000fe40007ffe0ff */
[----:B------:R-:W-:Y:S02]  /*9c90*/  LEA.HI.X R0, R4, c[0x0][0x274], R5, 0x1, P1 ;  /* 0x00009d0004007a11 */ /* 0x000fe400008f0c05 */
[----:B------:R-:W-:Y:S01]  /*9ca0*/  LEA.HI.X R2, R2, c[0x0][0x28c], R3, 0x1, P0 ;  /* 0x0000a30002027a11 */ /* 0x000fe200000f0c03 */
[----:B------:R-:W-:Y:S05]  /*9cb0*/  @!P2 BRA `(.L_x_305) ;  /* 0x000019300000a947 */ /* 0x000fea0003800000 */
[----:B------:R-:W1:Y:S01]  /*9cc0*/  SHFL.IDX PT, R11, R0, RZ, 0x181f ;  /* 0x00181fff000b7589 */ /* 0x000e6200000e0000 */
[----:B------:R-:W-:Y:S01]  /*9cd0*/  BSSY B0, `(.L_x_306) ;  /* 0x000001b000007945 */ /* 0x000fe20003800000 */
[----:B------:R-:W-:Y:S01]  /*9ce0*/  SHF.L.U32 R25, R249, 0x2, RZ ;  /* 0x00000002f9197819 */ /* 0x000fe200000006ff */
[----:B------:R-:W-:Y:S01]  /*9cf0*/  CS2R R4, SRZ ;  /* 0x0000000000047805 */ /* 0x000fe2000001ff00 */
[----:B------:R-:W2:Y:S01]  /*9d00*/  SHFL.IDX PT, R10, R6, RZ, 0x181f ;  /* 0x00181fff060a7589 */ /* 0x000ea200000e0000 */
[----:B------:R-:W-:-:S03]  /*9d10*/  CS2R R8, SRZ ;  /* 0x0000000000087805 */ /* 0x000fc6000001ff00 */
[----:B------:R3:W4:Y:S04]  /*9d20*/  SHFL.IDX PT, R13, R2, RZ, 0x181f ;  /* 0x00181fff020d7589 */ /* 0x00072800000e0000 */
[----:B------:R5:W1:Y:S01]  /*9d30*/  SHFL.IDX PT, R12, R7, RZ, 0x181f ;  /* 0x00181fff070c7589 */ /* 0x000a6200000e0000 */
[----:B---3--:R-:W-:Y:S01]  /*9d40*/  CS2R R2, SRZ ;  /* 0x0000000000027805 */ /* 0x008fe2000001ff00 */
[----:B-----5:R-:W-:Y:S01]  /*9d50*/  CS2R R6, SRZ ;  /* 0x0000000000067805 */ /* 0x020fe2000001ff00 */
[----:B------:R-:W-:Y:S05]  /*9d60*/  @P5 BRA `(.L_x_307) ;  /* 0x0000011000005947 */ /* 0x000fea0003800000 */
[----:B-12-4-:R-:W-:Y:S01]  /*9d70*/  ISETP.GE.AND P1, PT, R25, c[0x0][0x27c], PT ;  /* 0x00009f0019007a0c */ /* 0x016fe20003f26270 */
[C---:B------:R-:W-:Y:S01]  /*9d80*/  IMAD.SHL.U32 R4, R68.reuse, 0x2, RZ ;  /* 0x0000000244047824 */ /* 0x040fe200078e00ff */
[----:B------:R-:W-:Y:S02]  /*9d90*/  ISETP.GE.AND P0, PT, R68, c[0x0][0x27c], PT ;  /* 0x00009f0044007a0c */ /* 0x000fe40003f06270 */
[----:B------:R-:W-:-:S04]  /*9da0*/  SHF.R.S32.HI R0, RZ, 0x1f, R68 ;  /* 0x0000001fff007819 */ /* 0x000fc80000011444 */
[----:B------:R-:W-:-:S05]  /*9db0*/  SHF.L.U64.HI R0, R68, 0x1, R0 ;  /* 0x0000000144007819 */ /* 0x000fca0000010200 */
[----:B------:R-:W-:Y:S02]  /*9dc0*/  @!P1 IMAD.WIDE R2, R25, 0x2, R10 ;  /* 0x0000000219029825 */ /* 0x000fe400078e020a */
[-C--:B------:R-:W-:Y:S02]  /*9dd0*/  @!P0 IADD3 R14, P3, R10, R4.reuse, RZ ;  /* 0x000000040a0e8210 */ /* 0x080fe40007f7e0ff */
[----:B------:R-:W-:Y:S01]  /*9de0*/  @!P0 IADD3 R10, P2, R12, R4, RZ ;  /* 0x000000040c0a8210 */ /* 0x000fe20007f5e0ff */
[----:B------:R1:W5:Y:S01]  /*9df0*/  @!P1 LD.E.64 R8, [R2.64] ;  /* 0x0000000a02089980 */ /* 0x000362000c101b00 */
[----:B------:R-:W-:Y:S01]  /*9e00*/  CS2R R4, SRZ ;  /* 0x0000000000047805 */ /* 0x000fe2000001ff00 */
[----:B------:R-:W-:Y:S02]  /*9e10*/  @!P0 IMAD.X R15, R11, 0x1, R0, P3 ;  /* 0x000000010b0f8824 */ /* 0x000fe400018e0600 */
[----:B------:R-:W-:-:S03]  /*9e20*/  @!P1 IMAD.WIDE R16, R25, 0x2, R12 ;  /* 0x0000000219109825 */ /* 0x000fc600078e020c */
[----:B------:R2:W5:Y:S01]  /*9e30*/  @!P0 LD.E.64 R4, [R14.64] ;  /* 0x0000000a0e048980 */ /* 0x000562000c101b00 */
[----:B------:R-:W-:-:S03]  /*9e40*/  @!P0 IMAD.X R11, R13, 0x1, R0, P2 ;  /* 0x000000010d0b8824 */ /* 0x000fc600010e0600 */
[----:B------:R2:W5:Y:S01]  /*9e50*/  @!P1 LD.E.64 R6, [R16.64] ;  /* 0x0000000a10069980 */ /* 0x000562000c101b00 */
[----:B-1----:R-:W-:-:S06]  /*9e60*/  CS2R R2, SRZ ;  /* 0x0000000000027805 */ /* 0x002fcc000001ff00 */
[----:B------:R2:W5:Y:S02]  /*9e70*/  @!P0 LD.E.64 R2, [R10.64] ;  /* 0x0000000a0a028980 */ /* 0x000564000c101b00 */
.L_x_307:
[----:B-12-4-:R-:W-:Y:S05]  /*9e80*/  BSYNC B0 ;  /* 0x0000000000007941 */ /* 0x016fea0003800000 */
.L_x_306:
[----:B------:R-:W-:Y:S01]  /*9e90*/  IMAD R0, R26, -0x80, R19 ;  /* 0xffffff801a007824 */ /* 0x000fe200078e0213 */
[--C-:B-----5:R-:W-:Y:S01]  /*9ea0*/  SHF.R.U64 R16, R8, 0x10, R9.reuse ;  /* 0x0000001008107819 */ /* 0x120fe20000001209 */
[--C-:B------:R-:W-:Y:S01]  /*9eb0*/  IMAD.MOV.U32 R17, RZ, RZ, R9.reuse ;  /* 0x000000ffff117224 */ /* 0x100fe200078e0009 */
[----:B------:R-:W-:Y:S01]  /*9ec0*/  SHF.R.U32.HI R12, RZ, 0x10, R9 ;  /* 0x00000010ff0c7819 */ /* 0x000fe20000011609 */
[----:B------:R-:W-:Y:S01]  /*9ed0*/  IMAD.MOV.U32 R18, RZ, RZ, R8 ;  /* 0x000000ffff127224 */ /* 0x000fe200078e0008 */
[----:B------:R-:W-:Y:S01]  /*9ee0*/  IMNMX R24, R0, 0x80, PT ;  /* 0x0000008000187817 */ /* 0x000fe20003800200 */
[----:B------:R-:W-:Y:S01]  /*9ef0*/  IMAD.MOV.U32 R15, RZ, RZ, R4 ;  /* 0x000000ffff0f7224 */ /* 0x000fe200078e0004 */
[--C-:B------:R-:W-:Y:S01]  /*9f00*/  SHF.R.U64 R13, R4, 0x10, R5.reuse ;  /* 0x00000010040d7819 */ /* 0x100fe20000001205 */
[----:B------:R-:W-:Y:S01]  /*9f10*/  IMAD.MOV.U32 R11, RZ, RZ, R6 ;  /* 0x000000ffff0b7224 */ /* 0x000fe200078e0006 */
[----:B------:R-:W-:Y:S01]  /*9f20*/  ISETP.GE.AND P0, PT, R229, R24, PT ;  /* 0x00000018e500720c */ /* 0x000fe20003f06270 */
[----:B------:R-:W-:Y:S01]  /*9f30*/  IMAD.MOV.U32 R14, RZ, RZ, R5 ;  /* 0x000000ffff0e7224 */ /* 0x000fe200078e0005 */
[--C-:B------:R-:W-:Y:S01]  /*9f40*/  SHF.R.U64 R9, R6, 0x10, R7.reuse ;  /* 0x0000001006097819 */ /* 0x100fe20000001207 */
[----:B------:R-:W-:Y:S01]  /*9f50*/  IMAD.MOV.U32 R10, RZ, RZ, R7 ;  /* 0x000000ffff0a7224 */ /* 0x000fe200078e0007 */
[----:B------:R-:W-:Y:S01]  /*9f60*/  SHF.R.U32.HI R8, RZ, 0x10, R5 ;  /* 0x00000010ff087819 */ /* 0x000fe20000011605 */
[----:B------:R-:W-:Y:S01]  /*9f70*/  IMAD.MOV.U32 R6, RZ, RZ, R2 ;  /* 0x000000ffff067224 */ /* 0x000fe200078e0002 */
[----:B------:R-:W-:-:S04]  /*9f80*/  DEPBAR.LE SB0, 0x1 ;  /* 0x000080400000791a */ /* 0x000fc80000000000 */
[----:B------:R-:W-:Y:S01]  /*9f90*/  IMAD.MOV.U32 R4, RZ, RZ, R3 ;  /* 0x000000ffff047224 */ /* 0x000fe200078e0003 */
[----:B------:R-:W-:Y:S01]  /*9fa0*/  SHF.R.U32.HI R5, RZ, 0x10, R7 ;  /* 0x00000010ff057819 */ /* 0x000fe20000011607 */
[----:B------:R-:W-:Y:S01]  /*9fb0*/  BSSY B1, `(.L_x_308) ;  /* 0x000005f000017945 */ /* 0x000fe20003800000 */
[--C-:B------:R-:W-:Y:S02]  /*9fc0*/  SHF.R.U64 R2, R2, 0x10, R3.reuse ;  /* 0x0000001002027819 */ /* 0x100fe40000001203 */
[----:B------:R-:W-:Y:S02]  /*9fd0*/  SHF.R.U32.HI R0, RZ, 0x10, R3 ;  /* 0x00000010ff007819 */ /* 0x000fe40000011603 */
[----:B------:R-:W-:Y:S02]  /*9fe0*/  PRMT R18, R18, 0x5410, R16 ;  /* 0x0000541012127816 */ /* 0x000fe40000000010 */
[----:B------:R-:W-:Y:S02]  /*9ff0*/  PRMT R19, R17, 0x5410, R12 ;  /* 0x0000541011137816 */ /* 0x000fe4000000000c */
[----:B------:R-:W-:-:S02]  /*a000*/  PRMT R21, R15, 0x5410, R13 ;  /* 0x000054100f157816 */ /* 0x000fc4000000000d */
[----:B------:R-:W-:Y:S02]  /*a010*/  PRMT R23, R14, 0x5410, R8 ;  /* 0x000054100e177816 */ /* 0x000fe40000000008 */
[----:B------:R-:W-:Y:S02]  /*a020*/  PRMT R16, R11, 0x5410, R9 ;  /* 0x000054100b107816 */ /* 0x000fe40000000009 */
[----:B------:R-:W-:Y:S02]  /*a030*/  PRMT R17, R10, 0x5410, R5 ;  /* 0x000054100a117816 */ /* 0x000fe40000000005 */
[----:B------:R-:W-:Y:S02]  /*a040*/  PRMT R20, R6, 0x5410, R2 ;  /* 0x0000541006147816 */ /* 0x000fe40000000002 */
[----:B------:R-:W-:Y:S01]  /*a050*/  PRMT R22, R4, 0x5410, R0 ;  /* 0x0000541004167816 */ /* 0x000fe20000000000 */
[----:B------:R-:W-:Y:S06]  /*a060*/  BAR.SYNC.DEFER_BLOCKING 0x0 ;  /* 0x0000000000007b1d */ /* 0x000fec0000010000 */
[----:B------:R-:W-:Y:S05]  /*a070*/  @P0 BRA `(.L_x_309) ;  /* 0x0000052000000947 */ /* 0x000fea0003800000 */
[----:B------:R-:W-:Y:S01]  /*a080*/  ISETP.GE.AND P0, PT, R25, c[0x0][0x27c], PT ;  /* 0x00009f0019007a0c */ /* 0x000fe20003f06270 */
[----:B------:R-:W-:-:S12]  /*a090*/  BSSY B0, `(.L_x_310) ;  /* 0x0000028000007945 */ /* 0x000fd80003800000 */
[----:B------:R-:W-:Y:S05]  /*a0a0*/  @P0 BRA `(.L_x_311) ;  /* 0x0000026000000947 */ /* 0x000fea0003800000 */
[----:B------:R-:W1:Y:S01]  /*a0b0*/  LDS.128 R4, [R208+0x100] ;  /* 0x00010000d0047984 */ /* 0x000e620000000c00 */
[----:B------:R-:W-:Y:S01]  /*a0c0*/  SHF.L.U32 R3, R18, 0x10, RZ ;  /* 0x0000001012037819 */ /* 0x000fe200000006ff */
[----:B------:R-:W-:Y:S01]  /*a0d0*/  IMAD.U32 R0, R16, 0x10000, RZ ;  /* 0x0001000010007824 */ /* 0x000fe200078e00ff */
[----:B------:R-:W-:Y:S02]  /*a0e0*/  LOP3.LUT R2, R18, 0xffff0000, RZ, 0xc0, !PT ;  /* 0xffff000012027812 */ /* 0x000fe400078ec0ff */
[C---:B-1----:R-:W-:Y:S01]  /*a0f0*/  SHF.L.U32 R9, R4.reuse, 0x10, RZ ;  /* 0x0000001004097819 */ /* 0x042fe200000006ff */
[----:B------:R-:W-:Y:S01]  /*a100*/  IMAD.U32 R13, R7, 0x10000, RZ ;  /* 0x00010000070d7824 */ /* 0x000fe200078e00ff */
[----:B------:R-:W-:Y:S02]  /*a110*/  LOP3.LUT R8, R4, 0xffff0000, RZ, 0xc0, !PT ;  /* 0xffff000004087812 */ /* 0x000fe400078ec0ff */
[C---:B------:R-:W-:Y:S02]  /*a120*/  SHF.L.U32 R11, R5.reuse, 0x10, RZ ;  /* 0x00000010050b7819 */ /* 0x040fe400000006ff */
[----:B------:R-:W-:Y:S01]  /*a130*/  LOP3.LUT R4, R5, 0xffff0000, RZ, 0xc0, !PT ;  /* 0xffff000005047812 */ /* 0x000fe200078ec0ff */
[-C--:B------:R-:W-:Y:S01]  /*a140*/  FMUL.FTZ R15, R8, R0.reuse ;  /* 0x00000000080f7220 */ /* 0x080fe20000410000 */
[----:B------:R-:W-:Y:S01]  /*a150*/  LOP3.LUT R5, R16, 0xffff0000, RZ, 0xc0, !PT ;  /* 0xffff000010057812 */ /* 0x000fe200078ec0ff */
[-C--:B------:R-:W-:Y:S01]  /*a160*/  FMUL.FTZ R14, R8, R3.reuse ;  /* 0x00000003080e7220 */ /* 0x080fe20000410000 */
[C---:B------:R-:W-:Y:S01]  /*a170*/  SHF.L.U32 R12, R6.reuse, 0x10, RZ ;  /* 0x00000010060c7819 */ /* 0x040fe200000006ff */
[----:B------:R-:W-:Y:S01]  /*a180*/  FFMA.FTZ R15, R9, R3, -R15 ;  /* 0x00000003090f7223 */ /* 0x000fe2000001080f */
[----:B------:R-:W-:Y:S01]  /*a190*/  LOP3.LUT R10, R6, 0xffff0000, RZ, 0xc0, !PT ;  /* 0xffff0000060a7812 */ /* 0x000fe200078ec0ff */
[CC--:B------:R-:W-:Y:S01]  /*a1a0*/  FMUL.FTZ R8, R4.reuse, R5.reuse ;  /* 0x0000000504087220 */ /* 0x0c0fe20000410000 */
[----:B------:R-:W-:Y:S01]  /*a1b0*/  LOP3.LUT R6, R7, 0xffff0000, RZ, 0xc0, !PT ;  /* 0xffff000007067812 */ /* 0x000fe200078ec0ff */
[----:B------:R-:W-:Y:S01]  /*a1c0*/  FFMA.FTZ R14, R9, R0, R14 ;  /* 0x00000000090e7223 */ /* 0x000fe2000001000e */
[----:B------:R-:W-:Y:S01]  /*a1d0*/  LOP3.LUT R0, R17, 0xffff0000, RZ, 0xc0, !PT ;  /* 0xffff000011007812 */ /* 0x000fe200078ec0ff */
[-C--:B------:R-:W-:Y:S01]  /*a1e0*/  FMUL.FTZ R7, R4, R2.reuse ;  /* 0x0000000204077220 */ /* 0x080fe20000410000 */
[----:B------:R-:W-:Y:S01]  /*a1f0*/  SHF.L.U32 R4, R19, 0x10, RZ ;  /* 0x0000001013047819 */ /* 0x000fe200000006ff */
[----:B------:R-:W-:Y:S01]  /*a200*/  FFMA.FTZ R9, R11, R2, -R8 ;  /* 0x000000020b097223 */ /* 0x000fe20000010808 */
[----:B------:R-:W-:Y:S01]  /*a210*/  SHF.L.U32 R2, R17, 0x10, RZ ;  /* 0x0000001011027819 */ /* 0x000fe200000006ff */
[----:B------:R-:W-:Y:S01]  /*a220*/  FFMA.FTZ R11, R11, R5, R7 ;  /* 0x000000050b0b7223 */ /* 0x000fe20000010007 */
[----:B------:R-:W-:Y:S01]  /*a230*/  LOP3.LUT R3, R19, 0xffff0000, RZ, 0xc0, !PT ;  /* 0xffff000013037812 */ /* 0x000fe200078ec0ff */
[----:B------:R-:W-:-:S02]  /*a240*/  FMUL.FTZ R5, R6, R0 ;  /* 0x0000000006057220 */ /* 0x000fc40000410000 */
[C---:B------:R-:W-:Y:S02]  /*a250*/  FMUL.FTZ R8, R10.reuse, R2 ;  /* 0x000000020a087220 */ /* 0x040fe40000410000 */
[-C--:B------:R-:W-:Y:S02]  /*a260*/  FMUL.FTZ R7, R10, R4.reuse ;  /* 0x000000040a077220 */ /* 0x080fe40000410000 */
[----:B------:R-:W-:Y:S02]  /*a270*/  FMUL.FTZ R6, R6, R3 ;  /* 0x0000000306067220 */ /* 0x000fe40000410000 */
[----:B------:R-:W-:Y:S01]  /*a280*/  FFMA.FTZ R8, R12, R4, -R8 ;  /* 0x000000040c087223 */ /* 0x000fe20000010808 */
[----:B------:R-:W-:Y:S01]  /*a290*/  F2FP.BF16.PACK_AB R4, R14, R15 ;  /* 0x0000000f0e04723e */ /* 0x000fe200000010ff */
[----:B------:R-:W-:Y:S02]  /*a2a0*/  FFMA.FTZ R2, R12, R2, R7 ;  /* 0x000000020c027223 */ /* 0x000fe40000010007 */
[----:B------:R-:W-:Y:S01]  /*a2b0*/  FFMA.FTZ R3, R13, R3, -R5 ;  /* 0x000000030d037223 */ /* 0x000fe20000010805 */
[----:B------:R-:W-:Y:S01]  /*a2c0*/  F2FP.BF16.PACK_AB R5, R11, R9 ;  /* 0x000000090b05723e */ /* 0x000fe200000010ff */
[----:B------:R-:W-:Y:S01]  /*a2d0*/  FFMA.FTZ R0, R13, R0, R6 ;  /* 0x000000000d007223 */ /* 0x000fe20000010006 */
[----:B------:R-:W-:-:S04]  /*a2e0*/  F2FP.BF16.PACK_AB R6, R2, R8 ;  /* 0x000000080206723e */ /* 0x000fc800000010ff */
[----:B------:R-:W-:-:S05]  /*a2f0*/  F2FP.BF16.PACK_AB R7, R0, R3 ;  /* 0x000000030007723e */ /* 0x000fca00000010ff */
[----:B------:R1:W-:Y:S02]  /*a300*/  STS.128 [R208+0x100], R4 ;  /* 0x00010004d0007388 */ /* 0x0003e40000000c00 */
.L_x_311:
[----:B------:R-:W-:Y:S05]  /*a310*/  BSYNC B0 ;  /* 0x0000000000007941 */ /* 0x000fea0003800000 */
.L_x_310:
[----:B------:R-:W-:-:S13]  /*a320*/  ISETP.GE.AND P0, PT, R68, c[0x0][0x27c], PT ;  /* 0x00009f0044007a0c */ /* 0x000fda0003f06270 */
[----:B------:R-:W-:Y:S05]  /*a330*/  @P0 BRA `(.L_x_309) ;  /* 0x0000026000000947 */ /* 0x000fea0003800000 */
[----:B-1----:R-:W1:Y:S01]  /*a340*/  LDS.128 R4, [R208+0x4100] ;  /* 0x00410000d0047984 */ /* 0x002e620000000c00 */
[C---:B------:R-:W-:Y:S01]  /*a350*/  SHF.L.U32 R3, R21.reuse, 0x10, RZ ;  /* 0x0000001015037819 */ /* 0x040fe200000006ff */
        /* <DEDUP_REMOVED lines=13> */
[-C--:B------:R-:W-:Y:S01]  /*a430*/  FMUL.FTZ R8, R4, R5.reuse ;  /* 0x0000000504087220 */ /* 0x080fe20000410000 */
[----:B------:R-:W-:Y:S01]  /*a440*/  LOP3.LUT R6, R7, 0xffff0000, RZ, 0xc0, !PT ;  /* 0xffff000007067812 */ /* 0x000fe200078ec0ff */
[----:B------:R-:W-:Y:S01]  /*a450*/  FFMA.FTZ R14, R9, R0, R14 ;  /* 0x00000000090e7223 */ /* 0x000fe2000001000e */
[----:B------:R-:W-:Y:S01]  /*a460*/  LOP3.LUT R0, R22, 0xffff0000, RZ, 0xc0, !PT ;  /* 0xffff000016007812 */ /* 0x000fe200078ec0ff */
[-C--:B------:R-:W-:Y:S01]  /*a470*/  FMUL.FTZ R7, R4, R2.reuse ;  /* 0x0000000204077220 */ /* 0x080fe20000410000 */
[----:B------:R-:W-:Y:S01]  /*a480*/  SHF.L.U32 R4, R23, 0x10, RZ ;  /* 0x0000001017047819 */ /* 0x000fe200000006ff */
[C---:B------:R-:W-:Y:S01]  /*a490*/  FFMA.FTZ R9, R11.reuse, R2, -R8 ;  /* 0x000000020b097223 */ /* 0x040fe20000010808 */
        /* <DEDUP_REMOVED lines=16> */
.L_x_309:
[----:B------:R-:W-:Y:S05]  /*a5a0*/  BSYNC B1 ;  /* 0x0000000000017941 */ /* 0x000fea0003800000 */
.L_x_308:
[----:B------:R-:W-:Y:S01]  /*a5b0*/  IADD3 R0, R229, 0x20, RZ ;  /* 0x00000020e5007810 */ /* 0x000fe20007ffe0ff */
[----:B------:R-:W-:Y:S03]  /*a5c0*/  BSSY B1, `(.L_x_312) ;  /* 0x0000055000017945 */ /* 0x000fe60003800000 */
[----:B------:R-:W-:-:S13]  /*a5d0*/  ISETP.GE.AND P0, PT, R0, R24, PT ;  /* 0x000000180000720c */ /* 0x000fda0003f06270 */
[----:B------:R-:W-:Y:S05]  /*a5e0*/  @P0 BRA `(.L_x_313) ;  /* 0x0000052000000947 */ /* 0x000fea0003800000 */
[----:B------:R-:W-:Y:S01]  /*a5f0*/  ISETP.GE.AND P0, PT, R25, c[0x0][0x27c], PT ;  /* 0x00009f0019007a0c */ /* 0x000fe20003f06270 */
[----:B------:R-:W-:-:S12]  /*a600*/  BSSY B0, `(.L_x_314) ;  /* 0x0000028000007945 */ /* 0x000fd80003800000 */
[----:B------:R-:W-:Y:S05]  /*a610*/  @P0 BRA `(.L_x_315) ;  /* 0x0000026000000947 */ /* 0x000fea0003800000 */
[----:B-1----:R-:W1:Y:S01]  /*a620*/  LDS.128 R4, [R208+0x1100] ;  /* 0x00110000d0047984 */ /* 0x002e620000000c00 */
        /* <DEDUP_REMOVED lines=10> */
[C---:B------:R-:W-:Y:S01]  /*a6d0*/  FMUL.FTZ R14, R3.reuse, R8 ;  /* 0x00000008030e7220 */ /* 0x040fe20000410000 */
[C---:B------:R-:W-:Y:S01]  /*a6e0*/  SHF.L.U32 R12, R6.reuse, 0x10, RZ ;  /* 0x00000010060c7819 */ /* 0x040fe200000006ff */
[-C--:B------:R-:W-:Y:S01]  /*a6f0*/  FFMA.FTZ R15, R3, R9.reuse, -R15 ;  /* 0x00000009030f7223 */ /* 0x080fe2000001080f */
[----:B------:R-:W-:Y:S01]  /*a700*/  LOP3.LUT R10, R6, 0xffff0000, RZ, 0xc0, !PT ;  /* 0xffff0000060a7812 */ /* 0x000fe200078ec0ff */
[-C--:B------:R-:W-:Y:S01]  /*a710*/  FMUL.FTZ R8, R5, R4.reuse ;  /* 0x0000000405087220 */ /* 0x080fe20000410000 */
[----:B------:R-:W-:Y:S01]  /*a720*/  LOP3.LUT R6, R7, 0xffff0000, RZ, 0xc0, !PT ;  /* 0xffff000007067812 */ /* 0x000fe200078ec0ff */
[----:B------:R-:W-:Y:S01]  /*a730*/  FFMA.FTZ R14, R0, R9, R14 ;  /* 0x00000009000e7223 */ /* 0x000fe2000001000e */
[----:B------:R-:W-:Y:S01]  /*a740*/  LOP3.LUT R0, R17, 0xffff0000, RZ, 0xc0, !PT ;  /* 0xffff000011007812 */ /* 0x000fe200078ec0ff */
[C---:B------:R-:W-:Y:S01]  /*a750*/  FMUL.FTZ R7, R2.reuse, R4 ;  /* 0x0000000402077220 */ /* 0x040fe20000410000 */
[----:B------:R-:W-:Y:S01]  /*a760*/  SHF.L.U32 R4, R19, 0x10, RZ ;  /* 0x0000001013047819 */ /* 0x000fe200000006ff */
[-C--:B------:R-:W-:Y:S01]  /*a770*/  FFMA.FTZ R9, R2, R11.reuse, -R8 ;  /* 0x0000000b02097223 */ /* 0x080fe20000010808 */
[----:B------:R-:W-:Y:S01]  /*a780*/  SHF.L.U32 R2, R17, 0x10, RZ ;  /* 0x0000001011027819 */ /* 0x000fe200000006ff */
[----:B------:R-:W-:Y:S01]  /*a790*/  FFMA.FTZ R11, R5, R11, R7 ;  /* 0x0000000b050b7223 */ /* 0x000fe20000010007 */
[----:B------:R-:W-:Y:S01]  /*a7a0*/  LOP3.LUT R3, R19, 0xffff0000, RZ, 0xc0, !PT ;  /* 0xffff000013037812 */ /* 0x000fe200078ec0ff */
[----:B------:R-:W-:-:S02]  /*a7b0*/  FMUL.FTZ R5, R0, R6 ;  /* 0x0000000600057220 */ /* 0x000fc40000410000 */
[-C--:B------:R-:W-:Y:S02]  /*a7c0*/  FMUL.FTZ R8, R2, R10.reuse ;  /* 0x0000000a02087220 */ /* 0x080fe40000410000 */
[C---:B------:R-:W-:Y:S02]  /*a7d0*/  FMUL.FTZ R7, R4.reuse, R10 ;  /* 0x0000000a04077220 */ /* 0x040fe40000410000 */
[C---:B------:R-:W-:Y:S02]  /*a7e0*/  FMUL.FTZ R6, R3.reuse, R6 ;  /* 0x0000000603067220 */ /* 0x040fe40000410000 */
[-C--:B------:R-:W-:Y:S01]  /*a7f0*/  FFMA.FTZ R8, R4, R12.reuse, -R8 ;  /* 0x0000000c04087223 */ /* 0x080fe20000010808 */
        /* <DEDUP_REMOVED lines=8> */
.L_x_315:
[----:B------:R-:W-:Y:S05]  /*a880*/  BSYNC B0 ;  /* 0x0000000000007941 */ /* 0x000fea0003800000 */
.L_x_314:
        /* <DEDUP_REMOVED lines=40> */
.L_x_313:
[----:B------:R-:W-:Y:S05]  /*ab10*/  BSYNC B1 ;  /* 0x0000000000017941 */ /* 0x000fea0003800000 */
.L_x_312:
        /* <DEDUP_REMOVED lines=45> */
.L_x_319:
[----:B------:R-:W-:Y:S05]  /*adf0*/  BSYNC B0 ;  /* 0x0000000000007941 */ /* 0x000fea0003800000 */
.L_x_318:
        /* <DEDUP_REMOVED lines=40> */
.L_x_317:
[----:B------:R-:W-:Y:S05]  /*b080*/  BSYNC B1 ;  /* 0x0000000000017941 */ /* 0x000fea0003800000 */
.L_x_316:
[----:B------:R-:W-:-:S04]  /*b090*/  IADD3 R0, R229, 0x60, RZ ;  /* 0x00000060e5007810 */ /* 0x000fc80007ffe0ff */
        /* <DEDUP_REMOVED lines=43> */
.L_x_322:
[----:B------:R-:W-:Y:S05]  /*b350*/  BSYNC B0 ;  /* 0x0000000000007941 */ /* 0x000fea0003800000 */
.L_x_321:
        /* <DEDUP_REMOVED lines=39> */
[----:B------:R1:W-:Y:S01]  /*b5d0*/  STS.128 [R208+0x7100], R4 ;  /* 0x00710004d0007388 */ /* 0x0003e20000000c00 */
[----:B------:R-:W-:Y:S05]  /*b5e0*/  BRA `(.L_x_320) ;  /* 0x00001b3000007947 */ /* 0x000fea0003800000 */
.L_x_305:
[----:B------:R-:W1:Y:S01]  /*b5f0*/  SHFL.IDX PT, R13, R0, RZ, 0x181f ;  /* 0x00181fff000d7589 */ /* 0x000e6200000e0000 */
[----:B------:R-:W-:Y:S01]  /*b600*/  BSSY B0, `(.L_x_323) ;  /* 0x0000014000007945 */ /* 0x000fe20003800000 */
[----:B------:R-:W-:Y:S01]  /*b610*/  CS2R R4, SRZ ;  /* 0x0000000000047805 */ /* 0x000fe2000001ff00 */
[----:B------:R-:W-:Y:S01]  /*b620*/  CS2R R10, SRZ ;  /* 0x00000000000a7805 */ /* 0x000fe2000001ff00 */
[----:B------:R-:W2:Y:S01]  /*b630*/  SHFL.IDX PT, R12, R6, RZ, 0x181f ;  /* 0x00181fff060c7589 */ /* 0x000ea200000e0000 */
[----:B------:R-:W-:-:S03]  /*b640*/  CS2R R8, SRZ ;  /* 0x0000000000087805 */ /* 0x000fc6000001ff00 */
[----:B------:R-:W3:Y:S04]  /*b650*/  SHFL.IDX PT, R14, R2, RZ, 0x181f ;  /* 0x00181fff020e7589 */ /* 0x000ee800000e0000 */
[----:B------:R4:W1:Y:S02]  /*b660*/  SHFL.IDX PT, R3, R7, RZ, 0x181f ;  /* 0x00181fff07037589 */ /* 0x00086400000e0000 */
[----:B----4-:R-:W-:Y:S01]  /*b670*/  CS2R R6, SRZ ;  /* 0x0000000000067805 */ /* 0x010fe2000001ff00 */
[----:B------:R-:W-:Y:S05]  /*b680*/  @P5 BRA `(.L_x_324) ;  /* 0x000000b000005947 */ /* 0x000fea0003800000 */
[C---:B-123--:R-:W-:Y:S01]  /*b690*/  ISETP.GE.AND P0, PT, R32.reuse, c[0x0][0x27c], PT ;  /* 0x00009f0020007a0c */ /* 0x04efe20003f06270 */
[C---:B------:R-:W-:Y:S01]  /*b6a0*/  IMAD.SHL.U32 R2, R32.reuse, 0x2, RZ ;  /* 0x0000000220027824 */ /* 0x040fe200078e00ff */
[----:B------:R-:W-:Y:S01]  /*b6b0*/  SHF.L.U64.HI R0, R32, 0x1, R33 ;  /* 0x0000000120007819 */ /* 0x000fe20000010221 */
[----:B------:R-:W-:-:S03]  /*b6c0*/  CS2R R6, SRZ ;  /* 0x0000000000067805 */ /* 0x000fc6000001ff00 */
[-C--:B------:R-:W-:Y:S02]  /*b6d0*/  IADD3 R12, P2, R12, R2.reuse, RZ ;  /* 0x000000020c0c7210 */ /* 0x080fe40007f5e0ff */
[----:B------:R-:W-:-:S03]  /*b6e0*/  IADD3 R2, P1, R3, R2, RZ ;  /* 0x0000000203027210 */ /* 0x000fc60007f3e0ff */
[--C-:B------:R-:W-:Y:S02]  /*b6f0*/  IMAD.X R13, R13, 0x1, R0.reuse, P2 ;  /* 0x000000010d0d7824 */ /* 0x100fe400010e0600 */
[----:B------:R-:W-:Y:S01]  /*b700*/  IMAD.X R3, R14, 0x1, R0, P1 ;  /* 0x000000010e037824 */ /* 0x000fe200008e0600 */
[----:B------:R-:W-:Y:S05]  /*b710*/  @P0 BRA `(.L_x_324) ;  /* 0x0000002000000947 */ /* 0x000fea0003800000 */
[----:B------:R1:W5:Y:S04]  /*b720*/  LD.E.128 R8, [R12.64] ;  /* 0x0000000a0c087980 */ /* 0x000368000c101d00 */
[----:B------:R1:W5:Y:S02]  /*b730*/  LD.E.128 R4, [R2.64] ;  /* 0x0000000a02047980 */ /* 0x000364000c101d00 */
.L_x_324:
[----:B-123--:R-:W-:Y:S05]  /*b740*/  BSYNC B0 ;  /* 0x0000000000007941 */ /* 0x00efea0003800000 */
.L_x_323:
[----:B------:R-:W-:Y:S01]  /*b750*/  IMAD R0, R26, -0x80, R19 ;  /* 0xffffff801a007824 */ /* 0x000fe200078e0213 */
[----:B------:R-:W-:Y:S01]  /*b760*/  ISETP.GE.AND P0, PT, R32, c[0x0][0x27c], PT ;  /* 0x00009f0020007a0c */ /* 0x000fe20003f06270 */
[----:B-----5:R-:W-:Y:S01]  /*b770*/  IMAD.MOV.U32 R18, RZ, RZ, R8 ;  /* 0x000000ffff127224 */ /* 0x020fe200078e0008 */
[--C-:B------:R-:W-:Y:S01]  /*b780*/  SHF.R.U64 R16, R8, 0x10, R9.reuse ;  /* 0x0000001008107819 */ /* 0x100fe20000001209 */
[----:B------:R-:W-:Y:S01]  /*b790*/  IMAD.MOV.U32 R17, RZ, RZ, R9 ;  /* 0x000000ffff117224 */ /* 0x000fe200078e0009 */
[----:B------:R-:W-:Y:S01]  /*b7a0*/  IMNMX R42, R0, 0x80, PT ;  /* 0x00000080002a7817 */ /* 0x000fe20003800200 */
[----:B------:R-:W-:Y:S01]  /*b7b0*/  IMAD.MOV.U32 R14, RZ, RZ, R11 ;  /* 0x000000ffff0e7224 */ /* 0x000fe200078e000b */
[----:B------:R-:W-:Y:S01]  /*b7c0*/  SHF.R.U32.HI R12, RZ, 0x10, R9 ;  /* 0x00000010ff0c7819 */ /* 0x000fe20000011609 */
[----:B------:R-:W-:Y:S01]  /*b7d0*/  IMAD.MOV.U32 R15, RZ, RZ, R10 ;  /* 0x000000ffff0f7224 */ /* 0x000fe200078e000a */
[----:B------:R-:W-:Y:S01]  /*b7e0*/  ISETP.GE.OR P1, PT, R229, R42, P0 ;  /* 0x0000002ae500720c */ /* 0x000fe20000726670 */
[----:B------:R-:W-:Y:S01]  /*b7f0*/  IMAD.MOV.U32 R3, RZ, RZ, R7 ;  /* 0x000000ffff037224 */ /* 0x000fe200078e0007 */
[----:B------:R-:W-:Y:S01]  /*b800*/  SHF.R.U64 R13, R10, 0x10, R11 ;  /* 0x000000100a0d7819 */ /* 0x000fe2000000120b */
[----:B------:R-:W-:Y:S01]  /*b810*/  IMAD.MOV.U32 R10, RZ, RZ, R5 ;  /* 0x000000ffff0a7224 */ /* 0x000fe200078e0005 */
[----:B------:R-:W-:Y:S01]  /*b820*/  SHF.R.U32.HI R8, RZ, 0x10, R11 ;  /* 0x00000010ff087819 */ /* 0x000fe2000001160b */
[----:B------:R-:W-:Y:S01]  /*b830*/  IMAD.MOV.U32 R11, RZ, RZ, R4 ;  /* 0x000000ffff0b7224 */ /* 0x000fe200078e0004 */
[----:B------:R-:W-:Y:S01]  /*b840*/  SHF.R.U64 R9, R4, 0x10, R5 ;  /* 0x0000001004097819 */ /* 0x000fe20000001205 */
[----:B------:R-:W-:-:S04]  /*b850*/  DEPBAR.LE SB0, 0x1 ;  /* 0x000080400000791a */ /* 0x000fc80000000000 */
[----:B------:R-:W-:Y:S01]  /*b860*/  SHF.R.U32.HI R4, RZ, 0x10, R5 ;  /* 0x00000010ff047819 */ /* 0x000fe20000011605 */
[----:B------:R-:W-:Y:S01]  /*b870*/  IMAD.MOV.U32 R5, RZ, RZ, R6 ;  /* 0x000000ffff057224 */ /* 0x000fe200078e0006 */
[--C-:B------:R-:W-:Y:S01]  /*b880*/  SHF.R.U64 R2, R6, 0x10, R7.reuse ;  /* 0x0000001006027819 */ /* 0x100fe20000001207 */
[----:B------:R-:W-:Y:S01]  /*b890*/  BSSY B0, `(.L_x_325) ;  /* 0x0000063000007945 */ /* 0x000fe20003800000 */
        /* <DEDUP_REMOVED lines=11> */
[----:B------:R-:W-:Y:S01]  /*b950*/  MOV R0, c[0x0][0x27c] ;  /* 0x00009f0000007a02 */ /* 0x000fe20000000f00 */
[----:B------:R-:W1:Y:S03]  /*b960*/  LDS.128 R8, [R208+0x100] ;  /* 0x00010000d0087984 */ /* 0x000e660000000c00 */
[----:B------:R-:W-:-:S04]  /*b970*/  LEA.HI R0, R0, R249, RZ, 0x1d ;  /* 0x000000f900007211 */ /* 0x000fc800078fe8ff */
[----:B------:R-:W-:Y:S01]  /*b980*/  SHF.R.S32.HI R3, RZ, 0x1f, R0 ;  /* 0x0000001fff037819 */ /* 0x000fe20000011400 */
[----:B------:R-:W-:-:S03]  /*b990*/  IMAD.SHL.U32 R2, R0, 0x8, RZ ;  /* 0x0000000800027824 */ /* 0x000fc600078e00ff */
[----:B------:R-:W-:Y:S02]  /*b9a0*/  LEA.HI R0, R3, R0, RZ, 0x3 ;  /* 0x0000000003007211 */ /* 0x000fe400078f18ff */
[----:B------:R-:W-:Y:S02]  /*b9b0*/  LOP3.LUT R2, R157, 0x38, R2, 0xf8, !PT ;  /* 0x000000389d027812 */ /* 0x000fe400078ef802 */
[----:B------:R-:W-:Y:S02]  /*b9c0*/  SHF.L.U32 R0, R0, 0xa, RZ ;  /* 0x0000000a00007819 */ /* 0x000fe400000006ff */
[----:B------:R-:W-:Y:S02]  /*b9d0*/  LOP3.LUT R2, R2, R200, RZ, 0x3c, !PT ;  /* 0x000000c802027212 */ /* 0x000fe400078e3cff */
[----:B------:R-:W-:-:S04]  /*b9e0*/  LOP3.LUT R0, R0, 0x7fffe000, RZ, 0xc0, !PT ;  /* 0x7fffe00000007812 */ /* 0x000fc800078ec0ff */
[----:B------:R-:W-:Y:S02]  /*b9f0*/  IADD3 R0, R2, R0, R168 ;  /* 0x0000000002007210 */ /* 0x000fe40007ffe0a8 */
[----:B------:R-:W-:-:S03]  /*ba00*/  SHF.L.U32 R2, R34, 0x10, RZ ;  /* 0x0000001022027819 */ /* 0x000fc600000006ff */
[----:B------:R-:W-:Y:S02]  /*ba10*/  IMAD.SHL.U32 R24, R0, 0x2, RZ ;  /* 0x0000000200187824 */ /* 0x000fe400078e00ff */
[----:B------:R-:W-:-:S03]  /*ba20*/  IMAD.U32 R0, R35, 0x10000, RZ ;  /* 0x0001000023007824 */ /* 0x000fc600078e00ff */
[----:B------:R-:W2:Y:S01]  /*ba30*/  LDS.128 R4, [R24+0x100] ;  /* 0x0001000018047984 */ /* 0x000ea20000000c00 */
[C---:B-1----:R-:W-:Y:S01]  /*ba40*/  SHF.L.U32 R12, R8.reuse, 0x10, RZ ;  /* 0x00000010080c7819 */ /* 0x042fe200000006ff */
[----:B------:R-:W-:Y:S01]  /*ba50*/  IMAD.U32 R20, R11, 0x10000, RZ ;  /* 0x000100000b147824 */ /* 0x000fe200078e00ff */
[----:B------:R-:W-:Y:S01]  /*ba60*/  LOP3.LUT R13, R8, 0xffff0000, RZ, 0xc0, !PT ;  /* 0xffff0000080d7812 */ /* 0x000fe200078ec0ff */
[----:B------:R-:W-:Y:S01]  /*ba70*/  IMAD.U32 R14, R9, 0x10000, RZ ;  /* 0x00010000090e7824 */ /* 0x000fe200078e00ff */
[C---:B------:R-:W-:Y:S02]  /*ba80*/  SHF.L.U32 R16, R10.reuse, 0x10, RZ ;  /* 0x000000100a107819 */ /* 0x040fe400000006ff */
[----:B------:R-:W-:Y:S02]  /*ba90*/  LOP3.LUT R17, R10, 0xffff0000, RZ, 0xc0, !PT ;  /* 0xffff00000a117812 */ /* 0x000fe400078ec0ff */
[----:B------:R-:W-:Y:S02]  /*baa0*/  LOP3.LUT R21, R11, 0xffff0000, RZ, 0xc0, !PT ;  /* 0xffff00000b157812 */ /* 0x000fe400078ec0ff */
[----:B------:R-:W-:-:S02]  /*bab0*/  LOP3.LUT R22, R9, 0xffff0000, RZ, 0xc0, !PT ;  /* 0xffff000009167812 */ /* 0x000fc400078ec0ff */
[C---:B--2---:R-:W-:Y:S01]  /*bac0*/  SHF.L.U32 R3, R4.reuse, 0x10, RZ ;  /* 0x0000001004037819 */ /* 0x044fe200000006ff */
[----:B------:R-:W-:Y:S01]  /*bad0*/  IMAD.U32 R9, R5, 0x10000, RZ ;  /* 0x0001000005097824 */ /* 0x000fe200078e00ff */
[----:B------:R-:W-:Y:S01]  /*bae0*/  LOP3.LUT R8, R4, 0xffff0000, RZ, 0xc0, !PT ;  /* 0xffff000004087812 */ /* 0x000fe200078ec0ff */
[----:B------:R-:W-:Y:S01]  /*baf0*/  IMAD.U32 R15, R7, 0x10000, RZ ;  /* 0x00010000070f7824 */ /* 0x000fe200078e00ff */
[C---:B------:R-:W-:Y:S02]  /*bb00*/  SHF.L.U32 R10, R6.reuse, 0x10, RZ ;  /* 0x00000010060a7819 */ /* 0x040fe400000006ff */
[----:B------:R-:W-:Y:S01]  /*bb10*/  LOP3.LUT R11, R6, 0xffff0000, RZ, 0xc0, !PT ;  /* 0xffff0000060b7812 */ /* 0x000fe200078ec0ff */
[----:B------:R-:W-:Y:S01]  /*bb20*/  FMUL.FTZ R6, R3, R2 ;  /* 0x0000000203067220 */ /* 0x000fe20000410000 */
[----:B------:R-:W-:Y:S02]  /*bb30*/  LOP3.LUT R4, R34, 0xffff0000, RZ, 0xc0, !PT ;  /* 0xffff000022047812 */ /* 0x000fe400078ec0ff */
[----:B------:R-:W-:Y:S01]  /*bb40*/  LOP3.LUT R19, R5, 0xffff0000, RZ, 0xc0, !PT ;  /* 0xffff000005137812 */ /* 0x000fe200078ec0ff */
[-C--:B------:R-:W-:Y:S01]  /*bb50*/  FMUL.FTZ R5, R3, R0.reuse ;  /* 0x0000000003057220 */ /* 0x080fe20000410000 */
[----:B------:R-:W-:Y:S01]  /*bb60*/  LOP3.LUT R3, R35, 0xffff0000, RZ, 0xc0, !PT ;  /* 0xffff000023037812 */ /* 0x000fe200078ec0ff */
[----:B------:R-:W-:Y:S01]  /*bb70*/  FFMA.FTZ R40, R12, R0, -R6 ;  /* 0x000000000c287223 */ /* 0x000fe20000010806 */
[----:B------:R-:W-:Y:S01]  /*bb80*/  SHF.L.U32 R0, R36, 0x10, RZ ;  /* 0x0000001024007819 */ /* 0x000fe200000006ff */
[----:B------:R-:W-:Y:S01]  /*bb90*/  FMUL.FTZ R6, R8, R4 ;  /* 0x0000000408067220 */ /* 0x000fe20000410000 */
[----:B------:R-:W-:Y:S01]  /*bba0*/  LOP3.LUT R18, R7, 0xffff0000, RZ, 0xc0, !PT ;  /* 0xffff000007127812 */ /* 0x000fe200078ec0ff */
[----:B------:R-:W-:-:S02]  /*bbb0*/  FFMA.FTZ R31, R12, R2, R5 ;  /* 0x000000020c1f7223 */ /* 0x000fc40000010005 */
[----:B------:R-:W-:Y:S02]  /*bbc0*/  IMAD.U32 R2, R39, 0x10000, RZ ;  /* 0x0001000027027824 */ /* 0x000fe400078e00ff */
[-C--:B------:R-:W-:Y:S01]  /*bbd0*/  FFMA.FTZ R28, R13, R3.reuse, -R6 ;  /* 0x000000030d1c7223 */ /* 0x080fe20000010806 */
[----:B------:R-:W-:Y:S01]  /*bbe0*/  SHF.L.U32 R6, R29, 0x10, RZ ;  /* 0x000000101d067819 */ /* 0x000fe200000006ff */
[----:B------:R-:W-:Y:S02]  /*bbf0*/  FMUL.FTZ R7, R8, R3 ;  /* 0x0000000308077220 */ /* 0x000fe40000410000 */
[C---:B------:R-:W-:Y:S02]  /*bc00*/  FMUL.FTZ R5, R9.reuse, R0 ;  /* 0x0000000009057220 */ /* 0x040fe40000410000 */
[----:B------:R-:W-:Y:S02]  /*bc10*/  FMUL.FTZ R3, R9, R2 ;  /* 0x0000000209037220 */ /* 0x000fe40000410000 */
[----:B------:R-:W-:-:S02]  /*bc20*/  FFMA.FTZ R27, R13, R4, R7 ;  /* 0x000000040d1b7223 */ /* 0x000fc40000010007 */
[----:B------:R-:W-:Y:S01]  /*bc30*/  FFMA.FTZ R26, R14, R2, -R5 ;  /* 0x000000020e1a7223 */ /* 0x000fe20000010805 */
[----:B------:R-:W-:Y:S01]  /*bc40*/  SHF.L.U32 R5, R37, 0x10, RZ ;  /* 0x0000001025057819 */ /* 0x000fe200000006ff */
[----:B------:R-:W-:Y:S02]  /*bc50*/  IMAD.U32 R2, R30, 0x10000, RZ ;  /* 0x000100001e027824 */ /* 0x000fe400078e00ff */
[----:B------:R-:W-:Y:S01]  /*bc60*/  FFMA.FTZ R25, R14, R0, R3 ;  /* 0x000000000e197223 */ /* 0x000fe20000010003 */
[----:B------:R-:W-:Y:S01]  /*bc70*/  LOP3.LUT R3, R30, 0xffff0000, RZ, 0xc0, !PT ;  /* 0xffff00001e037812 */ /* 0x000fe200078ec0ff */
[C---:B------:R-:W-:Y:S01]  /*bc80*/  FMUL.FTZ R4, R10.reuse, R6 ;  /* 0x000000060a047220 */ /* 0x040fe20000410000 */
[----:B------:R-:W-:Y:S01]  /*bc90*/  LOP3.LUT R0, R29, 0xffff0000, RZ, 0xc0, !PT ;  /* 0xffff00001d007812 */ /* 0x000fe200078ec0ff */
[-C--:B------:R-:W-:Y:S02]  /*bca0*/  FMUL.FTZ R9, R10, R2.reuse ;  /* 0x000000020a097220 */ /* 0x080fe40000410000 */
[----:B------:R-:W-:Y:S01]  /*bcb0*/  FFMA.FTZ R23, R16, R2, -R4 ;  /* 0x0000000210177223 */ /* 0x000fe20000010804 */
[----:B------:R-:W-:Y:S01]  /*bcc0*/  SHF.L.U32 R2, R38, 0x10, RZ ;  /* 0x0000001026027819 */ /* 0x000fe200000006ff */
[----:B------:R-:W-:-:S02]  /*bcd0*/  FMUL.FTZ R7, R11, R3 ;  /* 0x000000030b077220 */ /* 0x000fc40000410000 */
[----:B------:R-:W-:Y:S02]  /*bce0*/  FMUL.FTZ R4, R15, R5 ;  /* 0x000000050f047220 */ /* 0x000fe40000410000 */
[----:B------:R-:W-:Y:S02]  /*bcf0*/  FMUL.FTZ R8, R11, R0 ;  /* 0x000000000b087220 */ /* 0x000fe40000410000 */
[----:B------:R-:W-:Y:S02]  /*bd00*/  FFMA.FTZ R14, R16, R6, R9 ;  /* 0x00000006100e7223 */ /* 0x000fe40000010009 */
[----:B------:R-:W-:Y:S01]  /*bd10*/  FFMA.FTZ R11, R17, R0, R7 ;  /* 0x00000000110b7223 */ /* 0x000fe20000010007 */
[----:B------:R-:W-:Y:S01]  /*bd20*/  LOP3.LUT R0, R37, 0xffff0000, RZ, 0xc0, !PT ;  /* 0xffff000025007812 */ /* 0x000fe200078ec0ff */
[-C--:B------:R-:W-:Y:S02]  /*bd30*/  FMUL.FTZ R6, R15, R2.reuse ;  /* 0x000000020f067220 */ /* 0x080fe40000410000 */
[----:B------:R-:W-:Y:S01]  /*bd40*/  FFMA.FTZ R13, R20, R2, -R4 ;  /* 0x00000002140d7223 */ /* 0x000fe20000010804 */
[----:B------:R-:W-:Y:S01]  /*bd50*/  LOP3.LUT R2, R36, 0xffff0000, RZ, 0xc0, !PT ;  /* 0xffff000024027812 */ /* 0x000fe200078ec0ff */
[----:B------:R-:W-:Y:S01]  /*bd60*/  FFMA.FTZ R10, R17, R3, -R8 ;  /* 0x00000003110a7223 */ /* 0x000fe20000010808 */
[----:B------:R-:W-:Y:S01]  /*bd70*/  LOP3.LUT R4, R39, 0xffff0000, RZ, 0xc0, !PT ;  /* 0xffff000027047812 */ /* 0x000fe200078ec0ff */
[----:B------:R-:W-:Y:S01]  /*bd80*/  FFMA.FTZ R12, R20, R5, R6 ;  /* 0x00000005140c7223 */ /* 0x000fe20000010006 */
[----:B------:R-:W-:Y:S01]  /*bd90*/  LOP3.LUT R3, R38, 0xffff0000, RZ, 0xc0, !PT ;  /* 0xffff000026037812 */ /* 0x000fe200078ec0ff */
[----:B------:R-:W-:Y:S01]  /*bda0*/  FMUL.FTZ R8, R19, R2 ;  /* 0x0000000213087220 */ /* 0x000fe20000410000 */
[----:B------:R-:W-:Y:S01]  /*bdb0*/  F2FP.BF16.PACK_AB R10, R10, R23 ;  /* 0x000000170a0a723e */ /* 0x000fe200000010ff */
[----:B------:R-:W-:-:S02]  /*bdc0*/  FMUL.FTZ R6, R18, R0 ;  /* 0x0000000012067220 */ /* 0x000fc40000410000 */
[-C--:B------:R-:W-:Y:S02]  /*bdd0*/  FMUL.FTZ R7, R19, R4.reuse ;  /* 0x0000000413077220 */ /* 0x080fe40000410000 */
[-C--:B------:R-:W-:Y:S02]  /*bde0*/  FMUL.FTZ R5, R18, R3.reuse ;  /* 0x0000000312057220 */ /* 0x080fe40000410000 */
[----:B------:R-:W-:Y:S01]  /*bdf0*/  FFMA.FTZ R9, R22, R4, -R8 ;  /* 0x0000000416097223 */ /* 0x000fe20000010808 */
[----:B------:R-:W-:Y:S01]  /*be00*/  F2FP.BF16.PACK_AB R8, R28, R40 ;  /* 0x000000281c08723e */ /* 0x000fe200000010ff */
[----:B------:R-:W-:Y:S01]  /*be10*/  FFMA.FTZ R3, R21, R3, -R6 ;  /* 0x0000000315037223 */ /* 0x000fe20000010806 */
[----:B------:R-:W-:Y:S01]  /*be20*/  F2FP.BF16.PACK_AB R6, R11, R14 ;  /* 0x0000000e0b06723e */ /* 0x000fe200000010ff */
[----:B------:R-:W-:Y:S01]  /*be30*/  FFMA.FTZ R2, R22, R2, R7 ;  /* 0x0000000216027223 */ /* 0x000fe20000010007 */
[----:B------:R-:W-:Y:S01]  /*be40*/  F2FP.BF16.PACK_AB R9, R9, R26 ;  /* 0x0000001a0909723e */ /* 0x000fe200000010ff */
[----:B------:R-:W-:Y:S01]  /*be50*/  FFMA.FTZ R0, R21, R0, R5 ;  /* 0x0000000015007223 */ /* 0x000fe20000010005 */
[----:B------:R-:W-:-:S02]  /*be60*/  F2FP.BF16.PACK_AB R11, R3, R13 ;  /* 0x0000000d030b723e */ /* 0x000fc400000010ff */
[----:B------:R-:W-:Y:S02]  /*be70*/  F2FP.BF16.PACK_AB R4, R27, R31 ;  /* 0x0000001f1b04723e */ /* 0x000fe400000010ff */
[----:B------:R-:W-:Y:S01]  /*be80*/  F2FP.BF16.PACK_AB R5, R2, R25 ;  /* 0x000000190205723e */ /* 0x000fe200000010ff */
[----:B------:R1:W-:Y:S01]  /*be90*/  STS.128 [R208+0x100], R8 ;  /* 0x00010008d0007388 */ /* 0x0003e20000000c00 */
[----:B------:R-:W-:-:S05]  /*bea0*/  F2FP.BF16.PACK_AB R7, R0, R12 ;  /* 0x0000000c0007723e */ /* 0x000fca00000010ff */
[----:B------:R1:W-:Y:S02]  /*beb0*/  STS.128 [R24+0x100], R4 ;  /* 0x0001000418007388 */ /* 0x0003e40000000c00 */
.L_x_326:
[----:B------:R-:W-:Y:S05]  /*bec0*/  BSYNC B0 ;  /* 0x0000000000007941 */ /* 0x000fea0003800000 */
.L_x_325:
[----:B------:R-:W-:Y:S01]  /*bed0*/  IADD3 R0, R229, 0x20, RZ ;  /* 0x00000020e5007810 */ /* 0x000fe20007ffe0ff */
[----:B------:R-:W-:Y:S03]  /*bee0*/  BSSY B0, `(.L_x_327) ;  /* 0x000005d000007945 */ /* 0x000fe60003800000 */
[----:B------:R-:W-:-:S13]  /*bef0*/  ISETP.GE.OR P1, PT, R0, R42, P0 ;  /* 0x0000002a0000720c */ /* 0x000fda0000726670 */
[----:B------:R-:W-:Y:S05]  /*bf00*/  @P1 BRA `(.L_x_328) ;  /* 0x000005a000001947 */ /* 0x000fea0003800000 */
[----:B------:R-:W-:Y:S01]  /*bf10*/  IMAD.MOV.U32 R3, RZ, RZ, c[0x0][0x27c] ;  /* 0x00009f00ff037624 */ /* 0x000fe200078e00ff */
[----:B------:R-:W-:-:S04]  /*bf20*/  LOP3.LUT R0, R156, 0x38, R32, 0xf8, !PT ;  /* 0x000000389c007812 */ /* 0x000fc800078ef820 */
[----:B------:R-:W-:-:S04]  /*bf30*/  LEA.HI R3, R3, R249, RZ, 0x1d ;  /* 0x000000f903037211 */ /* 0x000fc800078fe8ff */
[----:B-1----:R-:W-:Y:S01]  /*bf40*/  SHF.R.S32.HI R4, RZ, 0x1f, R3 ;  /* 0x0000001fff047819 */ /* 0x002fe20000011403 */
[----:B------:R-:W-:-:S03]  /*bf50*/  IMAD.SHL.U32 R2, R3, 0x8, RZ ;  /* 0x0000000803027824 */ /* 0x000fc600078e00ff */
[----:B------:R-:W-:Y:S02]  /*bf60*/  LEA.HI R4, R4, R3, RZ, 0x3 ;  /* 0x0000000304047211 */ /* 0x000fe400078f18ff */
[----:B------:R-:W-:Y:S02]  /*bf70*/  LOP3.LUT R3, R169, R0, R214, 0xf6, !PT ;  /* 0x00000000a9037212 */ /* 0x000fe400078ef6d6 */
[----:B------:R-:W-:Y:S02]  /*bf80*/  LOP3.LUT R2, R156, 0x38, R2, 0xf8, !PT ;  /* 0x000000389c027812 */ /* 0x000fe400078ef802 */
[----:B------:R-:W-:Y:S02]  /*bf90*/  SHF.L.U32 R0, R4, 0xa, RZ ;  /* 0x0000000a04007819 */ /* 0x000fe400000006ff */
[----:B------:R-:W-:Y:S02]  /*bfa0*/  LOP3.LUT R2, R2, R214, RZ, 0x3c, !PT ;  /* 0x000000d602027212 */ /* 0x000fe400078e3cff */
[----:B------:R-:W-:-:S02]  /*bfb0*/  LOP3.LUT R0, R0, 0x7fffe000, RZ, 0xc0, !PT ;  /* 0x7fffe00000007812 */ /* 0x000fc400078ec0ff */
[----:B------:R-:W-:Y:S02]  /*bfc0*/  LEA R27, R3, 0x100, 0x1 ;  /* 0x00000100031b7811 */ /* 0x000fe400078e08ff */
[----:B------:R-:W-:Y:S02]  /*bfd0*/  IADD3 R0, R2, R0, R169 ;  /* 0x0000000002007210 */ /* 0x000fe40007ffe0a9 */
[----:B------:R-:W-:Y:S01]  /*bfe0*/  SHF.L.U32 R2, R30, 0x10, RZ ;  /* 0x000000101e027819 */ /* 0x000fe200000006ff */
[----:B------:R-:W1:Y:S02]  /*bff0*/  LDS.128 R8, [R27] ;  /* 0x000000001b087984 */ /* 0x000e640000000c00 */
[----:B------:R-:W-:Y:S01]  /*c000*/  IMAD.SHL.U32 R25, R0, 0x2, RZ ;  /* 0x0000000200197824 */ /* 0x000fe200078e00ff */
[----:B------:R-:W-:-:S04]  /*c010*/  LOP3.LUT R0, R29, 0xffff0000, RZ, 0xc0, !PT ;  /* 0xffff00001d007812 */ /* 0x000fc800078ec0ff */
[----:B------:R-:W2:Y:S01]  /*c020*/  LDS.128 R4, [R25+0x100] ;  /* 0x0001000019047984 */ /* 0x000ea20000000c00 */
[C---:B-1----:R-:W-:Y:S01]  /*c030*/  SHF.L.U32 R13, R8.reuse, 0x10, RZ ;  /* 0x00000010080d7819 */ /* 0x042fe200000006ff */
[----:B------:R-:W-:Y:S01]  /*c040*/  IMAD.U32 R17, R9, 0x10000, RZ ;  /* 0x0001000009117824 */ /* 0x000fe200078e00ff */
[----:B------:R-:W-:Y:S01]  /*c050*/  LOP3.LUT R16, R8, 0xffff0000, RZ, 0xc0, !PT ;  /* 0xffff000008107812 */ /* 0x000fe200078ec0ff */
[----:B------:R-:W-:Y:S01]  /*c060*/  IMAD.U32 R20, R11, 0x10000, RZ ;  /* 0x000100000b147824 */ /* 0x000fe200078e00ff */
[----:B------:R-:W-:Y:S02]  /*c070*/  SHF.L.U32 R8, R29, 0x10, RZ ;  /* 0x000000101d087819 */ /* 0x000fe400000006ff */
[----:B------:R-:W-:Y:S01]  /*c080*/  LOP3.LUT R22, R9, 0xffff0000, RZ, 0xc0, !PT ;  /* 0xffff000009167812 */ /* 0x000fe200078ec0ff */
[----:B--2---:R-:W-:Y:S01]  /*c090*/  IMAD.U32 R3, R6, 0x10000, RZ ;  /* 0x0001000006037824 */ /* 0x004fe200078e00ff */
[C---:B------:R-:W-:Y:S01]  /*c0a0*/  SHF.L.U32 R9, R10.reuse, 0x10, RZ ;  /* 0x000000100a097819 */ /* 0x040fe200000006ff */
[----:B------:R-:W-:Y:S01]  /*c0b0*/  IMAD.U32 R15, R5, 0x10000, RZ ;  /* 0x00010000050f7824 */ /* 0x000fe200078e00ff */
[----:B------:R-:W-:Y:S01]  /*c0c0*/  LOP3.LUT R12, R10, 0xffff0000, RZ, 0xc0, !PT ;  /* 0xffff00000a0c7812 */ /* 0x000fe200078ec0ff */
[----:B------:R-:W-:Y:S01]  /*c0d0*/  IMAD.U32 R14, R7, 0x10000, RZ ;  /* 0x00010000070e7824 */ /* 0x000fe200078e00ff */
[----:B------:R-:W-:-:S02]  /*c0e0*/  LOP3.LUT R21, R11, 0xffff0000, RZ, 0xc0, !PT ;  /* 0xffff00000b157812 */ /* 0x000fc400078ec0ff */
[C---:B------:R-:W-:Y:S02]  /*c0f0*/  SHF.L.U32 R10, R4.reuse, 0x10, RZ ;  /* 0x00000010040a7819 */ /* 0x040fe400000006ff */
[----:B------:R-:W-:Y:S01]  /*c100*/  LOP3.LUT R11, R4, 0xffff0000, RZ, 0xc0, !PT ;  /* 0xffff0000040b7812 */ /* 0x000fe200078ec0ff */
[-C--:B------:R-:W-:Y:S01]  /*c110*/  FMUL.FTZ R4, R8, R3.reuse ;  /* 0x0000000308047220 */ /* 0x080fe20000410000 */
[----:B------:R-:W-:Y:S01]  /*c120*/  LOP3.LUT R19, R5, 0xffff0000, RZ, 0xc0, !PT ;  /* 0xffff000005137812 */ /* 0x000fe200078ec0ff */
[----:B------:R-:W-:Y:S01]  /*c130*/  FMUL.FTZ R3, R2, R3 ;  /* 0x0000000302037220 */ /* 0x000fe20000410000 */
[----:B------:R-:W-:Y:S01]  /*c140*/  LOP3.LUT R5, R6, 0xffff0000, RZ, 0xc0, !PT ;  /* 0xffff000006057812 */ /* 0x000fe200078ec0ff */
[-C--:B------:R-:W-:Y:S01]  /*c150*/  FFMA.FTZ R41, R2, R9.reuse, -R4 ;  /* 0x0000000902297223 */ /* 0x080fe20000010804 */
[----:B------:R-:W-:Y:S01]  /*c160*/  LOP3.LUT R2, R30, 0xffff0000, RZ, 0xc0, !PT ;  /* 0xffff00001e027812 */ /* 0x000fe200078ec0ff */
[----:B------:R-:W-:Y:S01]  /*c170*/  FFMA.FTZ R40, R8, R9, R3 ;  /* 0x0000000908287223 */ /* 0x000fe20000010003 */
[----:B------:R-:W-:Y:S01]  /*c180*/  SHF.L.U32 R4, R34, 0x10, RZ ;  /* 0x0000001022047819 */ /* 0x000fe200000006ff */
[----:B------:R-:W-:Y:S01]  /*c190*/  FMUL.FTZ R6, R0, R5 ;  /* 0x0000000500067220 */ /* 0x000fe20000410000 */
[----:B------:R-:W-:Y:S01]  /*c1a0*/  LOP3.LUT R18, R7, 0xffff0000, RZ, 0xc0, !PT ;  /* 0xffff000007127812 */ /* 0x000fe200078ec0ff */
[----:B------:R-:W-:-:S02]  /*c1b0*/  IMAD.U32 R3, R35, 0x10000, RZ ;  /* 0x0001000023037824 */ /* 0x000fc400078e00ff */
[C---:B------:R-:W-:Y:S02]  /*c1c0*/  FMUL.FTZ R7, R2.reuse, R5 ;  /* 0x0000000502077220 */ /* 0x040fe40000410000 */
[----:B------:R-:W-:Y:S01]  /*c1d0*/  FFMA.FTZ R31, R2, R12, -R6 ;  /* 0x0000000c021f7223 */ /* 0x000fe20000010806 */
[----:B------:R-:W-:Y:S01]  /*c1e0*/  LOP3.LUT R6, R34, 0xffff0000, RZ, 0xc0, !PT ;  /* 0xffff000022067812 */ /* 0x000fe200078ec0ff */
[-C--:B------:R-:W-:Y:S02]  /*c1f0*/  FMUL.FTZ R2, R4, R10.reuse ;  /* 0x0000000a04027220 */ /* 0x080fe40000410000 */
[----:B------:R-:W-:Y:S01]  /*c200*/  FMUL.FTZ R5, R3, R10 ;  /* 0x0000000a03057220 */ /* 0x000fe20000410000 */
[----:B------:R-:W-:Y:S01]  /*c210*/  F2FP.BF16.PACK_AB R10, R31, R41 ;  /* 0x000000291f0a723e */ /* 0x000fe200000010ff */
[----:B------:R-:W-:Y:S01]  /*c220*/  FFMA.FTZ R28, R0, R12, R7 ;  /* 0x0000000c001c7223 */ /* 0x000fe20000010007 */
[----:B------:R-:W-:Y:S01]  /*c230*/  LOP3.LUT R0, R35, 0xffff0000, RZ, 0xc0, !PT ;  /* 0xffff000023007812 */ /* 0x000fe200078ec0ff */
[-C--:B------:R-:W-:Y:S01]  /*c240*/  FFMA.FTZ R26, R3, R13.reuse, -R2 ;  /* 0x0000000d031a7223 */ /* 0x080fe20000010802 */
[----:B------:R-:W-:Y:S01]  /*c250*/  SHF.L.U32 R3, R39, 0x10, RZ ;  /* 0x0000001027037819 */ /* 0x000fe200000006ff */
[----:B------:R-:W-:Y:S01]  /*c260*/  FFMA.FTZ R24, R4, R13, R5 ;  /* 0x0000000d04187223 */ /* 0x000fe20000010005 */
[----:B------:R-:W-:Y:S01]  /*c270*/  SHF.L.U32 R5, R37, 0x10, RZ ;  /* 0x0000001025057819 */ /* 0x000fe200000006ff */
[----:B------:R-:W-:-:S02]  /*c280*/  FMUL.FTZ R4, R6, R11 ;  /* 0x0000000b06047220 */ /* 0x000fc40000410000 */
[----:B------:R-:W-:Y:S02]  /*c290*/  IMAD.U32 R2, R36, 0x10000, RZ ;  /* 0x0001000024027824 */ /* 0x000fe400078e00ff */
[C---:B------:R-:W-:Y:S02]  /*c2a0*/  FMUL.FTZ R9, R0.reuse, R11 ;  /* 0x0000000b00097220 */ /* 0x040fe40000410000 */
[----:B------:R-:W-:Y:S02]  /*c2b0*/  FFMA.FTZ R23, R0, R16, -R4 ;  /* 0x0000001000177223 */ /* 0x000fe40000010804 */
[----:B------:R-:W-:Y:S02]  /*c2c0*/  IMAD.U32 R0, R38, 0x10000, RZ ;  /* 0x0001000026007824 */ /* 0x000fe400078e00ff */
[----:B------:R-:W-:Y:S02]  /*c2d0*/  FMUL.FTZ R7, R3, R15 ;  /* 0x0000000f03077220 */ /* 0x000fe40000410000 */
[----:B------:R-:W-:-:S02]  /*c2e0*/  FMUL.FTZ R4, R5, R14 ;  /* 0x0000000e05047220 */ /* 0x000fc40000410000 */
[----:B------:R-:W-:Y:S02]  /*c2f0*/  FMUL.FTZ R8, R2, R15 ;  /* 0x0000000f02087220 */ /* 0x000fe40000410000 */
[----:B------:R-:W-:Y:S02]  /*c300*/  FFMA.FTZ R16, R6, R16, R9 ;  /* 0x0000001006107223 */ /* 0x000fe40000010009 */
[-C--:B------:R-:W-:Y:S01]  /*c310*/  FFMA.FTZ R13, R2, R17.reuse, R7 ;  /* 0x00000011020d7223 */ /* 0x080fe20000010007 */
[----:B------:R-:W-:Y:S01]  /*c320*/  LOP3.LUT R2, R36, 0xffff0000, RZ, 0xc0, !PT ;  /* 0xffff000024027812 */ /* 0x000fe200078ec0ff */
[C---:B------:R-:W-:Y:S02]  /*c330*/  FMUL.FTZ R6, R0.reuse, R14 ;  /* 0x0000000e00067220 */ /* 0x040fe40000410000 */
[-C--:B------:R-:W-:Y:S01]  /*c340*/  FFMA.FTZ R11, R0, R20.reuse, -R4 ;  /* 0x00000014000b7223 */ /* 0x080fe20000010804 */
[----:B------:R-:W-:Y:S01]  /*c350*/  LOP3.LUT R0, R37, 0xffff0000, RZ, 0xc0, !PT ;  /* 0xffff000025007812 */ /* 0x000fe200078ec0ff */
[----:B------:R-:W-:Y:S01]  /*c360*/  FFMA.FTZ R15, R3, R17, -R8 ;  /* 0x00000011030f7223 */ /* 0x000fe20000010808 */
[----:B------:R-:W-:Y:S01]  /*c370*/  LOP3.LUT R4, R39, 0xffff0000, RZ, 0xc0, !PT ;  /* 0xffff000027047812 */ /* 0x000fe200078ec0ff */
[----:B------:R-:W-:Y:S01]  /*c380*/  FFMA.FTZ R12, R5, R20, R6 ;  /* 0x00000014050c7223 */ /* 0x000fe20000010006 */
[----:B------:R-:W-:Y:S01]  /*c390*/  LOP3.LUT R3, R38, 0xffff0000, RZ, 0xc0, !PT ;  /* 0xffff000026037812 */ /* 0x000fe200078ec0ff */
[----:B------:R-:W-:-:S02]  /*c3a0*/  FMUL.FTZ R8, R2, R19 ;  /* 0x0000001302087220 */ /* 0x000fc40000410000 */
[-C--:B------:R-:W-:Y:S02]  /*c3b0*/  FMUL.FTZ R6, R0, R18.reuse ;  /* 0x0000001200067220 */ /* 0x080fe40000410000 */
[C---:B------:R-:W-:Y:S02]  /*c3c0*/  FMUL.FTZ R7, R4.reuse, R19 ;  /* 0x0000001304077220 */ /* 0x040fe40000410000 */
[----:B------:R-:W-:Y:S02]  /*c3d0*/  FMUL.FTZ R5, R3, R18 ;  /* 0x0000001203057220 */ /* 0x000fe40000410000 */
        /* <DEDUP_REMOVED lines=10> */
[----:B------:R1:W-:Y:S01]  /*c480*/  STS.128 [R27], R8 ;  /* 0x000000081b007388 */ /* 0x0003e20000000c00 */
[----:B------:R-:W-:-:S05]  /*c490*/  F2FP.BF16.PACK_AB R7, R0, R12 ;  /* 0x0000000c0007723e */ /* 0x000fca00000010ff */
[----:B------:R1:W-:Y:S02]  /*c4a0*/  STS.128 [R25+0x100], R4 ;  /* 0x0001000419007388 */ /* 0x0003e40000000c00 */
.L_x_328:
[----:B------:R-:W-:Y:S05]  /*c4b0*/  BSYNC B0 ;  /* 0x0000000000007941 */ /* 0x000fea0003800000 */
.L_x_327:
[----:B------:R-:W-:Y:S01]  /*c4c0*/  IADD3 R2, R229, 0x40, RZ ;  /* 0x00000040e5027810 */ /* 0x000fe20007ffe0ff */
[----:B------:R-:W-:Y:S03]  /*c4d0*/  BSSY B0, `(.L_x_329) ;  /* 0x0000062000007945 */ /* 0x000fe60003800000 */
[----:B------:R-:W-:-:S13]  /*c4e0*/  ISETP.GE.OR P1, PT, R2, R42, P0 ;  /* 0x0000002a0200720c */ /* 0x000fda0000726670 */
[----:B------:R-:W-:Y:S05]  /*c4f0*/  @P1 BRA `(.L_x_330) ;  /* 0x000005f000001947 */ /* 0x000fea0003800000 */
[----:B------:R-:W-:Y:S01]  /*c500*/  SHF.R.S32.HI R0, RZ, 0x1f, R2 ;  /* 0x0000001fff007819 */ /* 0x000fe20000011402 */
[----:B------:R-:W-:Y:S01]  /*c510*/  IMAD.MOV.U32 R3, RZ, RZ, c[0x0][0x27c] ;  /* 0x00009f00ff037624 */ /* 0x000fe200078e00ff */
[----:B-1----:R-:W-:Y:S02]  /*c520*/  SHF.R.U32.HI R6, RZ, 0x3, R146 ;  /* 0x00000003ff067819 */ /* 0x002fe40000011692 */
[----:B------:R-:W-:Y:S02]  /*c530*/  LEA.HI R0, R0, R2, RZ, 0x3 ;  /* 0x0000000200007211 */ /* 0x000fe400078f18ff */
[----:B------:R-:W-:Y:S02]  /*c540*/  LEA.HI R3, R3, R249, RZ, 0x1d ;  /* 0x000000f903037211 */ /* 0x000fe400078fe8ff */
[----:B------:R-:W-:Y:S01]  /*c550*/  LOP3.LUT R2, R146, 0x38, R32, 0xf8, !PT ;  /* 0x0000003892027812 */ /* 0x000fe200078ef820 */
[----:B------:R-:W-:Y:S01]  /*c560*/  IMAD.SHL.U32 R0, R0, 0x40, RZ ;  /* 0x0000004000007824 */ /* 0x000fe200078e00ff */
[----:B------:R-:W-:-:S02]  /*c570*/  SHF.R.S32.HI R5, RZ, 0x1f, R3 ;  /* 0x0000001fff057819 */ /* 0x000fc40000011403 */
[----:B------:R-:W-:Y:S02]  /*c580*/  SHF.L.U32 R4, R3, 0x3, RZ ;  /* 0x0000000303047819 */ /* 0x000fe400000006ff */
[----:B------:R-:W-:Y:S02]  /*c590*/  LEA.HI R3, R5, R3, RZ, 0x3 ;  /* 0x0000000305037211 */ /* 0x000fe400078f18ff */
[----:B------:R-:W-:Y:S02]  /*c5a0*/  LOP3.LUT R0, R0, 0xfffffe00, RZ, 0xc0, !PT ;  /* 0xfffffe0000007812 */ /* 0x000fe400078ec0ff */
[----:B------:R-:W-:Y:S01]  /*c5b0*/  LOP3.LUT R4, R146, 0x38, R4, 0xf8, !PT ;  /* 0x0000003892047812 */ /* 0x000fe200078ef804 */
[----:B------:R-:W-:Y:S01]  /*c5c0*/  IMAD.SHL.U32 R3, R3, 0x400, RZ ;  /* 0x0000040003037824 */ /* 0x000fe200078e00ff */
[----:B------:R-:W-:Y:S02]  /*c5d0*/  LOP3.LUT R2, R0, R2, R6, 0xf6, !PT ;  /* 0x0000000200027212 */ /* 0x000fe400078ef606 */
[----:B------:R-:W-:-:S02]  /*c5e0*/  LOP3.LUT R4, R4, R6, RZ, 0x3c, !PT ;  /* 0x0000000604047212 */ /* 0x000fc400078e3cff */
[----:B------:R-:W-:Y:S02]  /*c5f0*/  LEA R27, R2, 0x100, 0x1 ;  /* 0x00000100021b7811 */ /* 0x000fe400078e08ff */
[----:B------:R-:W-:-:S03]  /*c600*/  LOP3.LUT R2, R3, 0x7fffe000, RZ, 0xc0, !PT ;  /* 0x7fffe00003027812 */ /* 0x000fc600078ec0ff */
[----:B------:R-:W1:Y:S01]  /*c610*/  LDS.128 R8, [R27] ;  /* 0x000000001b087984 */ /* 0x000e620000000c00 */
[----:B------:R-:W-:Y:S02]  /*c620*/  IADD3 R2, R4, R2, R0 ;  /* 0x0000000204027210 */ /* 0x000fe40007ffe000 */
[----:B------:R-:W-:-:S03]  /*c630*/  LOP3.LUT R0, R29, 0xffff0000, RZ, 0xc0, !PT ;  /* 0xffff00001d007812 */ /* 0x000fc600078ec0ff */
[----:B------:R-:W-:Y:S02]  /*c640*/  IMAD.SHL.U32 R25, R2, 0x2, RZ ;  /* 0x0000000202197824 */ /* 0x000fe400078e00ff */
[----:B------:R-:W-:-:S03]  /*c650*/  IMAD.U32 R2, R30, 0x10000, RZ ;  /* 0x000100001e027824 */ /* 0x000fc600078e00ff */
[----:B------:R-:W2:Y:S01]  /*c660*/  LDS.128 R4, [R25+0x100] ;  /* 0x0001000019047984 */ /* 0x000ea20000000c00 */
[C---:B-1----:R-:W-:Y:S01]  /*c670*/  SHF.L.U32 R13, R8.reuse, 0x10, RZ ;  /* 0x00000010080d7819 */ /* 0x042fe200000006ff */
[----:B------:R-:W-:Y:S01]  /*c680*/  IMAD.U32 R17, R9, 0x10000, RZ ;  /* 0x0001000009117824 */ /* 0x000fe200078e00ff */
[----:B------:R-:W-:Y:S01]  /*c690*/  LOP3.LUT R16, R8, 0xffff0000, RZ, 0xc0, !PT ;  /* 0xffff000008107812 */ /* 0x000fe200078ec0ff */
[----:B------:R-:W-:Y:S01]  /*c6a0*/  IMAD.U32 R8, R29, 0x10000, RZ ;  /* 0x000100001d087824 */ /* 0x000fe200078e00ff */
[----:B------:R-:W-:Y:S01]  /*c6b0*/  LOP3.LUT R22, R9, 0xffff0000, RZ, 0xc0, !PT ;  /* 0xffff000009167812 */ /* 0x000fe200078ec0ff */
[C---:B------:R-:W-:Y:S01]  /*c6c0*/  IMAD.U32 R9, R10.reuse, 0x10000, RZ ;  /* 0x000100000a097824 */ /* 0x040fe200078e00ff */
[----:B------:R-:W-:Y:S02]  /*c6d0*/  LOP3.LUT R12, R10, 0xffff0000, RZ, 0xc0, !PT ;  /* 0xffff00000a0c7812 */ /* 0x000fe400078ec0ff */
[C---:B------:R-:W-:Y:S02]  /*c6e0*/  SHF.L.U32 R20, R11.reuse, 0x10, RZ ;  /* 0x000000100b147819 */ /* 0x040fe400000006ff */
[----:B------:R-:W-:Y:S01]  /*c6f0*/  LOP3.LUT R21, R11, 0xffff0000, RZ, 0xc0, !PT ;  /* 0xffff00000b157812 */ /* 0x000fe200078ec0ff */
[----:B--2---:R-:W-:Y:S01]  /*c700*/  IMAD.U32 R10, R4, 0x10000, RZ ;  /* 0x00010000040a7824 */ /* 0x004fe200078e00ff */
[----:B------:R-:W-:-:S02]  /*c710*/  SHF.L.U32 R3, R6, 0x10, RZ ;  /* 0x0000001006037819 */ /* 0x000fc400000006ff */
[----:B------:R-:W-:Y:S02]  /*c720*/  LOP3.LUT R11, R4, 0xffff0000, RZ, 0xc0, !PT ;  /* 0xffff0000040b7812 */ /* 0x000fe400078ec0ff */
[C---:B------:R-:W-:Y:S01]  /*c730*/  SHF.L.U32 R15, R5.reuse, 0x10, RZ ;  /* 0x00000010050f7819 */ /* 0x040fe200000006ff */
        /* <DEDUP_REMOVED lines=8> */
[-C--:B------:R-:W-:Y:S01]  /*c7c0*/  FMUL.FTZ R6, R0, R5.reuse ;  /* 0x0000000500067220 */ /* 0x080fe20000410000 */
[C---:B------:R-:W-:Y:S01]  /*c7d0*/  SHF.L.U32 R14, R7.reuse, 0x10, RZ ;  /* 0x00000010070e7819 */ /* 0x040fe200000006ff */
[----:B------:R-:W-:Y:S01]  /*c7e0*/  IMAD.U32 R4, R34, 0x10000, RZ ;  /* 0x0001000022047824 */ /* 0x000fe200078e00ff */
[----:B------:R-:W-:Y:S01]  /*c7f0*/  LOP3.LUT R18, R7, 0xffff0000, RZ, 0xc0, !PT ;  /* 0xffff000007127812 */ /* 0x000fe200078ec0ff */
[----:B------:R-:W-:-:S02]  /*c800*/  FMUL.FTZ R7, R2, R5 ;  /* 0x0000000502077220 */ /* 0x000fc40000410000 */
[----:B------:R-:W-:Y:S01]  /*c810*/  FFMA.FTZ R31, R2, R12, -R6 ;  /* 0x0000000c021f7223 */ /* 0x000fe20000010806 */
[----:B------:R-:W-:Y:S01]  /*c820*/  LOP3.LUT R6, R34, 0xffff0000, RZ, 0xc0, !PT ;  /* 0xffff000022067812 */ /* 0x000fe200078ec0ff */
[-C--:B------:R-:W-:Y:S02]  /*c830*/  FMUL.FTZ R5, R3, R10.reuse ;  /* 0x0000000a03057220 */ /* 0x080fe40000410000 */
[----:B------:R-:W-:Y:S01]  /*c840*/  FMUL.FTZ R2, R4, R10 ;  /* 0x0000000a04027220 */ /* 0x000fe20000410000 */
[----:B------:R-:W-:Y:S01]  /*c850*/  F2FP.BF16.PACK_AB R10, R31, R41 ;  /* 0x000000291f0a723e */ /* 0x000fe200000010ff */
[----:B------:R-:W-:Y:S01]  /*c860*/  FFMA.FTZ R28, R0, R12, R7 ;  /* 0x0000000c001c7223 */ /* 0x000fe20000010007 */
[----:B------:R-:W-:Y:S01]  /*c870*/  LOP3.LUT R0, R35, 0xffff0000, RZ, 0xc0, !PT ;  /* 0xffff000023007812 */ /* 0x000fe200078ec0ff */
[----:B------:R-:W-:Y:S02]  /*c880*/  FFMA.FTZ R24, R4, R13, R5 ;  /* 0x0000000d04187223 */ /* 0x000fe40000010005 */
[----:B------:R-:W-:-:S02]  /*c890*/  FMUL.FTZ R4, R6, R11 ;  /* 0x0000000b06047220 */ /* 0x000fc40000410000 */
[----:B------:R-:W-:Y:S01]  /*c8a0*/  FFMA.FTZ R26, R3, R13, -R2 ;  /* 0x0000000d031a7223 */ /* 0x000fe20000010802 */
[----:B------:R-:W-:Y:S01]  /*c8b0*/  SHF.L.U32 R2, R36, 0x10, RZ ;  /* 0x0000001024027819 */ /* 0x000fe200000006ff */
[----:B------:R-:W-:Y:S02]  /*c8c0*/  IMAD.U32 R3, R39, 0x10000, RZ ;  /* 0x0001000027037824 */ /* 0x000fe400078e00ff */
[----:B------:R-:W-:Y:S02]  /*c8d0*/  IMAD.U32 R5, R37, 0x10000, RZ ;  /* 0x0001000025057824 */ /* 0x000fe400078e00ff */
[C---:B------:R-:W-:Y:S02]  /*c8e0*/  FMUL.FTZ R9, R0.reuse, R11 ;  /* 0x0000000b00097220 */ /* 0x040fe40000410000 */
[----:B------:R-:W-:Y:S01]  /*c8f0*/  FFMA.FTZ R23, R0, R16, -R4 ;  /* 0x0000001000177223 */ /* 0x000fe20000010804 */
[----:B------:R-:W-:Y:S01]  /*c900*/  SHF.L.U32 R0, R38, 0x10, RZ ;  /* 0x0000001026007819 */ /* 0x000fe200000006ff */
[----:B------:R-:W-:-:S02]  /*c910*/  FMUL.FTZ R7, R3, R15 ;  /* 0x0000000f03077220 */ /* 0x000fc40000410000 */
[----:B------:R-:W-:Y:S02]  /*c920*/  FMUL.FTZ R4, R5, R14 ;  /* 0x0000000e05047220 */ /* 0x000fe40000410000 */
        /* <DEDUP_REMOVED lines=28> */
.L_x_330:
[----:B------:R-:W-:Y:S05]  /*caf0*/  BSYNC B0 ;  /* 0x0000000000007941 */ /* 0x000fea0003800000 */
.L_x_329:
[----:B------:R-:W-:-:S04]  /*cb00*/  IADD3 R2, R229, 0x60, RZ ;  /* 0x00000060e5027810 */ /* 0x000fc80007ffe0ff */
        /* <DEDUP_REMOVED lines=97> */
.L_x_320:
[----:B------:R-:W-:Y:S05]  /*d120*/  BSYNC B2 ;  /* 0x0000000000027941 */ /* 0x000fea0003800000 */
.L_x_304:
[----:B------:R-:W2:Y:S01]  /*d130*/  S2R R250, SR_TID.X ;  /* 0x0000000000fa7919 */ /* 0x000ea20000002100 */
[----:B------:R-:W-:Y:S01]  /*d140*/  MOV R3, 0x40 ;  /* 0x0000004000037802 */ /* 0x000fe20000000f00 */
[----:B-1----:R-:W-:Y:S01]  /*d150*/  IMAD.WIDE.U32 R6, R148, c[0x0][0x208], RZ ;  /* 0x0000820094067a25 */ /* 0x002fe200078e00ff */
[----:B------:R-:W-:Y:S01]  /*d160*/  MOV R15, c[0x0][0x208] ;  /* 0x00008200000f7a02 */ /* 0x000fe20000000f00 */
[----:B------:R-:W-:Y:S01]  /*d170*/  BAR.SYNC.DEFER_BLOCKING 0x0 ;  /* 0x0000000000007b1d */ /* 0x000fe20000010000 */
[----:B------:R-:W-:Y:S02]  /*d180*/  MOV R11, 0x6 ;  /* 0x00000006000b7802 */ /* 0x000fe40000000f00 */
[C---:B------:R-:W-:Y:S02]  /*d190*/  SHF.L.U32 R12, R15.reuse, 0x6, RZ ;  /* 0x000000060f0c7819 */ /* 0x040fe400000006ff */
[----:B------:R-:W-:Y:S01]  /*d1a0*/  SHF.L.U64.HI R11, R15, R11, c[0x0][0x20c] ;  /* 0x000083000f0b7619 */ /* 0x000fe2000001020b */
[----:B------:R-:W-:Y:S01]  /*d1b0*/  BSSY B0, `(.L_x_331) ;  /* 0x00001a5000007945 */ /* 0x000fe20003800000 */
[----:B------:R-:W-:-:S02]  /*d1c0*/  LOP3.LUT P3, RZ, R249, 0x2, RZ, 0xc0, !PT ;  /* 0x00000002f9ff7812 */ /* 0x000fc4000786c0ff */
[----:B------:R-:W-:Y:S02]  /*d1d0*/  IADD3 R206, R201, 0x20, RZ ;  /* 0x00000020c9ce7810 */ /* 0x000fe40007ffe0ff */
[----:B------:R-:W-:Y:S02]  /*d1e0*/  ISETP.NE.AND P5, PT, R44, RZ, PT ;  /* 0x000000ff2c00720c */ /* 0x000fe40003fa5270 */
[-C--:B--2---:R-:W-:Y:S02]  /*d1f0*/  LEA.HI R0, R216, R250.reuse, RZ, 0x4 ;  /* 0x000000fad8007211 */ /* 0x084fe400078f20ff */
[----:B------:R-:W-:Y:S02]  /*d200*/  ISETP.GT.AND P4, PT, R250, 0x7f, PT ;  /* 0x0000007ffa00780c */ /* 0x000fe40003f84270 */
[----:B------:R-:W-:Y:S01]  /*d210*/  LOP3.LUT R0, R0, 0xfffffff0, RZ, 0xc0, !PT ;  /* 0xfffffff000007812 */ /* 0x000fe200078ec0ff */
[----:B------:R-:W-:Y:S03]  /*d220*/  LDSM.16.M88.4 R132, [R207] ;  /* 0x00000000cf84783b */ /* 0x000fe60000000200 */
[----:B------:R-:W-:Y:S01]  /*d230*/  IADD3 R0, -R0, R250, RZ ;  /* 0x000000fa00007210 */ /* 0x000fe20007ffe1ff */
[----:B------:R-:W-:Y:S03]  /*d240*/  LDSM.16.M88.4 R176, [R207+0x4000] ;  /* 0x00400000cfb0783b */ /* 0x000fe60000000200 */
[----:B------:R-:W-:-:S03]  /*d250*/  SHF.R.S32.HI R2, RZ, 0x1f, R0 ;  /* 0x0000001fff027819 */ /* 0x000fc60000011400 */
[----:B------:R-:W-:Y:S02]  /*d260*/  @!P4 MOV R14, c[0x0][0x20c] ;  /* 0x00008300000eca02 */ /* 0x000fe40000000f00 */
[----:B------:R-:W-:-:S04]  /*d270*/  LEA.HI R2, R2, R0, RZ, 0x3 ;  /* 0x0000000002027211 */ /* 0x000fc800078f18ff */
[----:B------:R-:W-:-:S04]  /*d280*/  LOP3.LUT R2, R2, 0xfffffff8, RZ, 0xc0, !PT ;  /* 0xfffffff802027812 */ /* 0x000fc800078ec0ff */
[----:B------:R-:W-:Y:S02]  /*d290*/  IADD3 R0, R0, -R2, RZ ;  /* 0x8000000200007210 */ /* 0x000fe40007ffe0ff */
[----:B------:R-:W-:Y:S02]  /*d2a0*/  MOV R2, 0x20 ;  /* 0x0000002000027802 */ /* 0x000fe40000000f00 */
[C---:B------:R-:W-:Y:S02]  /*d2b0*/  LOP3.LUT P1, RZ, R0.reuse, 0x2, RZ, 0xc0, !PT ;  /* 0x0000000200ff7812 */ /* 0x040fe4000782c0ff */
[----:B------:R-:W-:Y:S01]  /*d2c0*/  LOP3.LUT P0, RZ, R0, 0x4, RZ, 0xc0, !PT ;  /* 0x0000000400ff7812 */ /* 0x000fe2000780c0ff */
[----:B------:R-:W-:Y:S01]  /*d2d0*/  IMAD R0, R43, c[0x0][0x208], RZ ;  /* 0x000082002b007a24 */ /* 0x000fe200078e02ff */
[----:B------:R-:W-:Y:S02]  /*d2e0*/  SEL R2, R2, 0xffffffe0, !P1 ;  /* 0xffffffe002027807 */ /* 0x000fe40004800000 */
[----:B------:R-:W-:Y:S01]  /*d2f0*/  SEL R3, R3, 0xffffffc0, !P0 ;  /* 0xffffffc003037807 */ /* 0x000fe20004000000 */
[----:B------:R-:W-:Y:S01]  /*d300*/  IMAD R4, R148, c[0x0][0x20c], R0 ;  /* 0x0000830094047a24 */ /* 0x000fe200078e0200 */
[----:B------:R-:W-:-:S02]  /*d310*/  IADD3 R0, R207, R2, RZ ;  /* 0x00000002cf007210 */ /* 0x000fc40007ffe0ff */
[-C--:B------:R-:W-:Y:S02]  /*d320*/  IADD3 R2, R207, R3.reuse, RZ ;  /* 0x00000003cf027210 */ /* 0x080fe40007ffe0ff */
[----:B------:R-:W-:Y:S01]  /*d330*/  IADD3 R3, R0, R3, RZ ;  /* 0x0000000300037210 */ /* 0x000fe20007ffe0ff */
[----:B------:R-:W-:Y:S01]  /*d340*/  LDSM.16.M88.4 R136, [R0] ;  /* 0x000000000088783b */ /* 0x000fe20000000200 */
[----:B------:R-:W-:-:S03]  /*d350*/  IADD3 R7, R7, R4, RZ ;  /* 0x0000000407077210 */ /* 0x000fc60007ffe0ff */
[----:B------:R1:W-:Y:S04]  /*d360*/  LDSM.16.M88.4 R180, [R0+0x4000] ;  /* 0x0040000000b4783b */ /* 0x0003e80000000200 */
[----:B------:R-:W-:Y:S04]  /*d370*/  LDSM.16.M88.4 R156, [R2] ;  /* 0x00000000029c783b */ /* 0x000fe80000000200 */
[----:B------:R2:W-:Y:S04]  /*d380*/  LDSM.16.M88.4 R188, [R2+0x4000] ;  /* 0x0040000002bc783b */ /* 0x0005e80000000200 */
[----:B------:R-:W-:Y:S04]  /*d390*/  LDSM.16.M88.4 R168, [R3] ;  /* 0x0000000003a8783b */ /* 0x000fe80000000200 */
[----:B------:R3:W-:Y:S04]  /*d3a0*/  LDSM.16.M88.4 R192, [R3+0x4000] ;  /* 0x0040000003c0783b */ /* 0x0007e80000000200 */
[----:B------:R-:W-:Y:S01]  /*d3b0*/  BAR.SYNC.DEFER_BLOCKING 0x0 ;  /* 0x0000000000007b1d */ /* 0x000fe20000010000 */
[----:B-1----:R-:W-:Y:S01]  /*d3c0*/  IMAD R0, R7, 0x70, RZ ;  /* 0x0000007007007824 */ /* 0x002fe200078e02ff */
[----:B--2---:R-:W-:-:S02]  /*d3d0*/  MOV R2, R246 ;  /* 0x000000f600027202 */ /* 0x004fc40000000f00 */
[----:B---3--:R-:W-:-:S05]  /*d3e0*/  MOV R3, R248 ;  /* 0x000000f800037202 */ /* 0x008fca0000000f00 */
[----:B------:R-:W-:Y:S01]  /*d3f0*/  IMAD.WIDE.U32 R4, R6, 0x70, R2 ;  /* 0x0000007006047825 */ /* 0x000fe200078e0002 */
[----:B------:R-:W-:-:S04]  /*d400*/  DEPBAR.LE SB0, 0x0 ;  /* 0x000080000000791a */ /* 0x000fc80000000000 */
[----:B------:R-:W-:Y:S01]  /*d410*/  BAR.SYNC.DEFER_BLOCKING 0x0 ;  /* 0x0000000000007b1d */ /* 0x000fe20000010000 */
[----:B------:R-:W-:Y:S02]  /*d420*/  LEA R2, P0, R4, c[0x0][0x1f8], 0x1 ;  /* 0x00007e0004027a11 */ /* 0x000fe400078008ff */
[----:B------:R-:W-:Y:S02]  /*d430*/  IADD3 R0, R5, R0, RZ ;  /* 0x0000000005007210 */ /* 0x000fe40007ffe0ff */
[----:B------:R-:W-:Y:S02]  /*d440*/  IADD3 R8, P1, R12, R2, RZ ;  /* 0x000000020c087210 */ /* 0x000fe40007f3e0ff */
[----:B------:R-:W-:Y:S02]  /*d450*/  LEA.HI.X R3, R4, c[0x0][0x1fc], R0, 0x1, P0 ;  /* 0x00007f0004037a11 */ /* 0x000fe400000f0c00 */
[----:B------:R-:W-:Y:S02]  /*d460*/  SEL R5, RZ, 0x2, P6 ;  /* 0x00000002ff057807 */ /* 0x000fe40003000000 */
[----:B------:R-:W-:-:S02]  /*d470*/  IADD3 R6, P0, R8, R12, RZ ;  /* 0x0000000c08067210 */ /* 0x000fc40007f1e0ff */
[----:B------:R-:W-:Y:S02]  /*d480*/  IADD3.X R9, R11, R3, RZ, P1, !PT ;  /* 0x000000030b097210 */ /* 0x000fe40000ffe4ff */
[----:B------:R-:W-:Y:S02]  /*d490*/  IADD3 R12, P2, P1, R12, 0x80, R2 ;  /* 0x000000800c0c7810 */ /* 0x000fe4000795e002 */
[----:B------:R-:W-:Y:S02]  /*d4a0*/  IADD3 R5, R46, R5, RZ ;  /* 0x000000052e057210 */ /* 0x000fe40007ffe0ff */
[----:B------:R-:W-:Y:S02]  /*d4b0*/  IADD3.X R7, R9, R11, RZ, P0, !PT ;  /* 0x0000000b09077210 */ /* 0x000fe400007fe4ff */
[----:B------:R-:W-:Y:S02]  /*d4c0*/  @!P4 LEA R10, P0, R15, R6, 0x6 ;  /* 0x000000060f0ac211 */ /* 0x000fe400078030ff */
[----:B------:R-:W-:Y:S01]  /*d4d0*/  IADD3.X R13, R11, RZ, R3, P2, P1 ;  /* 0x000000ff0b0d7210 */ /* 0x000fe200017e2403 */
[----:B------:R-:W1:Y:S01]  /*d4e0*/  LDSM.16.M88.4 R20, [R201] ;  /* 0x00000000c914783b */ /* 0x000e620000000200 */
[----:B------:R-:W-:-:S02]  /*d4f0*/  IADD3 R4, R45, R172, -R229 ;  /* 0x000000ac2d047210 */ /* 0x000fc40007ffe8e5 */
[----:B------:R-:W-:Y:S01]  /*d500*/  LOP3.LUT P1, RZ, R5, 0x1, RZ, 0xc0, !PT ;  /* 0x0000000105ff7812 */ /* 0x000fe2000782c0ff */
[----:B------:R-:W2:Y:S01]  /*d510*/  LDSM.16.M88.4 R28, [R201+0x800] ;  /* 0x00080000c91c783b */ /* 0x000ea20000000200 */
[----:B------:R-:W-:Y:S02]  /*d520*/  @!P4 LEA.HI.X R11, R15, R7, R14, 0x6, P0 ;  /* 0x000000070f0bc211 */ /* 0x000fe400000f340e */
[----:B------:R-:W-:Y:S01]  /*d530*/  ISETP.LT.OR P0, PT, R4, 0x1, !P1 ;  /* 0x000000010400780c */ /* 0x000fe20004f01670 */
[----:B------:R-:W-:Y:S01]  /*d540*/  LDSM.16.M88.4 R40, [R201+0x1000] ;  /* 0x00100000c928783b */ /* 0x000fe20000000200 */
[----:B------:R-:W-:Y:S02]  /*d550*/  MOV R0, R206 ;  /* 0x000000ce00007202 */ /* 0x000fe40000000f00 */
[----:B------:R-:W-:Y:S01]  /*d560*/  @P3 IADD3 R0, R201, -0x20, RZ ;  /* 0xffffffe0c9003810 */ /* 0x000fe20007ffe0ff */
[----:B------:R-:W-:Y:S01]  /*d570*/  LDSM.16.M88.4 R44, [R201+0x1800] ;  /* 0x00180000c92c783b */ /* 0x000fe20000000200 */
[----:B------:R-:W-:-:S02]  /*d580*/  LOP3.LUT P2, RZ, R5, 0x2, RZ, 0xc0, !PT ;  /* 0x0000000205ff7812 */ /* 0x000fc4000784c0ff */
[----:B------:R-:W-:Y:S01]  /*d590*/  @P3 IADD3 R206, R201, -0x20, RZ ;  /* 0xffffffe0c9ce3810 */ /* 0x000fe20007ffe0ff */
[----:B------:R-:W3:Y:S04]  /*d5a0*/  LDSM.16.M88.4 R36, [R0] ;  /* 0x000000000024783b */ /* 0x000ee80000000200 */
[----:B------:R-:W4:Y:S04]  /*d5b0*/  LDSM.16.M88.4 R48, [R0+0x800] ;  /* 0x000800000030783b */ /* 0x000f280000000200 */
[----:B------:R-:W-:Y:S04]  /*d5c0*/  LDSM.16.M88.4 R60, [R0+0x1000] ;  /* 0x00100000003c783b */ /* 0x000fe80000000200 */
[----:B------:R-:W-:Y:S04]  /*d5d0*/  LDSM.16.M88.4 R56, [R0+0x1800] ;  /* 0x001800000038783b */ /* 0x000fe80000000200 */
[----:B------:R-:W-:Y:S04]  /*d5e0*/  LDSM.16.M88.4 R88, [R0+0x2000] ;  /* 0x002000000058783b */ /* 0x000fe80000000200 */
[----:B------:R-:W-:Y:S04]  /*d5f0*/  LDSM.16.M88.4 R120, [R0+0x2800] ;  /* 0x002800000078783b */ /* 0x000fe80000000200 */
[----:B------:R3:W-:Y:S01]  /*d600*/  LDSM.16.M88.4 R116, [R0+0x3000] ;  /* 0x003000000074783b */ /* 0x0007e20000000200 */
[C---:B-1----:R-:W-:Y:S03]  /*d610*/  HMMA.16816.F32.BF16 R24, R132.reuse, R20, RZ ;  /* 0x000000148418723c */ /* 0x042fe600000418ff */
[----:B------:R-:W1:Y:S04]  /*d620*/  LDSM.16.M88.4 R52, [R201+0x2000] ;  /* 0x00200000c934783b */ /* 0x000e680000000200 */
[----:B------:R-:W-:Y:S01]  /*d630*/  LDSM.16.M88.4 R64, [R201+0x2800] ;  /* 0x00280000c940783b */ /* 0x000fe20000000200 */
[C---:B------:R-:W-:Y:S03]  /*d640*/  HMMA.16816.F32.BF16 R20, R132.reuse, R22, RZ ;  /* 0x000000168414723c */ /* 0x040fe600000418ff */
[----:B------:R-:W1:Y:S04]  /*d650*/  LDSM.16.M88.4 R76, [R201+0x3000] ;  /* 0x00300000c94c783b */ /* 0x000e680000000200 */
[----:B------:R-:W-:Y:S01]  /*d660*/  @!PT LDS RZ, [RZ] ;  /* 0x00000000fffff984 */ /* 0x000fe20000000800 */
[----:B------:R-:W-:Y:S01]  /*d670*/  @!PT LDS RZ, [RZ] ;  /* 0x00000000fffff984 */ /* 0x000fe20000000800 */
[----:B------:R-:W-:Y:S01]  /*d680*/  @!PT LDS RZ, [RZ] ;  /* 0x00000000fffff984 */ /* 0x000fe20000000800 */
[----:B------:R1:W-:Y:S01]  /*d690*/  LDGSTS.E.BYPASS.LTC128B.128 [R208+0x100], [R2.64], !P0 ;  /* 0x0010000002d07fae */ /* 0x0003e2000c101d4a */
[C---:B------:R-:W-:Y:S01]  /*d6a0*/  ISETP.LT.OR P0, PT, R4.reuse, 0x1, !P2 ;  /* 0x000000010400780c */ /* 0x040fe20005701670 */
[----:B--2---:R-:W-:Y:S08]  /*d6b0*/  HMMA.16816.F32.BF16 R16, R132, R28, RZ ;  /* 0x0000001c8410723c */ /* 0x004ff000000418ff */
[----:B---3--:R-:W-:Y:S04]  /*d6c0*/  HMMA.16816.F32.BF16 R80, R136, R36, R24 ;  /* 0x000000248850723c */ /* 0x008fe80000041818 */
[----:B------:R1:W-:Y:S01]  /*d6d0*/  LDGSTS.E.BYPASS.LTC128B.128 [R208+0x3900], [R2.64+0x80], !P0 ;  /* 0x0390008002d07fae */ /* 0x0003e2000c101d4a */
[----:B------:R-:W-:-:S02]  /*d6e0*/  ISETP.LT.OR P0, PT, R4, 0x21, !P1 ;  /* 0x000000210400780c */ /* 0x000fc40004f01670 */
[C---:B------:R-:W-:Y:S01]  /*d6f0*/  ISETP.LT.OR P1, PT, R4.reuse, 0x41, !P1 ;  /* 0x000000410400780c */ /* 0x040fe20004f21670 */
[----:B------:R-:W-:Y:S08]  /*d700*/  HMMA.16816.F32.BF16 R92, R136, R38, R20 ;  /* 0x00000026885c723c */ /* 0x000ff00000041814 */
[----:B------:R-:W-:Y:S02]  /*d710*/  HMMA.16816.F32.BF16 R28, R132, R30, RZ ;  /* 0x0000001e841c723c */ /* 0x000fe400000418ff */
[----:B------:R2:W-:Y:S01]  /*d720*/  LDGSTS.E.BYPASS.LTC128B.128 [R208+0x1100], [R8.64], !P0 ;  /* 0x0110000008d07fae */ /* 0x0005e2000c101d4a */
[----:B------:R-:W-:-:S02]  /*d730*/  ISETP.LT.OR P0, PT, R4, 0x21, !P2 ;  /* 0x000000210400780c */ /* 0x000fc40005701670 */
[----:B------:R-:W-:-:S03]  /*d740*/  ISETP.LT.OR P2, PT, R4, 0x41, !P2 ;  /* 0x000000410400780c */ /* 0x000fc60005741670 */
[C---:B------:R-:W-:Y:S08]  /*d750*/  HMMA.16816.F32.BF16 R36, R132.reuse, R40, RZ ;  /* 0x000000288424723c */ /* 0x040ff000000418ff */
[----:B------:R3:W-:Y:S01]  /*d760*/  LDGSTS.E.BYPASS.LTC128B.128 [R208+0x4900], [R12.64], !P0 ;  /* 0x049000000cd07fae */ /* 0x0007e2000c101d4a */
[----:B------:R-:W-:Y:S01]  /*d770*/  LOP3.LUT P0, RZ, R249, 0x4, RZ, 0xc0, !PT ;  /* 0x00000004f9ff7812 */ /* 0x000fe2000780c0ff */
[----:B------:R-:W-:Y:S02]  /*d780*/  HMMA.16816.F32.BF16 R24, R132, R42, RZ ;  /* 0x0000002a8418723c */ /* 0x000fe400000418ff */
[----:B------:R2:W-:Y:S01]  /*d790*/  LDGSTS.E.BYPASS.LTC128B.128 [R208+0x2100], [R6.64], !P1 ;  /* 0x0210000006d07fae */ /* 0x0005e2000c901d4a */
[----:B------:R-:W-:-:S02]  /*d7a0*/  @!P4 ISETP.LT.OR P1, PT, R4, 0x61, P5 ;  /* 0x000000610400c80c */ /* 0x000fc40002f21670 */
[----:B------:R-:W-:Y:S01]  /*d7b0*/  SEL R0, R69, 0xffffffc0, !P0 ;  /* 0xffffffc045007807 */ /* 0x000fe20004000000 */
[----:B------:R2:W-:Y:S01]  /*d7c0*/  LDGSTS.E.BYPASS.LTC128B.128 [R208+0x5900], [R6.64+0x80], !P2 ;  /* 0x0590008006d07fae */ /* 0x0005e2000d101d4a */
[----:B------:R-:W-:Y:S01]  /*d7d0*/  @!P4 ISETP.LT.OR P0, PT, R4, 0x61, P6 ;  /* 0x000000610400c80c */ /* 0x000fe20003701670 */
[----:B------:R-:W-:Y:S01]  /*d7e0*/  HMMA.16816.F32.BF16 R20, R132, R44, RZ ;  /* 0x0000002c8414723c */ /* 0x000fe200000418ff */
[----:B-1----:R-:W-:Y:S02]  /*d7f0*/  IADD3 R2, R201, R0, RZ ;  /* 0x00000000c9027210 */ /* 0x002fe40007ffe0ff */
[----:B------:R-:W-:-:S05]  /*d800*/  IADD3 R200, R0, 0x3800, R206 ;  /* 0x0000380000c87810 */ /* 0x000fca0007ffe0ce */
[----:B------:R1:W-:Y:S01]  /*d810*/  @!P4 LDGSTS.E.BYPASS.LTC128B.128 [R210+0x3100], [R10.64], !P1 ;  /* 0x031000000ad2cfae */ /* 0x0003e2000c901d4a */
[----:B----4-:R-:W-:Y:S03]  /*d820*/  HMMA.16816.F32.BF16 R112, R136, R50, R28 ;  /* 0x000000328870723c */ /* 0x010fe6000004181c */
[----:B------:R1:W-:Y:S01]  /*d830*/  @!P4 LDGSTS.E.BYPASS.LTC128B.128 [R210+0x6900], [R10.64+0x80], !P0 ;  /* 0x069000800ad2cfae */ /* 0x0003e2000c101d4a */
[----:B------:R-:W-:-:S03]  /*d840*/  ISETP.GT.AND P0, PT, R148, R251, PT ;  /* 0x000000fb9400720c */ /* 0x000fc60003f04270 */
[----:B------:R-:W4:Y:S01]  /*d850*/  LDSM.16.M88.4 R40, [R2] ;  /* 0x000000000228783b */ /* 0x000f220000000200 */
[----:B---3--:R-:W-:Y:S03]  /*d860*/  HMMA.16816.F32.BF16 R12, R132, R52, RZ ;  /* 0x00000034840c723c */ /* 0x008fe600000418ff */
[----:B------:R-:W3:Y:S04]  /*d870*/  LDSM.16.M88.4 R28, [R200+-0x3800] ;  /* 0xffc80000c81c783b */ /* 0x000ee80000000200 */
[----:B------:R-:W0:Y:S01]  /*d880*/  LDGDEPBAR ;  /* 0x00000000000079af */ /* 0x000e220000000000 */
[----:B------:R-:W-:Y:S08]  /*d890*/  HMMA.16816.F32.BF16 R108, R136, R48, R16 ;  /* 0x00000030886c723c */ /* 0x000ff00000041810 */
[C---:B------:R-:W-:Y:S01]  /*d8a0*/  HMMA.16816.F32.BF16 R16, R132.reuse, R46, RZ ;  /* 0x0000002e8410723c */ /* 0x040fe200000418ff */
[----:B------:R-:W1:Y:S07]  /*d8b0*/  LDSM.16.M88.4 R44, [R2+0x800] ;  /* 0x00080000022c783b */ /* 0x000e6e0000000200 */
[----:B--2---:R-:W-:Y:S08]  /*d8c0*/  HMMA.16816.F32.BF16 R4, R132, R78, RZ ;  /* 0x0000004e8404723c */ /* 0x004ff000000418ff */
[C---:B------:R-:W-:Y:S08]  /*d8d0*/  HMMA.16816.F32.BF16 R96, R136.reuse, R88, R12 ;  /* 0x000000588860723c */ /* 0x040ff0000004180c */
[----:B------:R-:W-:Y:S08]  /*d8e0*/  HMMA.16816.F32.BF16 R84, R136, R62, R24 ;  /* 0x0000003e8854723c */ /* 0x000ff00000041818 */
[----:B------:R-:W-:Y:S08]  /*d8f0*/  HMMA.16816.F32.BF16 R12, R132, R66, RZ ;  /* 0x00000042840c723c */ /* 0x000ff000000418ff */
[----:B----4-:R-:W-:Y:S01]  /*d900*/  HMMA.16816.F32.BF16 R24, R156, R40, R80 ;  /* 0x000000289c18723c */ /* 0x010fe20000041850 */
[----:B------:R-:W-:Y:S07]  /*d910*/  LDSM.16.M88.4 R80, [R206+0x3800] ;  /* 0x00380000ce50783b */ /* 0x000fee0000000200 */
[----:B-1----:R-:W-:Y:S01]  /*d920*/  HMMA.16816.F32.BF16 R8, R132, R76, RZ ;  /* 0x0000004c8408723c */ /* 0x002fe200000418ff */
[----:B------:R-:W-:Y:S07]  /*d930*/  LDSM.16.M88.4 R76, [R200+-0x2800] ;  /* 0xffd80000c84c783b */ /* 0x000fee0000000200 */
[----:B------:R-:W-:Y:S08]  /*d940*/  HMMA.16816.F32.BF16 R72, R136, R56, R20 ;  /* 0x000000388848723c */ /* 0x000ff00000041814 */
[----:B------:R-:W-:Y:S01]  /*d950*/  HMMA.16816.F32.BF16 R20, R132, R54, RZ ;  /* 0x000000368414723c */ /* 0x000fe200000418ff */
[----:B------:R-:W1:Y:S07]  /*d960*/  LDSM.16.M88.4 R52, [R201+0x3800] ;  /* 0x00380000c934783b */ /* 0x000e6e0000000200 */
[----:B------:R-:W-:Y:S01]  /*d970*/  HMMA.16816.F32.BF16 R104, R136, R58, R16 ;  /* 0x0000003a8868723c */ /* 0x000fe20000041810 */
[----:B------:R-:W2:Y:S07]  /*d980*/  LDSM.16.M88.4 R56, [R2+0x1800] ;  /* 0x001800000238783b */ /* 0x000eae0000000200 */
[----:B------:R-:W-:Y:S08]  /*d990*/  HMMA.16816.F32.BF16 R16, R132, R64, RZ ;  /* 0x000000408410723c */ /* 0x000ff000000418ff */
[----:B------:R-:W-:Y:S08]  /*d9a0*/  HMMA.16816.F32.BF16 R64, R136, R118, R4 ;  /* 0x000000768840723c */ /* 0x000ff00000041804 */
[----:B------:R-:W-:Y:S01]  /*d9b0*/  HMMA.16816.F32.BF16 R4, R156, R42, R92 ;  /* 0x0000002a9c04723c */ /* 0x000fe2000004185c */
[----:B------:R-:W4:Y:S04]  /*d9c0*/  LDSM.16.M88.4 R40, [R200+-0x3000] ;  /* 0xffd00000c828783b */ /* 0x000f280000000200 */
[----:B------:R-:W-:Y:S03]  /*d9d0*/  LDSM.16.M88.4 R92, [R201+0x4000] ;  /* 0x00400000c95c783b */ /* 0x000fe60000000200 */
[----:B------:R-:W-:Y:S08]  /*d9e0*/  HMMA.16816.F32.BF16 R140, R136, R122, R12 ;  /* 0x0000007a888c723c */ /* 0x000ff0000004180c */
[----:B---3--:R-:W-:Y:S08]  /*d9f0*/  HMMA.16816.F32.BF16 R12, R168, R28, R24 ;  /* 0x0000001ca80c723c */ /* 0x008ff00000041818 */
[C---:B-----5:R-:W-:Y:S01]  /*da00*/  HMMA.16816.F32.BF16 R144, R136.reuse, R116, R8 ;  /* 0x000000748890723c */ /* 0x060fe20000041808 */
[----:B------:R-:W3:Y:S07]  /*da10*/  LDSM.16.M88.4 R8, [R2+0x2000] ;  /* 0x002000000208783b */ /* 0x000eee0000000200 */
[C---:B------:R-:W-:Y:S01]  /*da20*/  HMMA.16816.F32.BF16 R100, R136.reuse, R60, R36 ;  /* 0x0000003c8864723c */ /* 0x040fe20000041824 */
[----:B------:R-:W1:Y:S07]  /*da30*/  LDSM.16.M88.4 R36, [R2+0x1000] ;  /* 0x001000000224783b */ /* 0x000e6e0000000200 */
[----:B------:R-:W-:Y:S08]  /*da40*/  HMMA.16816.F32.BF16 R48, R136, R120, R16 ;  /* 0x000000788830723c */ /* 0x000ff00000041810 */
[----:B------:R-:W-:Y:S01]  /*da50*/  HMMA.16816.F32.BF16 R16, R156, R44, R108 ;  /* 0x0000002c9c10723c */ /* 0x000fe2000004186c */
[----:B------:R-:W-:Y:S07]  /*da60*/  LDSM.16.M88.4 R108, [R200] ;  /* 0x00000000c86c783b */ /* 0x000fee0000000200 */
[----:B------:R-:W-:Y:S01]  /*da70*/  HMMA.16816.F32.BF16 R60, R136, R90, R20 ;  /* 0x0000005a883c723c */ /* 0x000fe20000041814 */
[----:B------:R-:W3:Y:S04]  /*da80*/  LDSM.16.M88.4 R20, [R2+0x2800] ;  /* 0x002800000214783b */ /* 0x000ee80000000200 */
[----:B------:R-:W-:Y:S03]  /*da90*/  LDSM.16.M88.4 R88, [R206+0x4000] ;  /* 0x00400000ce58783b */ /* 0x000fe60000000200 */
[----:B------:R-:W-:Y:S01]  /*daa0*/  HMMA.16816.F32.BF16 R112, R156, R46, R112 ;  /* 0x0000002e9c70723c */ /* 0x000fe20000041870 */
[----:B------:R-:W3:Y:S07]  /*dab0*/  LDSM.16.M88.4 R44, [R2+0x3000] ;  /* 0x00300000022c783b */ /* 0x000eee0000000200 */
[----:B------:R-:W-:Y:S08]  /*dac0*/  HMMA.16816.F32.BF16 R4, R168, R30, R4 ;  /* 0x0000001ea804723c */ /* 0x000ff00000041804 */
[----:B-1----:R-:W-:Y:S08]  /*dad0*/  HMMA.16816.F32.BF16 R12, R176, R52, R12 ;  /* 0x00000034b00c723c */ /* 0x002ff0000004180c */
[----:B--2---:R-:W-:Y:S01]  /*dae0*/  HMMA.16816.F32.BF16 R120, R156, R58, R104 ;  /* 0x0000003a9c78723c */ /* 0x004fe20000041868 */
[----:B------:R-:W1:Y:S07]  /*daf0*/  LDSM.16.M88.4 R104, [R2+0x3800] ;  /* 0x003800000268783b */ /* 0x000e6e0000000200 */
[----:B----4-:R-:W-:Y:S08]  /*db00*/  HMMA.16816.F32.BF16 R16, R168, R40, R16 ;  /* 0x00000028a810723c */ /* 0x010ff00000041810 */
[C---:B---3--:R-:W-:Y:S08]  /*db10*/  HMMA.16816.F32.BF16 R116, R156.reuse, R8, R96 ;  /* 0x000000089c74723c */ /* 0x048ff00000041860 */
[----:B------:R-:W-:Y:S01]  /*db20*/  HMMA.16816.F32.BF16 R96, R156, R10, R60 ;  /* 0x0000000a9c60723c */ /* 0x000fe2000004183c */
[----:B------:R-:W2:Y:S07]  /*db30*/  LDSM.16.M88.4 R60, [R200+-0x800] ;  /* 0xfff80000c83c783b */ /* 0x000eae0000000200 */
[----:B------:R-:W-:Y:S01]  /*db40*/  HMMA.16816.F32.BF16 R4, R176, R54, R4 ;  /* 0x00000036b004723c */ /* 0x000fe20000041804 */
[----:B------:R-:W3:Y:S07]  /*db50*/  LDSM.16.M88.4 R52, [R200+-0x2000] ;  /* 0xffe00000c834783b */ /* 0x000eee0000000200 */
[C---:B------:R-:W-:Y:S08]  /*db60*/  HMMA.16816.F32.BF16 R100, R156.reuse, R36, R100 ;  /* 0x000000249c64723c */ /* 0x040ff00000041864 */
[----:B------:R-:W-:Y:S01]  /*db70*/  HMMA.16816.F32.BF16 R124, R156, R38, R84 ;  /* 0x000000269c7c723c */ /* 0x000fe20000041854 */
[----:B------:R-:W4:Y:S07]  /*db80*/  LDSM.16.M88.4 R36, [R200+-0x1000] ;  /* 0xfff00000c824783b */ /* 0x000f2e0000000200 */
[----:B------:R-:W-:Y:S08]  /*db90*/  HMMA.16816.F32.BF16 R12, R180, R80, R12 ;  /* 0x00000050b40c723c */ /* 0x000ff0000004180c */
[C---:B------:R-:W-:Y:S01]  /*dba0*/  HMMA.16816.F32.BF16 R84, R156.reuse, R20, R48 ;  /* 0x000000149c54723c */ /* 0x040fe20000041830 */
[----:B------:R-:W-:Y:S07]  /*dbb0*/  LDSM.16.M88.4 R48, [R200+-0x1800] ;  /* 0xffe80000c830783b */ /* 0x000fee0000000200 */
[C---:B------:R-:W-:Y:S08]  /*dbc0*/  HMMA.16816.F32.BF16 R28, R156.reuse, R22, R140 ;  /* 0x000000169c1c723c */ /* 0x040ff0000004188c */
[----:B------:R-:W-:Y:S08]  /*dbd0*/  HMMA.16816.F32.BF16 R24, R156, R44, R144 ;  /* 0x0000002c9c18723c */ /* 0x000ff00000041890 */
[----:B------:R-:W-:Y:S01]  /*dbe0*/  HMMA.16816.F32.BF16 R20, R168, R42, R112 ;  /* 0x0000002aa814723c */ /* 0x000fe20000041870 */
[----:B------:R-:W1:Y:S07]  /*dbf0*/  LDSM.16.M88.4 R40, [R201+0x4800] ;  /* 0x00480000c928783b */ /* 0x000e6e0000000200 */
[----:B------:R-:W-:Y:S08]  /*dc00*/  HMMA.16816.F32.BF16 R16, R176, R92, R16 ;  /* 0x0000005cb010723c */ /* 0x000ff00000041810 */
[----:B------:R-:W-:Y:S08]  /*dc10*/  HMMA.16816.F32.BF16 R128, R156, R56, R72 ;  /* 0x000000389c80723c */ /* 0x000ff00000041848 */
[----:B------:R-:W-:Y:S01]  /*dc20*/  HMMA.16816.F32.BF16 R8, R180, R82, R4 ;  /* 0x00000052b408723c */ /* 0x000fe20000041804 */
[----:B------:R-:W-:Y:S07]  /*dc30*/  LDSM.16.M88.4 R80, [R201+0x5000] ;  /* 0x00500000c950783b */ /* 0x000fee0000000200 */
[----:B------:R-:W-:Y:S08]  /*dc40*/  HMMA.16816.F32.BF16 R64, R156, R46, R64 ;  /* 0x0000002e9c40723c */ /* 0x000ff00000041840 */
[C---:B------:R-:W-:Y:S08]  /*dc50*/  HMMA.16816.F32.BF16 R72, R168.reuse, R76, R100 ;  /* 0x0000004ca848723c */ /* 0x040ff00000041864 */
[----:B------:R-:W-:Y:S01]  /*dc60*/  HMMA.16816.F32.BF16 R44, R168, R78, R124 ;  /* 0x0000004ea82c723c */ /* 0x000fe2000004187c */
[----:B------:R-:W4:Y:S07]  /*dc70*/  LDSM.16.M88.4 R76, [R2+0x4000] ;  /* 0x00400000024c783b */ /* 0x000f2e0000000200 */
[----:B-1----:R-:W-:Y:S08]  /*dc80*/  HMMA.16816.F32.BF16 R4, R188, R104, R12 ;  /* 0x00000068bc04723c */ /* 0x002ff0000004180c */
[----:B--2---:R-:W-:Y:S08]  /*dc90*/  HMMA.16816.F32.BF16 R112, R168, R60, R24 ;  /* 0x0000003ca870723c */ /* 0x004ff00000041818 */
[----:B------:R-:W-:Y:S08]  /*dca0*/  HMMA.16816.F32.BF16 R24, R176, R94, R20 ;  /* 0x0000005eb018723c */ /* 0x000ff00000041814 */
[----:B------:R-:W-:Y:S08]  /*dcb0*/  HMMA.16816.F32.BF16 R20, R180, R88, R16 ;  /* 0x00000058b414723c */ /* 0x000ff00000041810 */
[C---:B---3--:R-:W-:Y:S08]  /*dcc0*/  HMMA.16816.F32.BF16 R56, R168.reuse, R52, R128 ;  /* 0x00000034a838723c */ /* 0x048ff00000041880 */
[C---:B------:R-:W-:Y:S08]  /*dcd0*/  HMMA.16816.F32.BF16 R52, R168.reuse, R54, R120 ;  /* 0x00000036a834723c */ /* 0x040ff00000041878 */
[C---:B----4-:R-:W-:Y:S08]  /*dce0*/  HMMA.16816.F32.BF16 R84, R168.reuse, R36, R84 ;  /* 0x00000024a854723c */ /* 0x050ff00000041854 */
[----:B------:R-:W-:Y:S01]  /*dcf0*/  HMMA.16816.F32.BF16 R100, R168, R38, R28 ;  /* 0x00000026a864723c */ /* 0x000fe2000004181c */
[----:B------:R-:W1:Y:S04]  /*dd00*/  LDSM.16.M88.4 R36, [R206+0x4800] ;  /* 0x00480000ce24783b */ /* 0x000e680000000200 */
[----:B------:R-:W-:Y:S03]  /*dd10*/  LDSM.16.M88.4 R28, [R206+0x5000] ;  /* 0x00500000ce1c783b */ /* 0x000fe60000000200 */
[----:B------:R-:W-:Y:S08]  /*dd20*/  HMMA.16816.F32.BF16 R16, R188, R106, R8 ;  /* 0x0000006abc10723c */ /* 0x000ff00000041808 */
[----:B------:R-:W-:Y:S01]  /*dd30*/  HMMA.16816.F32.BF16 R92, R168, R62, R64 ;  /* 0x0000003ea85c723c */ /* 0x000fe20000041840 */
[----:B------:R-:W2:Y:S07]  /*dd40*/  LDSM.16.M88.4 R60, [R200+0x800] ;  /* 0x00080000c83c783b */ /* 0x000eae0000000200 */
[----:B------:R-:W-:Y:S08]  /*dd50*/  HMMA.16816.F32.BF16 R4, R192, R108, R4 ;  /* 0x0000006cc004723c */ /* 0x000ff00000041804 */
[----:B------:R-:W-:Y:S08]  /*dd60*/  HMMA.16816.F32.BF16 R12, R176, R40, R72 ;  /* 0x00000028b00c723c */ /* 0x000ff00000041848 */
[----:B------:R-:W-:Y:S08]  /*dd70*/  HMMA.16816.F32.BF16 R8, R188, R76, R20 ;  /* 0x0000004cbc08723c */ /* 0x000ff00000041814 */
[----:B------:R-:W-:Y:S01]  /*dd80*/  HMMA.16816.F32.BF16 R24, R180, R90, R24 ;  /* 0x0000005ab418723c */ /* 0x000fe20000041818 */
[----:B------:R-:W-:-:S07]  /*dd90*/  FMUL.FTZ R0, R4, c[0x0][0x320] ;  /* 0x0000c80004007a20 */ /* 0x000fce0000410000 */
[C---:B------:R-:W-:Y:S01]  /*dda0*/  HMMA.16816.F32.BF16 R64, R176.reuse, R80, R56 ;  /* 0x00000050b040723c */ /* 0x040fe20000041838 */
[----:B------:R-:W-:Y:S07]  /*ddb0*/  LDSM.16.M88.4 R56, [R201+0x6000] ;  /* 0x00600000c938783b */ /* 0x000fee0000000200 */
[----:B------:R-:W-:Y:S01]  /*ddc0*/  HMMA.16816.F32.BF16 R80, R176, R82, R52 ;  /* 0x00000052b050723c */ /* 0x000fe20000041834 */
[----:B------:R-:W-:Y:S07]  /*ddd0*/  LDSM.16.M88.4 R52, [R2+0x4800] ;  /* 0x004800000234783b */ /* 0x000fee0000000200 */
[----:B------:R-:W-:Y:S01]  /*dde0*/  HMMA.16816.F32.BF16 R16, R192, R110, R16 ;  /* 0x0000006ec010723c */ /* 0x000fe20000041810 */
[----:B------:R3:W4:Y:S07]  /*ddf0*/  MUFU.TANH R111, R0 ;  /* 0x00000000006f7308 */ /* 0x00072e0000002400 */
[C---:B------:R-:W-:Y:S08]  /*de00*/  HMMA.16816.F32.BF16 R116, R168.reuse, R48, R116 ;  /* 0x00000030a874723c */ /* 0x040ff00000041874 */
[----:B------:R-:W-:Y:S01]  /*de10*/  HMMA.16816.F32.BF16 R96, R168, R50, R96 ;  /* 0x00000032a860723c */ /* 0x000fe20000041860 */
[----:B---3--:R-:W-:-:S04]  /*de20*/  FMUL.FTZ R0, R5, c[0x0][0x320] ;  /* 0x0000c80005007a20 */ /* 0x008fc80000410000 */
[----:B------:R3:W2:Y:S03]  /*de30*/  MUFU.TANH R110, R0 ;  /* 0x00000000006e7308 */ /* 0x0006a60000002400 */
[----:B------:R-:W-:Y:S01]  /*de40*/  HMMA.16816.F32.BF16 R48, R176, R42, R44 ;  /* 0x0000002ab030723c */ /* 0x000fe2000004182c */
[----:B------:R-:W4:Y:S04]  /*de50*/  LDSM.16.M88.4 R44, [R201+0x5800] ;  /* 0x00580000c92c783b */ /* 0x000f280000000200 */
[----:B------:R-:W4:Y:S03]  /*de60*/  LDSM.16.M88.4 R40, [R200+0x1000] ;  /* 0x00100000c828783b */ /* 0x000f260000000200 */
[----:B-1----:R-:W-:Y:S01]  /*de70*/  HMMA.16816.F32.BF16 R12, R180, R36, R12 ;  /* 0x00000024b40c723c */ /* 0x002fe2000004180c */
[----:B---3--:R-:W-:-:S04]  /*de80*/  FMUL.FTZ R0, R6, c[0x0][0x320] ;  /* 0x0000c80006007a20 */ /* 0x008fc80000410000 */
[----:B------:R1:W3:Y:S11]  /*de90*/  MUFU.TANH R109, R0 ;  /* 0x00000000006d7308 */ /* 0x0002f60000002400 */
[----:B------:R-:W-:Y:S01]  /*dea0*/  HMMA.16816.F32.BF16 R20, R180, R38, R48 ;  /* 0x00000026b414723c */ /* 0x000fe20000041830 */
[----:B------:R-:W3:Y:S04]  /*deb0*/  LDSM.16.M88.4 R36, [R2+0x5000] ;  /* 0x005000000224783b */ /* 0x000ee80000000200 */
[----:B------:R-:W-:Y:S01]  /*dec0*/  LDSM.16.M88.4 R48, [R2+0x5800] ;  /* 0x005800000230783b */ /* 0x000fe20000000200 */
[----:B-1----:R-:W-:-:S02]  /*ded0*/  FMUL.FTZ R0, R7, c[0x0][0x320] ;  /* 0x0000c80007007a20 */ /* 0x002fc40000410000 */
[----:B--2---:R-:W-:Y:S02]  /*dee0*/  HMMA.16816.F32.BF16 R4, R192, R60, R8 ;  /* 0x0000003cc004723c */ /* 0x004fe40000041808 */
[----:B------:R1:W2:Y:S06]  /*def0*/  MUFU.TANH R108, R0 ;  /* 0x00000000006c7308 */ /* 0x0002ac0000002400 */
[----:B------:R-:W-:Y:S08]  /*df00*/  HMMA.16816.F32.BF16 R8, R188, R78, R24 ;  /* 0x0000004ebc08723c */ /* 0x000ff00000041818 */
[----:B----4-:R-:W-:Y:S01]  /*df10*/  HMMA.16816.F32.BF16 R76, R176, R44, R116 ;  /* 0x0000002cb04c723c */ /* 0x010fe20000041874 */
[----:B-1----:R-:W-:-:S04]  /*df20*/  FMUL.FTZ R0, R16, c[0x0][0x320] ;  /* 0x0000c80010007a20 */ /* 0x002fc80000410000 */
[----:B------:R1:W4:Y:S03]  /*df30*/  MUFU.TANH R107, R0 ;  /* 0x00000000006b7308 */ /* 0x0003260000002400 */
[----:B------:R-:W-:Y:S01]  /*df40*/  HMMA.16816.F32.BF16 R72, R176, R46, R96 ;  /* 0x0000002eb048723c */ /* 0x000fe20000041860 */
[----:B------:R-:W2:Y:S01]  /*df50*/  LDSM.16.M88.4 R44, [R206+0x5800] ;  /* 0x00580000ce2c783b */ /* 0x000ea20000000200 */
[----:B-1----:R-:W-:-:S04]  /*df60*/  FMUL.FTZ R0, R17, c[0x0][0x320] ;  /* 0x0000c80011007a20 */ /* 0x002fc80000410000 */
[----:B------:R1:W1:Y:S02]  /*df70*/  MUFU.TANH R106, R0 ;  /* 0x00000000006a7308 */ /* 0x0002640000002400 */
[----:B-1----:R-:W-:-:S06]  /*df80*/  FMUL.FTZ R0, R18, c[0x0][0x320] ;  /* 0x0000c80012007a20 */ /* 0x002fcc0000410000 */
[----:B------:R1:W1:Y:S02]  /*df90*/  MUFU.TANH R105, R0 ;  /* 0x0000000000697308 */ /* 0x0002640000002400 */
[----:B-1----:R-:W-:Y:S02]  /*dfa0*/  FMUL.FTZ R0, R19, c[0x0][0x320] ;  /* 0x0000c80013007a20 */ /* 0x002fe40000410000 */
[----:B------:R-:W-:Y:S04]  /*dfb0*/  HMMA.16816.F32.BF16 R16, R188, R52, R12 ;  /* 0x00000034bc10723c */ /* 0x000fe8000004180c */
[----:B------:R1:W1:Y:S04]  /*dfc0*/  MUFU.TANH R104, R0 ;  /* 0x0000000000687308 */ /* 0x0002680000002400 */
[----:B------:R-:W-:Y:S01]  /*dfd0*/  HMMA.16816.F32.BF16 R12, R192, R62, R8 ;  /* 0x0000003ec00c723c */ /* 0x000fe20000041808 */
[----:B------:R-:W2:Y:S07]  /*dfe0*/  LDSM.16.M88.4 R60, [R201+0x6800] ;  /* 0x00680000c93c783b */ /* 0x000eae0000000200 */
[----:B------:R-:W-:Y:S01]  /*dff0*/  HMMA.16816.F32.BF16 R8, R180, R28, R64 ;  /* 0x0000001cb408723c */ /* 0x000fe20000041840 */
[----:B-1----:R-:W-:-:S04]  /*e000*/  FMUL.FTZ R0, R4, c[0x0][0x320] ;  /* 0x0000c80004007a20 */ /* 0x002fc80000410000 */
[----:B------:R1:W1:Y:S03]  /*e010*/  MUFU.TANH R91, R0 ;  /* 0x00000000005b7308 */ /* 0x0002660000002400 */
[----:B------:R-:W-:Y:S08]  /*e020*/  HMMA.16816.F32.BF16 R24, R192, R40, R16 ;  /* 0x00000028c018723c */ /* 0x000ff00000041810 */
[----:B------:R-:W-:Y:S01]  /*e030*/  HMMA.16816.F32.BF16 R64, R176, R56, R84 ;  /* 0x00000038b040723c */ /* 0x000fe20000041854 */
[----:B-1----:R-:W-:-:S07]  /*e040*/  FMUL.FTZ R0, R5, c[0x0][0x320] ;  /* 0x0000c80005007a20 */ /* 0x002fce0000410000 */
[----:B---3--:R-:W-:Y:S01]  /*e050*/  HMMA.16816.F32.BF16 R16, R188, R36, R8 ;  /* 0x00000024bc10723c */ /* 0x008fe20000041808 */
[----:B------:R1:W3:Y:S02]  /*e060*/  MUFU.TANH R90, R0 ;  /* 0x00000000005a7308 */ /* 0x0002e40000002400 */
[----:B-1----:R-:W-:-:S06]  /*e070*/  FMUL.FTZ R0, R6, c[0x0][0x320] ;  /* 0x0000c80006007a20 */ /* 0x002fcc0000410000 */
[----:B------:R1:W1:Y:S02]  /*e080*/  MUFU.TANH R34, R0 ;  /* 0x0000000000227308 */ /* 0x0002640000002400 */
[----:B-1----:R-:W-:Y:S02]  /*e090*/  FMUL.FTZ R0, R7, c[0x0][0x320] ;  /* 0x0000c80007007a20 */ /* 0x002fe40000410000 */
[----:B------:R-:W-:Y:S01]  /*e0a0*/  HMMA.16816.F32.BF16 R4, R188, R54, R20 ;  /* 0x00000036bc04723c */ /* 0x000fe20000041814 */
[----:B------:R-:W1:Y:S03]  /*e0b0*/  LDSM.16.M88.4 R52, [R200+0x1800] ;  /* 0x00180000c834783b */ /* 0x000e660000000200 */
[----:B------:R2:W1:Y:S04]  /*e0c0*/  MUFU.TANH R35, R0 ;  /* 0x0000000000237308 */ /* 0x0004680000002400 */
[----:B------:R-:W-:Y:S01]  /*e0d0*/  HMMA.16816.F32.BF16 R20, R180, R30, R80 ;  /* 0x0000001eb414723c */ /* 0x000fe20000041850 */
[----:B------:R-:W1:Y:S01]  /*e0e0*/  LDSM.16.M88.4 R28, [R206+0x6000] ;  /* 0x00600000ce1c783b */ /* 0x000e620000000200 */
[----:B--2---:R-:W-:-:S04]  /*e0f0*/  FMUL.FTZ R0, R12, c[0x0][0x320] ;  /* 0x0000c8000c007a20 */ /* 0x004fc80000410000 */
[----:B------:R2:W1:Y:S10]  /*e100*/  MUFU.TANH R89, R0 ;  /* 0x0000000000597308 */ /* 0x0004740000002400 */
[----:B------:R-:W-:Y:S01]  /*e110*/  HMMA.16816.F32.BF16 R4, R192, R42, R4 ;  /* 0x0000002ac004723c */ /* 0x000fe20000041804 */
[----:B------:R-:W1:Y:S07]  /*e120*/  LDSM.16.M88.4 R40, [R200+0x2000] ;  /* 0x00200000c828783b */ /* 0x000e6e0000000200 */
[----:B------:R-:W-:Y:S01]  /*e130*/  HMMA.16816.F32.BF16 R8, R188, R38, R20 ;  /* 0x00000026bc08723c */ /* 0x000fe20000041814 */
[----:B--2---:R-:W-:-:S07]  /*e140*/  FMUL.FTZ R0, R13, c[0x0][0x320] ;  /* 0x0000c8000d007a20 */ /* 0x004fce0000410000 */
[----:B------:R-:W-:Y:S01]  /*e150*/  HMMA.16816.F32.BF16 R20, R180, R46, R72 ;  /* 0x0000002eb414723c */ /* 0x000fe20000041848 */
[----:B------:R2:W1:Y:S07]  /*e160*/  MUFU.TANH R88, R0 ;  /* 0x0000000000587308 */ /* 0x00046e0000002400 */
[C---:B------:R-:W-:Y:S08]  /*e170*/  HMMA.16816.F32.BF16 R36, R176.reuse, R58, R100 ;  /* 0x0000003ab024723c */ /* 0x040ff00000041864 */
[----:B------:R-:W-:Y:S01]  /*e180*/  HMMA.16816.F32.BF16 R56, R176, R60, R112 ;  /* 0x0000003cb038723c */ /* 0x000fe20000041870 */
[----:B--2---:R-:W-:-:S04]  /*e190*/  FMUL.FTZ R0, R14, c[0x0][0x320] ;  /* 0x0000c8000e007a20 */ /* 0x004fc80000410000 */
[----:B------:R2:W1:Y:S02]  /*e1a0*/  MUFU.TANH R84, R0 ;  /* 0x0000000000547308 */ /* 0x0004640000002400 */
[----:B--2---:R-:W-:Y:S02]  /*e1b0*/  FMUL.FTZ R0, R15, c[0x0][0x320] ;  /* 0x0000c8000f007a20 */ /* 0x004fe40000410000 */
[----:B------:R-:W-:Y:S01]  /*e1c0*/  HMMA.16816.F32.BF16 R12, R180, R44, R76 ;  /* 0x0000002cb40c723c */ /* 0x000fe2000004184c */
[----:B------:R-:W-:Y:S03]  /*e1d0*/  LDSM.16.M88.4 R44, [R200+0x2800] ;  /* 0x00280000c82c783b */ /* 0x000fe60000000200 */
        /* <DEDUP_REMOVED lines=8> */
[----:B-1----:R-:W-:Y:S04]  /*e260*/  HMMA.16816.F32.BF16 R24, R192, R52, R16 ;  /* 0x00000034c018723c */ /* 0x002fe80000041810 */
[----:B------:R1:W2:Y:S04]  /*e270*/  MUFU.TANH R71, R0 ;  /* 0x0000000000477308 */ /* 0x0002a80000002400 */
[----:B------:R-:W-:Y:S08]  /*e280*/  HMMA.16816.F32.BF16 R16, R188, R48, R12 ;  /* 0x00000030bc10723c */ /* 0x000ff0000004180c */
[----:B------:R-:W-:Y:S01]  /*e290*/  HMMA.16816.F32.BF16 R12, R180, R28, R64 ;  /* 0x0000001cb40c723c */ /* 0x000fe20000041840 */
[----:B-1----:R-:W-:-:S04]  /*e2a0*/  FMUL.FTZ R0, R4, c[0x0][0x320] ;  /* 0x0000c80004007a20 */ /* 0x002fc80000410000 */
[----:B------:R1:W1:Y:S02]  /*e2b0*/  MUFU.TANH R79, R0 ;  /* 0x00000000004f7308 */ /* 0x0002640000002400 */
[----:B-1----:R-:W-:-:S06]  /*e2c0*/  FMUL.FTZ R0, R5, c[0x0][0x320] ;  /* 0x0000c80005007a20 */ /* 0x002fcc0000410000 */
[----:B------:R1:W1:Y:S02]  /*e2d0*/  MUFU.TANH R78, R0 ;  /* 0x00000000004e7308 */ /* 0x0002640000002400 */
[----:B-1----:R-:W-:-:S06]  /*e2e0*/  FMUL.FTZ R0, R6, c[0x0][0x320] ;  /* 0x0000c80006007a20 */ /* 0x002fcc0000410000 */
[----:B------:R1:W1:Y:S02]  /*e2f0*/  MUFU.TANH R77, R0 ;  /* 0x00000000004d7308 */ /* 0x0002640000002400 */
[----:B-1----:R-:W-:Y:S02]  /*e300*/  FMUL.FTZ R0, R7, c[0x0][0x320] ;  /* 0x0000c80007007a20 */ /* 0x002fe40000410000 */
[----:B------:R-:W-:Y:S01]  /*e310*/  HMMA.16816.F32.BF16 R4, R192, R54, R8 ;  /* 0x00000036c004723c */ /* 0x000fe20000041808 */
[----:B------:R-:W1:Y:S03]  /*e320*/  LDSM.16.M88.4 R52, [R2+0x6000] ;  /* 0x006000000234783b */ /* 0x000e660000000200 */
[----:B------:R2:W1:Y:S04]  /*e330*/  MUFU.TANH R75, R0 ;  /* 0x00000000004b7308 */ /* 0x0004680000002400 */
[----:B------:R-:W-:Y:S01]  /*e340*/  HMMA.16816.F32.BF16 R8, R188, R50, R20 ;  /* 0x00000032bc08723c */ /* 0x000fe20000041814 */
[----:B------:R-:W3:Y:S07]  /*e350*/  LDSM.16.M88.4 R48, [R206+0x6800] ;  /* 0x00680000ce30783b */ /* 0x000eee0000000200 */
[----:B------:R-:W-:Y:S01]  /*e360*/  HMMA.16816.F32.BF16 R20, R192, R40, R16 ;  /* 0x00000028c014723c */ /* 0x000fe20000041810 */
[----:B--2---:R-:W-:-:S04]  /*e370*/  FMUL.FTZ R0, R24, c[0x0][0x320] ;  /* 0x0000c80018007a20 */ /* 0x004fc80000410000 */
[----:B------:R2:W1:Y:S11]  /*e380*/  MUFU.TANH R74, R0 ;  /* 0x00000000004a7308 */ /* 0x0004760000002400 */
[----:B------:R-:W-:Y:S01]  /*e390*/  HMMA.16816.F32.BF16 R8, R192, R42, R8 ;  /* 0x0000002ac008723c */ /* 0x000fe20000041808 */
[----:B--2---:R-:W-:-:S07]  /*e3a0*/  FMUL.FTZ R0, R25, c[0x0][0x320] ;  /* 0x0000c80019007a20 */ /* 0x004fce0000410000 */
[----:B-1----:R-:W-:Y:S01]  /*e3b0*/  HMMA.16816.F32.BF16 R16, R188, R52, R12 ;  /* 0x00000034bc10723c */ /* 0x002fe2000004180c */
[----:B------:R1:W2:Y:S07]  /*e3c0*/  MUFU.TANH R76, R0 ;  /* 0x00000000004c7308 */ /* 0x0002ae0000002400 */
[----:B---3--:R-:W-:Y:S01]  /*e3d0*/  HMMA.16816.F32.BF16 R12, R180, R48, R56 ;  /* 0x00000030b40c723c */ /* 0x008fe20000041838 */
[----:B-1----:R-:W-:-:S04]  /*e3e0*/  FMUL.FTZ R0, R26, c[0x0][0x320] ;  /* 0x0000c8001a007a20 */ /* 0x002fc80000410000 */
[----:B------:R1:W3:Y:S02]  /*e3f0*/  MUFU.TANH R73, R0 ;  /* 0x0000000000497308 */ /* 0x0002e40000002400 */
[----:B-1----:R-:W-:Y:S02]  /*e400*/  FMUL.FTZ R0, R27, c[0x0][0x320] ;  /* 0x0000c8001b007a20 */ /* 0x002fe40000410000 */
[----:B------:R-:W-:Y:S01]  /*e410*/  HMMA.16816.F32.BF16 R24, R180, R30, R36 ;  /* 0x0000001eb418723c */ /* 0x000fe20000041824 */
[----:B------:R-:W1:Y:S03]  /*e420*/  LDSM.16.M88.4 R36, [R2+0x6800] ;  /* 0x006800000224783b */ /* 0x000e660000000200 */
[----:B------:R2:W1:Y:S01]  /*e430*/  MUFU.TANH R72, R0 ;  /* 0x0000000000487308 */ /* 0x0004620000002400 */
[----:B------:R-:W3:Y:S01]  /*e440*/  LDSM.16.M88.4 R28, [R200+0x3000] ;  /* 0x00300000c81c783b */ /* 0x000ee20000000200 */
[----:B------:R-:W-:-:S04]  /*e450*/  DEPBAR.LE SB0, 0x0 ;  /* 0x000080000000791a */ /* 0x000fc80000000000 */
[----:B--2---:R-:W-:-:S04]  /*e460*/  FMUL.FTZ R0, R4, c[0x0][0x320] ;  /* 0x0000c80004007a20 */ /* 0x004fc80000410000 */
[----:B------:R2:W1:Y:S10]  /*e470*/  MUFU.TANH R70, R0 ;  /* 0x0000000000467308 */ /* 0x0004740000002400 */
[----:B------:R-:W-:Y:S01]  /*e480*/  HMMA.16816.F32.BF16 R24, R188, R54, R24 ;  /* 0x00000036bc18723c */ /* 0x000fe20000041818 */
[----:B--2---:R-:W-:-:S07]  /*e490*/  FMUL.FTZ R0, R5, c[0x0][0x320] ;  /* 0x0000c80005007a20 */ /* 0x004fce0000410000 */
[----:B-1----:R-:W-:Y:S01]  /*e4a0*/  HMMA.16816.F32.BF16 R12, R188, R36, R12 ;  /* 0x00000024bc0c723c */ /* 0x002fe2000004180c */
[----:B------:R1:W2:Y:S02]  /*e4b0*/  MUFU.TANH R69, R0 ;  /* 0x0000000000457308 */ /* 0x0002a40000002400 */
[----:B-1----:R-:W-:-:S06]  /*e4c0*/  FMUL.FTZ R0, R6, c[0x0][0x320] ;  /* 0x0000c80006007a20 */ /* 0x002fcc0000410000 */
[----:B------:R1:W1:Y:S02]  /*e4d0*/  MUFU.TANH R61, R0 ;  /* 0x00000000003d7308 */ /* 0x0002640000002400 */
[----:B-1----:R-:W-:Y:S02]  /*e4e0*/  FMUL.FTZ R0, R7, c[0x0][0x320] ;  /* 0x0000c80007007a20 */ /* 0x002fe40000410000 */
[----:B------:R-:W-:Y:S04]  /*e4f0*/  HMMA.16816.F32.BF16 R4, R176, R62, R92 ;  /* 0x0000003eb004723c */ /* 0x000fe8000004185c */
[----:B------:R1:W1:Y:S02]  /*e500*/  MUFU.TANH R60, R0 ;  /* 0x00000000003c7308 */ /* 0x0002640000002400 */
[----:B-1----:R-:W-:-:S06]  /*e510*/  FMUL.FTZ R0, R20, c[0x0][0x320] ;  /* 0x0000c80014007a20 */ /* 0x002fcc0000410000 */
[----:B------:R1:W1:Y:S11]  /*e520*/  MUFU.TANH R53, R0 ;  /* 0x0000000000357308 */ /* 0x0002760000002400 */
[----:B------:R-:W-:Y:S01]  /*e530*/  @!UPT UIADD3 URZ, URZ, URZ, URZ ;  /* 0x0000003f3f3ff290 */ /* 0x000fe2000fffe03f */
[----:B------:R-:W-:Y:S01]  /*e540*/  HMMA.16816.F32.BF16 R4, R180, R50, R4 ;  /* 0x00000032b404723c */ /* 0x000fe20000041804 */
[----:B-1----:R-:W-:-:S04]  /*e550*/  FMUL.FTZ R0, R21, c[0x0][0x320] ;  /* 0x0000c80015007a20 */ /* 0x002fc80000410000 */
[----:B------:R1:W1:Y:S11]  /*e560*/  MUFU.TANH R52, R0 ;  /* 0x0000000000347308 */ /* 0x0002760000002400 */
[----:B------:R-:W-:Y:S08]  /*e570*/  @!UPT UIADD3 URZ, URZ, URZ, URZ ;  /* 0x0000003f3f3ff290 */ /* 0x000ff0000fffe03f */
[----:B------:R-:W-:Y:S01]  /*e580*/  HMMA.16816.F32.BF16 R4, R188, R38, R4 ;  /* 0x00000026bc04723c */ /* 0x000fe20000041804 */
[----:B-1----:R-:W-:-:S04]  /*e590*/  FMUL.FTZ R0, R22, c[0x0][0x320] ;  /* 0x0000c80016007a20 */ /* 0x002fc80000410000 */
[----:B------:R1:W1:Y:S11]  /*e5a0*/  MUFU.TANH R49, R0 ;  /* 0x0000000000317308 */ /* 0x0002760000002400 */
[----:B------:R-:W-:Y:S08]  /*e5b0*/  @!UPT UIADD3 URZ, URZ, URZ, URZ ;  /* 0x0000003f3f3ff290 */ /* 0x000ff0000fffe03f */
[----:B---3--:R-:W-:Y:S01]  /*e5c0*/  HMMA.16816.F32.BF16 R4, R192, R30, R4 ;  /* 0x0000001ec004723c */ /* 0x008fe20000041804 */
[----:B-1----:R-:W-:-:S07]  /*e5d0*/  FMUL.FTZ R0, R23, c[0x0][0x320] ;  /* 0x0000c80017007a20 */ /* 0x002fce0000410000 */
[C---:B------:R-:W-:Y:S01]  /*e5e0*/  HMMA.16816.F32.BF16 R20, R192.reuse, R44, R16 ;  /* 0x0000002cc014723c */ /* 0x040fe20000041810 */
[----:B------:R1:W3:Y:S07]  /*e5f0*/  MUFU.TANH R48, R0 ;  /* 0x0000000000307308 */ /* 0x0002ee0000002400 */
        /* <DEDUP_REMOVED lines=42> */
[----:B------:R-:W-:Y:S06]  /*e8a0*/  BAR.SYNC.DEFER_BLOCKING 0x0 ;  /* 0x0000000000007b1d */ /* 0x000fec0000010000 */
[----:B------:R-:W-:Y:S05]  /*e8b0*/  @!P0 BRA `(.L_x_332) ;  /* 0x0000034000008947 */ /* 0x000fea0003800000 */
[----:B-1234-:R-:W-:Y:S02]  /*e8c0*/  IADD3 R0, R241, -0x2, RZ ;  /* 0xfffffffef1007810 */ /* 0x01efe40007ffe0ff */
[----:B------:R-:W-:Y:S02]  /*e8d0*/  ISETP.GE.AND P3, PT, R228, 0x1, PT ;  /* 0x00000001e400780c */ /* 0x000fe40003f66270 */
[----:B------:R-:W-:-:S02]  /*e8e0*/  SHF.R.S32.HI R2, RZ, 0x1f, R0 ;  /* 0x0000001fff027819 */ /* 0x000fc40000011400 */
[C---:B------:R-:W-:Y:S02]  /*e8f0*/  ISETP.GE.AND P2, PT, R228.reuse, 0x21, PT ;  /* 0x00000021e400780c */ /* 0x040fe40003f46270 */
[----:B------:R-:W-:Y:S01]  /*e900*/  ISETP.GE.AND P1, PT, R228, 0x41, PT ;  /* 0x00000041e400780c */ /* 0x000fe20003f26270 */
[----:B------:R-:W-:Y:S02]  /*e910*/  IMAD R4, R2, c[0x0][0x1e0], RZ ;  /* 0x0000780002047a24 */ /* 0x000fe400078e02ff */
[----:B------:R-:W-:-:S04]  /*e920*/  IMAD.WIDE.U32 R2, R0, c[0x0][0x1e0], RZ ;  /* 0x0000780000027a25 */ /* 0x000fc800078e00ff */
        /* <DEDUP_REMOVED lines=12> */
[----:B------:R-:W-:Y:S02]  /*e9f0*/  @P3 LEA.HI.X R9, R0, c[0x0][0x1cc], R4, 0x1, P0 ;  /* 0x0000730000093a11 */ /* 0x000fe400000f0c04 */
[----:B------:R-:W-:Y:S01]  /*ea00*/  @P2 IADD3 R0, P4, R5, R152, RZ ;  /* 0x0000009805002210 */ /* 0x000fe20007f9e0ff */
[----:B------:R-:W-:Y:S01]  /*ea10*/  @P1 IMAD.MOV.U32 R5, RZ, RZ, c[0x0][0x1e0] ;  /* 0x00007800ff051624 */ /* 0x000fe200078e00ff */
        /* <DEDUP_REMOVED lines=30> */
.L_x_332:
[----:B--234-:R-:W-:Y:S05]  /*ec00*/  BSYNC B0 ;  /* 0x0000000000007941 */ /* 0x01cfea0003800000 */
.L_x_331:
[----:B-1----:R-:W-:Y:S01]  /*ec10*/  LEA.HI R0, R216, R250, RZ, 0x5 ;  /* 0x000000fad8007211 */ /* 0x002fe200078f28ff */
[----:B------:R-:W0:Y:S03]  /*ec20*/  LDGDEPBAR ;  /* 0x00000000000079af */ /* 0x000e260000000000 */
[----:B------:R-:W-:-:S05]  /*ec30*/  LOP3.LUT R0, R0, 0xffffffe0, RZ, 0xc0, !PT ;  /* 0xffffffe000007812 */ /* 0x000fca00078ec0ff */
[----:B------:R-:W-:-:S05]  /*ec40*/  IMAD.IADD R0, R250, 0x1, -R0 ;  /* 0x00000001fa007824 */ /* 0x000fca00078e0a00 */
[----:B------:R-:W-:-:S04]  /*ec50*/  SHF.R.S32.HI R2, RZ, 0x1f, R0 ;  /* 0x0000001fff027819 */ /* 0x000fc80000011400 */
[----:B------:R-:W-:-:S04]  /*ec60*/  LEA.HI R2, R2, R0, RZ, 0x2 ;  /* 0x0000000002027211 */ /* 0x000fc800078f10ff */
[----:B------:R-:W-:-:S05]  /*ec70*/  LOP3.LUT R2, R2, 0x7ffffffc, RZ, 0xc0, !PT ;  /* 0x7ffffffc02027812 */ /* 0x000fca00078ec0ff */
[----:B------:R-:W-:-:S04]  /*ec80*/  IMAD.IADD R0, R0, 0x1, -R2 ;  /* 0x0000000100007824 */ /* 0x000fc800078e0a02 */
[----:B------:R-:W-:-:S04]  /*ec90*/  IMAD.SHL.U32 R0, R0, 0x2, RZ ;  /* 0x0000000200007824 */ /* 0x000fc800078e00ff */
[----:B------:R-:W-:-:S05]  /*eca0*/  IMAD.IADD R0, R149, 0x1, -R0 ;  /* 0x0000000195007824 */ /* 0x000fca00078e0a00 */
        /* <DEDUP_REMOVED lines=14> */
[----:B------:R-:W-:Y:S02]  /*ed90*/  FSEL R20, R105, -INF , P2 ;  /* 0xff80000069147808 */ /* 0x000fe40001000000 */
[----:B------:R-:W-:Y:S02]  /*eda0*/  ISETP.GT.AND P2, PT, R0, 0x18, PT ;  /* 0x000000180000780c */ /* 0x000fe40003f44270 */
[----:B------:R-:W-:Y:S02]  /*edb0*/  FSEL R25, R90, -INF , P6 ;  /* 0xff8000005a197808 */ /* 0x000fe40003000000 */
[----:B------:R-:W-:-:S02]  /*edc0*/  FMNMX.FTZ R2, R24, R2, !PT ;  /* 0x0000000218027209 */ /* 0x000fc40007810000 */
[----:B------:R-:W-:Y:S02]  /*edd0*/  FSEL R10, R109, -INF , P1 ;  /* 0xff8000006d0a7808 */ /* 0x000fe40000800000 */
[----:B------:R-:W-:Y:S02]  /*ede0*/  ISETP.GT.AND P5, PT, R0, 0x19, PT ;  /* 0x000000190000780c */ /* 0x000fe40003fa4270 */
[----:B------:R-:W-:Y:S02]  /*edf0*/  FSEL R11, R108, -INF , P0 ;  /* 0xff8000006c0b7808 */ /* 0x000fe40000000000 */
[----:B------:R-:W-:Y:S02]  /*ee00*/  FSEL R26, R89, -INF , P2 ;  /* 0xff800000591a7808 */ /* 0x000fe40001000000 */
        /* <DEDUP_REMOVED lines=10> */
[----:B------:R-:W-:Y:S02]  /*eeb0*/  FSEL R97, R71, -INF , P0 ;  /* 0xff80000047617808 */ /* 0x000fe40000000000 */
        /* <DEDUP_REMOVED lines=11> */
[----:B------:R-:W-:Y:S02]  /*ef70*/  FSEL R64, R84, -INF , P2 ;  /* 0xff80000054407808 */ /* 0x000fe40001000000 */
[----:B------:R-:W-:Y:S02]  /*ef80*/  FSEL R96, R78, -INF , P4 ;  /* 0xff8000004e607808 */ /* 0x000fe40002000000 */
[----:B------:R-:W-:Y:S02]  /*ef90*/  ISETP.GT.AND P5, PT, R0, 0x30, PT ;  /* 0x000000300000780c */ /* 0x000fe40003fa4270 */
        /* <DEDUP_REMOVED lines=8> */
[----:B------:R-:W-:Y:S02]  /*f020*/  FSEL R131, R76, -INF , P3 ;  /* 0xff8000004c837808 */ /* 0x000fe40001800000 */
[----:B------:R-:W-:Y:S02]  /*f030*/  FSEL R98, R80, -INF , P1 ;  /* 0xff80000050627808 */ /* 0x000fe40000800000 */
[----:B------:R-:W-:Y:S02]  /*f040*/  ISETP.GT.AND P3, PT, R0, 0x38, PT ;  /* 0x000000380000780c */ /* 0x000fe40003f64270 */
        /* <DEDUP_REMOVED lines=22> */
[----:B------:R-:W-:Y:S02]  /*f1b0*/  FMNMX.FTZ R3, R149, R3, !PT ;  /* 0x0000000395037209 */ /* 0x000fe40007810000 */
[----:B------:R-:W-:Y:S02]  /*f1c0*/  FMNMX.FTZ R2, R154, R2, !PT ;  /* 0x000000029a027209 */ /* 0x000fe40007810000 */
[----:B------:R-:W-:Y:S02]  /*f1d0*/  FSEL R162, R43, -INF , P0 ;  /* 0xff8000002ba27808 */ /* 0x000fe40000000000 */
[----:B------:R-:W-:-:S02]  /*f1e0*/  FSEL R152, R61, -INF , P3 ;  /* 0xff8000003d987808 */ /* 0x000fc40001800000 */
[----:B------:R-:W-:Y:S02]  /*f1f0*/  FSEL R160, R44, -INF , P5 ;  /* 0xff8000002ca07808 */ /* 0x000fe40002800000 */
[----:B------:R-:W-:Y:S02]  /*f200*/  FMNMX.FTZ R3, R150, R3, !PT ;  /* 0x0000000396037209 */ /* 0x000fe40007810000 */
[----:B------:R-:W-:Y:S02]  /*f210*/  FMNMX.FTZ R2, R155, R2, !PT ;  /* 0x000000029b027209 */ /* 0x000fe40007810000 */
[----:B------:R-:W-:Y:S02]  /*f220*/  ISETP.GT.AND P0, PT, R0, 0x50, PT ;  /* 0x000000500000780c */ /* 0x000fe40003f04270 */
[----:B------:R-:W-:Y:S02]  /*f230*/  FSEL R163, R48, -INF , P1 ;  /* 0xff80000030a37808 */ /* 0x000fe40000800000 */
[----:B------:R-:W-:-:S02]  /*f240*/  FSEL R151, R60, -INF , P6 ;  /* 0xff8000003c977808 */ /* 0x000fc40003000000 */
[----:B------:R-:W-:Y:S02]  /*f250*/  FSEL R166, R40, -INF , P0 ;  /* 0xff80000028a67808 */ /* 0x000fe40000000000 */
[----:B------:R-:W-:Y:S02]  /*f260*/  ISETP.GT.AND P1, PT, R0, 0x51, PT ;  /* 0x000000510000780c */ /* 0x000fe40003f24270 */
        /* <DEDUP_REMOVED lines=9> */
[----:B------:R-:W-:-:S02]  /*f300*/  FMNMX.FTZ R3, R161, R3, !PT ;  /* 0x00000003a1037209 */ /* 0x000fc40007810000 */
[----:B------:R-:W-:Y:S02]  /*f310*/  FMNMX.FTZ R2, R172, R2, !PT ;  /* 0x00000002ac027209 */ /* 0x000fe40007810000 */
[----:B------:R-:W-:Y:S02]  /*f320*/  ISETP.GT.AND P3, PT, R0, 0x60, PT ;  /* 0x000000600000780c */ /* 0x000fe40003f64270 */
        /* <DEDUP_REMOVED lines=9> */
[C---:B------:R-:W-:Y:S01]  /*f3c0*/  ISETP.GT.AND P1, PT, R0.reuse, 0x68, PT ;  /* 0x000000680000780c */ /* 0x040fe20003f24270 */
[----:B------:R-:W-:Y:S01]  /*f3d0*/  LDSM.16.MT88.4 R40, [R203+0x3800] ;  /* 0x00380000cb28783b */ /* 0x000fe20000004200 */
        /* <DEDUP_REMOVED lines=22> */
[----:B------:R-:W-:-:S02]  /*f540*/  FMNMX.FTZ R2, R218, R2, !PT ;  /* 0x00000002da027209 */ /* 0x000fc40007810000 */
[----:B------:R-:W-:Y:S02]  /*f550*/  FSEL R219, R17, -INF , P1 ;  /* 0xff80000011db7808 */ /* 0x000fe40000800000 */
[----:B------:R-:W-:Y:S01]  /*f560*/  FMNMX.FTZ R2, R220, R2, !PT ;  /* 0x00000002dc027209 */ /* 0x000fe20007810000 */
[----:B------:R-:W-:Y:S01]  /*f570*/  LDSM.16.MT88.4 R16, [R202] ;  /* 0x00000000ca10783b */ /* 0x000fe20000004200 */
        /* <DEDUP_REMOVED lines=41> */
[C---:B------:R-:W-:Y:S08]  /*f810*/  HMMA.16816.F32.BF16 R80, R4.reuse, R16, RZ ;  /* 0x000000100450723c */ /* 0x040ff000000418ff */
[----:B------:R-:W-:Y:S01]  /*f820*/  HMMA.16816.F32.BF16 R76, R4, R18, RZ ;  /* 0x00000012044c723c */ /* 0x000fe200000418ff */
[----:B------:R-:W4:Y:S01]  /*f830*/  LDSM.16.MT88.4 R16, [R202+0x3800] ;  /* 0x00380000ca10783b */ /* 0x000f220000004200 */
[----:B---3--:R-:W-:-:S06]  /*f840*/  FFMA.FTZ R3, R25, c[0x0][0x2d0], -R2 ;  /* 0x0000b40019037a23 */ /* 0x008fcc0000010802 */
[C---:B-1----:R-:W-:Y:S01]  /*f850*/  HMMA.16816.F32.BF16 R56, R4.reuse, R8, RZ ;  /* 0x000000080438723c */ /* 0x042fe200000418ff */
[----:B------:R1:W3:Y:S07]  /*f860*/  MUFU.EX2 R232, R3 ;  /* 0x0000000300e87308 */ /* 0x0002ee0000000800 */
[C---:B------:R-:W-:Y:S01]  /*f870*/  HMMA.16816.F32.BF16 R48, R4.reuse, R10, RZ ;  /* 0x0000000a0430723c */ /* 0x040fe200000418ff */
[----:B------:R-:W5:Y:S07]  /*f880*/  LDSM.16.MT88.4 R8, [R204+0x3800] ;  /* 0x00380000cc08783b */ /* 0x000f6e0000004200 */
[----:B------:R-:W-:Y:S01]  /*f890*/  HMMA.16816.F32.BF16 R72, R4, R12, RZ ;  /* 0x0000000c0448723c */ /* 0x000fe200000418ff */
[----:B-1----:R-:W-:-:S04]  /*f8a0*/  FFMA.FTZ R3, R26, c[0x0][0x2d0], -R2 ;  /* 0x0000b4001a037a23 */ /* 0x002fc80000010802 */
[----:B------:R1:W-:Y:S03]  /*f8b0*/  MUFU.EX2 R226, R3 ;  /* 0x0000000300e27308 */ /* 0x0003e60000000800 */
[C---:B------:R-:W-:Y:S01]  /*f8c0*/  HMMA.16816.F32.BF16 R60, R4.reuse, R14, RZ ;  /* 0x0000000e043c723c */ /* 0x040fe200000418ff */
[----:B------:R-:W-:Y:S07]  /*f8d0*/  LDSM.16.MT88.4 R12, [R205+0x800] ;  /* 0x00080000cd0c783b */ /* 0x000fee0000004200 */
[----:B--2---:R-:W-:Y:S01]  /*f8e0*/  HMMA.16816.F32.BF16 R52, R4, R20, RZ ;  /* 0x000000140434723c */ /* 0x004fe200000418ff */
[----:B-1----:R-:W-:-:S02]  /*f8f0*/  FFMA.FTZ R3, R27, c[0x0][0x2d0], -R2 ;  /* 0x0000b4001b037a23 */ /* 0x002fc40000010802 */
[----:B------:R-:W1:Y:S05]  /*f900*/  LDSM.16.MT88.4 R24, [R203+0x800] ;  /* 0x00080000cb18783b */ /* 0x000e6a0000004200 */
[C---:B----4-:R-:W-:Y:S01]  /*f910*/  HMMA.16816.F32.BF16 R84, R4.reuse, R16, RZ ;  /* 0x000000100454723c */ /* 0x050fe200000418ff */
[----:B------:R2:W4:Y:S07]  /*f920*/  MUFU.EX2 R235, R3 ;  /* 0x0000000300eb7308 */ /* 0x00052e0000000800 */
[C---:B------:R-:W-:Y:S01]  /*f930*/  HMMA.16816.F32.BF16 R88, R4.reuse, R18, RZ ;  /* 0x000000120458723c */ /* 0x040fe200000418ff */
[----:B------:R-:W1:Y:S07]  /*f940*/  LDSM.16.MT88.4 R16, [R204+0x800] ;  /* 0x00080000cc10783b */ /* 0x000e6e0000004200 */
[C---:B------:R-:W-:Y:S01]  /*f950*/  HMMA.16816.F32.BF16 R44, R4.reuse, R22, RZ ;  /* 0x00000016042c723c */ /* 0x040fe200000418ff */
[--C-:B--2---:R-:W-:Y:S01]  /*f960*/  FFMA.FTZ R3, R34, c[0x0][0x2d0], -R0.reuse ;  /* 0x0000b40022037a23 */ /* 0x104fe20000010800 */
[----:B------:R-:W2:Y:S03]  /*f970*/  LDSM.16.MT88.4 R20, [R202+0x4000] ;  /* 0x00400000ca14783b */ /* 0x000ea60000004200 */
[----:B------:R3:W-:Y:S03]  /*f980*/  MUFU.EX2 R224, R3 ;  /* 0x0000000300e07308 */ /* 0x0007e60000000800 */
[C---:B------:R-:W-:Y:S08]  /*f990*/  HMMA.16816.F32.BF16 R104, R4.reuse, R40, RZ ;  /* 0x000000280468723c */ /* 0x040ff000000418ff */
[----:B------:R-:W-:Y:S01]  /*f9a0*/  HMMA.16816.F32.BF16 R40, R4, R42, RZ ;  /* 0x0000002a0428723c */ /* 0x000fe200000418ff */
[----:B---3--:R-:W-:-:S07]  /*f9b0*/  FFMA.FTZ R3, R35, c[0x0][0x2d0], -R0 ;  /* 0x0000b40023037a23 */ /* 0x008fce0000010800 */
[C---:B------:R-:W-:Y:S01]  /*f9c0*/  HMMA.16816.F32.BF16 R112, R4.reuse, R28, RZ ;  /* 0x0000001c0470723c */ /* 0x040fe200000418ff */
[----:B------:R3:W1:Y:S07]  /*f9d0*/  MUFU.EX2 R222, R3 ;  /* 0x0000000300de7308 */ /* 0x00066e0000000800 */
[C---:B------:R-:W-:Y:S01]  /*f9e0*/  HMMA.16816.F32.BF16 R120, R4.reuse, R30, RZ ;  /* 0x0000001e0478723c */ /* 0x040fe200000418ff */
[----:B------:R-:W2:Y:S07]  /*f9f0*/  LDSM.16.MT88.4 R28, [R203+0x4000] ;  /* 0x00400000cb1c783b */ /* 0x000eae0000004200 */
[----:B-----5:R-:W-:Y:S01]  /*fa00*/  HMMA.16816.F32.BF16 R124, R4, R8, RZ ;  /* 0x00000008047c723c */ /* 0x020fe200000418ff */
[----:B---3--:R-:W-:-:S04]  /*fa10*/  FFMA.FTZ R3, R64, c[0x0][0x2d0], -R0 ;  /* 0x0000b40040037a23 */ /* 0x008fc80000010800 */
[----:B------:R3:W-:Y:S03]  /*fa20*/  MUFU.EX2 R223, R3 ;  /* 0x0000000300df7308 */ /* 0x0007e60000000800 */
[----:B------:R-:W-:Y:S01]  /*fa30*/  HMMA.16816.F32.BF16 R116, R4, R10, RZ ;  /* 0x0000000a0474723c */ /* 0x000fe200000418ff */
[----:B------:R-:W-:Y:S06]  /*fa40*/  LDSM.16.MT88.4 R8, [R204+0x4000] ;  /* 0x00400000cc08783b */ /* 0x000fec0000004200 */
[----:B------:R-:W-:-:S02]  /*fa50*/  F2FP.BF16.PACK_AB R4, R232, R227 ;  /* 0x000000e3e804723e */ /* 0x000fc400000010ff */
[----:B----4-:R-:W-:Y:S02]  /*fa60*/  F2FP.BF16.PACK_AB R6, R235, R226 ;  /* 0x000000e2eb06723e */ /* 0x010fe400000010ff */
[----:B-1----:R-:W-:Y:S01]  /*fa70*/  F2FP.BF16.PACK_AB R5, R222, R224 ;  /* 0x000000e0de05723e */ /* 0x002fe200000010ff */
[----:B---3--:R-:W-:-:S04]  /*fa80*/  FFMA.FTZ R3, R65, c[0x0][0x2d0], -R0 ;  /* 0x0000b40041037a23 */ /* 0x008fc80000010800 */
[----:B------:R1:W3:Y:S02]  /*fa90*/  MUFU.EX2 R225, R3 ;  /* 0x0000000300e17308 */ /* 0x0002e40000000800 */
[----:B-1----:R-:W-:Y:S01]  /*faa0*/  FFMA.FTZ R3, R66, c[0x0][0x2d0], -R2 ;  /* 0x0000b40042037a23 */ /* 0x002fe20000010802 */
[----:B---3--:R-:W-:-:S05]  /*fab0*/  F2FP.BF16.PACK_AB R7, R225, R223 ;  /* 0x000000dfe107723e */ /* 0x008fca00000010ff */
[----:B------:R1:W-:Y:S02]  /*fac0*/  MUFU.EX2 R213, R3 ;  /* 0x0000000300d57308 */ /* 0x0003e40000000800 */
[C---:B------:R-:W-:Y:S08]  /*fad0*/  HMMA.16816.F32.BF16 R100, R4.reuse, R26, R60 ;  /* 0x0000001a0464723c */ /* 0x040ff0000004183c */
[----:B------:R-:W-:Y:S01]  /*fae0*/  HMMA.16816.F32.BF16 R92, R4, R12, R56 ;  /* 0x0000000c045c723c */ /* 0x000fe20000041838 */
[----:B-1----:R-:W-:-:S04]  /*faf0*/  FFMA.FTZ R3, R71, c[0x0][0x2d0], -R2 ;  /* 0x0000b40047037a23 */ /* 0x002fc80000010802 */
[----:B------:R1:W3:Y:S03]  /*fb00*/  MUFU.EX2 R211, R3 ;  /* 0x0000000300d37308 */ /* 0x0002e60000000800 */
[C---:B------:R-:W-:Y:S01]  /*fb10*/  HMMA.16816.F32.BF16 R60, R4.reuse, R14, R48 ;  /* 0x0000000e043c723c */ /* 0x040fe20000041830 */
[----:B------:R-:W4:Y:S07]  /*fb20*/  LDSM.16.MT88.4 R12, [R205+0x4000] ;  /* 0x00400000cd0c783b */ /* 0x000f2e0000004200 */
[----:B------:R-:W-:Y:S01]  /*fb30*/  HMMA.16816.F32.BF16 R56, R4, R16, R52 ;  /* 0x000000100438723c */ /* 0x000fe20000041834 */
[----:B-1----:R-:W-:-:S07]  /*fb40*/  FFMA.FTZ R3, R67, c[0x0][0x2d0], -R2 ;  /* 0x0000b40043037a23 */ /* 0x002fce0000010802 */
[C---:B------:R-:W-:Y:S01]  /*fb50*/  HMMA.16816.F32.BF16 R44, R4.reuse, R18, R44 ;  /* 0x00000012042c723c */ /* 0x040fe2000004182c */
[----:B------:R-:W1:Y:S01]  /*fb60*/  LDSM.16.MT88.4 R16, [R205+0x1000] ;  /* 0x00100000cd10783b */ /* 0x000e620000004200 */
[----:B------:R5:W-:Y:S06]  /*fb70*/  MUFU.EX2 R199, R3 ;  /* 0x0000000300c77308 */ /* 0x000bec0000000800 */
[C---:B------:R-:W-:Y:S01]  /*fb80*/  HMMA.16816.F32.BF16 R108, R4.reuse, R24, R72 ;  /* 0x00000018046c723c */ /* 0x040fe20000041848 */
[----:B------:R-:W1:Y:S07]  /*fb90*/  LDSM.16.MT88.4 R24, [R202+0x1000] ;  /* 0x00100000ca18783b */ /* 0x000e6e0000004200 */
[----:B------:R-:W-:Y:S01]  /*fba0*/  HMMA.16816.F32.BF16 R140, R4, R38, R76 ;  /* 0x00000026048c723c */ /* 0x000fe2000004184c */
[----:B-----5:R-:W-:-:S04]  /*fbb0*/  FFMA.FTZ R3, R96, c[0x0][0x2d0], -R2 ;  /* 0x0000b40060037a23 */ /* 0x020fc80000010802 */
[----:B------:R5:W1:Y:S03]  /*fbc0*/  MUFU.EX2 R212, R3 ;  /* 0x0000000300d47308 */ /* 0x000a660000000800 */
[C---:B------:R-:W-:Y:S01]  /*fbd0*/  HMMA.16816.F32.BF16 R144, R4.reuse, R36, R80 ;  /* 0x000000240490723c */ /* 0x040fe20000041850 */
[----:B------:R-:W-:Y:S07]  /*fbe0*/  LDSM.16.MT88.4 R36, [R204+0x1000] ;  /* 0x00100000cc24783b */ /* 0x000fee0000004200 */
[----:B--2---:R-:W-:Y:S01]  /*fbf0*/  HMMA.16816.F32.BF16 R52, R4, R20, R84 ;  /* 0x000000140434723c */ /* 0x004fe20000041854 */
[----:B-----5:R-:W-:-:S07]  /*fc00*/  FFMA.FTZ R3, R98, c[0x0][0x2d0], -R0 ;  /* 0x0000b40062037a23 */ /* 0x020fce0000010800 */
[C---:B------:R-:W-:Y:S01]  /*fc10*/  HMMA.16816.F32.BF16 R48, R4.reuse, R22, R88 ;  /* 0x000000160430723c */ /* 0x040fe20000041858 */
[----:B------:R-:W2:Y:S01]  /*fc20*/  LDSM.16.MT88.4 R20, [R203+0x1000] ;  /* 0x00100000cb14783b */ /* 0x000ea20000004200 */
[----:B------:R5:W-:Y:S06]  /*fc30*/  MUFU.EX2 R198, R3 ;  /* 0x0000000300c67308 */ /* 0x000bec0000000800 */
[C---:B------:R-:W-:Y:S08]  /*fc40*/  HMMA.16816.F32.BF16 R76, R4.reuse, R30, R40 ;  /* 0x0000001e044c723c */ /* 0x040ff00000041828 */
[----:B------:R-:W-:Y:S01]  /*fc50*/  HMMA.16816.F32.BF16 R84, R4, R28, R104 ;  /* 0x0000001c0454723c */ /* 0x000fe20000041868 */
[----:B------:R-:W1:Y:S01]  /*fc60*/  LDSM.16.MT88.4 R28, [R203+0x4800] ;  /* 0x00480000cb1c783b */ /* 0x000e620000004200 */
[----:B-----5:R-:W-:-:S04]  /*fc70*/  FFMA.FTZ R3, R97, c[0x0][0x2d0], -R0 ;  /* 0x0000b40061037a23 */ /* 0x020fc80000010800 */
[----:B------:R5:W1:Y:S02]  /*fc80*/  MUFU.EX2 R197, R3 ;  /* 0x0000000300c57308 */ /* 0x000a640000000800 */
[C---:B----4-:R-:W-:Y:S08]  /*fc90*/  HMMA.16816.F32.BF16 R80, R4.reuse, R12, R112 ;  /* 0x0000000c0450723c */ /* 0x050ff00000041870 */
[----:B------:R-:W-:Y:S01]  /*fca0*/  HMMA.16816.F32.BF16 R72, R4, R14, R120 ;  /* 0x0000000e0448723c */ /* 0x000fe20000041878 */
[----:B------:R-:W-:Y:S01]  /*fcb0*/  LDSM.16.MT88.4 R12, [R204+0x4800] ;  /* 0x00480000cc0c783b */ /* 0x000fe20000004200 */
[----:B-----5:R-:W-:-:S06]  /*fcc0*/  FFMA.FTZ R3, R99, c[0x0][0x2d0], -R0 ;  /* 0x0000b40063037a23 */ /* 0x020fcc0000010800 */
[C---:B------:R-:W-:Y:S01]  /*fcd0*/  HMMA.16816.F32.BF16 R64, R4.reuse, R8, R124 ;  /* 0x000000080440723c */ /* 0x040fe2000004187c */
[----:B------:R4:W-:Y:S07]  /*fce0*/  MUFU.EX2 R196, R3 ;  /* 0x0000000300c47308 */ /* 0x0009ee0000000800 */
[----:B------:R-:W-:Y:S01]  /*fcf0*/  HMMA.16816.F32.BF16 R40, R4, R10, R116 ;  /* 0x0000000a0428723c */ /* 0x000fe20000041874 */
[----:B------:R-:W-:Y:S06]  /*fd00*/  LDSM.16.MT88.4 R8, [R202+0x4800] ;  /* 0x00480000ca08783b */ /* 0x000fec0000004200 */
[----:B---3--:R-:W-:-:S02]  /*fd10*/  F2FP.BF16.PACK_AB R4, R211, R213 ;  /* 0x000000d5d304723e */ /* 0x008fc400000010ff */
[----:B-1----:R-:W-:Y:S01]  /*fd20*/  F2FP.BF16.PACK_AB R6, R212, R199 ;  /* 0x000000c7d406723e */ /* 0x002fe200000010ff */
[----:B----4-:R-:W-:Y:S01]  /*fd30*/  FFMA.FTZ R3, R128, c[0x0][0x2d0], -R0 ;  /* 0x0000b40080037a23 */ /* 0x010fe20000010800 */
[----:B------:R-:W-:-:S03]  /*fd40*/  F2FP.BF16.PACK_AB R5, R197, R198 ;  /* 0x000000c6c505723e */ /* 0x000fc600000010ff */
[----:B------:R-:W1:Y:S02]  /*fd50*/  MUFU.EX2 R187, R3 ;  /* 0x0000000300bb7308 */ /* 0x000e640000000800 */
[----:B-1----:R-:W-:Y:S01]  /*fd60*/  F2FP.BF16.PACK_AB R7, R187, R196 ;  /* 0x000000c4bb07723e */ /* 0x002fe200000010ff */
[----:B------:R-:W-:-:S05]  /*fd70*/  FFMA.FTZ R3, R130, c[0x0][0x2d0], -R2 ;  /* 0x0000b40082037a23 */ /* 0x000fca0000010802 */
[----:B------:R1:W-:Y:S01]  /*fd80*/  MUFU.EX2 R245, R3 ;  /* 0x0000000300f57308 */ /* 0x0003e20000000800 */
[C---:B------:R-:W-:Y:S08]  /*fd90*/  HMMA.16816.F32.BF16 R104, R4.reuse, R16, R92 ;  /* 0x000000100468723c */ /* 0x040ff0000004185c */
[----:B------:R-:W-:Y:S01]  /*fda0*/  HMMA.16816.F32.BF16 R112, R4, R18, R60 ;  /* 0x000000120470723c */ /* 0x000fe2000004183c */
[----:B------:R-:W3:Y:S01]  /*fdb0*/  LDSM.16.MT88.4 R16, [R205+0x4800] ;  /* 0x00480000cd10783b */ /* 0x000ee20000004200 */
[----:B-1----:R-:W-:-:S06]  /*fdc0*/  FFMA.FTZ R3, R131, c[0x0][0x2d0], -R2 ;  /* 0x0000b40083037a23 */ /* 0x002fcc0000010802 */
[C---:B------:R-:W-:Y:S01]  /*fdd0*/  HMMA.16816.F32.BF16 R124, R4.reuse, R24, R144 ;  /* 0x00000018047c723c */ /* 0x040fe20000041890 */
[----:B------:R1:W4:Y:S07]  /*fde0*/  MUFU.EX2 R244, R3 ;  /* 0x0000000300f47308 */ /* 0x00032e0000000800 */
[C---:B------:R-:W-:Y:S01]  /*fdf0*/  HMMA.16816.F32.BF16 R140, R4.reuse, R26, R140 ;  /* 0x0000001a048c723c */ /* 0x040fe2000004188c */
[----:B------:R-:W5:Y:S07]  /*fe00*/  LDSM.16.MT88.4 R24, [R202+0x1800] ;  /* 0x00180000ca18783b */ /* 0x000f6e0000004200 */
[----:B--2---:R-:W-:Y:S01]  /*fe10*/  HMMA.16816.F32.BF16 R120, R4, R20, R108 ;  /* 0x000000140478723c */ /* 0x004fe2000004186c */
[----:B-1----:R-:W-:-:S04]  /*fe20*/  FFMA.FTZ R3, R129, c[0x0][0x2d0], -R2 ;  /* 0x0000b40081037a23 */ /* 0x002fc80000010802 */
[----:B------:R1:W-:Y:S03]  /*fe30*/  MUFU.EX2 R165, R3 ;  /* 0x0000000300a57308 */ /* 0x0003e60000000800 */
[C---:B------:R-:W-:Y:S01]  /*fe40*/  HMMA.16816.F32.BF16 R116, R4.reuse, R22, R100 ;  /* 0x000000160474723c */ /* 0x040fe20000041864 */
[----:B------:R-:W2:Y:S07]  /*fe50*/  LDSM.16.MT88.4 R20, [R203+0x1800] ;  /* 0x00180000cb14783b */ /* 0x000eae0000004200 */
[----:B------:R-:W-:Y:S01]  /*fe60*/  HMMA.16816.F32.BF16 R100, R4, R36, R56 ;  /* 0x000000240464723c */ /* 0x000fe20000041838 */
[----:B-1----:R-:W-:-:S07]  /*fe70*/  FFMA.FTZ R3, R148, c[0x0][0x2d0], -R2 ;  /* 0x0000b40094037a23 */ /* 0x002fce0000010802 */
[C---:B------:R-:W-:Y:S01]  /*fe80*/  HMMA.16816.F32.BF16 R44, R4.reuse, R38, R44 ;  /* 0x00000026042c723c */ /* 0x040fe2000004182c */
[----:B------:R-:W1:Y:S01]  /*fe90*/  LDSM.16.MT88.4 R36, [R205+0x1800] ;  /* 0x00180000cd24783b */ /* 0x000e620000004200 */
[----:B------:R3:W1:Y:S06]  /*fea0*/  MUFU.EX2 R167, R3 ;  /* 0x0000000300a77308 */ /* 0x00066c0000000800 */
[C---:B------:R-:W-:Y:S08]  /*feb0*/  HMMA.16816.F32.BF16 R92, R4.reuse, R28, R84 ;  /* 0x0000001c045c723c */ /* 0x040ff00000041854 */
[----:B------:R-:W-:Y:S01]  /*fec0*/  HMMA.16816.F32.BF16 R128, R4, R30, R76 ;  /* 0x0000001e0480723c */ /* 0x000fe2000004184c */
[----:B------:R-:W1:Y:S01]  /*fed0*/  LDSM.16.MT88.4 R28, [R204+0x1800] ;  /* 0x00180000cc1c783b */ /* 0x000e620000004200 */
[----:B---3--:R-:W-:-:S04]  /*fee0*/  FFMA.FTZ R3, R149, c[0x0][0x2d0], -R0 ;  /* 0x0000b40095037a23 */ /* 0x008fc80000010800 */
[----:B------:R3:W-:Y:S02]  /*fef0*/  MUFU.EX2 R243, R3 ;  /* 0x0000000300f37308 */ /* 0x0007e40000000800 */
[C---:B------:R-:W-:Y:S08]  /*ff00*/  HMMA.16816.F32.BF16 R88, R4.reuse, R16, R80 ;  /* 0x000000100458723c */ /* 0x040ff00000041850 */
[----:B------:R-:W-:Y:S01]  /*ff10*/  HMMA.16816.F32.BF16 R84, R4, R18, R72 ;  /* 0x000000120454723c */ /* 0x000fe20000041848 */
[----:B------:R-:W1:Y:S01]  /*ff20*/  LDSM.16.MT88.4 R16, [R205+0x5000] ;  /* 0x00500000cd10783b */ /* 0x000e620000004200 */
[----:B---3--:R-:W-:-:S06]  /*ff30*/  FFMA.FTZ R3, R150, c[0x0][0x2d0], -R0 ;  /* 0x0000b40096037a23 */ /* 0x008fcc0000010800 */
[C---:B------:R-:W-:Y:S01]  /*ff40*/  HMMA.16816.F32.BF16 R80, R4.reuse, R12, R64 ;  /* 0x0000000c0450723c */ /* 0x040fe20000041840 */
[----:B------:R3:W1:Y:S07]  /*ff50*/  MUFU.EX2 R242, R3 ;  /* 0x0000000300f27308 */ /* 0x00066e0000000800 */
[C---:B------:R-:W-:Y:S01]  /*ff60*/  HMMA.16816.F32.BF16 R56, R4.reuse, R14, R40 ;  /* 0x0000000e0438723c */ /* 0x040fe20000041828 */
[----:B------:R-:W2:Y:S07]  /*ff70*/  LDSM.16.MT88.4 R12, [R203+0x5000] ;  /* 0x00500000cb0c783b */ /* 0x000eae0000004200 */
[----:B------:R-:W-:Y:S01]  /*ff80*/  HMMA.16816.F32.BF16 R96, R4, R8, R52 ;  /* 0x000000080460723c */ /* 0x000fe20000041834 */
[----:B---3--:R-:W-:-:S04]  /*ff90*/  FFMA.FTZ R3, R152, c[0x0][0x2d0], -R0 ;  /* 0x0000b40098037a23 */ /* 0x008fc80000010800 */
[----:B------:R3:W-:Y:S03]  /*ffa0*/  MUFU.EX2 R152, R3 ;  /* 0x0000000300987308 */ /* 0x0007e60000000800 */
[----:B------:R-:W-:Y:S01]  /*ffb0*/  HMMA.16816.F32.BF16 R108, R4, R10, R48 ;  /* 0x0000000a046c723c */ /* 0x000fe20000041830 */
[----:B------:R-:W2:Y:S06]  /*ffc0*/  LDSM.16.MT88.4 R8, [R202+0x5000] ;  /* 0x00500000ca08783b */ /* 0x000eac0000004200 */
[----:B----4-:R-:W-:-:S02]  /*ffd0*/  F2FP.BF16.PACK_AB R4, R244, R245 ;  /* 0x000000f5f404723e */ /* 0x010fc400000010ff */
[----:B-1----:R-:W-:Y:S02]  /*ffe0*/  F2FP.BF16.PACK_AB R6, R167, R165 ;  /* 0x000000a5a706723e */ /* 0x002fe400000010ff */
[----:B------:R-:W-:Y:S01]  /*fff0*/  F2FP.BF16.PACK_AB R5, R242, R243 ;  /* 0x000000f3f205723e */ /* 0x000fe200000010ff */
[----:B---3--:R-:W-:-:S04]  /*10000*/  FFMA.FTZ R3, R151, c[0x0][0x2d0], -R0 ;  /* 0x0000b40097037a23 */ /* 0x008fc80000010800 */
[----:B------:R-:W1:Y:S02]  /*10010*/  MUFU.EX2 R151, R3 ;  /* 0x0000000300977308 */ /* 0x000e640000000800 */
[----:B-1----:R-:W-:Y:S01]  /*10020*/  F2FP.BF16.PACK_AB R7, R151, R152 ;  /* 0x000000989707723e */ /* 0x002fe200000010ff */
[----:B------:R-:W-:-:S06]  /*10030*/  FFMA.FTZ R3, R153, c[0x0][0x2d0], -R2 ;  /* 0x0000b40099037a23 */ /* 0x000fcc0000010802 */
[C---:B-----5:R-:W-:Y:S01]  /*10040*/  HMMA.16816.F32.BF16 R76, R4.reuse, R24, R124 ;  /* 0x00000018044c723c */ /* 0x060fe2000004187c */
[----:B------:R1:W-:Y:S07]  /*10050*/  MUFU.EX2 R125, R3 ;  /* 0x00000003007d7308 */ /* 0x0003ee0000000800 */
[C---:B--2---:R-:W-:Y:S08]  /*10060*/  HMMA.16816.F32.BF16 R64, R4.reuse, R20, R120 ;  /* 0x000000140440723c */ /* 0x044ff00000041878 */
[C---:B------:R-:W-:Y:S01]  /*10070*/  HMMA.16816.F32.BF16 R52, R4.reuse, R22, R116 ;  /* 0x000000160434723c */ /* 0x040fe20000041874 */
[--C-:B-1----:R-:W-:Y:S01]  /*10080*/  FFMA.FTZ R3, R154, c[0x0][0x2d0], -R2.reuse ;  /* 0x0000b4009a037a23 */ /* 0x102fe20000010802 */
[----:B------:R-:W1:Y:S03]  /*10090*/  LDSM.16.MT88.4 R20, [R204+0x5000] ;  /* 0x00500000cc14783b */ /* 0x000e660000004200 */
[----:B------:R2:W3:Y:S03]  /*100a0*/  MUFU.EX2 R150, R3 ;  /* 0x0000000300967308 */ /* 0x0004e60000000800 */
[C---:B------:R-:W-:Y:S08]  /*100b0*/  HMMA.16816.F32.BF16 R60, R4.reuse, R36, R104 ;  /* 0x00000024043c723c */ /* 0x040ff00000041868 */
[----:B------:R-:W-:Y:S01]  /*100c0*/  HMMA.16816.F32.BF16 R48, R4, R38, R112 ;  /* 0x000000260430723c */ /* 0x000fe20000041870 */
[----:B--2---:R-:W-:-:S07]  /*100d0*/  FFMA.FTZ R3, R155, c[0x0][0x2d0], -R2 ;  /* 0x0000b4009b037a23 */ /* 0x004fce0000010802 */
[C---:B------:R-:W-:Y:S01]  /*100e0*/  HMMA.16816.F32.BF16 R36, R4.reuse, R28, R100 ;  /* 0x0000001c0424723c */ /* 0x040fe20000041864 */
[----:B------:R2:W-:Y:S07]  /*100f0*/  MUFU.EX2 R149, R3 ;  /* 0x0000000300957308 */ /* 0x0005ee0000000800 */
[C---:B------:R-:W-:Y:S01]  /*10100*/  HMMA.16816.F32.BF16 R44, R4.reuse, R30, R44 ;  /* 0x0000001e042c723c */ /* 0x040fe2000004182c */
[----:B------:R-:W4:Y:S07]  /*10110*/  LDSM.16.MT88.4 R28, [R202+0x2000] ;  /* 0x00200000ca1c783b */ /* 0x000f2e0000004200 */
[----:B------:R-:W-:Y:S01]  /*10120*/  HMMA.16816.F32.BF16 R112, R4, R16, R88 ;  /* 0x000000100470723c */ /* 0x000fe20000041858 */
[----:B--2---:R-:W-:-:S04]  /*10130*/  FFMA.FTZ R3, R160, c[0x0][0x2d0], -R2 ;  /* 0x0000b400a0037a23 */ /* 0x004fc80000010802 */
[----:B------:R2:W5:Y:S03]  /*10140*/  MUFU.EX2 R148, R3 ;  /* 0x0000000300947308 */ /* 0x0005660000000800 */
[C---:B------:R-:W-:Y:S01]  /*10150*/  HMMA.16816.F32.BF16 R120, R4.reuse, R18, R84 ;  /* 0x000000120478723c */ /* 0x040fe20000041854 */
[----:B------:R-:W1:Y:S07]  /*10160*/  LDSM.16.MT88.4 R16, [R204+0x2000] ;  /* 0x00200000cc10783b */ /* 0x000e6e0000004200 */
[----:B------:R-:W-:Y:S01]  /*10170*/  HMMA.16816.F32.BF16 R72, R4, R26, R140 ;  /* 0x0000001a0448723c */ /* 0x000fe2000004188c */
[----:B------:R-:W3:Y:S01]  /*10180*/  LDSM.16.MT88.4 R24, [R203+0x2000] ;  /* 0x00200000cb18783b */ /* 0x000ee20000004200 */
[----:B--2---:R-:W-:-:S06]  /*10190*/  FFMA.FTZ R3, R161, c[0x0][0x2d0], -R0 ;  /* 0x0000b400a1037a23 */ /* 0x004fcc0000010800 */
[C---:B------:R-:W-:Y:S01]  /*101a0*/  HMMA.16816.F32.BF16 R92, R4.reuse, R12, R92 ;  /* 0x0000000c045c723c */ /* 0x040fe2000004185c */
[----:B------:R2:W-:Y:S07]  /*101b0*/  MUFU.EX2 R124, R3 ;  /* 0x00000003007c7308 */ /* 0x0005ee0000000800 */
[C---:B------:R-:W-:Y:S01]  /*101c0*/  HMMA.16816.F32.BF16 R128, R4.reuse, R14, R128 ;  /* 0x0000000e0480723c */ /* 0x040fe20000041880 */
[----:B------:R-:W4:Y:S07]  /*101d0*/  LDSM.16.MT88.4 R12, [R205+0x2000] ;  /* 0x00200000cd0c783b */ /* 0x000f2e0000004200 */
[----:B------:R-:W-:Y:S01]  /*101e0*/  HMMA.16816.F32.BF16 R40, R4, R8, R96 ;  /* 0x000000080428723c */ /* 0x000fe20000041860 */
[----:B--2---:R-:W-:-:S04]  /*101f0*/  FFMA.FTZ R3, R163, c[0x0][0x2d0], -R0 ;  /* 0x0000b400a3037a23 */ /* 0x004fc80000010800 */
[----:B------:R2:W2:Y:S03]  /*10200*/  MUFU.EX2 R147, R3 ;  /* 0x0000000300937308 */ /* 0x0004a60000000800 */
[C---:B------:R-:W-:Y:S01]  /*10210*/  HMMA.16816.F32.BF16 R96, R4.reuse, R10, R108 ;  /* 0x0000000a0460723c */ /* 0x040fe2000004186c */
[----:B------:R-:W-:Y:S07]  /*10220*/  LDSM.16.MT88.4 R8, [R202+0x5800] ;  /* 0x00580000ca08783b */ /* 0x000fee0000004200 */
[----:B-1----:R-:W-:Y:S01]  /*10230*/  HMMA.16816.F32.BF16 R108, R4, R20, R80 ;  /* 0x00000014046c723c */ /* 0x002fe20000041850 */
[----:B--2---:R-:W-:-:S07]  /*10240*/  FFMA.FTZ R3, R162, c[0x0][0x2d0], -R0 ;  /* 0x0000b400a2037a23 */ /* 0x004fce0000010800 */
[----:B------:R-:W-:Y:S01]  /*10250*/  HMMA.16816.F32.BF16 R84, R4, R22, R56 ;  /* 0x000000160454723c */ /* 0x000fe20000041838 */
[----:B------:R1:W-:Y:S01]  /*10260*/  MUFU.EX2 R146, R3 ;  /* 0x0000000300927308 */ /* 0x0003e20000000800 */
[----:B------:R-:W-:Y:S05]  /*10270*/  LDSM.16.MT88.4 R20, [R204+0x5800] ;  /* 0x00580000cc14783b */ /* 0x000fea0000004200 */
[----:B---3--:R-:W-:Y:S02]  /*10280*/  F2FP.BF16.PACK_AB R4, R150, R125 ;  /* 0x0000007d9604723e */ /* 0x008fe400000010ff */
[----:B-----5:R-:W-:Y:S02]  /*10290*/  F2FP.BF16.PACK_AB R6, R148, R149 ;  /* 0x000000959406723e */ /* 0x020fe400000010ff */
[----:B------:R-:W-:Y:S01]  /*102a0*/  F2FP.BF16.PACK_AB R5, R147, R124 ;  /* 0x0000007c9305723e */ /* 0x000fe200000010ff */
[----:B-1----:R-:W-:-:S04]  /*102b0*/  FFMA.FTZ R3, R164, c[0x0][0x2d0], -R0 ;  /* 0x0000b400a4037a23 */ /* 0x002fc80000010800 */
[----:B------:R1:W2:Y:S02]  /*102c0*/  MUFU.EX2 R145, R3 ;  /* 0x0000000300917308 */ /* 0x0002a40000000800 */
[----:B-1----:R-:W-:Y:S01]  /*102d0*/  FFMA.FTZ R3, R166, c[0x0][0x2d0], -R2 ;  /* 0x0000b400a6037a23 */ /* 0x002fe20000010802 */
[----:B--2---:R-:W-:-:S05]  /*102e0*/  F2FP.BF16.PACK_AB R7, R145, R146 ;  /* 0x000000929107723e */ /* 0x004fca00000010ff */
[----:B------:R1:W-:Y:S02]  /*102f0*/  MUFU.EX2 R144, R3 ;  /* 0x0000000300907308 */ /* 0x0003e40000000800 */
[C---:B----4-:R-:W-:Y:S08]  /*10300*/  HMMA.16816.F32.BF16 R104, R4.reuse, R30, R72 ;  /* 0x0000001e0468723c */ /* 0x050ff00000041848 */
[----:B------:R-:W-:Y:S01]  /*10310*/  HMMA.16816.F32.BF16 R72, R4, R16, R36 ;  /* 0x000000100448723c */ /* 0x000fe20000041824 */
[----:B------:R-:W2:Y:S01]  /*10320*/  LDSM.16.MT88.4 R36, [R205+0x5800] ;  /* 0x00580000cd24783b */ /* 0x000ea20000004200 */
[----:B-1----:R-:W-:-:S04]  /*10330*/  FFMA.FTZ R3, R172, c[0x0][0x2d0], -R2 ;  /* 0x0000b400ac037a23 */ /* 0x002fc80000010802 */
[----:B------:R1:W3:Y:S02]  /*10340*/  MUFU.EX2 R143, R3 ;  /* 0x00000003008f7308 */ /* 0x0002e40000000800 */
[C---:B------:R-:W-:Y:S08]  /*10350*/  HMMA.16816.F32.BF16 R100, R4.reuse, R24, R64 ;  /* 0x000000180464723c */ /* 0x040ff00000041840 */
[----:B------:R-:W-:Y:S01]  /*10360*/  HMMA.16816.F32.BF16 R116, R4, R26, R52 ;  /* 0x0000001a0474723c */ /* 0x000fe20000041834 */
[----:B------:R-:W4:Y:S01]  /*10370*/  LDSM.16.MT88.4 R24, [R203+0x5800] ;  /* 0x00580000cb18783b */ /* 0x000f220000004200 */
[----:B-1----:R-:W-:-:S06]  /*10380*/  FFMA.FTZ R3, R173, c[0x0][0x2d0], -R2 ;  /* 0x0000b400ad037a23 */ /* 0x002fcc0000010802 */
[C---:B------:R-:W-:Y:S01]  /*10390*/  HMMA.16816.F32.BF16 R88, R4.reuse, R12, R60 ;  /* 0x0000000c0458723c */ /* 0x040fe2000004183c */
[----:B------:R1:W-:Y:S07]  /*103a0*/  MUFU.EX2 R142, R3 ;  /* 0x00000003008e7308 */ /* 0x0003ee0000000800 */
[C---:B------:R-:W-:Y:S01]  /*103b0*/  HMMA.16816.F32.BF16 R80, R4.reuse, R14, R48 ;  /* 0x0000000e0450723c */ /* 0x040fe20000041830 */
[----:B------:R-:W5:Y:S07]  /*103c0*/  LDSM.16.MT88.4 R12, [R203+0x2800] ;  /* 0x00280000cb0c783b */ /* 0x000f6e0000004200 */
[----:B------:R-:W-:Y:S01]  /*103d0*/  HMMA.16816.F32.BF16 R76, R4, R28, R76 ;  /* 0x0000001c044c723c */ /* 0x000fe2000004184c */
[----:B------:R-:W3:Y:S01]  /*103e0*/  LDSM.16.MT88.4 R28, [R204+0x2800] ;  /* 0x00280000cc1c783b */ /* 0x000ee20000004200 */
[----:B-1----:R-:W-:-:S04]  /*103f0*/  FFMA.FTZ R3, R174, c[0x0][0x2d0], -R2 ;  /* 0x0000b400ae037a23 */ /* 0x002fc80000010802 */
[----:B------:R1:W1:Y:S02]  /*10400*/  MUFU.EX2 R141, R3 ;  /* 0x00000003008d7308 */ /* 0x0002640000000800 */
[C---:B------:R-:W-:Y:S01]  /*10410*/  HMMA.16816.F32.BF16 R60, R4.reuse, R18, R44 ;  /* 0x00000012043c723c */ /* 0x040fe2000004182c */
[----:B------:R-:W3:Y:S07]  /*10420*/  LDSM.16.MT88.4 R16, [R202+0x2800] ;  /* 0x00280000ca10783b */ /* 0x000eee0000004200 */
[----:B--2---:R-:W-:Y:S01]  /*10430*/  HMMA.16816.F32.BF16 R56, R4, R36, R112 ;  /* 0x000000240438723c */ /* 0x004fe20000041870 */
[----:B-1----:R-:W-:-:S07]  /*10440*/  FFMA.FTZ R3, R175, c[0x0][0x2d0], -R0 ;  /* 0x0000b400af037a23 */ /* 0x002fce0000010800 */
[C---:B------:R-:W-:Y:S01]  /*10450*/  HMMA.16816.F32.BF16 R52, R4.reuse, R8, R40 ;  /* 0x000000080434723c */ /* 0x040fe20000041828 */
[----:B------:R1:W-:Y:S07]  /*10460*/  MUFU.EX2 R140, R3 ;  /* 0x00000003008c7308 */ /* 0x0003ee0000000800 */
[C---:B------:R-:W-:Y:S01]  /*10470*/  HMMA.16816.F32.BF16 R112, R4.reuse, R38, R120 ;  /* 0x000000260470723c */ /* 0x040fe20000041878 */
[----:B------:R-:W-:Y:S07]  /*10480*/  LDSM.16.MT88.4 R120, [R203+0x6800] ;  /* 0x00680000cb78783b */ /* 0x000fee0000004200 */
[----:B------:R-:W-:Y:S01]  /*10490*/  HMMA.16816.F32.BF16 R44, R4, R10, R96 ;  /* 0x0000000a042c723c */ /* 0x000fe20000041860 */
[----:B------:R-:W2:Y:S01]  /*104a0*/  LDSM.16.MT88.4 R8, [R205+0x2800] ;  /* 0x00280000cd08783b */ /* 0x000ea20000004200 */
[----:B-1----:R-:W-:-:S03]  /*104b0*/  FFMA.FTZ R3, R184, c[0x0][0x2d0], -R0 ;  /* 0x0000b400b8037a23 */ /* 0x002fc60000010800 */
[----:B------:R-:W-:Y:S01]  /*104c0*/  LDSM.16.MT88.4 R96, [R205+0x3000] ;  /* 0x00300000cd60783b */ /* 0x000fe20000004200 */
[----:B------:R1:W1:Y:S02]  /*104d0*/  MUFU.EX2 R71, R3 ;  /* 0x0000000300477308 */ /* 0x0002640000000800 */
[C---:B----4-:R-:W-:Y:S08]  /*104e0*/  HMMA.16816.F32.BF16 R48, R4.reuse, R24, R92 ;  /* 0x000000180430723c */ /* 0x050ff0000004185c */
[----:B------:R-:W-:Y:S01]  /*104f0*/  HMMA.16816.F32.BF16 R40, R4, R26, R128 ;  /* 0x0000001a0428723c */ /* 0x000fe20000041880 */
[----:B------:R-:W-:Y:S04]  /*10500*/  LDSM.16.MT88.4 R24, [R202+0x6000] ;  /* 0x00600000ca18783b */ /* 0x000fe80000004200 */
[----:B------:R-:W-:Y:S01]  /*10510*/  LDSM.16.MT88.4 R128, [R205+0x6800] ;  /* 0x00680000cd80783b */ /* 0x000fe20000004200 */
[----:B-1----:R-:W-:-:S02]  /*10520*/  FFMA.FTZ R3, R186, c[0x0][0x2d0], -R0 ;  /* 0x0000b400ba037a23 */ /* 0x002fc40000010800 */
[C---:B------:R-:W-:Y:S02]  /*10530*/  HMMA.16816.F32.BF16 R64, R4.reuse, R20, R108 ;  /* 0x000000140440723c */ /* 0x040fe4000004186c */
[----:B------:R1:W-:Y:S06]  /*10540*/  MUFU.EX2 R35, R3 ;  /* 0x0000000300237308 */ /* 0x0003ec0000000800 */
[----:B------:R-:W-:Y:S01]  /*10550*/  HMMA.16816.F32.BF16 R36, R4, R22, R84 ;  /* 0x000000160424723c */ /* 0x000fe20000041854 */
[----:B------:R-:W-:Y:S06]  /*10560*/  LDSM.16.MT88.4 R20, [R203+0x6000] ;  /* 0x00600000cb14783b */ /* 0x000fec0000004200 */
[----:B---3--:R-:W-:-:S02]  /*10570*/  F2FP.BF16.PACK_AB R4, R143, R144 ;  /* 0x000000908f04723e */ /* 0x008fc400000010ff */
[----:B------:R-:W-:Y:S01]  /*10580*/  F2FP.BF16.PACK_AB R6, R141, R142 ;  /* 0x0000008e8d06723e */ /* 0x000fe200000010ff */
[----:B-1----:R-:W-:Y:S01]  /*10590*/  FFMA.FTZ R3, R185, c[0x0][0x2d0], -R0 ;  /* 0x0000b400b9037a23 */ /* 0x002fe20000010800 */
[----:B------:R-:W-:-:S03]  /*105a0*/  F2FP.BF16.PACK_AB R5, R71, R140 ;  /* 0x0000008c4705723e */ /* 0x000fc600000010ff */
[----:B------:R-:W1:Y:S02]  /*105b0*/  MUFU.EX2 R34, R3 ;  /* 0x0000000300227308 */ /* 0x000e640000000800 */
[----:B-1----:R-:W-:Y:S01]  /*105c0*/  F2FP.BF16.PACK_AB R7, R34, R35 ;  /* 0x000000232207723e */ /* 0x002fe200000010ff */
[----:B------:R-:W-:-:S06]  /*105d0*/  FFMA.FTZ R3, R214, c[0x0][0x2d0], -R2 ;  /* 0x0000b400d6037a23 */ /* 0x000fcc0000010802 */
[C---:B-----5:R-:W-:Y:S08]  /*105e0*/  HMMA.16816.F32.BF16 R100, R4.reuse, R12, R100 ;  /* 0x0000000c0464723c */ /* 0x060ff00000041864 */
[C---:B------:R-:W-:Y:S01]  /*105f0*/  HMMA.16816.F32.BF16 R116, R4.reuse, R14, R116 ;  /* 0x0000000e0474723c */ /* 0x040fe20000041874 */
[----:B------:R-:W1:Y:S07]  /*10600*/  LDSM.16.MT88.4 R12, [R205+0x6000] ;  /* 0x00600000cd0c783b */ /* 0x000e6e0000004200 */
[C---:B------:R-:W-:Y:S01]  /*10610*/  HMMA.16816.F32.BF16 R72, R4.reuse, R28, R72 ;  /* 0x0000001c0448723c */ /* 0x040fe20000041848 */
[----:B------:R3:W-:Y:S07]  /*10620*/  MUFU.EX2 R29, R3 ;  /* 0x00000003001d7308 */ /* 0x0007ee0000000800 */
[C---:B------:R-:W-:Y:S01]  /*10630*/  HMMA.16816.F32.BF16 R84, R4.reuse, R18, R104 ;  /* 0x000000120454723c */ /* 0x040fe20000041868 */
[----:B------:R-:W-:Y:S07]  /*10640*/  LDSM.16.MT88.4 R104, [R204+0x3000] ;  /* 0x00300000cc68783b */ /* 0x000fee0000004200 */
[----:B------:R-:W-:Y:S01]  /*10650*/  HMMA.16816.F32.BF16 R76, R4, R16, R76 ;  /* 0x00000010044c723c */ /* 0x000fe2000004184c */
[----:B---3--:R-:W-:-:S04]  /*10660*/  FFMA.FTZ R3, R215, c[0x0][0x2d0], -R2 ;  /* 0x0000b400d7037a23 */ /* 0x008fc80000010802 */
[----:B------:R3:W4:Y:S03]  /*10670*/  MUFU.EX2 R28, R3 ;  /* 0x00000003001c7308 */ /* 0x0007260000000800 */
[C---:B--2---:R-:W-:Y:S01]  /*10680*/  HMMA.16816.F32.BF16 R92, R4.reuse, R8, R88 ;  /* 0x00000008045c723c */ /* 0x044fe20000041858 */
[----:B------:R-:W-:Y:S07]  /*10690*/  LDSM.16.MT88.4 R88, [R203+0x3000] ;  /* 0x00300000cb58783b */ /* 0x000fee0000004200 */
[----:B------:R-:W-:Y:S01]  /*106a0*/  HMMA.16816.F32.BF16 R108, R4, R10, R80 ;  /* 0x0000000a046c723c */ /* 0x000fe20000041850 */
[----:B------:R-:W2:Y:S01]  /*106b0*/  LDSM.16.MT88.4 R8, [R204+0x6000] ;  /* 0x00600000cc08783b */ /* 0x000ea20000004200 */
[----:B---3--:R-:W-:-:S03]  /*106c0*/  FFMA.FTZ R3, R216, c[0x0][0x2d0], -R2 ;  /* 0x0000b400d8037a23 */ /* 0x008fc60000010802 */
[----:B------:R-:W3:Y:S01]  /*106d0*/  LDSM.16.MT88.4 R80, [R202+0x3000] ;  /* 0x00300000ca50783b */ /* 0x000ee20000004200 */
[----:B------:R-:W-:Y:S02]  /*106e0*/  FFMA.FTZ R2, R217, c[0x0][0x2d0], -R2 ;  /* 0x0000b400d9027a23 */ /* 0x000fe40000010802 */
[C---:B-1----:R-:W-:Y:S01]  /*106f0*/  HMMA.16816.F32.BF16 R56, R4.reuse, R12, R56 ;  /* 0x0000000c0438723c */ /* 0x042fe20000041838 */
[----:B------:R-:W-:Y:S07]  /*10700*/  MUFU.EX2 R19, R3 ;  /* 0x0000000300137308 */ /* 0x000fee0000000800 */
[C---:B------:R-:W-:Y:S01]  /*10710*/  HMMA.16816.F32.BF16 R48, R4.reuse, R20, R48 ;  /* 0x000000140430723c */ /* 0x040fe20000041830 */
[----:B------:R1:W5:Y:S07]  /*10720*/  MUFU.EX2 R18, R2 ;  /* 0x0000000200127308 */ /* 0x00036e0000000800 */
[C---:B------:R-:W-:Y:S08]  /*10730*/  HMMA.16816.F32.BF16 R40, R4.reuse, R22, R40 ;  /* 0x000000160428723c */ /* 0x040ff00000041828 */
[----:B------:R-:W-:Y:S01]  /*10740*/  HMMA.16816.F32.BF16 R52, R4, R24, R52 ;  /* 0x000000180434723c */ /* 0x000fe20000041834 */
[----:B-1----:R-:W-:-:S04]  /*10750*/  FFMA.FTZ R2, R218, c[0x0][0x2d0], -R0 ;  /* 0x0000b400da027a23 */ /* 0x002fc80000010800 */
[----:B------:R1:W-:Y:S03]  /*10760*/  MUFU.EX2 R17, R2 ;  /* 0x0000000200117308 */ /* 0x0003e60000000800 */
[C---:B------:R-:W-:Y:S08]  /*10770*/  HMMA.16816.F32.BF16 R44, R4.reuse, R26, R44 ;  /* 0x0000001a042c723c */ /* 0x040ff0000004182c */
[----:B------:R-:W-:Y:S01]  /*10780*/  HMMA.16816.F32.BF16 R20, R4, R14, R112 ;  /* 0x0000000e0414723c */ /* 0x000fe20000041870 */
[----:B------:R-:W3:Y:S01]  /*10790*/  LDSM.16.MT88.4 R112, [R202+0x6800] ;  /* 0x00680000ca70783b */ /* 0x000ee20000004200 */
[----:B-1----:R-:W-:-:S06]  /*107a0*/  FFMA.FTZ R2, R220, c[0x0][0x2d0], -R0 ;  /* 0x0000b400dc027a23 */ /* 0x002fcc0000010800 */
[C---:B------:R-:W-:Y:S01]  /*107b0*/  HMMA.16816.F32.BF16 R60, R4.reuse, R30, R60 ;  /* 0x0000001e043c723c */ /* 0x040fe2000004183c */
[----:B------:R1:W1:Y:S07]  /*107c0*/  MUFU.EX2 R16, R2 ;  /* 0x0000000200107308 */ /* 0x00026e0000000800 */
[C---:B--2---:R-:W-:Y:S07]  /*107d0*/  HMMA.16816.F32.BF16 R24, R4.reuse, R8, R64 ;  /* 0x000000080418723c */ /* 0x044fee0000041840 */
[----:B----4-:R-:W-:Y:S01]  /*107e0*/  F2FP.BF16.PACK_AB R64, R28, R29 ;  /* 0x0000001d1c40723e */ /* 0x010fe200000010ff */
[----:B------:R-:W-:Y:S01]  /*107f0*/  HMMA.16816.F32.BF16 R36, R4, R10, R36 ;  /* 0x0000000a0424723c */ /* 0x000fe20000041824 */
[--C-:B-1----:R-:W-:Y:S01]  /*10800*/  FFMA.FTZ R2, R219, c[0x0][0x2d0], -R0.reuse ;  /* 0x0000b400db027a23 */ /* 0x102fe20000010800 */
[----:B------:R-:W1:Y:S01]  /*10810*/  LDSM.16.MT88.4 R4, [R204+0x6800] ;  /* 0x00680000cc04783b */ /* 0x000e620000004200 */
[----:B------:R-:W-:Y:S01]  /*10820*/  FFMA.FTZ R0, R221, c[0x0][0x2d0], -R0 ;  /* 0x0000b400dd007a23 */ /* 0x000fe20000010800 */
[----:B-----5:R-:W-:Y:S01]  /*10830*/  F2FP.BF16.PACK_AB R66, R18, R19 ;  /* 0x000000131242723e */ /* 0x020fe200000010ff */
[----:B------:R2:W-:Y:S01]  /*10840*/  MUFU.EX2 R13, R2 ;  /* 0x00000002000d7308 */ /* 0x0005e20000000800 */
[----:B------:R-:W-:-:S07]  /*10850*/  F2FP.BF16.PACK_AB R65, R16, R17 ;  /* 0x000000111041723e */ /* 0x000fce00000010ff */
[----:B------:R4:W5:Y:S01]  /*10860*/  MUFU.EX2 R12, R0 ;  /* 0x00000000000c7308 */ /* 0x0009620000000800 */
[----:B--2---:R-:W-:-:S04]  /*10870*/  FADD.FTZ R2, R233, R231 ;  /* 0x000000e7e9027221 */ /* 0x004fc80000010000 */
[----:B------:R-:W-:Y:S02]  /*10880*/  FADD.FTZ R2, R234, R2 ;  /* 0x00000002ea027221 */ /* 0x000fe40000010000 */
[----:B----4-:R-:W-:Y:S01]  /*10890*/  FADD.FTZ R0, R239, R238 ;  /* 0x000000eeef007221 */ /* 0x010fe20000010000 */
[----:B-----5:R-:W-:Y:S01]  /*108a0*/  F2FP.BF16.PACK_AB R67, R12, R13 ;  /* 0x0000000d0c43723e */ /* 0x020fe200000010ff */
        /* <DEDUP_REMOVED lines=19> */
[----:B------:R-:W-:Y:S01]  /*109e0*/  IADD3 R211, R241, -0x2, RZ ;  /* 0xfffffffef1d37810 */ /* 0x000fe20007ffe0ff */
[----:B------:R-:W-:Y:S02]  /*109f0*/  HMMA.16816.F32.BF16 R92, R64, R96, R92 ;  /* 0x00000060405c723c */ /* 0x000fe4000004185c */
[----:B------:R-:W-:Y:S01]  /*10a00*/  FADD.FTZ R0, R199, R0 ;  /* 0x00000000c7007221 */ /* 0x000fe20000010000 */
[----:B------:R-:W-:-:S03]  /*10a10*/  ISETP.GE.AND P0, PT, R211, R251, PT ;  /* 0x000000fbd300720c */ /* 0x000fc60003f06270 */
[----:B------:R-:W-:Y:S02]  /*10a20*/  FADD.FTZ R2, R212, R0 ;  /* 0x00000000d4027221 */ /* 0x000fe40000010000 */
        /* <DEDUP_REMOVED lines=41> */
[C---:B------:R-:W-:Y:S04]  /*10cc0*/  HMMA.16816.F32.BF16 R120, R64.reuse, R122, R40 ;  /* 0x0000007a4078723c */ /* 0x040fe80000041828 */
[----:B------:R2:W-:Y:S04]  /*10cd0*/  STL [R1+0x14], R0 ;  /* 0x0000140001007387 */ /* 0x0005e80000100800 */
[----:B------:R2:W-:Y:S01]  /*10ce0*/  STL [R1+0x10], R2 ;  /* 0x0000100201007387 */ /* 0x0005e20000100800 */
[C---:B------:R-:W-:Y:S08]  /*10cf0*/  HMMA.16816.F32.BF16 R128, R64.reuse, R130, R20 ;  /* 0x000000824080723c */ /* 0x040ff00000041814 */
[C---:B-1----:R-:W-:Y:S08]  /*10d00*/  HMMA.16816.F32.BF16 R60, R64.reuse, R4, R24 ;  /* 0x00000004403c723c */ /* 0x042ff00000041818 */
[----:B------:R-:W-:Y:S01]  /*10d10*/  HMMA.16816.F32.BF16 R64, R64, R6, R36 ;  /* 0x000000064040723c */ /* 0x000fe20000041824 */
[----:B------:R-:W-:Y:S07]  /*10d20*/  @!UPT UIADD3 URZ, URZ, URZ, URZ ;  /* 0x0000003f3f3ff290 */ /* 0x000fee000fffe03f */
[----:B------:R-:W-:Y:S11]  /*10d30*/  @!P0 BRA `(.L_x_333) ;  /* 0x00003a7000008947 */ /* 0x000ff60003800000 */
[----:B------:R-:W-:Y:S01]  /*10d40*/  LOP3.LUT P1, RZ, R249, 0x2, RZ, 0xc0, !PT ;  /* 0x00000002f9ff7812 */ /* 0x000fe2000782c0ff */
[----:B--2---:R-:W-:Y:S01]  /*10d50*/  IMAD.MOV.U32 R0, RZ, RZ, c[0x0][0x208] ;  /* 0x00008200ff007624 */ /* 0x004fe200078e00ff */
[----:B------:R-:W-:Y:S01]  /*10d60*/  ISETP.GT.AND P0, PT, R250, 0x7f, PT ;  /* 0x0000007ffa00780c */ /* 0x000fe20003f04270 */
[----:B------:R-:W-:Y:S01]  /*10d70*/  IMAD.MOV.U32 R234, RZ, RZ, c[0x0][0x20c] ;  /* 0x00008300ffea7624 */ /* 0x000fe200078e00ff */
[----:B------:R-:W-:Y:S01]  /*10d80*/  LOP3.LUT R230, R230, 0xfffffff7, RZ, 0xc0, !PT ;  /* 0xfffffff7e6e67812 */ /* 0x000fe200078ec0ff */
[----:B------:R-:W-:Y:S01]  /*10d90*/  IMAD.MOV.U32 R3, RZ, RZ, R248 ;  /* 0x000000ffff037224 */ /* 0x000fe200078e00f8 */
[----:B------:R-:W-:-:S02]  /*10da0*/  ISETP.GE.AND P4, PT, R32, c[0x0][0x1d4], PT ;  /* 0x0000750020007a0c */ /* 0x000fc40003f86270 */
[C---:B------:R-:W-:Y:S01]  /*10db0*/  SHF.L.U64.HI R2, R0.reuse, 0x6, R234 ;  /* 0x0000000600027819 */ /* 0x040fe200000102ea */
[----:B------:R-:W-:Y:S01]  /*10dc0*/  IMAD.MOV.U32 R2, RZ, RZ, R246 ;  /* 0x000000ffff027224 */ /* 0x000fe200078e00f6 */
[C---:B------:R-:W-:Y:S01]  /*10dd0*/  SHF.L.U64.HI R235, R0.reuse, 0x5, R234 ;  /* 0x0000000500eb7819 */ /* 0x040fe200000102ea */
[----:B------:R-:W-:Y:S01]  /*10de0*/  IMAD.SHL.U32 R234, R0, 0x20, RZ ;  /* 0x0000002000ea7824 */ /* 0x000fe200078e00ff */
[----:B------:R-:W-:Y:S02]  /*10df0*/  ISETP.GE.AND P5, PT, R209, c[0x0][0x1d4], PT ;  /* 0x00007500d1007a0c */ /* 0x000fe40003fa6270 */
[----:B------:R-:W-:Y:S01]  /*10e00*/  @P1 LOP3.LUT R230, R230, 0x8, RZ, 0xfc, !PT ;  /* 0x00000008e6e61812 */ /* 0x000fe200078efcff */
[----:B------:R1:W-:Y:S03]  /*10e10*/  STL.64 [R1+0x20], R2 ;  /* 0x0000200201007387 */ /* 0x0003e60000100a00 */
[----:B------:R-:W-:-:S04]  /*10e20*/  LOP3.LUT R230, R230, 0xfffffffd, RZ, 0xc0, !PT ;  /* 0xfffffffde6e67812 */ /* 0x000fc800078ec0ff */
[----:B------:R-:W-:Y:S02]  /*10e30*/  @P0 LOP3.LUT R230, R230, 0x2, RZ, 0xfc, !PT ;  /* 0x00000002e6e60812 */ /* 0x000fe400078efcff */
[----:B------:R-:W-:Y:S02]  /*10e40*/  LOP3.LUT P0, RZ, R249, 0x4, RZ, 0xc0, !PT ;  /* 0x00000004f9ff7812 */ /* 0x000fe4000780c0ff */
[----:B------:R-:W-:-:S11]  /*10e50*/  LOP3.LUT R230, R230, 0xfffffffb, RZ, 0xc0, !PT ;  /* 0xfffffffbe6e67812 */ /* 0x000fd600078ec0ff */
[----:B------:R-:W-:Y:S02]  /*10e60*/  @P0 LOP3.LUT R230, R230, 0x4, RZ, 0xfc, !PT ;  /* 0x00000004e6e60812 */ /* 0x000fe400078efcff */
.L_x_336:
[----:B------:R-:W2:Y:S01]  /*10e70*/  LDL.64 R148, [R1+0x20] ;  /* 0x0000200001947983 */ /* 0x000ea20000100a00 */
[----:B------:R-:W-:Y:S04]  /*10e80*/  DEPBAR.LE SB0, 0x0 ;  /* 0x000080000000791a */ /* 0x000fe80000000000 */
[----:B------:R-:W-:Y:S01]  /*10e90*/  WARPSYNC 0xffffffff ;  /* 0xffffffff00007948 */ /* 0x000fe20003800000 */
[----:B------:R-:W3:Y:S01]  /*10ea0*/  LDL.64 R152, [R1+0x30] ;  /* 0x0000300001987983 */ /* 0x000ee20000100a00 */
[----:B-1----:R-:W-:Y:S01]  /*10eb0*/  IADD3 R0, R201, 0x20, RZ ;  /* 0x00000020c9007810 */ /* 0x002fe20007ffe0ff */
[----:B------:R-:W-:Y:S01]  /*10ec0*/  BSSY B0, `(.L_x_334) ;  /* 0x000018c000007945 */ /* 0x000fe20003800000 */
[----:B-1----:R-:W-:Y:S02]  /*10ed0*/  SHF.R.S32.HI R2, RZ, 0x1f, R211 ;  /* 0x0000001fff027819 */ /* 0x002fe400000114d3 */
[----:B------:R-:W-:Y:S01]  /*10ee0*/  MOV R162, c[0x0][0x208] ;  /* 0x0000820000a27a02 */ /* 0x000fe20000000f00 */
[----:B------:R-:W4:Y:S01]  /*10ef0*/  LDL R150, [R1+0x24] ;  /* 0x0000240001967983 */ /* 0x000f220000100800 */
[----:B------:R-:W-:Y:S01]  /*10f00*/  MOV R172, c[0x0][0x20c] ;  /* 0x0000830000ac7a02 */ /* 0x000fe20000000f00 */
[----:B------:R-:W-:Y:S01]  /*10f10*/  IMAD R71, R2, c[0x0][0x208], RZ ;  /* 0x0000820002477a24 */ /* 0x000fe200078e02ff */
[----:B------:R-:W-:Y:S01]  /*10f20*/  SHF.L.U32 R162, R162, 0x6, RZ ;  /* 0x00000006a2a27819 */ /* 0x000fe200000006ff */
[----:B------:R-:W-:Y:S01]  /*10f30*/  BAR.SYNC.DEFER_BLOCKING 0x0 ;  /* 0x0000000000007b1d */ /* 0x000fe20000010000 */
[C---:B------:R-:W-:Y:S01]  /*10f40*/  IMAD.WIDE.U32 R2, R211.reuse, c[0x0][0x208], RZ ;  /* 0x00008200d3027a25 */ /* 0x040fe200078e00ff */
[----:B------:R-:W-:Y:S02]  /*10f50*/  MOV R167, c[0x0][0x208] ;  /* 0x0000820000a77a02 */ /* 0x000fe40000000f00 */
[----:B------:R-:W-:Y:S01]  /*10f60*/  LOP3.LUT R230, R230, 0xfffffffe, RZ, 0xc0, !PT ;  /* 0xfffffffee6e67812 */ /* 0x000fe200078ec0ff */
[----:B------:R-:W-:Y:S01]  /*10f70*/  IMAD R71, R211, c[0x0][0x20c], R71 ;  /* 0x00008300d3477a24 */ /* 0x000fe200078e0247 */
[----:B------:R-:W-:Y:S04]  /*10f80*/  SHF.L.U64.HI R167, R167, 0x6, R172 ;  /* 0x00000006a7a77819 */ /* 0x000fe800000102ac */
[----:B------:R-:W-:Y:S05]  /*10f90*/  IADD3 R3, R3, R71, RZ ;  /* 0x0000004703037210 */ /* 0x000fea0007ffe0ff */
[----:B------:R-:W-:Y:S01]  /*10fa0*/  IMAD R3, R3, 0x70, RZ ;  /* 0x0000007003037824 */ /* 0x000fe200078e02ff */
[----:B------:R-:W1:Y:S08]  /*10fb0*/  LDSM.16.M88.4 R8, [R201] ;  /* 0x00000000c908783b */ /* 0x000e700000000200 */
[----:B------:R-:W5:Y:S08]  /*10fc0*/  LDSM.16.M88.4 R16, [R201+0x800] ;  /* 0x00080000c910783b */ /* 0x000f700000000200 */
[----:B------:R-:W5:Y:S08]  /*10fd0*/  LDSM.16.M88.4 R24, [R201+0x1000] ;  /* 0x00100000c918783b */ /* 0x000f700000000200 */
[----:B------:R-:W4:Y:S04]  /*10fe0*/  LDL R231, [R1+0x28] ;  /* 0x0000280001e77983 */ /* 0x000f280000100800 */
[----:B------:R-:W5:Y:S08]  /*10ff0*/  LDSM.16.M88.4 R32, [R201+0x1800] ;  /* 0x00180000c920783b */ /* 0x000f700000000200 */
[----:B------:R-:W5:Y:S01]  /*11000*/  LDSM.16.M88.4 R40, [R201+0x2000] ;  /* 0x00200000c928783b */ /* 0x000f620000000200 */
[C---:B-1----:R-:W-:Y:S07]  /*11010*/  HMMA.16816.F32.BF16 R4, R132.reuse, R8, RZ ;  /* 0x000000088404723c */ /* 0x042fee00000418ff */
[----:B------:R-:W1:Y:S01]  /*11020*/  LDSM.16.M88.4 R48, [R201+0x2800] ;  /* 0x00280000c930783b */ /* 0x000e620000000200 */
[C---:B------:R-:W-:Y:S07]  /*11030*/  HMMA.16816.F32.BF16 R8, R132.reuse, R10, RZ ;  /* 0x0000000a8408723c */ /* 0x040fee00000418ff */
[----:B------:R-:W5:Y:S02]  /*11040*/  S2R R151, SR_TID.X ;  /* 0x0000000000977919 */ /* 0x000f640000002100 */
[C---:B-----5:R-:W-:Y:S06]  /*11050*/  HMMA.16816.F32.BF16 R12, R132.reuse, R16, RZ ;  /* 0x00000010840c723c */ /* 0x060fec00000418ff */
[----:B------:R-:W5:Y:S02]  /*11060*/  LDSM.16.M88.4 R56, [R201+0x3000] ;  /* 0x00300000c938783b */ /* 0x000f640000000200 */
[C---:B------:R-:W-:Y:S08]  /*11070*/  HMMA.16816.F32.BF16 R16, R132.reuse, R18, RZ ;  /* 0x000000128410723c */ /* 0x040ff000000418ff */
[C---:B------:R-:W-:Y:S01]  /*11080*/  HMMA.16816.F32.BF16 R20, R132.reuse, R24, RZ ;  /* 0x000000188414723c */ /* 0x040fe200000418ff */
[----:B------:R-:W-:Y:S02]  /*11090*/  SHF.R.S32.HI R166, RZ, 0x1f, R151 ;  /* 0x0000001fffa67819 */ /* 0x000fe40000011497 */
[----:B------:R-:W-:Y:S05]  /*110a0*/  ISETP.GT.AND P2, PT, R151, 0x7f, PT ;  /* 0x0000007f9700780c */ /* 0x000fea0003f44270 */
[C---:B------:R-:W-:Y:S01]  /*110b0*/  HMMA.16816.F32.BF16 R24, R132.reuse, R26, RZ ;  /* 0x0000001a8418723c */ /* 0x040fe200000418ff */
[-C--:B------:R-:W-:Y:S04]  /*110c0*/  LEA.HI R166, R166, R151.reuse, RZ, 0x3 ;  /* 0x00000097a6a67211 */ /* 0x080fe800078f18ff */
[----:B------:R-:W-:Y:S03]  /*110d0*/  LOP3.LUT R166, R166, 0xfffffff8, RZ, 0xc0, !PT ;  /* 0xfffffff8a6a67812 */ /* 0x000fe600078ec0ff */
[C---:B------:R-:W-:Y:S01]  /*110e0*/  HMMA.16816.F32.BF16 R28, R132.reuse, R32, RZ ;  /* 0x00000020841c723c */ /* 0x040fe200000418ff */
[----:B------:R-:W-:Y:S04]  /*110f0*/  IADD3 R166, -R166, R151, RZ ;  /* 0x00000097a6a67210 */ /* 0x000fe80007ffe1ff */
[C---:B------:R-:W-:Y:S02]  /*11100*/  LOP3.LUT P0, RZ, R166.reuse, 0x2, RZ, 0xc0, !PT ;  /* 0x00000002a6ff7812 */ /* 0x040fe4000780c0ff */
[----:B------:R-:W-:Y:S01]  /*11110*/  LOP3.LUT P3, RZ, R166, 0x4, RZ, 0xc0, !PT ;  /* 0x00000004a6ff7812 */ /* 0x000fe2000786c0ff */
[C---:B------:R-:W-:Y:S08]  /*11120*/  HMMA.16816.F32.BF16 R32, R132.reuse, R34, RZ ;  /* 0x000000228420723c */ /* 0x040ff000000418ff */
[C---:B------:R-:W-:Y:S04]  /*11130*/  HMMA.16816.F32.BF16 R36, R132.reuse, R40, RZ ;  /* 0x000000288424723c */ /* 0x040fe800000418ff */
[----:B------:R-:W-:Y:S04]  /*11140*/  @P0 IADD3 R0, R201, -0x20, RZ ;  /* 0xffffffe0c9000810 */ /* 0x000fe80007ffe0ff */
[C---:B------:R-:W-:Y:S01]  /*11150*/  HMMA.16816.F32.BF16 R40, R132.reuse, R42, RZ ;  /* 0x0000002a8428723c */ /* 0x040fe200000418ff */
[----:B------:R-:W5:Y:S07]  /*11160*/  LDSM.16.M88.4 R72, [R0] ;  /* 0x000000000048783b */ /* 0x000f6e0000000200 */
[C---:B-1----:R-:W-:Y:S01]  /*11170*/  HMMA.16816.F32.BF16 R44, R132.reuse, R48, RZ ;  /* 0x00000030842c723c */ /* 0x042fe200000418ff */
[----:B------:R-:W1:Y:S07]  /*11180*/  LDSM.16.M88.4 R140, [R0+0x800] ;  /* 0x00080000008c783b */ /* 0x000e6e0000000200 */
[C---:B------:R-:W-:Y:S01]  /*11190*/  HMMA.16816.F32.BF16 R48, R132.reuse, R50, RZ ;  /* 0x000000328430723c */ /* 0x040fe200000418ff */
[----:B------:R-:W1:Y:S07]  /*111a0*/  LDSM.16.M88.4 R144, [R0+0x1000] ;  /* 0x001000000090783b */ /* 0x000e6e0000000200 */
[C---:B-----5:R-:W-:Y:S08]  /*111b0*/  HMMA.16816.F32.BF16 R52, R132.reuse, R56, RZ ;  /* 0x000000388434723c */ /* 0x060ff000000418ff */
[----:B------:R-:W-:Y:S08]  /*111c0*/  HMMA.16816.F32.BF16 R56, R132, R58, RZ ;  /* 0x0000003a8438723c */ /* 0x000ff000000418ff */
[C---:B------:R-:W-:Y:S07]  /*111d0*/  HMMA.16816.F32.BF16 R4, R136.reuse, R72, R4 ;  /* 0x000000488804723c */ /* 0x040fee0000041804 */
[--C-:B------:R-:W-:Y:S01]  /*111e0*/  IMAD.WIDE.U32 R72, R2, 0x70, R234.reuse ;  /* 0x0000007002487825 */ /* 0x100fe200078e00ea */
[C---:B------:R-:W-:Y:S04]  /*111f0*/  HMMA.16816.F32.BF16 R8, R136.reuse, R74, R8 ;  /* 0x0000004a8808723c */ /* 0x040fe80000041808 */
[----:B------:R-:W-:Y:S02]  /*11200*/  @!P2 IADD3 R72, P1, P0, R234, R72, R234 ;  /* 0x00000048ea48a210 */ /* 0x000fe4000783e0ea */
[----:B------:R-:W-:Y:S02]  /*11210*/  IADD3 R71, R3, R73, RZ ;  /* 0x0000004903477210 */ /* 0x000fe40007ffe0ff */
[C---:B-1----:R-:W-:Y:S07]  /*11220*/  HMMA.16816.F32.BF16 R12, R136.reuse, R140, R12 ;  /* 0x0000008c880c723c */ /* 0x042fee000004180c */
[----:B------:R-:W-:Y:S01]  /*11230*/  @!P2 IADD3.X R140, R235, R71, R235, P1, P0 ;  /* 0x00000047eb8ca210 */ /* 0x000fe20000fe04eb */
[C---:B------:R-:W-:Y:S08]  /*11240*/  HMMA.16816.F32.BF16 R16, R136.reuse, R142, R16 ;  /* 0x0000008e8810723c */ /* 0x040ff00000041810 */
[C---:B------:R-:W-:Y:S08]  /*11250*/  HMMA.16816.F32.BF16 R20, R136.reuse, R144, R20 ;  /* 0x000000908814723c */ /* 0x040ff00000041814 */
[C---:B------:R-:W-:Y:S04]  /*11260*/  HMMA.16816.F32.BF16 R24, R136.reuse, R146, R24 ;  /* 0x000000928818723c */ /* 0x040fe80000041818 */
[----:B--2---:R-:W-:Y:S05]  /*11270*/  IMAD.WIDE.U32 R148, R2, 0x70, R148 ;  /* 0x0000007002947825 */ /* 0x004fea00078e0094 */
[----:B------:R-:W-:Y:S03]  /*11280*/  IADD3 R3, R149, R3, RZ ;  /* 0x0000000395037210 */ /* 0x000fe60007ffe0ff */
[----:B---3--:R-:W-:Y:S02]  /*11290*/  @!P2 IADD3 R71, P0, R72, R152, RZ ;  /* 0x000000984847a210 */ /* 0x008fe40007f1e0ff */
[----:B------:R-:W-:Y:S01]  /*112a0*/  LEA R2, P1, R148, c[0x0][0x1f8], 0x1 ;  /* 0x00007e0094027a11 */ /* 0x000fe200078208ff */
[----:B------:R-:W1:Y:S01]  /*112b0*/  LDSM.16.M88.4 R72, [R0+0x1800] ;  /* 0x001800000048783b */ /* 0x000e620000000200 */
[----:B----4-:R-:W-:Y:S02]  /*112c0*/  @!P2 IADD3.X R140, R140, R150, RZ, P0, !PT ;  /* 0x000000968c8ca210 */ /* 0x010fe400007fe4ff */
[C---:B------:R-:W-:Y:S02]  /*112d0*/  @!P2 LEA R164, P0, R71.reuse, c[0x0][0x1f8], 0x1 ;  /* 0x00007e0047a4aa11 */ /* 0x040fe400078008ff */
[----:B------:R-:W-:Y:S02]  /*112e0*/  LEA.HI.X R3, R148, c[0x0][0x1fc], R3, 0x1, P1 ;  /* 0x00007f0094037a11 */ /* 0x000fe400008f0c03 */
[----:B------:R-:W-:Y:S01]  /*112f0*/  @!P2 LEA.HI.X R165, R71, c[0x0][0x1fc], R140, 0x1, P0 ;  /* 0x00007f0047a5aa11 */ /* 0x000fe200000f0c8c */
[----:B------:R-:W2:Y:S01]  /*11300*/  LDSM.16.M88.4 R148, [R0+0x2000] ;  /* 0x002000000094783b */ /* 0x000ea20000000200 */
[-C--:B------:R-:W-:Y:S04]  /*11310*/  IADD3 R160, P1, R2, R162.reuse, RZ ;  /* 0x000000a202a07210 */ /* 0x080fe80007f3e0ff */
[-C--:B------:R-:W-:Y:S02]  /*11320*/  IADD3.X R161, R3, R167.reuse, RZ, P1, !PT ;  /* 0x000000a703a17210 */ /* 0x080fe40000ffe4ff */
[----:B------:R-:W-:Y:S01]  /*11330*/  IADD3 R162, P0, R160, R162, RZ ;  /* 0x000000a2a0a27210 */ /* 0x000fe20007f1e0ff */
[----:B------:R-:W3:Y:S03]  /*11340*/  LDSM.16.M88.4 R140, [R0+0x2800] ;  /* 0x00280000008c783b */ /* 0x000ee60000000200 */
[----:B------:R-:W-:Y:S05]  /*11350*/  IADD3.X R163, R161, R167, RZ, P0, !PT ;  /* 0x000000a7a1a37210 */ /* 0x000fea00007fe4ff */
[----:B------:R4:W5:Y:S08]  /*11360*/  LDSM.16.M88.4 R152, [R0+0x3000] ;  /* 0x003000000098783b */ /* 0x0009700000000200 */
[----:B------:R-:W-:Y:S01]  /*11370*/  @!PT LDS RZ, [RZ] ;  /* 0x00000000fffff984 */ /* 0x000fe20000000800 */
[----:B------:R-:W-:Y:S01]  /*11380*/  @!PT LDS RZ, [RZ] ;  /* 0x00000000fffff984 */ /* 0x000fe20000000800 */
[----:B------:R-:W-:Y:S01]  /*11390*/  @!PT LDS RZ, [RZ] ;  /* 0x00000000fffff984 */ /* 0x000fe20000000800 */
[----:B------:R3:W-:Y:S01]  /*113a0*/  LDGSTS.E.BYPASS.LTC128B.128 [R208+0x100], [R2.64], !P4 ;  /* 0x0010000002d07fae */ /* 0x0007e2000e101d4a */
[C---:B-1----:R-:W-:Y:S07]  /*113b0*/  HMMA.16816.F32.BF16 R28, R136.reuse, R72, R28 ;  /* 0x00000048881c723c */ /* 0x042fee000004181c */
[----:B------:R1:W-:Y:S01]  /*113c0*/  LDGSTS.E.BYPASS.LTC128B.128 [R208+0x3900], [R2.64+0x80], !P5 ;  /* 0x0390008002d07fae */ /* 0x0003e2000e901d4a */
[C---:B------:R-:W-:Y:S07]  /*113d0*/  HMMA.16816.F32.BF16 R32, R136.reuse, R74, R32 ;  /* 0x0000004a8820723c */ /* 0x040fee0000041820 */
[----:B------:R1:W-:Y:S01]  /*113e0*/  LDGSTS.E.BYPASS.LTC128B.128 [R208+0x1100], [R160.64], !P4 ;  /* 0x01100000a0d07fae */ /* 0x0003e2000e101d4a */
[C---:B----4-:R-:W-:Y:S04]  /*113f0*/  IADD3 R0, R201.reuse, 0x40, RZ ;  /* 0x00000040c9007810 */ /* 0x050fe80007ffe0ff */
[----:B------:R-:W-:Y:S01]  /*11400*/  @P3 IADD3 R0, R201, -0x40, RZ ;  /* 0xffffffc0c9003810 */ /* 0x000fe20007ffe0ff */
[C---:B--2---:R-:W-:Y:S02]  /*11410*/  HMMA.16816.F32.BF16 R36, R136.reuse, R148, R36 ;  /* 0x000000948824723c */ /* 0x044fe40000041824 */
[----:B------:R1:W-:Y:S01]  /*11420*/  LDGSTS.E.BYPASS.LTC128B.128 [R208+0x4900], [R160.64+0x80], !P5 ;  /* 0x04900080a0d07fae */ /* 0x0003e2000e901d4a */
[----:B------:R-:W-:Y:S05]  /*11430*/  ISETP.GT.AND P0, PT, R211, R231, PT ;  /* 0x000000e7d300720c */ /* 0x000fea0003f04270 */
[C---:B------:R-:W-:Y:S02]  /*11440*/  HMMA.16816.F32.BF16 R40, R136.reuse, R150, R40 ;  /* 0x000000968828723c */ /* 0x040fe40000041828 */
[----:B------:R1:W-:Y:S06]  /*11450*/  LDGSTS.E.BYPASS.LTC128B.128 [R208+0x2100], [R162.64], !P4 ;  /* 0x02100000a2d07fae */ /* 0x0003ec000e101d4a */
[C---:B---3--:R-:W-:Y:S02]  /*11460*/  HMMA.16816.F32.BF16 R44, R136.reuse, R140, R44 ;  /* 0x0000008c882c723c */ /* 0x048fe4000004182c */
[----:B------:R1:W-:Y:S02]  /*11470*/  LDGSTS.E.BYPASS.LTC128B.128 [R208+0x5900], [R162.64+0x80], !P5 ;  /* 0x05900080a2d07fae */ /* 0x0003e4000e901d4a */
[----:B------:R-:W-:Y:S04]  /*11480*/  @P0 LOP3.LUT R230, R230, 0x1, RZ, 0xfc, !PT ;  /* 0x00000001e6e60812 */ /* 0x000fe800078efcff */
[C---:B------:R-:W-:Y:S02]  /*11490*/  HMMA.16816.F32.BF16 R48, R136.reuse, R142, R48 ;  /* 0x0000008e8830723c */ /* 0x040fe40000041830 */
[----:B------:R2:W-:Y:S06]  /*114a0*/  @!P2 LDGSTS.E.BYPASS.LTC128B.128 [R210+0x3100], [R164.64], !P4 ;  /* 0x03100000a4d2afae */ /* 0x0005ec000e101d4a */
[C---:B-----5:R-:W-:Y:S02]  /*114b0*/  HMMA.16816.F32.BF16 R52, R136.reuse, R152, R52 ;  /* 0x000000988834723c */ /* 0x060fe40000041834 */
[----:B------:R2:W-:Y:S06]  /*114c0*/  @!P2 LDGSTS.E.BYPASS.LTC128B.128 [R210+0x6900], [R164.64+0x80], !P5 ;  /* 0x06900080a4d2afae */ /* 0x0005ec000e901d4a */
[----:B------:R-:W-:Y:S02]  /*114d0*/  HMMA.16816.F32.BF16 R56, R136, R154, R56 ;  /* 0x0000009a8838723c */ /* 0x000fe40000041838 */
[----:B------:R-:W-:Y:S08]  /*114e0*/  LDSM.16.M88.4 R144, [R0+0x800] ;  /* 0x000800000090783b */ /* 0x000ff00000000200 */
[----:B-1----:R-:W1:Y:S08]  /*114f0*/  LDSM.16.M88.4 R160, [R0] ;  /* 0x0000000000a0783b */ /* 0x002e700000000200 */
[----:B------:R-:W0:Y:S08]  /*11500*/  LDGDEPBAR ;  /* 0x00000000000079af */ /* 0x000e300000000000 */
[----:B--2---:R-:W2:Y:S08]  /*11510*/  LDSM.16.M88.4 R164, [R0+0x1000] ;  /* 0x0010000000a4783b */ /* 0x004eb00000000200 */
[----:B------:R-:W3:Y:S08]  /*11520*/  LDSM.16.M88.4 R72, [R0+0x1800] ;  /* 0x001800000048783b */ /* 0x000ef00000000200 */
[----:B------:R-:W4:Y:S01]  /*11530*/  LDSM.16.M88.4 R148, [R0+0x2000] ;  /* 0x002000000094783b */ /* 0x000f220000000200 */
[C---:B-1----:R-:W-:Y:S07]  /*11540*/  HMMA.16816.F32.BF16 R4, R156.reuse, R160, R4 ;  /* 0x000000a09c04723c */ /* 0x042fee0000041804 */
[----:B------:R-:W1:Y:S01]  /*11550*/  LDSM.16.M88.4 R140, [R0+0x2800] ;  /* 0x00280000008c783b */ /* 0x000e620000000200 */
[C---:B------:R-:W-:Y:S07]  /*11560*/  HMMA.16816.F32.BF16 R8, R156.reuse, R162, R8 ;  /* 0x000000a29c08723c */ /* 0x040fee0000041808 */
[----:B------:R-:W-:Y:S01]  /*11570*/  LDSM.16.M88.4 R152, [R200+-0x3800] ;  /* 0xffc80000c898783b */ /* 0x000fe20000000200 */
[C---:B------:R-:W-:Y:S07]  /*11580*/  HMMA.16816.F32.BF16 R12, R156.reuse, R144, R12 ;  /* 0x000000909c0c723c */ /* 0x040fee000004180c */
[----:B------:R-:W-:Y:S01]  /*11590*/  LDSM.16.M88.4 R160, [R200+-0x3000] ;  /* 0xffd00000c8a0783b */ /* 0x000fe20000000200 */
[C---:B------:R-:W-:Y:S07]  /*115a0*/  HMMA.16816.F32.BF16 R16, R156.reuse, R146, R16 ;  /* 0x000000929c10723c */ /* 0x040fee0000041810 */
[----:B------:R-:W5:Y:S01]  /*115b0*/  LDSM.16.M88.4 R144, [R0+0x3000] ;  /* 0x003000000090783b */ /* 0x000f620000000200 */
[C---:B--2---:R-:W-:Y:S07]  /*115c0*/  HMMA.16816.F32.BF16 R20, R156.reuse, R164, R20 ;  /* 0x000000a49c14723c */ /* 0x044fee0000041814 */
[----:B------:R-:W-:Y:S01]  /*115d0*/  LDSM.16.M88.4 R172, [R200+-0x1800] ;  /* 0xffe80000c8ac783b */ /* 0x000fe20000000200 */
[C---:B------:R-:W-:Y:S07]  /*115e0*/  HMMA.16816.F32.BF16 R24, R156.reuse, R166, R24 ;  /* 0x000000a69c18723c */ /* 0x040fee0000041818 */
[----:B------:R-:W-:Y:S01]  /*115f0*/  LDSM.16.M88.4 R164, [R200+-0x2000] ;  /* 0xffe00000c8a4783b */ /* 0x000fe20000000200 */
[C---:B---3--:R-:W-:Y:S07]  /*11600*/  HMMA.16816.F32.BF16 R28, R156.reuse, R72, R28 ;  /* 0x000000489c1c723c */ /* 0x048fee000004181c */
[----:B------:R-:W-:Y:S01]  /*11610*/  LDSM.16.M88.4 R184, [R206+0x5800] ;  /* 0x00580000ceb8783b */ /* 0x000fe20000000200 */
[C---:B------:R-:W-:Y:S07]  /*11620*/  HMMA.16816.F32.BF16 R32, R156.reuse, R74, R32 ;  /* 0x0000004a9c20723c */ /* 0x040fee0000041820 */
[----:B------:R-:W2:Y:S01]  /*11630*/  LDSM.16.M88.4 R72, [R200+-0x2800] ;  /* 0xffd80000c848783b */ /* 0x000ea20000000200 */
[C---:B----4-:R-:W-:Y:S07]  /*11640*/  HMMA.16816.F32.BF16 R36, R156.reuse, R148, R36 ;  /* 0x000000949c24723c */ /* 0x050fee0000041824 */
[----:B------:R-:W-:Y:S01]  /*11650*/  LDSM.16.M88.4 R196, [R200] ;  /* 0x00000000c8c4783b */ /* 0x000fe20000000200 */
[C---:B------:R-:W-:Y:S07]  /*11660*/  HMMA.16816.F32.BF16 R40, R156.reuse, R150, R40 ;  /* 0x000000969c28723c */ /* 0x040fee0000041828 */
[----:B------:R-:W3:Y:S01]  /*11670*/  LDSM.16.M88.4 R148, [R200+-0x1000] ;  /* 0xfff00000c894783b */ /* 0x000ee20000000200 */
[C---:B-1----:R-:W-:Y:S08]  /*11680*/  HMMA.16816.F32.BF16 R44, R156.reuse, R140, R44 ;  /* 0x0000008c9c2c723c */ /* 0x042ff0000004182c */
[C---:B------:R-:W-:Y:S01]  /*11690*/  HMMA.16816.F32.BF16 R48, R156.reuse, R142, R48 ;  /* 0x0000008e9c30723c */ /* 0x040fe20000041830 */
[----:B------:R-:W1:Y:S07]  /*116a0*/  LDSM.16.M88.4 R140, [R200+-0x800] ;  /* 0xfff80000c88c783b */ /* 0x000e6e0000000200 */
[C---:B-----5:R-:W-:Y:S08]  /*116b0*/  HMMA.16816.F32.BF16 R52, R156.reuse, R144, R52 ;  /* 0x000000909c34723c */ /* 0x060ff00000041834 */
[----:B------:R-:W-:Y:S01]  /*116c0*/  HMMA.16816.F32.BF16 R56, R156, R146, R56 ;  /* 0x000000929c38723c */ /* 0x000fe20000041838 */
[----:B------:R-:W4:Y:S07]  /*116d0*/  LDSM.16.M88.4 R144, [R201+0x3800] ;  /* 0x00380000c990783b */ /* 0x000f2e0000000200 */
[C---:B------:R-:W-:Y:S08]  /*116e0*/  HMMA.16816.F32.BF16 R4, R168.reuse, R152, R4 ;  /* 0x00000098a804723c */ /* 0x040ff00000041804 */
[C---:B------:R-:W-:Y:S01]  /*116f0*/  HMMA.16816.F32.BF16 R8, R168.reuse, R154, R8 ;  /* 0x0000009aa808723c */ /* 0x040fe20000041808 */
[----:B------:R-:W5:Y:S07]  /*11700*/  LDSM.16.M88.4 R152, [R201+0x4000] ;  /* 0x00400000c998783b */ /* 0x000f6e0000000200 */
[C---:B------:R-:W-:Y:S08]  /*11710*/  HMMA.16816.F32.BF16 R12, R168.reuse, R160, R12 ;  /* 0x000000a0a80c723c */ /* 0x040ff0000004180c */
[C---:B------:R-:W-:Y:S01]  /*11720*/  HMMA.16816.F32.BF16 R16, R168.reuse, R162, R16 ;  /* 0x000000a2a810723c */ /* 0x040fe20000041810 */
[----:B------:R-:W-:Y:S07]  /*11730*/  LDSM.16.M88.4 R160, [R201+0x6000] ;  /* 0x00600000c9a0783b */ /* 0x000fee0000000200 */
[C---:B--2---:R-:W-:Y:S08]  /*11740*/  HMMA.16816.F32.BF16 R20, R168.reuse, R72, R20 ;  /* 0x00000048a814723c */ /* 0x044ff00000041814 */
[C---:B------:R-:W-:Y:S01]  /*11750*/  HMMA.16816.F32.BF16 R24, R168.reuse, R74, R24 ;  /* 0x0000004aa818723c */ /* 0x040fe20000041818 */
[----:B------:R-:W2:Y:S07]  /*11760*/  LDSM.16.M88.4 R72, [R201+0x4800] ;  /* 0x00480000c948783b */ /* 0x000eae0000000200 */
[C---:B------:R-:W-:Y:S08]  /*11770*/  HMMA.16816.F32.BF16 R28, R168.reuse, R164, R28 ;  /* 0x000000a4a81c723c */ /* 0x040ff0000004181c */
[C---:B------:R-:W-:Y:S01]  /*11780*/  HMMA.16816.F32.BF16 R32, R168.reuse, R166, R32 ;  /* 0x000000a6a820723c */ /* 0x040fe20000041820 */
[----:B------:R-:W-:Y:S07]  /*11790*/  LDSM.16.M88.4 R164, [R206+0x3800] ;  /* 0x00380000cea4783b */ /* 0x000fee0000000200 */
[C---:B------:R-:W-:Y:S08]  /*117a0*/  HMMA.16816.F32.BF16 R36, R168.reuse, R172, R36 ;  /* 0x000000aca824723c */ /* 0x040ff00000041824 */
[C---:B------:R-:W-:Y:S01]  /*117b0*/  HMMA.16816.F32.BF16 R40, R168.reuse, R174, R40 ;  /* 0x000000aea828723c */ /* 0x040fe20000041828 */
[----:B------:R-:W-:Y:S07]  /*117c0*/  LDSM.16.M88.4 R172, [R206+0x4000] ;  /* 0x00400000ceac783b */ /* 0x000fee0000000200 */
[C---:B---3--:R-:W-:Y:S08]  /*117d0*/  HMMA.16816.F32.BF16 R44, R168.reuse, R148, R44 ;  /* 0x00000094a82c723c */ /* 0x048ff0000004182c */
[C---:B------:R-:W-:Y:S01]  /*117e0*/  HMMA.16816.F32.BF16 R48, R168.reuse, R150, R48 ;  /* 0x00000096a830723c */ /* 0x040fe20000041830 */
[----:B------:R-:W3:Y:S07]  /*117f0*/  LDSM.16.M88.4 R148, [R201+0x5000] ;  /* 0x00500000c994783b */ /* 0x000eee0000000200 */
[C---:B-1----:R-:W-:Y:S08]  /*11800*/  HMMA.16816.F32.BF16 R52, R168.reuse, R140, R52 ;  /* 0x0000008ca834723c */ /* 0x042ff00000041834 */
[----:B------:R-:W-:Y:S01]  /*11810*/  HMMA.16816.F32.BF16 R56, R168, R142, R56 ;  /* 0x0000008ea838723c */ /* 0x000fe20000041838 */
[----:B------:R-:W1:Y:S07]  /*11820*/  LDSM.16.M88.4 R140, [R201+0x5800] ;  /* 0x00580000c98c783b */ /* 0x000e6e0000000200 */
[C---:B----4-:R-:W-:Y:S08]  /*11830*/  HMMA.16816.F32.BF16 R4, R176.reuse, R144, R4 ;  /* 0x00000090b004723c */ /* 0x050ff00000041804 */
[C---:B------:R-:W-:Y:S01]  /*11840*/  HMMA.16816.F32.BF16 R8, R176.reuse, R146, R8 ;  /* 0x00000092b008723c */ /* 0x040fe20000041808 */
[----:B------:R-:W4:Y:S07]  /*11850*/  LDSM.16.M88.4 R144, [R201+0x6800] ;  /* 0x00680000c990783b */ /* 0x000f2e0000000200 */
[C---:B-----5:R-:W-:Y:S08]  /*11860*/  HMMA.16816.F32.BF16 R12, R176.reuse, R152, R12 ;  /* 0x00000098b00c723c */ /* 0x060ff0000004180c */
[C---:B------:R-:W-:Y:S01]  /*11870*/  HMMA.16816.F32.BF16 R16, R176.reuse, R154, R16 ;  /* 0x0000009ab010723c */ /* 0x040fe20000041810 */
[----:B------:R-:W5:Y:S07]  /*11880*/  LDSM.16.M88.4 R152, [R206+0x4800] ;  /* 0x00480000ce98783b */ /* 0x000f6e0000000200 */
[C---:B--2---:R-:W-:Y:S08]  /*11890*/  HMMA.16816.F32.BF16 R20, R176.reuse, R72, R20 ;  /* 0x00000048b014723c */ /* 0x044ff00000041814 */
[C---:B------:R-:W-:Y:S01]  /*118a0*/  HMMA.16816.F32.BF16 R24, R176.reuse, R74, R24 ;  /* 0x0000004ab018723c */ /* 0x040fe20000041818 */
[----:B------:R-:W2:Y:S07]  /*118b0*/  LDSM.16.M88.4 R72, [R206+0x5000] ;  /* 0x00500000ce48783b */ /* 0x000eae0000000200 */
[C---:B---3--:R-:W-:Y:S08]  /*118c0*/  HMMA.16816.F32.BF16 R28, R176.reuse, R148, R28 ;  /* 0x00000094b01c723c */ /* 0x048ff0000004181c */
[C---:B------:R-:W-:Y:S01]  /*118d0*/  HMMA.16816.F32.BF16 R32, R176.reuse, R150, R32 ;  /* 0x00000096b020723c */ /* 0x040fe20000041820 */
[----:B------:R-:W-:Y:S07]  /*118e0*/  LDSM.16.M88.4 R148, [R0+0x3800] ;  /* 0x003800000094783b */ /* 0x000fee0000000200 */
[C---:B-1----:R-:W-:Y:S08]  /*118f0*/  HMMA.16816.F32.BF16 R36, R176.reuse, R140, R36 ;  /* 0x0000008cb024723c */ /* 0x042ff00000041824 */
[C---:B------:R-:W-:Y:S01]  /*11900*/  HMMA.16816.F32.BF16 R40, R176.reuse, R142, R40 ;  /* 0x0000008eb028723c */ /* 0x040fe20000041828 */
[----:B------:R-:W1:Y:S07]  /*11910*/  LDSM.16.M88.4 R140, [R206+0x6000] ;  /* 0x00600000ce8c783b */ /* 0x000e6e0000000200 */
[C---:B------:R-:W-:Y:S08]  /*11920*/  HMMA.16816.F32.BF16 R44, R176.reuse, R160, R44 ;  /* 0x000000a0b02c723c */ /* 0x040ff0000004182c */
[C---:B------:R-:W-:Y:S01]  /*11930*/  HMMA.16816.F32.BF16 R48, R176.reuse, R162, R48 ;  /* 0x000000a2b030723c */ /* 0x040fe20000041830 */
[----:B------:R-:W-:Y:S07]  /*11940*/  LDSM.16.M88.4 R160, [R0+0x5000] ;  /* 0x0050000000a0783b */ /* 0x000fee0000000200 */
[C---:B----4-:R-:W-:Y:S08]  /*11950*/  HMMA.16816.F32.BF16 R52, R176.reuse, R144, R52 ;  /* 0x00000090b034723c */ /* 0x050ff00000041834 */
[----:B------:R-:W-:Y:S01]  /*11960*/  HMMA.16816.F32.BF16 R56, R176, R146, R56 ;  /* 0x00000092b038723c */ /* 0x000fe20000041838 */
[----:B------:R-:W3:Y:S07]  /*11970*/  LDSM.16.M88.4 R144, [R206+0x6800] ;  /* 0x00680000ce90783b */ /* 0x000eee0000000200 */
[C---:B------:R-:W-:Y:S08]  /*11980*/  HMMA.16816.F32.BF16 R4, R180.reuse, R164, R4 ;  /* 0x000000a4b404723c */ /* 0x040ff00000041804 */
[C---:B------:R-:W-:Y:S01]  /*11990*/  HMMA.16816.F32.BF16 R8, R180.reuse, R166, R8 ;  /* 0x000000a6b408723c */ /* 0x040fe20000041808 */
[----:B------:R-:W-:Y:S07]  /*119a0*/  LDSM.16.M88.4 R164, [R0+0x5800] ;  /* 0x0058000000a4783b */ /* 0x000fee0000000200 */
[C---:B------:R-:W-:Y:S08]  /*119b0*/  HMMA.16816.F32.BF16 R12, R180.reuse, R172, R12 ;  /* 0x000000acb40c723c */ /* 0x040ff0000004180c */
[C---:B------:R-:W-:Y:S01]  /*119c0*/  HMMA.16816.F32.BF16 R16, R180.reuse, R174, R16 ;  /* 0x000000aeb410723c */ /* 0x040fe20000041810 */
[----:B------:R-:W-:Y:S07]  /*119d0*/  LDSM.16.M88.4 R172, [R0+0x6000] ;  /* 0x0060000000ac783b */ /* 0x000fee0000000200 */
[C---:B-----5:R-:W-:Y:S08]  /*119e0*/  HMMA.16816.F32.BF16 R20, R180.reuse, R152, R20 ;  /* 0x00000098b414723c */ /* 0x060ff00000041814 */
[C---:B------:R-:W-:Y:S01]  /*119f0*/  HMMA.16816.F32.BF16 R24, R180.reuse, R154, R24 ;  /* 0x0000009ab418723c */ /* 0x040fe20000041818 */
[----:B------:R-:W-:Y:S07]  /*11a00*/  LDSM.16.M88.4 R152, [R0+0x4800] ;  /* 0x004800000098783b */ /* 0x000fee0000000200 */
[C---:B--2---:R-:W-:Y:S08]  /*11a10*/  HMMA.16816.F32.BF16 R28, R180.reuse, R72, R28 ;  /* 0x00000048b41c723c */ /* 0x044ff0000004181c */
[C---:B------:R-:W-:Y:S01]  /*11a20*/  HMMA.16816.F32.BF16 R32, R180.reuse, R74, R32 ;  /* 0x0000004ab420723c */ /* 0x040fe20000041820 */
[----:B------:R-:W2:Y:S07]  /*11a30*/  LDSM.16.M88.4 R72, [R0+0x4000] ;  /* 0x004000000048783b */ /* 0x000eae0000000200 */
[C---:B------:R-:W-:Y:S08]  /*11a40*/  HMMA.16816.F32.BF16 R36, R180.reuse, R184, R36 ;  /* 0x000000b8b424723c */ /* 0x040ff00000041824 */
[C---:B------:R-:W-:Y:S01]  /*11a50*/  HMMA.16816.F32.BF16 R40, R180.reuse, R186, R40 ;  /* 0x000000bab428723c */ /* 0x040fe20000041828 */
[----:B------:R-:W4:Y:S07]  /*11a60*/  LDSM.16.M88.4 R184, [R0+0x6800] ;  /* 0x0068000000b8783b */ /* 0x000f2e0000000200 */
[C---:B-1----:R-:W-:Y:S08]  /*11a70*/  HMMA.16816.F32.BF16 R44, R180.reuse, R140, R44 ;  /* 0x0000008cb42c723c */ /* 0x042ff0000004182c */
[C---:B------:R-:W-:Y:S08]  /*11a80*/  HMMA.16816.F32.BF16 R48, R180.reuse, R142, R48 ;  /* 0x0000008eb430723c */ /* 0x040ff00000041830 */
[C---:B---3--:R-:W-:Y:S08]  /*11a90*/  HMMA.16816.F32.BF16 R52, R180.reuse, R144, R52 ;  /* 0x00000090b434723c */ /* 0x048ff00000041834 */
[----:B------:R-:W-:Y:S08]  /*11aa0*/  HMMA.16816.F32.BF16 R56, R180, R146, R56 ;  /* 0x00000092b438723c */ /* 0x000ff00000041838 */
[C---:B------:R-:W-:Y:S08]  /*11ab0*/  HMMA.16816.F32.BF16 R4, R188.reuse, R148, R4 ;  /* 0x00000094bc04723c */ /* 0x040ff00000041804 */
[C---:B------:R-:W-:Y:S08]  /*11ac0*/  HMMA.16816.F32.BF16 R8, R188.reuse, R150, R8 ;  /* 0x00000096bc08723c */ /* 0x040ff00000041808 */
[C---:B--2---:R-:W-:Y:S08]  /*11ad0*/  HMMA.16816.F32.BF16 R12, R188.reuse, R72, R12 ;  /* 0x00000048bc0c723c */ /* 0x044ff0000004180c */
        /* <DEDUP_REMOVED lines=148> */
[----:B--234-:R-:W-:Y:S01]  /*12420*/  IADD3 R0, R211, -0x1, RZ ;  /* 0xffffffffd3007810 */ /* 0x01cfe20007ffe0ff */
[----:B------:R-:W2:Y:S01]  /*12430*/  LDL.64 R232, [R1+0x8] ;  /* 0x0000080001e87983 */ /* 0x000ea20000100a00 */
[C---:B------:R-:W-:Y:S02]  /*12440*/  ISETP.GE.AND P2, PT, R228.reuse, 0x21, PT ;  /* 0x00000021e400780c */ /* 0x040fe40003f46270 */
[----:B------:R-:W-:Y:S01]  /*12450*/  SHF.R.S32.HI R2, RZ, 0x1f, R0 ;  /* 0x0000001fff027819 */ /* 0x000fe20000011400 */
[----:B------:R-:W3:Y:S01]  /*12460*/  LDL R231, [R1] ;  /* 0x0000000001e77983 */ /* 0x000ee20000100800 */
[C---:B------:R-:W-:Y:S02]  /*12470*/  ISETP.GE.AND P1, PT, R228.reuse, 0x41, PT ;  /* 0x00000041e400780c */ /* 0x040fe40003f26270 */
[----:B------:R-:W-:Y:S01]  /*12480*/  ISETP.GE.AND P3, PT, R228, 0x1, PT ;  /* 0x00000001e400780c */ /* 0x000fe20003f66270 */
[----:B------:R-:W-:Y:S02]  /*12490*/  IMAD R5, R2, c[0x0][0x1e0], RZ ;  /* 0x0000780002057a24 */ /* 0x000fe400078e02ff */
[C---:B------:R-:W-:Y:S04]  /*124a0*/  IMAD.WIDE.U32 R2, R0.reuse, c[0x0][0x1e0], RZ ;  /* 0x0000780000027a25 */ /* 0x040fe800078e00ff */
[----:B------:R-:W-:Y:S02]  /*124b0*/  IMAD R0, R0, c[0x0][0x1e4], R5 ;  /* 0x0000790000007a24 */ /* 0x000fe400078e0205 */
[----:B------:R-:W-:Y:S02]  /*124c0*/  @P2 IMAD.MOV.U32 R5, RZ, RZ, c[0x0][0x1e0] ;  /* 0x00007800ff052624 */ /* 0x000fe400078e00ff */
[----:B------:R-:W-:Y:S02]  /*124d0*/  IMAD.IADD R0, R3, 0x1, R0 ;  /* 0x0000000103007824 */ /* 0x000fe400078e0200 */
[----:B------:R-:W-:Y:S04]  /*124e0*/  IMAD.WIDE.U32 R2, R2, 0x70, RZ ;  /* 0x0000007002027825 */ /* 0x000fe800078e00ff */
[----:B------:R-:W-:Y:S01]  /*124f0*/  IMAD R0, R0, 0x70, RZ ;  /* 0x0000007000007824 */ /* 0x000fe200078e02ff */
[-C--:B------:R-:W-:Y:S01]  /*12500*/  @P2 LEA R8, P0, R5, R2.reuse, 0x5 ;  /* 0x0000000205082211 */ /* 0x080fe200078028ff */
[----:B------:R-:W-:Y:S02]  /*12510*/  @P2 IMAD.MOV.U32 R6, RZ, RZ, c[0x0][0x1e4] ;  /* 0x00007900ff062624 */ /* 0x000fe400078e00ff */
[----:B------:R-:W-:Y:S02]  /*12520*/  IMAD.IADD R3, R3, 0x1, R0 ;  /* 0x0000000103037824 */ /* 0x000fe400078e0200 */
[----:B------:R-:W-:Y:S03]  /*12530*/  @P1 IMAD.MOV.U32 R0, RZ, RZ, c[0x0][0x1e0] ;  /* 0x00007800ff001624 */ /* 0x000fe600078e00ff */
[-C--:B------:R-:W-:Y:S01]  /*12540*/  @P2 LEA.HI.X R9, R5, R3.reuse, R6, 0x5, P0 ;  /* 0x0000000305092211 */ /* 0x080fe200000f2c06 */
[----:B------:R-:W-:Y:S01]  /*12550*/  @P1 IMAD.MOV.U32 R5, RZ, RZ, c[0x0][0x1e4] ;  /* 0x00007900ff051624 */ /* 0x000fe200078e00ff */
[CC--:B------:R-:W-:Y:S04]  /*12560*/  @P1 LEA R10, P0, R0.reuse, R2.reuse, 0x6 ;  /* 0x00000002000a1211 */ /* 0x0c0fe800078030ff */
[----:B------:R-:W-:Y:S02]  /*12570*/  @P1 LEA.HI.X R11, R0, R3, R5, 0x6, P0 ;  /* 0x00000003000b1211 */ /* 0x000fe400000f3405 */
[----:B--2---:R-:W-:Y:S05]  /*12580*/  @P3 IADD3 R0, P0, R232, R2, RZ ;  /* 0x00000002e8003210 */ /* 0x004fea0007f1e0ff */
[----:B---3--:R-:W-:Y:S01]  /*12590*/  @P3 IMAD.X R5, R3, 0x1, R231, P0 ;  /* 0x0000000103053824 */ /* 0x008fe200000e06e7 */
        /* <DEDUP_REMOVED lines=26> */
[----:B------:R-:W-:Y:S04]  /*12740*/  @P0 IADD3.X R3, R231, R5, R3, P6, !PT ;  /* 0x00000005e7030210 */ /* 0x000fe800037fe403 */
[----:B------:R-:W-:Y:S05]  /*12750*/  @P0 LEA.HI.X R3, R0, c[0x0][0x1cc], R3, 0x1, P3 ;  /* 0x0000730000030a11 */ /* 0x000fea00018f0c03 */
[----:B------:R2:W-:Y:S04]  /*12760*/  @P0 LDGSTS.E.BYPASS.LTC128B.128 [R210+0xb100], [R2.64], !P4 ;  /* 0x0b10000002d20fae */ /* 0x0005e8000e101d4a */
[----:B------:R2:W-:Y:S02]  /*12770*/  @P0 LDGSTS.E.BYPASS.LTC128B.128 [R210+0xe900], [R2.64+0x80], !P5 ;  /* 0x0e90008002d20fae */ /* 0x0005e4000e901d4a */
.L_x_335:
[----:B---34-:R-:W-:Y:S05]  /*12780*/  BSYNC B0 ;  /* 0x0000000000007941 */ /* 0x018fea0003800000 */
.L_x_334:
        /* <DEDUP_REMOVED lines=90> */
[--C-:B------:R-:W-:Y:S02]  /*12d30*/  FFMA.FTZ R6, R140, c[0x0][0x2d0], -R69.reuse ;  /* 0x0000b4008c067a23 */ /* 0x100fe40000010845 */
[C---:B---3--:R-:W-:Y:S02]  /*12d40*/  FMUL.FTZ R5, R2.reuse, R77 ;  /* 0x0000004d02057220 */ /* 0x048fe40000410000 */
[C---:B------:R-:W-:Y:S02]  /*12d50*/  FMUL.FTZ R9, R2.reuse, R81 ;  /* 0x0000005102097220 */ /* 0x040fe40000410000 */
[C---:B------:R-:W-:Y:S01]  /*12d60*/  FMUL.FTZ R16, R2.reuse, R88 ;  /* 0x0000005802107220 */ /* 0x040fe20000410000 */
[----:B------:R3:W-:Y:S01]  /*12d70*/  MUFU.EX2 R243, R56 ;  /* 0x0000003800f37308 */ /* 0x0007e20000000800 */
[----:B------:R-:W-:Y:S02]  /*12d80*/  FMUL.FTZ R17, R2, R89 ;  /* 0x0000005902117220 */ /* 0x000fe40000410000 */
[--C-:B-1----:R-:W-:Y:S02]  /*12d90*/  FFMA.FTZ R4, R142, c[0x0][0x2d0], -R148.reuse ;  /* 0x0000b4008e047a23 */ /* 0x102fe40000010894 */
[C---:B------:R-:W-:Y:S02]  /*12da0*/  FMUL.FTZ R24, R2.reuse, R96 ;  /* 0x0000006002187220 */ /* 0x040fe40000410000 */
[C---:B------:R-:W-:Y:S02]  /*12db0*/  FMUL.FTZ R25, R2.reuse, R97 ;  /* 0x0000006102197220 */ /* 0x040fe40000410000 */
[C---:B------:R-:W-:Y:S01]  /*12dc0*/  FMUL.FTZ R32, R2.reuse, R104 ;  /* 0x0000006802207220 */ /* 0x040fe20000410000 */
[----:B------:R1:W-:Y:S01]  /*12dd0*/  MUFU.EX2 R50, R4 ;  /* 0x0000000400327308 */ /* 0x0003e20000000800 */
[C---:B------:R-:W-:Y:S02]  /*12de0*/  FMUL.FTZ R33, R2.reuse, R105 ;  /* 0x0000006902217220 */ /* 0x040fe40000410000 */
[--C-:B------:R-:W-:Y:S02]  /*12df0*/  FFMA.FTZ R40, R147, c[0x0][0x2d0], -R69.reuse ;  /* 0x0000b40093287a23 */ /* 0x100fe40000010845 */
[C---:B------:R-:W-:Y:S02]  /*12e00*/  FMUL.FTZ R41, R2.reuse, R113 ;  /* 0x0000007102297220 */ /* 0x040fe40000410000 */
[C---:B--2---:R-:W-:Y:S02]  /*12e10*/  FMUL.FTZ R48, R2.reuse, R120 ;  /* 0x0000007802307220 */ /* 0x044fe40000410000 */
[C---:B------:R-:W-:Y:S01]  /*12e20*/  FMUL.FTZ R57, R2.reuse, R129 ;  /* 0x0000008102397220 */ /* 0x040fe20000410000 */
[----:B------:R-:W2:Y:S01]  /*12e30*/  MUFU.EX2 R0, R0 ;  /* 0x0000000000007308 */ /* 0x000ea20000000800 */
[C---:B------:R-:W-:Y:S02]  /*12e40*/  FMUL.FTZ R60, R2.reuse, R60 ;  /* 0x0000003c023c7220 */ /* 0x040fe40000410000 */
[C---:B------:R-:W-:Y:S02]  /*12e50*/  FMUL.FTZ R61, R2.reuse, R61 ;  /* 0x0000003d023d7220 */ /* 0x040fe40000410000 */
[C---:B---3--:R-:W-:Y:S02]  /*12e60*/  FMUL.FTZ R56, R2.reuse, R128 ;  /* 0x0000008002387220 */ /* 0x048fe40000410000 */
[C---:B------:R-:W-:Y:S02]  /*12e70*/  FMUL.FTZ R64, R2.reuse, R64 ;  /* 0x0000004002407220 */ /* 0x040fe40000410000 */
[----:B------:R-:W-:Y:S01]  /*12e80*/  FMUL.FTZ R65, R2, R65 ;  /* 0x0000004102417220 */ /* 0x000fe20000410000 */
[----:B------:R-:W3:Y:S01]  /*12e90*/  MUFU.EX2 R58, R6 ;  /* 0x00000006003a7308 */ /* 0x000ee20000000800 */
[--C-:B------:R-:W-:Y:S02]  /*12ea0*/  FFMA.FTZ R71, R71, c[0x0][0x2d0], -R69.reuse ;  /* 0x0000b40047477a23 */ /* 0x100fe40000010845 */
[--C-:B-1----:R-:W-:Y:S02]  /*12eb0*/  FFMA.FTZ R4, R73, c[0x0][0x2d0], -R148.reuse ;  /* 0x0000b40049047a23 */ /* 0x102fe40000010894 */
[--C-:B------:R-:W-:Y:S05]  /*12ec0*/  FFMA.FTZ R73, R153, c[0x0][0x2d0], -R69.reuse ;  /* 0x0000b40099497a23 */ /* 0x100fea0000010845 */
[----:B------:R1:W-:Y:S01]  /*12ed0*/  MUFU.EX2 R128, R73 ;  /* 0x0000004900807308 */ /* 0x0003e20000000800 */
[C---:B--2---:R-:W-:Y:S02]  /*12ee0*/  FMUL.FTZ R7, R0.reuse, R79 ;  /* 0x0000004f00077220 */ /* 0x044fe40000410000 */
[C---:B------:R-:W-:Y:S02]  /*12ef0*/  FMUL.FTZ R10, R0.reuse, R82 ;  /* 0x00000052000a7220 */ /* 0x040fe40000410000 */
[C---:B------:R-:W-:Y:S05]  /*12f00*/  FMUL.FTZ R11, R0.reuse, R83 ;  /* 0x00000053000b7220 */ /* 0x040fea0000410000 */
[----:B------:R-:W2:Y:S01]  /*12f10*/  MUFU.EX2 R49, R4 ;  /* 0x0000000400317308 */ /* 0x000ea20000000800 */
[C---:B------:R-:W-:Y:S02]  /*12f20*/  FMUL.FTZ R18, R0.reuse, R90 ;  /* 0x0000005a00127220 */ /* 0x040fe40000410000 */
[C---:B------:R-:W-:Y:S01]  /*12f30*/  FMUL.FTZ R19, R0.reuse, R91 ;  /* 0x0000005b00137220 */ /* 0x040fe20000410000 */
[----:B---3--:R-:W-:Y:S01]  /*12f40*/  MOV R129, R58 ;  /* 0x0000003a00817202 */ /* 0x008fe20000000f00 */
[C---:B------:R-:W-:Y:S01]  /*12f50*/  FMUL.FTZ R6, R0.reuse, R78 ;  /* 0x0000004e00067220 */ /* 0x040fe20000410000 */
[----:B------:R-:W-:Y:S01]  /*12f60*/  LDSM.16.MT88.4 R88, [R202+0x800] ;  /* 0x00080000ca58783b */ /* 0x000fe20000004200 */
[C---:B------:R-:W-:Y:S02]  /*12f70*/  FMUL.FTZ R26, R0.reuse, R98 ;  /* 0x00000062001a7220 */ /* 0x040fe40000410000 */
[C---:B------:R-:W-:Y:S01]  /*12f80*/  FMUL.FTZ R27, R0.reuse, R99 ;  /* 0x00000063001b7220 */ /* 0x040fe20000410000 */
[----:B------:R-:W3:Y:S01]  /*12f90*/  MUFU.EX2 R252, R8 ;  /* 0x0000000800fc7308 */ /* 0x000ee20000000800 */
[C---:B------:R-:W-:Y:S01]  /*12fa0*/  FMUL.FTZ R59, R0.reuse, R131 ;  /* 0x00000083003b7220 */ /* 0x040fe20000410000 */
[----:B------:R-:W-:Y:S01]  /*12fb0*/  MOV R131, R231 ;  /* 0x000000e700837202 */ /* 0x000fe20000000f00 */
[----:B------:R-:W-:Y:S01]  /*12fc0*/  FMUL.FTZ R34, R0, R106 ;  /* 0x0000006a00227220 */ /* 0x000fe20000410000 */
[----:B------:R-:W-:Y:S01]  /*12fd0*/  LDSM.16.MT88.4 R96, [R205+0x4000] ;  /* 0x00400000cd60783b */ /* 0x000fe20000004200 */
[--C-:B-1----:R-:W-:Y:S02]  /*12fe0*/  FFMA.FTZ R73, R154, c[0x0][0x2d0], -R148.reuse ;  /* 0x0000b4009a497a23 */ /* 0x102fe40000010894 */
[C---:B------:R-:W-:Y:S02]  /*12ff0*/  FMUL.FTZ R35, R0.reuse, R107 ;  /* 0x0000006b00237220 */ /* 0x040fe40000410000 */
[C---:B------:R-:W-:Y:S01]  /*13000*/  FMUL.FTZ R42, R0.reuse, R114 ;  /* 0x00000072002a7220 */ /* 0x040fe20000410000 */
[----:B------:R1:W-:Y:S01]  /*13010*/  MUFU.EX2 R242, R73 ;  /* 0x0000004900f27308 */ /* 0x0003e20000000800 */
[C---:B------:R-:W-:Y:S01]  /*13020*/  FMUL.FTZ R43, R0.reuse, R115 ;  /* 0x00000073002b7220 */ /* 0x040fe20000410000 */
[----:B------:R-:W-:Y:S01]  /*13030*/  LDSM.16.MT88.4 R104, [R204+0x6000] ;  /* 0x00600000cc68783b */ /* 0x000fe20000004200 */
[----:B------:R-:W-:Y:S01]  /*13040*/  FMUL.FTZ R62, R0, R62 ;  /* 0x0000003e003e7220 */ /* 0x000fe20000410000 */
[-C--:B--2---:R-:W-:Y:S01]  /*13050*/  F2FP.BF16.PACK_AB R78, R49, R50.reuse ;  /* 0x00000032314e723e */ /* 0x084fe200000010ff */
[--C-:B------:R-:W-:Y:S01]  /*13060*/  FFMA.FTZ R4, R141, c[0x0][0x2d0], -R69.reuse ;  /* 0x0000b4008d047a23 */ /* 0x100fe20000010845 */
[----:B------:R-:W-:Y:S01]  /*13070*/  MOV R120, R49 ;  /* 0x0000003100787202 */ /* 0x000fe20000000f00 */
[----:B------:R-:W-:Y:S01]  /*13080*/  FMUL.FTZ R49, R2, R121 ;  /* 0x0000007902317220 */ /* 0x000fe20000410000 */
[----:B------:R-:W-:Y:S01]  /*13090*/  MOV R121, R50 ;  /* 0x0000003200797202 */ /* 0x000fe20000000f00 */
[C---:B------:R-:W-:Y:S01]  /*130a0*/  FMUL.FTZ R50, R0.reuse, R122 ;  /* 0x0000007a00327220 */ /* 0x040fe20000410000 */
[----:B------:R2:W-:Y:S01]  /*130b0*/  MUFU.EX2 R251, R4 ;  /* 0x0000000400fb7308 */ /* 0x0005e20000000800 */
[----:B------:R-:W-:Y:S01]  /*130c0*/  MOV R122, R51 ;  /* 0x00000033007a7202 */ /* 0x000fe20000000f00 */
[----:B------:R-:W-:Y:S01]  /*130d0*/  FMUL.FTZ R63, R0, R63 ;  /* 0x0000003f003f7220 */ /* 0x000fe20000410000 */
[----:B---3--:R-:W-:Y:S01]  /*130e0*/  F2FP.BF16.PACK_AB R77, R252, R58 ;  /* 0x0000003afc4d723e */ /* 0x008fe200000010ff */
[----:B------:R-:W-:Y:S02]  /*130f0*/  FMUL.FTZ R8, R2, R80 ;  /* 0x0000005002087220 */ /* 0x000fe40000410000 */
[----:B------:R-:W3:Y:S01]  /*13100*/  LDSM.16.MT88.4 R80, [R205+0x3800] ;  /* 0x00380000cd50783b */ /* 0x000ee20000004200 */
[C---:B------:R-:W-:Y:S03]  /*13110*/  FMUL.FTZ R58, R0.reuse, R130 ;  /* 0x00000082003a7220 */ /* 0x040fe60000410000 */
[----:B------:R4:W-:Y:S01]  /*13120*/  MUFU.EX2 R247, R40 ;  /* 0x0000002800f77308 */ /* 0x0009e20000000800 */
[C---:B------:R-:W-:Y:S02]  /*13130*/  FMUL.FTZ R66, R0.reuse, R66 ;  /* 0x0000004200427220 */ /* 0x040fe40000410000 */
[----:B------:R-:W-:Y:S02]  /*13140*/  FMUL.FTZ R67, R0, R67 ;  /* 0x0000004300437220 */ /* 0x000fe40000410000 */
[--C-:B-1----:R-:W-:Y:S05]  /*13150*/  FFMA.FTZ R73, R155, c[0x0][0x2d0], -R148.reuse ;  /* 0x0000b4009b497a23 */ /* 0x102fea0000010894 */
[----:B------:R1:W-:Y:S01]  /*13160*/  MUFU.EX2 R241, R73 ;  /* 0x0000004900f17308 */ /* 0x0003e20000000800 */
[--C-:B--2---:R-:W-:Y:S09]  /*13170*/  FFMA.FTZ R4, R143, c[0x0][0x2d0], -R69.reuse ;  /* 0x0000b4008f047a23 */ /* 0x104ff20000010845 */
[----:B------:R2:W5:Y:S01]  /*13180*/  MUFU.EX2 R250, R4 ;  /* 0x0000000400fa7308 */ /* 0x0005620000000800 */
[----:B----4-:R-:W-:Y:S02]  /*13190*/  FMUL.FTZ R40, R2, R112 ;  /* 0x0000007002287220 */ /* 0x010fe40000410000 */
[----:B------:R-:W-:Y:S07]  /*131a0*/  LDSM.16.MT88.4 R112, [R205+0x3000] ;  /* 0x00300000cd70783b */ /* 0x000fee0000004200 */
[----:B------:R-:W-:Y:S01]  /*131b0*/  MUFU.EX2 R71, R71 ;  /* 0x0000004700477308 */ /* 0x000fe20000000800 */
[--C-:B-1----:R-:W-:Y:S09]  /*131c0*/  FFMA.FTZ R73, R160, c[0x0][0x2d0], -R69.reuse ;  /* 0x0000b400a0497a23 */ /* 0x102ff20000010845 */
[----:B------:R1:W-:Y:S01]  /*131d0*/  MUFU.EX2 R240, R73 ;  /* 0x0000004900f07308 */ /* 0x0003e20000000800 */
[----:B--2---:R-:W-:Y:S01]  /*131e0*/  FMUL.FTZ R4, R2, R76 ;  /* 0x0000004c02047220 */ /* 0x004fe20000410000 */
[----:B------:R-:W-:Y:S01]  /*131f0*/  F2FP.BF16.PACK_AB R76, R51, R231 ;  /* 0x000000e7334c723e */ /* 0x000fe200000010ff */
[----:B------:R-:W-:Y:S01]  /*13200*/  FMUL.FTZ R51, R0, R123 ;  /* 0x0000007b00337220 */ /* 0x000fe20000410000 */
[----:B-----5:R-:W-:Y:S01]  /*13210*/  F2FP.BF16.PACK_AB R79, R250, R251 ;  /* 0x000000fbfa4f723e */ /* 0x020fe200000010ff */
[----:B------:R-:W2:Y:S04]  /*13220*/  LDL.LU R123, [R1+0x14] ;  /* 0x00001400017b7983 */ /* 0x000ea80000300800 */
[----:B------:R-:W4:Y:S02]  /*13230*/  LDL.LU R130, [R1+0x10] ;  /* 0x0000100001827983 */ /* 0x000f240000300800 */
[C---:B------:R-:W-:Y:S07]  /*13240*/  HMMA.16816.F32.BF16 R4, R76.reuse, R12, R4 ;  /* 0x0000000c4c04723c */ /* 0x040fee0000041804 */
[C---:B------:R-:W-:Y:S01]  /*13250*/  FMUL.FTZ R12, R2.reuse, R84 ;  /* 0x00000054020c7220 */ /* 0x040fe20000410000 */
[C---:B------:R-:W-:Y:S04]  /*13260*/  HMMA.16816.F32.BF16 R8, R76.reuse, R14, R8 ;  /* 0x0000000e4c08723c */ /* 0x040fe80000041808 */
[--C-:B-1----:R-:W-:Y:S02]  /*13270*/  FFMA.FTZ R73, R161, c[0x0][0x2d0], -R69.reuse ;  /* 0x0000b400a1497a23 */ /* 0x102fe40000010845 */
[----:B------:R-:W-:Y:S02]  /*13280*/  FMUL.FTZ R13, R2, R85 ;  /* 0x00000055020d7220 */ /* 0x000fe40000410000 */
[----:B------:R1:W-:Y:S01]  /*13290*/  MUFU.EX2 R239, R73 ;  /* 0x0000004900ef7308 */ /* 0x0003e20000000800 */
[C---:B------:R-:W-:Y:S03]  /*132a0*/  FMUL.FTZ R14, R0.reuse, R86 ;  /* 0x00000056000e7220 */ /* 0x040fe60000410000 */
[----:B------:R-:W-:Y:S02]  /*132b0*/  FMUL.FTZ R15, R0, R87 ;  /* 0x00000057000f7220 */ /* 0x000fe40000410000 */
[----:B------:R-:W5:Y:S05]  /*132c0*/  LDSM.16.MT88.4 R84, [R204+0x3800] ;  /* 0x00380000cc54783b */ /* 0x000f6a0000004200 */
[C---:B------:R-:W-:Y:S07]  /*132d0*/  HMMA.16816.F32.BF16 R12, R76.reuse, R20, R12 ;  /* 0x000000144c0c723c */ /* 0x040fee000004180c */
[C---:B------:R-:W-:Y:S01]  /*132e0*/  FMUL.FTZ R20, R2.reuse, R92 ;  /* 0x0000005c02147220 */ /* 0x040fe20000410000 */
[C---:B------:R-:W-:Y:S04]  /*132f0*/  HMMA.16816.F32.BF16 R16, R76.reuse, R22, R16 ;  /* 0x000000164c10723c */ /* 0x040fe80000041810 */
[----:B------:R-:W-:Y:S02]  /*13300*/  FMUL.FTZ R21, R2, R93 ;  /* 0x0000005d02157220 */ /* 0x000fe40000410000 */
[--C-:B-1----:R-:W-:Y:S02]  /*13310*/  FFMA.FTZ R73, R162, c[0x0][0x2d0], -R148.reuse ;  /* 0x0000b400a2497a23 */ /* 0x102fe40000010894 */
[C---:B------:R-:W-:Y:S02]  /*13320*/  FMUL.FTZ R22, R0.reuse, R94 ;  /* 0x0000005e00167220 */ /* 0x040fe40000410000 */
[----:B------:R1:W-:Y:S02]  /*13330*/  MUFU.EX2 R238, R73 ;  /* 0x0000004900ee7308 */ /* 0x0003e40000000800 */
[----:B------:R-:W-:Y:S02]  /*13340*/  FMUL.FTZ R23, R0, R95 ;  /* 0x0000005f00177220 */ /* 0x000fe40000410000 */
[----:B------:R-:W-:Y:S05]  /*13350*/  LDSM.16.MT88.4 R92, [R205+0x800] ;  /* 0x00080000cd5c783b */ /* 0x000fea0000004200 */
        /* <DEDUP_REMOVED lines=10> */
[--C-:B------:R-:W-:Y:S01]  /*13400*/  FFMA.FTZ R36, R75, c[0x0][0x2d0], -R148.reuse ;  /* 0x0000b4004b247a23 */ /* 0x100fe20000010894 */
[C---:B------:R-:W-:Y:S03]  /*13410*/  HMMA.16816.F32.BF16 R32, R76.reuse, R38, R32 ;  /* 0x000000264c20723c */ /* 0x040fe60000041820 */
[----:B------:R3:W3:Y:S01]  /*13420*/  MUFU.EX2 R248, R36 ;  /* 0x0000002400f87308 */ /* 0x0006e20000000800 */
[----:B------:R-:W-:Y:S03]  /*13430*/  FMUL.FTZ R37, R2, R109 ;  /* 0x0000006d02257220 */ /* 0x000fe60000410000 */
[----:B------:R-:W-:Y:S02]  /*13440*/  FMUL.FTZ R38, R0, R110 ;  /* 0x0000006e00267220 */ /* 0x000fe40000410000 */
[--C-:B-1----:R-:W-:Y:S03]  /*13450*/  FFMA.FTZ R73, R164, c[0x0][0x2d0], -R69.reuse ;  /* 0x0000b400a4497a23 */ /* 0x102fe60000010845 */
[----:B------:R-:W-:Y:S01]  /*13460*/  FMUL.FTZ R39, R0, R111 ;  /* 0x0000006f00277220 */ /* 0x000fe20000410000 */
[----:B------:R1:W-:Y:S01]  /*13470*/  MUFU.EX2 R236, R73 ;  /* 0x0000004900ec7308 */ /* 0x0003e20000000800 */
[C---:B---3--:R-:W-:Y:S02]  /*13480*/  FMUL.FTZ R36, R2.reuse, R108 ;  /* 0x0000006c02247220 */ /* 0x048fe40000410000 */
[----:B------:R-:W-:Y:S05]  /*13490*/  LDSM.16.MT88.4 R108, [R203+0x3000] ;  /* 0x00300000cb6c783b */ /* 0x000fea0000004200 */
[C---:B------:R-:W-:Y:S03]  /*134a0*/  HMMA.16816.F32.BF16 R36, R76.reuse, R44, R36 ;  /* 0x0000002c4c24723c */ /* 0x040fe60000041824 */
[--C-:B-1----:R-:W-:Y:S04]  /*134b0*/  FFMA.FTZ R73, R165, c[0x0][0x2d0], -R69.reuse ;  /* 0x0000b400a5497a23 */ /* 0x102fe80000010845 */
[----:B------:R1:W-:Y:S01]  /*134c0*/  MUFU.EX2 R233, R73 ;  /* 0x0000004900e97308 */ /* 0x0003e20000000800 */
[C---:B------:R-:W-:Y:S04]  /*134d0*/  HMMA.16816.F32.BF16 R40, R76.reuse, R46, R40 ;  /* 0x0000002e4c28723c */ /* 0x040fe80000041828 */
[--C-:B------:R-:W-:Y:S02]  /*134e0*/  FFMA.FTZ R44, R149, c[0x0][0x2d0], -R69.reuse ;  /* 0x0000b400952c7a23 */ /* 0x100fe40000010845 */
[----:B------:R-:W-:Y:S02]  /*134f0*/  FMUL.FTZ R45, R2, R117 ;  /* 0x00000075022d7220 */ /* 0x000fe40000410000 */
[C---:B------:R-:W-:Y:S01]  /*13500*/  FMUL.FTZ R46, R0.reuse, R118 ;  /* 0x00000076002e7220 */ /* 0x040fe20000410000 */
[----:B------:R3:W3:Y:S03]  /*13510*/  MUFU.EX2 R246, R44 ;  /* 0x0000002c00f67308 */ /* 0x0006e60000000800 */
[----:B------:R-:W-:Y:S02]  /*13520*/  FMUL.FTZ R47, R0, R119 ;  /* 0x00000077002f7220 */ /* 0x000fe40000410000 */
[--C-:B-1----:R-:W-:Y:S05]  /*13530*/  FFMA.FTZ R73, R166, c[0x0][0x2d0], -R148.reuse ;  /* 0x0000b400a6497a23 */ /* 0x102fea0000010894 */
[----:B------:R1:W-:Y:S01]  /*13540*/  MUFU.EX2 R232, R73 ;  /* 0x0000004900e87308 */ /* 0x0003e20000000800 */
[C---:B---3--:R-:W-:Y:S02]  /*13550*/  FMUL.FTZ R44, R2.reuse, R116 ;  /* 0x00000074022c7220 */ /* 0x048fe40000410000 */
[----:B------:R-:W-:Y:S05]  /*13560*/  LDSM.16.MT88.4 R116, [R204+0x3000] ;  /* 0x00300000cc74783b */ /* 0x000fea0000004200 */
[C---:B------:R-:W-:Y:S07]  /*13570*/  HMMA.16816.F32.BF16 R44, R76.reuse, R52, R44 ;  /* 0x000000344c2c723c */ /* 0x040fee000004182c */
[--C-:B------:R-:W-:Y:S01]  /*13580*/  FFMA.FTZ R52, R151, c[0x0][0x2d0], -R148.reuse ;  /* 0x0000b40097347a23 */ /* 0x100fe20000010894 */
[C---:B------:R-:W-:Y:S03]  /*13590*/  HMMA.16816.F32.BF16 R48, R76.reuse, R54, R48 ;  /* 0x000000364c30723c */ /* 0x040fe60000041830 */
[----:B------:R3:W3:Y:S01]  /*135a0*/  MUFU.EX2 R244, R52 ;  /* 0x0000003400f47308 */ /* 0x0006e20000000800 */
[--C-:B-1----:R-:W-:Y:S02]  /*135b0*/  FFMA.FTZ R73, R167, c[0x0][0x2d0], -R148.reuse ;  /* 0x0000b400a7497a23 */ /* 0x102fe40000010894 */
[----:B------:R-:W-:Y:S02]  /*135c0*/  FMUL.FTZ R53, R2, R125 ;  /* 0x0000007d02357220 */ /* 0x000fe40000410000 */
[C---:B------:R-:W-:Y:S04]  /*135d0*/  FMUL.FTZ R54, R0.reuse, R126 ;  /* 0x0000007e00367220 */ /* 0x040fe80000410000 */
[----:B------:R-:W-:Y:S01]  /*135e0*/  FMUL.FTZ R55, R0, R127 ;  /* 0x0000007f00377220 */ /* 0x000fe20000410000 */
[----:B------:R1:W1:Y:S01]  /*135f0*/  MUFU.EX2 R231, R73 ;  /* 0x0000004900e77308 */ /* 0x0002620000000800 */
[----:B---3--:R-:W-:Y:S07]  /*13600*/  FMUL.FTZ R52, R2, R124 ;  /* 0x0000007c02347220 */ /* 0x008fee0000410000 */
[C---:B------:R-:W-:Y:S03]  /*13610*/  HMMA.16816.F32.BF16 R52, R76.reuse, R80, R52 ;  /* 0x000000504c34723c */ /* 0x040fe60000041834 */
[--C-:B-1----:R-:W-:Y:S04]  /*13620*/  FFMA.FTZ R73, R172, c[0x0][0x2d0], -R69.reuse ;  /* 0x0000b400ac497a23 */ /* 0x102fe80000010845 */
[----:B------:R1:W-:Y:S01]  /*13630*/  MUFU.EX2 R172, R73 ;  /* 0x0000004900ac7308 */ /* 0x0003e20000000800 */
[C---:B------:R-:W-:Y:S01]  /*13640*/  HMMA.16816.F32.BF16 R56, R76.reuse, R82, R56 ;  /* 0x000000524c38723c */ /* 0x040fe20000041838 */
[----:B------:R-:W3:Y:S07]  /*13650*/  LDSM.16.MT88.4 R80, [R203+0x800] ;  /* 0x00080000cb50783b */ /* 0x000eee0000004200 */
[C---:B-----5:R-:W-:Y:S08]  /*13660*/  HMMA.16816.F32.BF16 R60, R76.reuse, R84, R60 ;  /* 0x000000544c3c723c */ /* 0x060ff0000004183c */
[----:B------:R-:W-:Y:S01]  /*13670*/  HMMA.16816.F32.BF16 R64, R76, R86, R64 ;  /* 0x000000564c40723c */ /* 0x000fe20000041840 */
[----:B------:R-:W5:Y:S03]  /*13680*/  LDSM.16.MT88.4 R84, [R204+0x800] ;  /* 0x00080000cc54783b */ /* 0x000f660000004200 */
[----:B-1----:R-:W-:Y:S03]  /*13690*/  FFMA.FTZ R73, R173, c[0x0][0x2d0], -R69 ;  /* 0x0000b400ad497a23 */ /* 0x002fe60000010845 */
[----:B------:R-:W-:Y:S01]  /*136a0*/  F2FP.BF16.PACK_AB R79, R128, R243 ;  /* 0x000000f3804f723e */ /* 0x000fe200000010ff */
[----:B------:R1:W-:Y:S01]  /*136b0*/  MUFU.EX2 R167, R73 ;  /* 0x0000004900a77308 */ /* 0x0003e20000000800 */
[----:B------:R-:W-:Y:S03]  /*136c0*/  F2FP.BF16.PACK_AB R76, R248, R249 ;  /* 0x000000f9f84c723e */ /* 0x000fe600000010ff */
[----:B------:R-:W-:Y:S02]  /*136d0*/  F2FP.BF16.PACK_AB R77, R246, R247 ;  /* 0x000000f7f64d723e */ /* 0x000fe400000010ff */
[----:B------:R-:W-:Y:S07]  /*136e0*/  F2FP.BF16.PACK_AB R78, R244, R245 ;  /* 0x000000f5f44e723e */ /* 0x000fee00000010ff */
[C---:B------:R-:W-:Y:S08]  /*136f0*/  HMMA.16816.F32.BF16 R4, R76.reuse, R88, R4 ;  /* 0x000000584c04723c */ /* 0x040ff00000041804 */
[C---:B------:R-:W-:Y:S01]  /*13700*/  HMMA.16816.F32.BF16 R8, R76.reuse, R90, R8 ;  /* 0x0000005a4c08723c */ /* 0x040fe20000041808 */
[----:B------:R-:W5:Y:S03]  /*13710*/  LDSM.16.MT88.4 R88, [R202+0x4000] ;  /* 0x00400000ca58783b */ /* 0x000f660000004200 */
[--C-:B-1----:R-:W-:Y:S04]  /*13720*/  FFMA.FTZ R73, R174, c[0x0][0x2d0], -R148.reuse ;  /* 0x0000b400ae497a23 */ /* 0x102fe80000010894 */
[C---:B---3--:R-:W-:Y:S01]  /*13730*/  HMMA.16816.F32.BF16 R12, R76.reuse, R80, R12 ;  /* 0x000000504c0c723c */ /* 0x048fe2000004180c */
[----:B------:R1:W3:Y:S07]  /*13740*/  MUFU.EX2 R166, R73 ;  /* 0x0000004900a67308 */ /* 0x0002ee0000000800 */
[C---:B------:R-:W-:Y:S01]  /*13750*/  HMMA.16816.F32.BF16 R16, R76.reuse, R82, R16 ;  /* 0x000000524c10723c */ /* 0x040fe20000041810 */
[----:B------:R-:W3:Y:S07]  /*13760*/  LDSM.16.MT88.4 R80, [R203+0x4000] ;  /* 0x00400000cb50783b */ /* 0x000eee0000004200 */
[C---:B------:R-:W-:Y:S04]  /*13770*/  HMMA.16816.F32.BF16 R20, R76.reuse, R92, R20 ;  /* 0x0000005c4c14723c */ /* 0x040fe80000041814 */
[----:B--2---:R-:W-:Y:S02]  /*13780*/  FFMA.FTZ R0, R0, R123, R129 ;  /* 0x0000007b00007223 */ /* 0x004fe40000010081 */
[----:B----4-:R-:W-:Y:S02]  /*13790*/  FFMA.FTZ R2, R2, R130, R131 ;  /* 0x0000008202027223 */ /* 0x010fe40000010083 */
[C---:B------:R-:W-:Y:S01]  /*137a0*/  HMMA.16816.F32.BF16 R24, R76.reuse, R94, R24 ;  /* 0x0000005e4c18723c */ /* 0x040fe20000041818 */
[----:B------:R-:W-:Y:S03]  /*137b0*/  LDSM.16.MT88.4 R92, [R204+0x1000] ;  /* 0x00100000cc5c783b */ /* 0x000fe60000004200 */
[----:B-1----:R-:W-:Y:S02]  /*137c0*/  FFMA.FTZ R73, R175, c[0x0][0x2d0], -R148 ;  /* 0x0000b400af497a23 */ /* 0x002fe40000010894 */
[----:B------:R-:W-:Y:S02]  /*137d0*/  FADD.FTZ R2, R122, R2 ;  /* 0x000000027a027221 */ /* 0x000fe40000010000 */
[C---:B-----5:R-:W-:Y:S01]  /*137e0*/  HMMA.16816.F32.BF16 R28, R76.reuse, R84, R28 ;  /* 0x000000544c1c723c */ /* 0x060fe2000004181c */
[----:B------:R1:W2:Y:S03]  /*137f0*/  MUFU.EX2 R165, R73 ;  /* 0x0000004900a57308 */ /* 0x0002a60000000800 */
[----:B------:R-:W-:Y:S02]  /*13800*/  FADD.FTZ R2, R121, R2 ;  /* 0x0000000279027221 */ /* 0x000fe40000010000 */
[----:B------:R-:W-:Y:S02]  /*13810*/  FADD.FTZ R0, R252, R0 ;  /* 0x00000000fc007221 */ /* 0x000fe40000010000 */
[C---:B------:R-:W-:Y:S01]  /*13820*/  HMMA.16816.F32.BF16 R32, R76.reuse, R86, R32 ;  /* 0x000000564c20723c */ /* 0x040fe20000041820 */
[----:B------:R-:W4:Y:S03]  /*13830*/  LDSM.16.MT88.4 R84, [R202+0x1000] ;  /* 0x00100000ca54783b */ /* 0x000f260000004200 */
[----:B------:R-:W-:Y:S02]  /*13840*/  FADD.FTZ R2, R120, R2 ;  /* 0x0000000278027221 */ /* 0x000fe40000010000 */
[----:B------:R-:W-:Y:S02]  /*13850*/  FADD.FTZ R0, R251, R0 ;  /* 0x00000000fb007221 */ /* 0x000fe40000010000 */
[C---:B------:R-:W-:Y:S01]  /*13860*/  HMMA.16816.F32.BF16 R36, R76.reuse, R88, R36 ;  /* 0x000000584c24723c */ /* 0x040fe20000041824 */
[----:B------:R-:W-:Y:S03]  /*13870*/  LDSM.16.MT88.4 R120, [R203+0x6800] ;  /* 0x00680000cb78783b */ /* 0x000fe60000004200 */
[----:B------:R-:W-:Y:S02]  /*13880*/  FADD.FTZ R0, R250, R0 ;  /* 0x00000000fa007221 */ /* 0x000fe40000010000 */
[----:B------:R-:W-:Y:S02]  /*13890*/  FADD.FTZ R2, R249, R2 ;  /* 0x00000002f9027221 */ /* 0x000fe40000010000 */
[C---:B------:R-:W-:Y:S01]  /*138a0*/  HMMA.16816.F32.BF16 R40, R76.reuse, R90, R40 ;  /* 0x0000005a4c28723c */ /* 0x040fe20000041828 */
[----:B------:R-:W5:Y:S03]  /*138b0*/  LDSM.16.MT88.4 R88, [R203+0x1000] ;  /* 0x00100000cb58783b */ /* 0x000f660000004200 */
[--C-:B-1----:R-:W-:Y:S02]  /*138c0*/  FFMA.FTZ R73, R184, c[0x0][0x2d0], -R69.reuse ;  /* 0x0000b400b8497a23 */ /* 0x102fe40000010845 */
[----:B------:R-:W-:Y:S02]  /*138d0*/  FADD.FTZ R0, R247, R0 ;  /* 0x00000000f7007221 */ /* 0x000fe40000010000 */
[C---:B---3--:R-:W-:Y:S01]  /*138e0*/  HMMA.16816.F32.BF16 R44, R76.reuse, R80, R44 ;  /* 0x000000504c2c723c */ /* 0x048fe2000004182c */
[----:B------:R1:W-:Y:S03]  /*138f0*/  MUFU.EX2 R164, R73 ;  /* 0x0000004900a47308 */ /* 0x0003e60000000800 */
        /* <DEDUP_REMOVED lines=8> */
[----:B------:R-:W-:Y:S01]  /*13980*/  LDSM.16.MT88.4 R128, [R205+0x6800] ;  /* 0x00680000cd80783b */ /* 0x000fe20000004200 */
[----:B------:R-:W-:Y:S01]  /*13990*/  FADD.FTZ R2, R244, R2 ;  /* 0x00000002f4027221 */ /* 0x000fe20000010000 */
[C---:B------:R-:W-:Y:S04]  /*139a0*/  HMMA.16816.F32.BF16 R56, R76.reuse, R98, R56 ;  /* 0x000000624c38723c */ /* 0x040fe80000041838 */
[--C-:B-1----:R-:W-:Y:S02]  /*139b0*/  FFMA.FTZ R73, R185, c[0x0][0x2d0], -R69.reuse ;  /* 0x0000b400b9497a23 */ /* 0x102fe40000010845 */
[----:B------:R-:W-:Y:S01]  /*139c0*/  LDSM.16.MT88.4 R96, [R205+0x4800] ;  /* 0x00480000cd60783b */ /* 0x000fe20000004200 */
[----:B------:R-:W-:Y:S01]  /*139d0*/  FADD.FTZ R2, R242, R2 ;  /* 0x00000002f2027221 */ /* 0x000fe20000010000 */
[C---:B------:R-:W-:Y:S01]  /*139e0*/  HMMA.16816.F32.BF16 R60, R76.reuse, R100, R60 ;  /* 0x000000644c3c723c */ /* 0x040fe2000004183c */
[----:B------:R1:W-:Y:S03]  /*139f0*/  MUFU.EX2 R163, R73 ;  /* 0x0000004900a37308 */ /* 0x0003e60000000800 */
[----:B------:R-:W-:Y:S02]  /*13a00*/  FADD.FTZ R2, R241, R2 ;  /* 0x00000002f1027221 */ /* 0x000fe40000010000 */
[----:B------:R-:W-:Y:S02]  /*13a10*/  FADD.FTZ R0, R240, R0 ;  /* 0x00000000f0007221 */ /* 0x000fe40000010000 */
[----:B------:R-:W-:Y:S01]  /*13a20*/  HMMA.16816.F32.BF16 R64, R76, R102, R64 ;  /* 0x000000664c40723c */ /* 0x000fe20000041840 */
[----:B------:R-:W-:Y:S03]  /*13a30*/  LDSM.16.MT88.4 R100, [R204+0x5000] ;  /* 0x00500000cc64783b */ /* 0x000fe60000004200 */
[----:B------:R-:W-:Y:S02]  /*13a40*/  FADD.FTZ R2, R238, R2 ;  /* 0x00000002ee027221 */ /* 0x000fe40000010000 */
[----:B------:R-:W-:Y:S01]  /*13a50*/  FADD.FTZ R0, R239, R0 ;  /* 0x00000000ef007221 */ /* 0x000fe20000010000 */
[----:B------:R-:W-:Y:S01]  /*13a60*/  F2FP.BF16.PACK_AB R76, R241, R242 ;  /* 0x000000f2f14c723e */ /* 0x000fe200000010ff */
[----:B------:R-:W-:Y:S01]  /*13a70*/  FADD.FTZ R2, R237, R2 ;  /* 0x00000002ed027221 */ /* 0x000fe20000010000 */
[----:B------:R-:W-:Y:S03]  /*13a80*/  F2FP.BF16.PACK_AB R77, R239, R240 ;  /* 0x000000f0ef4d723e */ /* 0x000fe600000010ff */
[----:B------:R-:W-:Y:S01]  /*13a90*/  F2FP.BF16.PACK_AB R78, R237, R238 ;  /* 0x000000eeed4e723e */ /* 0x000fe200000010ff */
[----:B------:R-:W-:Y:S01]  /*13aa0*/  FADD.FTZ R2, R232, R2 ;  /* 0x00000002e8027221 */ /* 0x000fe20000010000 */
[----:B------:R-:W-:Y:S01]  /*13ab0*/  F2FP.BF16.PACK_AB R79, R233, R236 ;  /* 0x000000ece94f723e */ /* 0x000fe200000010ff */
[----:B------:R-:W-:Y:S02]  /*13ac0*/  FADD.FTZ R0, R236, R0 ;  /* 0x00000000ec007221 */ /* 0x000fe40000010000 */
[----:B-1----:R-:W-:Y:S02]  /*13ad0*/  FFMA.FTZ R73, R186, c[0x0][0x2d0], -R148 ;  /* 0x0000b400ba497a23 */ /* 0x002fe40000010894 */
[----:B------:R-:W-:Y:S02]  /*13ae0*/  FADD.FTZ R2, R231, R2 ;  /* 0x00000002e7027221 */ /* 0x000fe40000010000 */
[C---:B----4-:R-:W-:Y:S01]  /*13af0*/  HMMA.16816.F32.BF16 R4, R76.reuse, R84, R4 ;  /* 0x000000544c04723c */ /* 0x050fe20000041804 */
[----:B------:R1:W4:Y:S02]  /*13b00*/  MUFU.EX2 R127, R73 ;  /* 0x00000049007f7308 */ /* 0x0003240000000800 */
[----:B------:R-:W-:Y:S02]  /*13b10*/  FADD.FTZ R2, R166, R2 ;  /* 0x00000002a6027221 */ /* 0x000fe40000010000 */
[----:B------:R-:W-:Y:S02]  /*13b20*/  FADD.FTZ R0, R233, R0 ;  /* 0x00000000e9007221 */ /* 0x000fe40000010000 */
[----:B--2---:R-:W-:Y:S01]  /*13b30*/  FADD.FTZ R2, R165, R2 ;  /* 0x00000002a5027221 */ /* 0x004fe20000010000 */
[C---:B------:R-:W-:Y:S01]  /*13b40*/  HMMA.16816.F32.BF16 R8, R76.reuse, R86, R8 ;  /* 0x000000564c08723c */ /* 0x040fe20000041808 */
[----:B------:R-:W2:Y:S03]  /*13b50*/  LDSM.16.MT88.4 R84, [R202+0x4800] ;  /* 0x00480000ca54783b */ /* 0x000ea60000004200 */
[----:B------:R-:W-:Y:S04]  /*13b60*/  FADD.FTZ R0, R172, R0 ;  /* 0x00000000ac007221 */ /* 0x000fe80000010000 */
[C---:B-----5:R-:W-:Y:S04]  /*13b70*/  HMMA.16816.F32.BF16 R12, R76.reuse, R88, R12 ;  /* 0x000000584c0c723c */ /* 0x060fe8000004180c */
[----:B------:R-:W-:Y:S04]  /*13b80*/  FADD.FTZ R0, R167, R0 ;  /* 0x00000000a7007221 */ /* 0x000fe80000010000 */
[C---:B------:R-:W-:Y:S01]  /*13b90*/  HMMA.16816.F32.BF16 R16, R76.reuse, R90, R16 ;  /* 0x0000005a4c10723c */ /* 0x040fe20000041810 */
[----:B------:R-:W5:Y:S03]  /*13ba0*/  LDSM.16.MT88.4 R88, [R203+0x4800] ;  /* 0x00480000cb58783b */ /* 0x000f660000004200 */
[----:B-1----:R-:W-:Y:S02]  /*13bb0*/  FFMA.FTZ R73, R187, c[0x0][0x2d0], -R148 ;  /* 0x0000b400bb497a23 */ /* 0x002fe40000010894 */
[----:B----4-:R-:W-:Y:S02]  /*13bc0*/  FADD.FTZ R2, R127, R2 ;  /* 0x000000027f027221 */ /* 0x010fe40000010000 */
[C---:B---3--:R-:W-:Y:S01]  /*13bd0*/  HMMA.16816.F32.BF16 R20, R76.reuse, R80, R20 ;  /* 0x000000504c14723c */ /* 0x048fe20000041814 */
[----:B------:R1:W3:Y:S03]  /*13be0*/  MUFU.EX2 R126, R73 ;  /* 0x00000049007e7308 */ /* 0x0002e60000000800 */
[----:B------:R-:W-:Y:S04]  /*13bf0*/  FADD.FTZ R0, R164, R0 ;  /* 0x00000000a4007221 */ /* 0x000fe80000010000 */
[C---:B------:R-:W-:Y:S01]  /*13c00*/  HMMA.16816.F32.BF16 R24, R76.reuse, R82, R24 ;  /* 0x000000524c18723c */ /* 0x040fe20000041818 */
[----:B------:R-:W4:Y:S03]  /*13c10*/  LDSM.16.MT88.4 R80, [R204+0x4800] ;  /* 0x00480000cc50783b */ /* 0x000f260000004200 */
[----:B------:R-:W-:Y:S04]  /*13c20*/  FADD.FTZ R0, R163, R0 ;  /* 0x00000000a3007221 */ /* 0x000fe80000010000 */
[C---:B------:R-:W-:Y:S08]  /*13c30*/  HMMA.16816.F32.BF16 R28, R76.reuse, R92, R28 ;  /* 0x0000005c4c1c723c */ /* 0x040ff0000004181c */
[C---:B------:R-:W-:Y:S01]  /*13c40*/  HMMA.16816.F32.BF16 R32, R76.reuse, R94, R32 ;  /* 0x0000005e4c20723c */ /* 0x040fe20000041820 */
[----:B------:R-:W4:Y:S03]  /*13c50*/  LDSM.16.MT88.4 R92, [R202+0x1800] ;  /* 0x00180000ca5c783b */ /* 0x000f260000004200 */
[--C-:B-1----:R-:W-:Y:S02]  /*13c60*/  FFMA.FTZ R73, R196, c[0x0][0x2d0], -R69.reuse ;  /* 0x0000b400c4497a23 */ /* 0x102fe40000010845 */
[----:B---3--:R-:W-:Y:S02]  /*13c70*/  FADD.FTZ R2, R126, R2 ;  /* 0x000000027e027221 */ /* 0x008fe40000010000 */
[C---:B--2---:R-:W-:Y:S01]  /*13c80*/  HMMA.16816.F32.BF16 R36, R76.reuse, R84, R36 ;  /* 0x000000544c24723c */ /* 0x044fe20000041824 */
[----:B------:R1:W2:Y:S07]  /*13c90*/  MUFU.EX2 R125, R73 ;  /* 0x00000049007d7308 */ /* 0x0002ae0000000800 */
[C---:B------:R-:W-:Y:S01]  /*13ca0*/  HMMA.16816.F32.BF16 R40, R76.reuse, R86, R40 ;  /* 0x000000564c28723c */ /* 0x040fe20000041828 */
[----:B------:R-:W3:Y:S07]  /*13cb0*/  LDSM.16.MT88.4 R84, [R203+0x1800] ;  /* 0x00180000cb54783b */ /* 0x000eee0000004200 */
[C---:B-----5:R-:W-:Y:S08]  /*13cc0*/  HMMA.16816.F32.BF16 R44, R76.reuse, R88, R44 ;  /* 0x000000584c2c723c */ /* 0x060ff0000004182c */
[C---:B------:R-:W-:Y:S01]  /*13cd0*/  HMMA.16816.F32.BF16 R48, R76.reuse, R90, R48 ;  /* 0x0000005a4c30723c */ /* 0x040fe20000041830 */
[----:B------:R-:W-:Y:S03]  /*13ce0*/  LDSM.16.MT88.4 R88, [R204+0x1800] ;  /* 0x00180000cc58783b */ /* 0x000fe60000004200 */
[--C-:B-1----:R-:W-:Y:S02]  /*13cf0*/  FFMA.FTZ R73, R197, c[0x0][0x2d0], -R69.reuse ;  /* 0x0000b400c5497a23 */ /* 0x102fe40000010845 */
[----:B--2---:R-:W-:Y:S02]  /*13d00*/  FADD.FTZ R0, R125, R0 ;  /* 0x000000007d007221 */ /* 0x004fe40000010000 */
[C---:B------:R-:W-:Y:S01]  /*13d10*/  HMMA.16816.F32.BF16 R52, R76.reuse, R96, R52 ;  /* 0x000000604c34723c */ /* 0x040fe20000041834 */
[----:B------:R1:W2:Y:S07]  /*13d20*/  MUFU.EX2 R124, R73 ;  /* 0x00000049007c7308 */ /* 0x0002ae0000000800 */
[C---:B------:R-:W-:Y:S01]  /*13d30*/  HMMA.16816.F32.BF16 R56, R76.reuse, R98, R56 ;  /* 0x000000624c38723c */ /* 0x040fe20000041838 */
[----:B------:R-:W-:Y:S07]  /*13d40*/  LDSM.16.MT88.4 R96, [R205+0x5000] ;  /* 0x00500000cd60783b */ /* 0x000fee0000004200 */
[C---:B----4-:R-:W-:Y:S08]  /*13d50*/  HMMA.16816.F32.BF16 R60, R76.reuse, R80, R60 ;  /* 0x000000504c3c723c */ /* 0x050ff0000004183c */
[----:B------:R-:W-:Y:S01]  /*13d60*/  HMMA.16816.F32.BF16 R64, R76, R82, R64 ;  /* 0x000000524c40723c */ /* 0x000fe20000041840 */
[----:B------:R-:W4:Y:S03]  /*13d70*/  LDSM.16.MT88.4 R80, [R205+0x1800] ;  /* 0x00180000cd50783b */ /* 0x000f260000004200 */
[----:B-1----:R-:W-:Y:S02]  /*13d80*/  FFMA.FTZ R73, R198, c[0x0][0x2d0], -R148 ;  /* 0x0000b400c6497a23 */ /* 0x002fe40000010894 */
[----:B--2---:R-:W-:Y:S01]  /*13d90*/  FADD.FTZ R0, R124, R0 ;  /* 0x000000007c007221 */ /* 0x004fe20000010000 */
[----:B------:R-:W-:Y:S01]  /*13da0*/  F2FP.BF16.PACK_AB R76, R231, R232 ;  /* 0x000000e8e74c723e */ /* 0x000fe200000010ff */
[----:B------:R1:W2:Y:S01]  /*13db0*/  MUFU.EX2 R162, R73 ;  /* 0x0000004900a27308 */ /* 0x0002a20000000800 */
[----:B------:R-:W-:Y:S03]  /*13dc0*/  F2FP.BF16.PACK_AB R77, R167, R172 ;  /* 0x000000aca74d723e */ /* 0x000fe600000010ff */
[----:B------:R-:W-:Y:S02]  /*13dd0*/  F2FP.BF16.PACK_AB R78, R165, R166 ;  /* 0x000000a6a54e723e */ /* 0x000fe400000010ff */
[----:B------:R-:W-:Y:S07]  /*13de0*/  F2FP.BF16.PACK_AB R79, R163, R164 ;  /* 0x000000a4a34f723e */ /* 0x000fee00000010ff */
[C---:B------:R-:W-:Y:S08]  /*13df0*/  HMMA.16816.F32.BF16 R4, R76.reuse, R92, R4 ;  /* 0x0000005c4c04723c */ /* 0x040ff00000041804 */
[C---:B------:R-:W-:Y:S01]  /*13e00*/  HMMA.16816.F32.BF16 R8, R76.reuse, R94, R8 ;  /* 0x0000005e4c08723c */ /* 0x040fe20000041808 */
[----:B------:R-:W5:Y:S03]  /*13e10*/  LDSM.16.MT88.4 R92, [R202+0x5000] ;  /* 0x00500000ca5c783b */ /* 0x000f660000004200 */
[----:B-1----:R-:W-:Y:S02]  /*13e20*/  FFMA.FTZ R73, R199, c[0x0][0x2d0], -R148 ;  /* 0x0000b400c7497a23 */ /* 0x002fe40000010894 */
[----:B--2---:R-:W-:Y:S02]  /*13e30*/  FADD.FTZ R2, R162, R2 ;  /* 0x00000002a2027221 */ /* 0x004fe40000010000 */
[C---:B---3--:R-:W-:Y:S01]  /*13e40*/  HMMA.16816.F32.BF16 R12, R76.reuse, R84, R12 ;  /* 0x000000544c0c723c */ /* 0x048fe2000004180c */
[----:B------:R1:W2:Y:S07]  /*13e50*/  MUFU.EX2 R161, R73 ;  /* 0x0000004900a17308 */ /* 0x0002ae0000000800 */
[C---:B------:R-:W-:Y:S01]  /*13e60*/  HMMA.16816.F32.BF16 R16, R76.reuse, R86, R16 ;  /* 0x000000564c10723c */ /* 0x040fe20000041810 */
[----:B------:R-:W3:Y:S07]  /*13e70*/  LDSM.16.MT88.4 R84, [R203+0x5000] ;  /* 0x00500000cb54783b */ /* 0x000eee0000004200 */
[C---:B----4-:R-:W-:Y:S08]  /*13e80*/  HMMA.16816.F32.BF16 R20, R76.reuse, R80, R20 ;  /* 0x000000504c14723c */ /* 0x050ff00000041814 */
[C---:B------:R-:W-:Y:S01]  /*13e90*/  HMMA.16816.F32.BF16 R24, R76.reuse, R82, R24 ;  /* 0x000000524c18723c */ /* 0x040fe20000041818 */
[----:B------:R-:W4:Y:S03]  /*13ea0*/  LDSM.16.MT88.4 R80, [R202+0x2000] ;  /* 0x00200000ca50783b */ /* 0x000f260000004200 */
[--C-:B-1----:R-:W-:Y:S02]  /*13eb0*/  FFMA.FTZ R73, R212, c[0x0][0x2d0], -R69.reuse ;  /* 0x0000b400d4497a23 */ /* 0x102fe40000010845 */
[----:B--2---:R-:W-:Y:S02]  /*13ec0*/  FADD.FTZ R2, R161, R2 ;  /* 0x00000002a1027221 */ /* 0x004fe40000010000 */
[C---:B------:R-:W-:Y:S01]  /*13ed0*/  HMMA.16816.F32.BF16 R28, R76.reuse, R88, R28 ;  /* 0x000000584c1c723c */ /* 0x040fe2000004181c */
[----:B------:R1:W2:Y:S07]  /*13ee0*/  MUFU.EX2 R160, R73 ;  /* 0x0000004900a07308 */ /* 0x0002ae0000000800 */
[C---:B------:R-:W-:Y:S01]  /*13ef0*/  HMMA.16816.F32.BF16 R32, R76.reuse, R90, R32 ;  /* 0x0000005a4c20723c */ /* 0x040fe20000041820 */
[----:B------:R-:W4:Y:S07]  /*13f00*/  LDSM.16.MT88.4 R88, [R203+0x2000] ;  /* 0x00200000cb58783b */ /* 0x000f2e0000004200 */
[C---:B-----5:R-:W-:Y:S08]  /*13f10*/  HMMA.16816.F32.BF16 R36, R76.reuse, R92, R36 ;  /* 0x0000005c4c24723c */ /* 0x060ff00000041824 */
[C---:B------:R-:W-:Y:S01]  /*13f20*/  HMMA.16816.F32.BF16 R40, R76.reuse, R94, R40 ;  /* 0x0000005e4c28723c */ /* 0x040fe20000041828 */
[----:B------:R-:W5:Y:S03]  /*13f30*/  LDSM.16.MT88.4 R92, [R205+0x2000] ;  /* 0x00200000cd5c783b */ /* 0x000f660000004200 */
[--C-:B-1----:R-:W-:Y:S02]  /*13f40*/  FFMA.FTZ R73, R213, c[0x0][0x2d0], -R69.reuse ;  /* 0x0000b400d5497a23 */ /* 0x102fe40000010845 */
[----:B--2---:R-:W-:Y:S02]  /*13f50*/  FADD.FTZ R0, R160, R0 ;  /* 0x00000000a0007221 */ /* 0x004fe40000010000 */
[C---:B---3--:R-:W-:Y:S01]  /*13f60*/  HMMA.16816.F32.BF16 R44, R76.reuse, R84, R44 ;  /* 0x000000544c2c723c */ /* 0x048fe2000004182c */
[----:B------:R1:W2:Y:S07]  /*13f70*/  MUFU.EX2 R155, R73 ;  /* 0x00000049009b7308 */ /* 0x0002ae0000000800 */
[C---:B------:R-:W-:Y:S01]  /*13f80*/  HMMA.16816.F32.BF16 R48, R76.reuse, R86, R48 ;  /* 0x000000564c30723c */ /* 0x040fe20000041830 */
[----:B------:R-:W3:Y:S07]  /*13f90*/  LDSM.16.MT88.4 R84, [R204+0x2000] ;  /* 0x00200000cc54783b */ /* 0x000eee0000004200 */
[C---:B------:R-:W-:Y:S08]  /*13fa0*/  HMMA.16816.F32.BF16 R52, R76.reuse, R96, R52 ;  /* 0x000000604c34723c */ /* 0x040ff00000041834 */
[C---:B------:R-:W-:Y:S01]  /*13fb0*/  HMMA.16816.F32.BF16 R56, R76.reuse, R98, R56 ;  /* 0x000000624c38723c */ /* 0x040fe20000041838 */
[----:B------:R-:W3:Y:S03]  /*13fc0*/  LDSM.16.MT88.4 R96, [R202+0x5800] ;  /* 0x00580000ca60783b */ /* 0x000ee60000004200 */
[----:B-1----:R-:W-:Y:S02]  /*13fd0*/  FFMA.FTZ R73, R215, c[0x0][0x2d0], -R148 ;  /* 0x0000b400d7497a23 */ /* 0x002fe40000010894 */
[----:B--2---:R-:W-:Y:S02]  /*13fe0*/  FADD.FTZ R0, R155, R0 ;  /* 0x000000009b007221 */ /* 0x004fe40000010000 */
[C---:B------:R-:W-:Y:S01]  /*13ff0*/  HMMA.16816.F32.BF16 R60, R76.reuse, R100, R60 ;  /* 0x000000644c3c723c */ /* 0x040fe2000004183c */
[----:B------:R1:W2:Y:S07]  /*14000*/  MUFU.EX2 R154, R73 ;  /* 0x00000049009a7308 */ /* 0x0002ae0000000800 */
[----:B------:R-:W-:Y:S01]  /*14010*/  HMMA.16816.F32.BF16 R64, R76, R102, R64 ;  /* 0x000000664c40723c */ /* 0x000fe20000041840 */
[----:B------:R-:W-:Y:S06]  /*14020*/  LDSM.16.MT88.4 R100, [R205+0x6000] ;  /* 0x00600000cd64783b */ /* 0x000fec0000004200 */
[----:B------:R-:W-:Y:S02]  /*14030*/  F2FP.BF16.PACK_AB R76, R126, R127 ;  /* 0x0000007f7e4c723e */ /* 0x000fe400000010ff */
[----:B------:R-:W-:Y:S03]  /*14040*/  F2FP.BF16.PACK_AB R77, R124, R125 ;  /* 0x0000007d7c4d723e */ /* 0x000fe600000010ff */
[----:B------:R-:W-:Y:S02]  /*14050*/  F2FP.BF16.PACK_AB R78, R161, R162 ;  /* 0x000000a2a14e723e */ /* 0x000fe400000010ff */
[----:B------:R-:W-:Y:S01]  /*14060*/  F2FP.BF16.PACK_AB R79, R155, R160 ;  /* 0x000000a09b4f723e */ /* 0x000fe200000010ff */
[----:B-1----:R-:W-:Y:S02]  /*14070*/  FFMA.FTZ R73, R214, c[0x0][0x2d0], -R148 ;  /* 0x0000b400d6497a23 */ /* 0x002fe40000010894 */
[----:B--2---:R-:W-:Y:S04]  /*14080*/  FADD.FTZ R2, R154, R2 ;  /* 0x000000029a027221 */ /* 0x004fe80000010000 */
[C---:B----4-:R-:W-:Y:S01]  /*14090*/  HMMA.16816.F32.BF16 R4, R76.reuse, R80, R4 ;  /* 0x000000504c04723c */ /* 0x050fe20000041804 */
[----:B------:R1:W2:Y:S07]  /*140a0*/  MUFU.EX2 R153, R73 ;  /* 0x0000004900997308 */ /* 0x0002ae0000000800 */
[C---:B------:R-:W-:Y:S01]  /*140b0*/  HMMA.16816.F32.BF16 R8, R76.reuse, R82, R8 ;  /* 0x000000524c08723c */ /* 0x040fe20000041808 */
[----:B------:R-:W4:Y:S07]  /*140c0*/  LDSM.16.MT88.4 R80, [R203+0x5800] ;  /* 0x00580000cb50783b */ /* 0x000f2e0000004200 */
[C---:B------:R-:W-:Y:S08]  /*140d0*/  HMMA.16816.F32.BF16 R12, R76.reuse, R88, R12 ;  /* 0x000000584c0c723c */ /* 0x040ff0000004180c */
[C---:B------:R-:W-:Y:S01]  /*140e0*/  HMMA.16816.F32.BF16 R16, R76.reuse, R90, R16 ;  /* 0x0000005a4c10723c */ /* 0x040fe20000041810 */
[----:B------:R-:W4:Y:S03]  /*140f0*/  LDSM.16.MT88.4 R88, [R205+0x5800] ;  /* 0x00580000cd58783b */ /* 0x000f260000004200 */
[--C-:B-1----:R-:W-:Y:S02]  /*14100*/  FFMA.FTZ R73, R216, c[0x0][0x2d0], -R69.reuse ;  /* 0x0000b400d8497a23 */ /* 0x102fe40000010845 */
[----:B--2---:R-:W-:Y:S02]  /*14110*/  FADD.FTZ R2, R153, R2 ;  /* 0x0000000299027221 */ /* 0x004fe40000010000 */
[C---:B-----5:R-:W-:Y:S01]  /*14120*/  HMMA.16816.F32.BF16 R20, R76.reuse, R92, R20 ;  /* 0x0000005c4c14723c */ /* 0x060fe20000041814 */
[----:B------:R1:W2:Y:S07]  /*14130*/  MUFU.EX2 R152, R73 ;  /* 0x0000004900987308 */ /* 0x0002ae0000000800 */
[C---:B------:R-:W-:Y:S01]  /*14140*/  HMMA.16816.F32.BF16 R24, R76.reuse, R94, R24 ;  /* 0x0000005e4c18723c */ /* 0x040fe20000041818 */
[----:B------:R-:W-:Y:S07]  /*14150*/  LDSM.16.MT88.4 R92, [R204+0x2800] ;  /* 0x00280000cc5c783b */ /* 0x000fee0000004200 */
[C---:B---3--:R-:W-:Y:S08]  /*14160*/  HMMA.16816.F32.BF16 R28, R76.reuse, R84, R28 ;  /* 0x000000544c1c723c */ /* 0x048ff0000004181c */
[C---:B------:R-:W-:Y:S01]  /*14170*/  HMMA.16816.F32.BF16 R32, R76.reuse, R86, R32 ;  /* 0x000000564c20723c */ /* 0x040fe20000041820 */
[----:B------:R-:W3:Y:S03]  /*14180*/  LDSM.16.MT88.4 R84, [R204+0x5800] ;  /* 0x00580000cc54783b */ /* 0x000ee60000004200 */
[--C-:B-1----:R-:W-:Y:S02]  /*14190*/  FFMA.FTZ R73, R217, c[0x0][0x2d0], -R69.reuse ;  /* 0x0000b400d9497a23 */ /* 0x102fe40000010845 */
[----:B--2---:R-:W-:Y:S02]  /*141a0*/  FADD.FTZ R0, R152, R0 ;  /* 0x0000000098007221 */ /* 0x004fe40000010000 */
[C---:B------:R-:W-:Y:S01]  /*141b0*/  HMMA.16816.F32.BF16 R36, R76.reuse, R96, R36 ;  /* 0x000000604c24723c */ /* 0x040fe20000041824 */
[----:B------:R1:W2:Y:S07]  /*141c0*/  MUFU.EX2 R151, R73 ;  /* 0x0000004900977308 */ /* 0x0002ae0000000800 */
[C---:B------:R-:W-:Y:S01]  /*141d0*/  HMMA.16816.F32.BF16 R40, R76.reuse, R98, R40 ;  /* 0x000000624c28723c */ /* 0x040fe20000041828 */
[----:B------:R-:W-:Y:S07]  /*141e0*/  LDSM.16.MT88.4 R96, [R203+0x6000] ;  /* 0x00600000cb60783b */ /* 0x000fee0000004200 */
[C---:B----4-:R-:W-:Y:S08]  /*141f0*/  HMMA.16816.F32.BF16 R44, R76.reuse, R80, R44 ;  /* 0x000000504c2c723c */ /* 0x050ff0000004182c */
[C---:B------:R-:W-:Y:S01]  /*14200*/  HMMA.16816.F32.BF16 R48, R76.reuse, R82, R48 ;  /* 0x000000524c30723c */ /* 0x040fe20000041830 */
[----:B------:R-:W4:Y:S03]  /*14210*/  LDSM.16.MT88.4 R80, [R202+0x2800] ;  /* 0x00280000ca50783b */ /* 0x000f260000004200 */
[----:B-1----:R-:W-:Y:S02]  /*14220*/  FFMA.FTZ R73, R218, c[0x0][0x2d0], -R148 ;  /* 0x0000b400da497a23 */ /* 0x002fe40000010894 */
[----:B--2---:R-:W-:Y:S02]  /*14230*/  FADD.FTZ R0, R151, R0 ;  /* 0x0000000097007221 */ /* 0x004fe40000010000 */
[C---:B------:R-:W-:Y:S01]  /*14240*/  HMMA.16816.F32.BF16 R52, R76.reuse, R88, R52 ;  /* 0x000000584c34723c */ /* 0x040fe20000041834 */
[----:B------:R1:W2:Y:S07]  /*14250*/  MUFU.EX2 R150, R73 ;  /* 0x0000004900967308 */ /* 0x0002ae0000000800 */
[C---:B------:R-:W-:Y:S01]  /*14260*/  HMMA.16816.F32.BF16 R56, R76.reuse, R90, R56 ;  /* 0x0000005a4c38723c */ /* 0x040fe20000041838 */
[----:B------:R-:W5:Y:S07]  /*14270*/  LDSM.16.MT88.4 R88, [R203+0x2800] ;  /* 0x00280000cb58783b */ /* 0x000f6e0000004200 */
[C---:B---3--:R-:W-:Y:S08]  /*14280*/  HMMA.16816.F32.BF16 R60, R76.reuse, R84, R60 ;  /* 0x000000544c3c723c */ /* 0x048ff0000004183c */
[----:B------:R-:W-:Y:S01]  /*14290*/  HMMA.16816.F32.BF16 R64, R76, R86, R64 ;  /* 0x000000564c40723c */ /* 0x000fe20000041840 */
[----:B------:R-:W3:Y:S03]  /*142a0*/  LDSM.16.MT88.4 R84, [R205+0x2800] ;  /* 0x00280000cd54783b */ /* 0x000ee60000004200 */
[----:B-1----:R-:W-:Y:S02]  /*142b0*/  FFMA.FTZ R73, R219, c[0x0][0x2d0], -R148 ;  /* 0x0000b400db497a23 */ /* 0x002fe40000010894 */
[----:B--2---:R-:W-:Y:S01]  /*142c0*/  FADD.FTZ R2, R150, R2 ;  /* 0x0000000296027221 */ /* 0x004fe20000010000 */
[----:B------:R-:W-:Y:S01]  /*142d0*/  F2FP.BF16.PACK_AB R76, R153, R154 ;  /* 0x0000009a994c723e */ /* 0x000fe200000010ff */
[----:B------:R1:W2:Y:S01]  /*142e0*/  MUFU.EX2 R149, R73 ;  /* 0x0000004900957308 */ /* 0x0002a20000000800 */
[----:B------:R-:W-:Y:S03]  /*142f0*/  F2FP.BF16.PACK_AB R77, R151, R152 ;  /* 0x00000098974d723e */ /* 0x000fe600000010ff */
[--C-:B-1----:R-:W-:Y:S01]  /*14300*/  FFMA.FTZ R73, R220, c[0x0][0x2d0], -R69.reuse ;  /* 0x0000b400dc497a23 */ /* 0x102fe20000010845 */
[----:B--2---:R-:W-:Y:S05]  /*14310*/  F2FP.BF16.PACK_AB R78, R149, R150 ;  /* 0x00000096954e723e */ /* 0x004fea00000010ff */
[----:B------:R1:W2:Y:S02]  /*14320*/  MUFU.EX2 R147, R73 ;  /* 0x0000004900937308 */ /* 0x0002a40000000800 */
[--C-:B-1----:R-:W-:Y:S02]  /*14330*/  FFMA.FTZ R73, R221, c[0x0][0x2d0], -R69.reuse ;  /* 0x0000b400dd497a23 */ /* 0x102fe40000010845 */
[----:B--2---:R-:W-:Y:S06]  /*14340*/  FADD.FTZ R0, R147, R0 ;  /* 0x0000000093007221 */ /* 0x004fec0000010000 */
[----:B------:R1:W2:Y:S02]  /*14350*/  MUFU.EX2 R146, R73 ;  /* 0x0000004900927308 */ /* 0x0002a40000000800 */
[--C-:B-1----:R-:W-:Y:S01]  /*14360*/  FFMA.FTZ R73, R223, c[0x0][0x2d0], -R148.reuse ;  /* 0x0000b400df497a23 */ /* 0x102fe20000010894 */
[----:B--2---:R-:W-:Y:S07]  /*14370*/  F2FP.BF16.PACK_AB R79, R146, R147 ;  /* 0x00000093924f723e */ /* 0x004fee00000010ff */
[----:B------:R1:W-:Y:S01]  /*14380*/  MUFU.EX2 R145, R73 ;  /* 0x0000004900917308 */ /* 0x0003e20000000800 */
[C---:B----4-:R-:W-:Y:S08]  /*14390*/  HMMA.16816.F32.BF16 R4, R76.reuse, R80, R4 ;  /* 0x000000504c04723c */ /* 0x050ff00000041804 */
[C---:B------:R-:W-:Y:S01]  /*143a0*/  HMMA.16816.F32.BF16 R8, R76.reuse, R82, R8 ;  /* 0x000000524c08723c */ /* 0x040fe20000041808 */
[----:B------:R-:W2:Y:S07]  /*143b0*/  LDSM.16.MT88.4 R80, [R202+0x6000] ;  /* 0x00600000ca50783b */ /* 0x000eae0000004200 */
[C---:B-----5:R-:W-:Y:S04]  /*143c0*/  HMMA.16816.F32.BF16 R12, R76.reuse, R88, R12 ;  /* 0x000000584c0c723c */ /* 0x060fe8000004180c */
[--C-:B-1----:R-:W-:Y:S04]  /*143d0*/  FFMA.FTZ R73, R222, c[0x0][0x2d0], -R148.reuse ;  /* 0x0000b400de497a23 */ /* 0x102fe80000010894 */
[C---:B------:R-:W-:Y:S01]  /*143e0*/  HMMA.16816.F32.BF16 R16, R76.reuse, R90, R16 ;  /* 0x0000005a4c10723c */ /* 0x040fe20000041810 */
[----:B------:R1:W4:Y:S01]  /*143f0*/  MUFU.EX2 R144, R73 ;  /* 0x0000004900907308 */ /* 0x0003220000000800 */
[----:B------:R-:W5:Y:S06]  /*14400*/  LDSM.16.MT88.4 R88, [R202+0x3000] ;  /* 0x00300000ca58783b */ /* 0x000f6c0000004200 */
[C---:B---3--:R-:W-:Y:S08]  /*14410*/  HMMA.16816.F32.BF16 R20, R76.reuse, R84, R20 ;  /* 0x000000544c14723c */ /* 0x048ff00000041814 */
[C---:B------:R-:W-:Y:S08]  /*14420*/  HMMA.16816.F32.BF16 R24, R76.reuse, R86, R24 ;  /* 0x000000564c18723c */ /* 0x040ff00000041818 */
[C---:B------:R-:W-:Y:S04]  /*14430*/  HMMA.16816.F32.BF16 R28, R76.reuse, R92, R28 ;  /* 0x0000005c4c1c723c */ /* 0x040fe8000004181c */
[--C-:B-1----:R-:W-:Y:S04]  /*14440*/  FFMA.FTZ R73, R224, c[0x0][0x2d0], -R69.reuse ;  /* 0x0000b400e0497a23 */ /* 0x102fe80000010845 */
[C---:B------:R-:W-:Y:S01]  /*14450*/  HMMA.16816.F32.BF16 R32, R76.reuse, R94, R32 ;  /* 0x0000005e4c20723c */ /* 0x040fe20000041820 */
[----:B------:R1:W-:Y:S07]  /*14460*/  MUFU.EX2 R143, R73 ;  /* 0x00000049008f7308 */ /* 0x0003ee0000000800 */
[C---:B--2---:R-:W-:Y:S08]  /*14470*/  HMMA.16816.F32.BF16 R36, R76.reuse, R80, R36 ;  /* 0x000000504c24723c */ /* 0x044ff00000041824 */
[C---:B------:R-:W-:Y:S08]  /*14480*/  HMMA.16816.F32.BF16 R40, R76.reuse, R82, R40 ;  /* 0x000000524c28723c */ /* 0x040ff00000041828 */
[C---:B------:R-:W-:Y:S04]  /*14490*/  HMMA.16816.F32.BF16 R44, R76.reuse, R96, R44 ;  /* 0x000000604c2c723c */ /* 0x040fe8000004182c */
[--C-:B-1----:R-:W-:Y:S02]  /*144a0*/  FFMA.FTZ R73, R225, c[0x0][0x2d0], -R69.reuse ;  /* 0x0000b400e1497a23 */ /* 0x102fe40000010845 */
[----:B------:R-:W-:Y:S01]  /*144b0*/  FFMA.FTZ R69, R72, c[0x0][0x2d0], -R69 ;  /* 0x0000b40048457a23 */ /* 0x000fe20000010845 */
[----:B----4-:R-:W-:Y:S01]  /*144c0*/  F2FP.BF16.PACK_AB R72, R144, R145 ;  /* 0x000000919048723e */ /* 0x010fe200000010ff */
[C---:B------:R-:W-:Y:S01]  /*144d0*/  HMMA.16816.F32.BF16 R48, R76.reuse, R98, R48 ;  /* 0x000000624c30723c */ /* 0x040fe20000041830 */
[----:B------:R1:W-:Y:S07]  /*144e0*/  MUFU.EX2 R142, R73 ;  /* 0x00000049008e7308 */ /* 0x0003ee0000000800 */
[C---:B------:R-:W-:Y:S03]  /*144f0*/  HMMA.16816.F32.BF16 R52, R76.reuse, R100, R52 ;  /* 0x000000644c34723c */ /* 0x040fe60000041834 */
[----:B------:R-:W2:Y:S05]  /*14500*/  MUFU.EX2 R69, R69 ;  /* 0x0000004500457308 */ /* 0x000eaa0000000800 */
[C---:B------:R-:W-:Y:S08]  /*14510*/  HMMA.16816.F32.BF16 R56, R76.reuse, R102, R56 ;  /* 0x000000664c38723c */ /* 0x040ff00000041838 */
[C---:B------:R-:W-:Y:S04]  /*14520*/  HMMA.16816.F32.BF16 R60, R76.reuse, R104, R60 ;  /* 0x000000684c3c723c */ /* 0x040fe8000004183c */
[--C-:B-1----:R-:W-:Y:S04]  /*14530*/  FFMA.FTZ R73, R226, c[0x0][0x2d0], -R148.reuse ;  /* 0x0000b400e2497a23 */ /* 0x102fe80000010894 */
[----:B------:R-:W-:Y:S01]  /*14540*/  HMMA.16816.F32.BF16 R64, R76, R106, R64 ;  /* 0x0000006a4c40723c */ /* 0x000fe20000041840 */
[----:B------:R1:W-:Y:S03]  /*14550*/  MUFU.EX2 R141, R73 ;  /* 0x00000049008d7308 */ /* 0x0003e60000000800 */
[----:B--2---:R-:W-:Y:S01]  /*14560*/  F2FP.BF16.PACK_AB R75, R69, R71 ;  /* 0x00000047454b723e */ /* 0x004fe200000010ff */
[----:B-1----:R-:W-:Y:S06]  /*14570*/  FFMA.FTZ R73, R227, c[0x0][0x2d0], -R148 ;  /* 0x0000b400e3497a23 */ /* 0x002fec0000010894 */
[----:B------:R1:W2:Y:S02]  /*14580*/  MUFU.EX2 R140, R73 ;  /* 0x00000049008c7308 */ /* 0x0002a40000000800 */
[----:B-1----:R-:W-:Y:S02]  /*14590*/  F2FP.BF16.PACK_AB R73, R142, R143 ;  /* 0x0000008f8e49723e */ /* 0x002fe400000010ff */
[----:B--2---:R-:W-:Y:S07]  /*145a0*/  F2FP.BF16.PACK_AB R74, R140, R141 ;  /* 0x0000008d8c4a723e */ /* 0x004fee00000010ff */
[C---:B-----5:R-:W-:Y:S01]  /*145b0*/  HMMA.16816.F32.BF16 R76, R72.reuse, R88, R4 ;  /* 0x00000058484c723c */ /* 0x060fe20000041804 */
        /* <DEDUP_REMOVED lines=28> */
[----:B------:R1:W-:Y:S04]  /*14780*/  STL [R1+0x10], R2 ;  /* 0x0000100201007387 */ /* 0x0003e80000100800 */
[----:B------:R1:W-:Y:S01]  /*14790*/  STL [R1+0x14], R0 ;  /* 0x0000140001007387 */ /* 0x0003e20000100800 */
[----:B------:R-:W-:-:S05]  /*147a0*/  @P0 BRA `(.L_x_336) ;  /* 0xffffc6c000000947 */ /* 0x000fca000383ffff */
.L_x_333:
[----:B------:R-:W-:Y:S05]  /*147b0*/  BRA.DIV ~URZ, `(.L_x_337) ;  /* 0x000043527f007947 */ /* 0x000fea000b800000 */
[----:B-12---:R-:W2:Y:S04]  /*147c0*/  LDL.LU R2, [R1+0x10] ;  /* 0x0000100001027983 */ /* 0x006ea80000300800 */
        /* <DEDUP_REMOVED lines=8> */
.L_x_400:
[----:B------:R-:W-:Y:S01]  /*14850*/  FSETP.NE.FTZ.AND P1, PT, R0, RZ, PT ;  /* 0x000000ff0000720b */ /* 0x000fe20003f35000 */
[----:B--23--:R-:W-:Y:S01]  /*14860*/  FADD.FTZ R3, R4, R3 ;  /* 0x0000000304037221 */ /* 0x00cfe20000010000 */
[----:B------:R-:W-:Y:S02]  /*14870*/  MOV R2, RZ ;  /* 0x000000ff00027202 */ /* 0x000fe40000000f00 */
[----:B------:R-:W-:Y:S02]  /*14880*/  MOV R23, 0xff800000 ;  /* 0xff80000000177802 */ /* 0x000fe40000000f00 */
[----:B------:R-:W-:-:S02]  /*14890*/  FSETP.NE.FTZ.AND P0, PT, R3, RZ, PT ;  /* 0x000000ff0300720b */ /* 0x000fc40003f15000 */
[----:B------:R-:W-:-:S05]  /*148a0*/  MOV R17, 0xff800000 ;  /* 0xff80000000117802 */ /* 0x000fca0000000f00 */
[----:B------:R-:W1:Y:S01]  /*148b0*/  @P1 MUFU.LG2 R5, R0 ;  /* 0x0000000000051308 */ /* 0x000e620000000c00 */
[----:B------:R-:W-:-:S05]  /*148c0*/  @P1 MOV R4, 0x3f317218 ;  /* 0x3f31721800041802 */ /* 0x000fca0000000f00 */
[----:B------:R-:W-:Y:S02]  /*148d0*/  @P1 FMUL.FTZ R4, R4, c[0x0][0x2d0] ;  /* 0x0000b40004041a20 */ /* 0x000fe40000410000 */
[----:B------:R2:W3:Y:S01]  /*148e0*/  @P1 MUFU.RCP R2, R0 ;  /* 0x0000000000021308 */ /* 0x0004e20000001000 */
[----:B-1----:R-:W-:-:S04]  /*148f0*/  @P1 FMUL.FTZ R5, R5, 0.69314718246459960938 ;  /* 0x3f31721805051820 */ /* 0x002fc80000410000 */
[----:B------:R-:W-:Y:S01]  /*14900*/  @P1 FFMA.FTZ R23, R4, R70, R5 ;  /* 0x0000004604171223 */ /* 0x000fe20000010005 */
[----:B------:R-:W-:Y:S02]  /*14910*/  MOV R4, 0x1 ;  /* 0x0000000100047802 */ /* 0x000fe40000000f00 */
[----:B--2---:R-:W-:Y:S01]  /*14920*/  MOV R0, RZ ;  /* 0x000000ff00007202 */ /* 0x004fe20000000f00 */
[C---:B---3--:R-:W-:Y:S02]  /*14930*/  FMUL.FTZ R132, R2.reuse, R76 ;  /* 0x0000004c02847220 */ /* 0x048fe40000410000 */
[C---:B------:R-:W-:Y:S02]  /*14940*/  FMUL.FTZ R133, R2.reuse, R77 ;  /* 0x0000004d02857220 */ /* 0x040fe40000410000 */
[C---:B------:R-:W-:Y:S01]  /*14950*/  FMUL.FTZ R48, R2.reuse, R80 ;  /* 0x0000005002307220 */ /* 0x040fe20000410000 */
[----:B------:R-:W1:Y:S01]  /*14960*/  @P0 MUFU.RCP R0, R3 ;  /* 0x0000000300000308 */ /* 0x000e620000001000 */
        /* <DEDUP_REMOVED lines=28> */
[----:B------:R-:W-:Y:S02]  /*14b30*/  FMUL.FTZ R45, R2, R65 ;  /* 0x00000041022d7220 */ /* 0x000fe40000410000 */
[----:B------:R2:W3:Y:S01]  /*14b40*/  @P0 MUFU.LG2 R2, R3 ;  /* 0x0000000300020308 */ /* 0x0004e20000000c00 */
[C---:B-1----:R-:W-:Y:S02]  /*14b50*/  FMUL.FTZ R64, R0.reuse, R86 ;  /* 0x0000005600407220 */ /* 0x042fe40000410000 */
[----:B------:R-:W-:-:S02]  /*14b60*/  FMUL.FTZ R65, R0, R87 ;  /* 0x0000005700417220 */ /* 0x000fc40000410000 */
[C---:B------:R-:W-:Y:S02]  /*14b70*/  FMUL.FTZ R104, R0.reuse, R94 ;  /* 0x0000005e00687220 */ /* 0x040fe40000410000 */
[C---:B------:R-:W-:Y:S02]  /*14b80*/  FMUL.FTZ R105, R0.reuse, R95 ;  /* 0x0000005f00697220 */ /* 0x040fe40000410000 */
[C---:B------:R-:W-:Y:S02]  /*14b90*/  FMUL.FTZ R96, R0.reuse, R78 ;  /* 0x0000004e00607220 */ /* 0x040fe40000410000 */
[C---:B------:R-:W-:Y:S02]  /*14ba0*/  FMUL.FTZ R97, R0.reuse, R79 ;  /* 0x0000004f00617220 */ /* 0x040fe40000410000 */
[C---:B------:R-:W-:Y:S02]  /*14bb0*/  FMUL.FTZ R108, R0.reuse, R90 ;  /* 0x0000005a006c7220 */ /* 0x040fe40000410000 */
[----:B------:R-:W-:Y:S01]  /*14bc0*/  FMUL.FTZ R109, R0, R91 ;  /* 0x0000005b006d7220 */ /* 0x000fe20000410000 */
[----:B--2---:R-:W-:Y:S01]  /*14bd0*/  @P0 MOV R3, 0x3f317218 ;  /* 0x3f31721800030802 */ /* 0x004fe20000000f00 */
[----:B---3--:R-:W-:-:S02]  /*14be0*/  @P0 FMUL.FTZ R2, R2, 0.69314718246459960938 ;  /* 0x3f31721802020820 */ /* 0x008fc40000410000 */
[C---:B------:R-:W-:Y:S02]  /*14bf0*/  FMUL.FTZ R100, R0.reuse, R98 ;  /* 0x0000006200647220 */ /* 0x040fe40000410000 */
[----:B------:R-:W-:Y:S02]  /*14c00*/  @P0 FMUL.FTZ R3, R3, c[0x0][0x2d0] ;  /* 0x0000b40003030a20 */ /* 0x000fe40000410000 */
        /* <DEDUP_REMOVED lines=23> */
[----:B------:R-:W-:Y:S01]  /*14d80*/  PRMT R0, R4, 0x7610, R0 ;  /* 0x0000761004007816 */ /* 0x000fe20000000000 */
[----:B------:R-:W-:Y:S02]  /*14d90*/  @P0 FFMA.FTZ R17, R3, R69, R2 ;  /* 0x0000004503110223 */ /* 0x000fe40000010002 */
.L_x_302:
[----:B------:R2:W5:Y:S01]  /*14da0*/  LDL R6, [R1+0x38] ;  /* 0x0000380001067983 */ /* 0x0005620000100800 */
        /* <DEDUP_REMOVED lines=18> */
.L_x_339:
[----:B--2---:R-:W-:Y:S05]  /*14ed0*/  BSYNC B0 ;  /* 0x0000000000007941 */ /* 0x004fea0003800000 */
.L_x_338:
[----:B------:R-:W2:Y:S01]  /*14ee0*/  LDL R26, [R1+0x18] ;  /* 0x00001800011a7983 */ /* 0x000ea20000100800 */
[----:B------:R-:W-:Y:S01]  /*14ef0*/  SHF.R.S32.HI R25, RZ, 0x1f, R15 ;  /* 0x0000001fff197819 */ /* 0x000fe2000001140f */
[----:B------:R-:W-:Y:S01]  /*14f00*/  BSSY B1, `(.L_x_340) ;  /* 0x00002bf000017945 */ /* 0x000fe20003800000 */
[----:B------:R-:W-:Y:S01]  /*14f10*/  PRMT R0, R0, 0x9910, RZ ;  /* 0x0000991000007816 */ /* 0x000fe200000000ff */
[----:B-----5:R-:W-:Y:S01]  /*14f20*/  IMAD.MOV.U32 R67, RZ, RZ, R6 ;  /* 0x000000ffff437224 */ /* 0x020fe200078e0006 */
[----:B------:R-:W-:Y:S02]  /*14f30*/  LEA.HI R25, R25, R15, RZ, 0x3 ;  /* 0x0000000f19197211 */ /* 0x000fe400078f18ff */
[----:B------:R-:W-:Y:S02]  /*14f40*/  ISETP.NE.AND P0, PT, R0, RZ, PT ;  /* 0x000000ff0000720c */ /* 0x000fe40003f05270 */
[----:B------:R-:W-:Y:S02]  /*14f50*/  LOP3.LUT R25, R25, 0xfffffff8, RZ, 0xc0, !PT ;  /* 0xfffffff819197812 */ /* 0x000fe400078ec0ff */
[----:B------:R-:W-:-:S03]  /*14f60*/  SHF.R.S32.HI R30, RZ, 0x1f, R209 ;  /* 0x0000001fff1e7819 */ /* 0x000fc600000114d1 */
[----:B------:R-:W-:-:S04]  /*14f70*/  IMAD.IADD R25, R15, 0x1, -R25 ;  /* 0x000000010f197824 */ /* 0x000fc800078e0a19 */
[----:B------:R-:W-:-:S05]  /*14f80*/  IMAD.SHL.U32 R28, R25, 0x8, RZ ;  /* 0x00000008191c7824 */ /* 0x000fca00078e00ff */
[----:B------:R-:W-:Y:S02]  /*14f90*/  SHF.R.S32.HI R29, RZ, 0x1f, R28 ;  /* 0x0000001fff1d7819 */ /* 0x000fe4000001141c */
[----:B--2---:R-:W-:Y:S01]  /*14fa0*/  SHF.R.S32.HI R9, RZ, 0x1f, R26 ;  /* 0x0000001fff097819 */ /* 0x004fe2000001141a */
[----:B------:R-:W-:Y:S05]  /*14fb0*/  @!P0 BRA `(.L_x_341) ;  /* 0x00001fa000008947 */ /* 0x000fea0003800000 */
[----:B------:R-:W2:Y:S04]  /*14fc0*/  LDL R18, [R1+0x4c] ;  /* 0x00004c0001127983 */ /* 0x000ea80000100800 */
[----:B------:R-:W3:Y:S04]  /*14fd0*/  LDL R10, [R1+0x54] ;  /* 0x00005400010a7983 */ /* 0x000ee80000100800 */
[----:B------:R-:W4:Y:S04]  /*14fe0*/  LDL R16, [R1+0x50] ;  /* 0x0000500001107983 */ /* 0x000f280000100800 */
[----:B------:R-:W4:Y:S04]  /*14ff0*/  LDL R14, [R1+0x64] ;  /* 0x00006400010e7983 */ /* 0x000f280000100800 */
[----:B------:R-:W4:Y:S04]  /*15000*/  LDL R13, [R1+0x5c] ;  /* 0x00005c00010d7983 */ /* 0x000f280000100800 */
[----:B------:R-:W4:Y:S04]  /*15010*/  LDL R8, [R1+0x60] ;  /* 0x0000600001087983 */ /* 0x000f280000100800 */
[----:B------:R-:W4:Y:S01]  /*15020*/  LDL R11, [R1+0x58] ;  /* 0x00005800010b7983 */ /* 0x000f220000100800 */
[----:B------:R-:W-:Y:S01]  /*15030*/  SHF.R.S32.HI R7, RZ, 0x1f, R15 ;  /* 0x0000001fff077819 */ /* 0x000fe2000001140f */
[----:B------:R-:W-:Y:S01]  /*15040*/  WARPSYNC 0xffffffff ;  /* 0xffffffff00007948 */ /* 0x000fe20003800000 */
[----:B------:R-:W-:-:S02]  /*15050*/  F2FP.BF16.PACK_AB R4, R71, R70 ;  /* 0x000000464704723e */ /* 0x000fc400000010ff */
[CC--:B------:R-:W-:Y:S02]  /*15060*/  LEA.HI R3, R7.reuse, R15.reuse, RZ, 0x2 ;  /* 0x0000000f07037211 */ /* 0x0c0fe400078f10ff */
[----:B------:R-:W-:Y:S02]  /*15070*/  LEA.HI R7, R7, R15, RZ, 0x5 ;  /* 0x0000000f07077211 */ /* 0x000fe400078f28ff */
[--C-:B------:R-:W-:Y:S02]  /*15080*/  SHF.R.S32.HI R2, RZ, 0x2, R3.reuse ;  /* 0x00000002ff027819 */ /* 0x100fe40000011403 */
[----:B------:R-:W-:Y:S02]  /*15090*/  SHF.R.S32.HI R0, RZ, 0x1f, R3 ;  /* 0x0000001fff007819 */ /* 0x000fe40000011403 */
[----:B------:R-:W-:Y:S02]  /*150a0*/  SHF.R.S32.HI R12, RZ, 0x5, R7 ;  /* 0x00000005ff0c7819 */ /* 0x000fe40000011407 */
[----:B------:R-:W-:-:S04]  /*150b0*/  LEA.HI R0, R0, R2, RZ, 0x3 ;  /* 0x0000000200007211 */ /* 0x000fc800078f18ff */
[----:B------:R-:W-:-:S05]  /*150c0*/  LOP3.LUT R0, R0, 0xfffffff8, RZ, 0xc0, !PT ;  /* 0xfffffff800007812 */ /* 0x000fca00078ec0ff */
[----:B------:R-:W-:Y:S01]  /*150d0*/  IMAD.IADD R2, R2, 0x1, -R0 ;  /* 0x0000000102027824 */ /* 0x000fe200078e0a00 */
[----:B------:R-:W-:-:S03]  /*150e0*/  LOP3.LUT R0, R3, 0xfffffffc, RZ, 0xc0, !PT ;  /* 0xfffffffc03007812 */ /* 0x000fc600078ec0ff */
[----:B------:R-:W-:Y:S02]  /*150f0*/  IMAD.SHL.U32 R2, R2, 0x40, RZ ;  /* 0x0000004002027824 */ /* 0x000fe400078e00ff */
[----:B------:R-:W-:Y:S02]  /*15100*/  IMAD.IADD R6, R15, 0x1, -R0 ;  /* 0x000000010f067824 */ /* 0x000fe400078e0a00 */
[----:B------:R-:W-:Y:S01]  /*15110*/  IMAD.SHL.U32 R0, R12, 0x400, RZ ;  /* 0x000004000c007824 */ /* 0x000fe200078e00ff */
[----:B------:R-:W-:-:S03]  /*15120*/  LOP3.LUT R3, R2, 0x1c0, RZ, 0xc0, !PT ;  /* 0x000001c002037812 */ /* 0x000fc600078ec0ff */
[----:B------:R-:W-:Y:S01]  /*15130*/  IMAD R2, R6, 0x2, R0 ;  /* 0x0000000206027824 */ /* 0x000fe200078e0200 */
[----:B------:R-:W-:Y:S02]  /*15140*/  LEA.HI R0, R3, R3, RZ, 0x1d ;  /* 0x0000000303007211 */ /* 0x000fe400078fe8ff */
[----:B------:R-:W-:-:S03]  /*15150*/  F2FP.BF16.PACK_AB R3, R49, R48 ;  /* 0x000000303103723e */ /* 0x000fc600000010ff */
[----:B------:R-:W-:Y:S01]  /*15160*/  IMAD.IADD R2, R2, 0x1, R0 ;  /* 0x0000000102027824 */ /* 0x000fe200078e0200 */
[----:B------:R-:W-:-:S03]  /*15170*/  F2FP.BF16.PACK_AB R0, R133, R132 ;  /* 0x000000848500723e */ /* 0x000fc600000010ff */
[----:B------:R-:W-:Y:S01]  /*15180*/  IMAD.SHL.U32 R5, R2, 0x2, RZ ;  /* 0x0000000202057824 */ /* 0x000fe200078e00ff */
[----:B------:R-:W-:Y:S01]  /*15190*/  BAR.SYNC.DEFER_BLOCKING 0x1, 0x100 ;  /* 0x0044000000007b1d */ /* 0x000fe20000010000 */
[----:B------:R-:W-:-:S05]  /*151a0*/  F2FP.BF16.PACK_AB R2, R97, R96 ;  /* 0x000000606102723e */ /* 0x000fca00000010ff */
[----:B------:R1:W-:Y:S04]  /*151b0*/  STS [R5+0x80], R0 ;  /* 0x0000800005007388 */ /* 0x0003e80000000800 */
[----:B------:R1:W-:Y:S02]  /*151c0*/  STS [R5+0x480], R2 ;  /* 0x0004800205007388 */ /* 0x0003e40000000800 */
[----:B-1----:R-:W-:Y:S02]  /*151d0*/  F2FP.BF16.PACK_AB R0, R83, R82 ;  /* 0x000000525300723e */ /* 0x002fe400000010ff */
[----:B------:R-:W-:Y:S02]  /*151e0*/  F2FP.BF16.PACK_AB R2, R51, R50 ;  /* 0x000000323302723e */ /* 0x000fe400000010ff */
[----:B------:R-:W-:-:S04]  /*151f0*/  ISETP.NE.U32.AND P2, PT, RZ, c[0x0][0x500], PT ;  /* 0x00014000ff007a0c */ /* 0x000fc80003f45070 */
[----:B------:R-:W-:Y:S01]  /*15200*/  ISETP.NE.AND.EX P2, PT, RZ, c[0x0][0x504], PT, P2 ;  /* 0x00014100ff007a0c */ /* 0x000fe20003f45320 */
[----:B--2---:R1:W-:Y:S04]  /*15210*/  STS [R18], R3 ;  /* 0x0000000312007388 */ /* 0x0043e80000000800 */
[----:B------:R2:W-:Y:S04]  /*15220*/  STS [R18+0x400], R0 ;  /* 0x0004000012007388 */ /* 0x0005e80000000800 */
[----:B---3--:R3:W-:Y:S01]  /*15230*/  STS [R10+0x80], R2 ;  /* 0x000080020a007388 */ /* 0x0087e20000000800 */
        /* <DEDUP_REMOVED lines=8> */
[----:B------:R1:W-:Y:S01]  /*152c0*/  STS [R14+0x80], R3 ;  /* 0x000080030e007388 */ /* 0x0003e20000000800 */
        /* <DEDUP_REMOVED lines=9> */
[----:B------:R4:W-:Y:S01]  /*15360*/  STS [R11], R4 ;  /* 0x000000040b007388 */ /* 0x0009e20000000800 */
[----:B-1----:R-:W-:Y:S02]  /*15370*/  F2FP.BF16.PACK_AB R3, R85, R84 ;  /* 0x000000545503723e */ /* 0x002fe400000010ff */
[----:B--2---:R-:W-:-:S02]  /*15380*/  F2FP.BF16.PACK_AB R0, R87, R86 ;  /* 0x000000565700723e */ /* 0x004fc400000010ff */
[----:B---3--:R-:W-:-:S03]  /*15390*/  F2FP.BF16.PACK_AB R2, R73, R72 ;  /* 0x000000484902723e */ /* 0x008fc600000010ff */
[----:B------:R1:W-:Y:S01]  /*153a0*/  STS [R11+0x400], R0 ;  /* 0x000400000b007388 */ /* 0x0003e20000000800 */
[----:B----4-:R-:W-:-:S03]  /*153b0*/  F2FP.BF16.PACK_AB R4, R61, R60 ;  /* 0x0000003c3d04723e */ /* 0x010fc600000010ff */
        /* <DEDUP_REMOVED lines=16> */
[----:B------:R-:W-:Y:S02]  /*154c0*/  ISETP.NE.U32.AND P0, PT, RZ, c[0x0][0x508], PT ;  /* 0x00014200ff007a0c */ /* 0x000fe40003f05070 */
[----:B---3--:R-:W-:Y:S01]  /*154d0*/  F2FP.BF16.PACK_AB R2, R91, R90 ;  /* 0x0000005a5b02723e */ /* 0x008fe200000010ff */
[----:B------:R3:W-:Y:S01]  /*154e0*/  STS [R14+0x4080], R3 ;  /* 0x004080030e007388 */ /* 0x0007e20000000800 */
[----:B------:R-:W-:Y:S01]  /*154f0*/  IMAD.WIDE R4, R26, R4, c[0x0][0x500] ;  /* 0x000140001a047625 */ /* 0x000fe200078e0204 */
[----:B------:R-:W-:-:S02]  /*15500*/  ISETP.NE.AND.EX P1, PT, RZ, c[0x0][0x50c], PT, P0 ;  /* 0x00014300ff007a0c */ /* 0x000fc40003f25300 */
[----:B------:R4:W-:Y:S01]  /*15510*/  STS [R14+0x4480], R2 ;  /* 0x004480020e007388 */ /* 0x0009e20000000800 */
[----:B-1----:R-:W-:-:S05]  /*15520*/  F2FP.BF16.PACK_AB R0, R89, R88 ;  /* 0x000000585900723e */ /* 0x002fca00000010ff */
[----:B------:R1:W-:Y:S01]  /*15530*/  STS [R13+0x4000], R0 ;  /* 0x004000000d007388 */ /* 0x0003e20000000800 */
[----:B---3--:R-:W-:Y:S02]  /*15540*/  F2FP.BF16.PACK_AB R3, R79, R78 ;  /* 0x0000004e4f03723e */ /* 0x008fe400000010ff */
[----:B----4-:R-:W-:-:S03]  /*15550*/  F2FP.BF16.PACK_AB R2, R81, R80 ;  /* 0x000000505102723e */ /* 0x010fc600000010ff */
[----:B------:R3:W-:Y:S01]  /*15560*/  STS [R13+0x4400], R3 ;  /* 0x004400030d007388 */ /* 0x0007e20000000800 */
[----:B------:R-:W-:-:S03]  /*15570*/  IMAD.MOV.U32 R14, RZ, RZ, c[0x0][0x388] ;  /* 0x0000e200ff0e7624 */ /* 0x000fc600078e00ff */
[----:B------:R4:W-:Y:S01]  /*15580*/  STS [R8+0x4080], R2 ;  /* 0x0040800208007388 */ /* 0x0009e20000000800 */
[----:B-1----:R-:W-:-:S05]  /*15590*/  F2FP.BF16.PACK_AB R0, R63, R62 ;  /* 0x0000003e3f00723e */ /* 0x002fca00000010ff */
[----:B------:R1:W-:Y:S01]  /*155a0*/  STS [R8+0x4480], R0 ;  /* 0x0044800008007388 */ /* 0x0003e20000000800 */
[----:B---3--:R-:W-:Y:S02]  /*155b0*/  F2FP.BF16.PACK_AB R3, R45, R44 ;  /* 0x0000002c2d03723e */ /* 0x008fe400000010ff */
[----:B----4-:R-:W-:-:S03]  /*155c0*/  @P1 LEA R2, P0, R26, c[0x0][0x508], 0x2 ;  /* 0x000142001a021a11 */ /* 0x010fc600078010ff */
[----:B------:R3:W-:Y:S01]  /*155d0*/  STS [R11+0x4000], R3 ;  /* 0x004000030b007388 */ /* 0x0007e20000000800 */
[----:B-1----:R-:W-:Y:S01]  /*155e0*/  F2FP.BF16.PACK_AB R0, R47, R46 ;  /* 0x0000002e2f00723e */ /* 0x002fe200000010ff */
[----:B------:R-:W-:-:S04]  /*155f0*/  IMAD.MOV.U32 R8, RZ, RZ, RZ ;  /* 0x000000ffff087224 */ /* 0x000fc800078e00ff */
[----:B------:R1:W-:Y:S04]  /*15600*/  STS [R11+0x4400], R0 ;  /* 0x004400000b007388 */ /* 0x0003e80000000800 */
[----:B------:R-:W-:Y:S01]  /*15610*/  BAR.SYNC.DEFER_BLOCKING 0x1, 0x100 ;  /* 0x0044000000007b1d */ /* 0x000fe20000010000 */
[----:B---3--:R-:W-:-:S05]  /*15620*/  @P1 LEA.HI.X R3, R26, c[0x0][0x50c], R9, 0x2, P0 ;  /* 0x000143001a031a11 */ /* 0x008fca00000f1409 */
[----:B------:R1:W5:Y:S04]  /*15630*/  @P2 LDG.E R8, [R4.64] ;  /* 0x0000000a04082981 */ /* 0x000368000c1e1900 */
[----:B------:R3:W5:Y:S01]  /*15640*/  @P1 LDG.E R14, [R2.64] ;  /* 0x0000000a020e1981 */ /* 0x000762000c1e1900 */
[----:B--2---:R-:W-:-:S04]  /*15650*/  ISETP.NE.AND P0, PT, R10, RZ, PT ;  /* 0x000000ff0a00720c */ /* 0x004fc80003f05270 */
[----:B---3--:R-:W-:Y:S01]  /*15660*/  SEL R2, R10, c[0x0][0x3d4], P0 ;  /* 0x0000f5000a027a07 */ /* 0x008fe20000000000 */
[----:B------:R-:W-:Y:S05]  /*15670*/  @P1 BRA `(.L_x_342) ;  /* 0x0000004000001947 */ /* 0x000fea0003800000 */
[----:B-1----:R-:W-:Y:S05]  /*15680*/  @!P2 BRA `(.L_x_342) ;  /* 0x000000300000a947 */ /* 0x002fea0003800000 */
[----:B------:R1:W2:Y:S04]  /*15690*/  LDG.E R0, [R4.64] ;  /* 0x0000000a04007981 */ /* 0x0002a8000c1e1900 */
[----:B-1----:R-:W2:Y:S02]  /*156a0*/  LDG.E R4, [R4.64+0x4] ;  /* 0x0000040a04047981 */ /* 0x002ea4000c1e1900 */
[----:B--2--5:R-:W-:Y:S02]  /*156b0*/  IADD3 R14, -R0, R4, RZ ;  /* 0x00000004000e7210 */ /* 0x024fe40007ffe1ff */
.L_x_342:
[----:B-1----:R-:W2:Y:S04]  /*156c0*/  LDL R31, [R1+0x3c] ;  /* 0x00003c00011f7983 */ /* 0x002ea80000100800 */
[----:B------:R-:W3:Y:S04]  /*156d0*/  LDL R24, [R1+0x2c] ;  /* 0x00002c0001187983 */ /* 0x000ee80000100800 */
[----:B------:R-:W4:Y:S01]  /*156e0*/  LDL R13, [R1+0x48] ;  /* 0x00004800010d7983 */ /* 0x000f220000100800 */
[----:B------:R-:W-:Y:S01]  /*156f0*/  ISETP.GT.AND P2, PT, R2, 0x1, PT ;  /* 0x000000010200780c */ /* 0x000fe20003f44270 */
[----:B------:R-:W-:-:S05]  /*15700*/  IMAD.MOV.U32 R2, RZ, RZ, 0x368 ;  /* 0x00000368ff027424 */ /* 0x000fca00078e00ff */
[----:B------:R-:W-:-:S04]  /*15710*/  SEL R2, R2, 0x328, P2 ;  /* 0x0000032802027807 */ /* 0x000fc80001000000 */
[----:B------:R1:W1:Y:S08]  /*15720*/  LDC.64 R4, c[0x0][R2+0x170] ;  /* 0x00005c0002047b82 */ /* 0x0002700000000a00 */
[----:B------:R1:W3:Y:S01]  /*15730*/  LDC.64 R10, c[0x0][R2+0x168] ;  /* 0x00005a00020a7b82 */ /* 0x0002e20000000a00 */
[----:B------:R-:W-:Y:S02]  /*15740*/  SHF.R.S32.HI R0, RZ, 0x1f, R7 ;  /* 0x0000001fff007819 */ /* 0x000fe40000011407 */
[----:B------:R-:W-:-:S05]  /*15750*/  LOP3.LUT R3, R7, 0xffffffe0, RZ, 0xc0, !PT ;  /* 0xffffffe007037812 */ /* 0x000fca00078ec0ff */
[----:B------:R1:W2:Y:S01]  /*15760*/  LDC.64 R20, c[0x0][R2+0x178] ;  /* 0x00005e0002147b82 */ /* 0x0002a20000000a00 */
[----:B------:R-:W-:Y:S01]  /*15770*/  LEA.HI R0, R0, R12, RZ, 0x3 ;  /* 0x0000000c00007211 */ /* 0x000fe200078f18ff */
[----:B------:R-:W-:-:S03]  /*15780*/  IMAD.IADD R16, R15, 0x1, -R3 ;  /* 0x000000010f107824 */ /* 0x000fc600078e0a03 */
[----:B------:R-:W-:Y:S02]  /*15790*/  LOP3.LUT R0, R0, 0xffffff8, RZ, 0xc0, !PT ;  /* 0x0ffffff800007812 */ /* 0x000fe400078ec0ff */
[----:B------:R-:W-:Y:S01]  /*157a0*/  SHF.R.S32.HI R7, RZ, 0x1f, R16 ;  /* 0x0000001fff077819 */ /* 0x000fe20000011410 */
[----:B------:R1:W2:Y:S02]  /*157b0*/  LDC.64 R18, c[0x0][R2+0x160] ;  /* 0x0000580002127b82 */ /* 0x0002a40000000a00 */
[----:B------:R-:W-:Y:S01]  /*157c0*/  IMAD.IADD R3, R12, 0x1, -R0 ;  /* 0x000000010c037824 */ /* 0x000fe200078e0a00 */
[----:B------:R-:W-:Y:S02]  /*157d0*/  LEA.HI R0, R6, R6, RZ, 0x1 ;  /* 0x0000000606007211 */ /* 0x000fe400078f08ff */
[----:B------:R-:W-:Y:S01]  /*157e0*/  LEA.HI R22, R7, R16, RZ, 0x2 ;  /* 0x0000001007167211 */ /* 0x000fe200078f10ff */
[----:B------:R-:W-:Y:S01]  /*157f0*/  IMAD.MOV.U32 R7, RZ, RZ, c[0x0][0x4e8] ;  /* 0x00013a00ff077624 */ /* 0x000fe200078e00ff */
[----:B------:R-:W-:-:S02]  /*15800*/  ISETP.NE.U32.AND P0, PT, RZ, c[0x0][0x500], PT ;  /* 0x00014000ff007a0c */ /* 0x000fc40003f05070 */
[----:B------:R-:W-:Y:S02]  /*15810*/  LOP3.LUT R0, R0, 0x1ffffffe, RZ, 0xc0, !PT ;  /* 0x1ffffffe00007812 */ /* 0x000fe400078ec0ff */
[----:B------:R-:W-:Y:S02]  /*15820*/  ISETP.NE.AND P3, PT, R7, 0x1, PT ;  /* 0x000000010700780c */ /* 0x000fe40003f65270 */
[----:B------:R-:W-:Y:S01]  /*15830*/  ISETP.NE.AND.EX P0, PT, RZ, c[0x0][0x504], PT, P0 ;  /* 0x00014100ff007a0c */ /* 0x000fe20003f05300 */
[----:B------:R-:W-:Y:S01]  /*15840*/  IMAD.IADD R0, R6, 0x1, -R0 ;  /* 0x0000000106007824 */ /* 0x000fe200078e0a00 */
[----:B-1----:R-:W-:Y:S02]  /*15850*/  SHF.R.S32.HI R2, RZ, 0x2, R22 ;  /* 0x00000002ff027819 */ /* 0x002fe40000011416 */
[----:B------:R-:W-:-:S03]  /*15860*/  SEL R7, R26, RZ, !P0 ;  /* 0x000000ff1a077207 */ /* 0x000fc60004000000 */
[----:B------:R-:W-:Y:S01]  /*15870*/  IMAD R15, R3, 0x10, R2 ;  /* 0x00000010030f7824 */ /* 0x000fe200078e0202 */
[----:B------:R-:W-:-:S03]  /*15880*/  SEL R3, R9, RZ, !P0 ;  /* 0x000000ff09037207 */ /* 0x000fc60004000000 */
[----:B------:R-:W-:Y:S02]  /*15890*/  IMAD R0, R0, 0x8, R15 ;  /* 0x0000000800007824 */ /* 0x000fe400078e020f */
[----:B------:R-:W-:-:S04]  /*158a0*/  IMAD R2, R5, R7, RZ ;  /* 0x0000000705027224 */ /* 0x000fc800078e02ff */
        /* <DEDUP_REMOVED lines=8> */
[----:B----4-:R-:W-:Y:S01]  /*15930*/  SEL R6, R13, RZ, P2 ;  /* 0x000000ff0d067207 */ /* 0x010fe20001000000 */
[----:B------:R-:W-:Y:S01]  /*15940*/  IMAD.IADD R11, R3, 0x1, R9 ;  /* 0x00000001030b7824 */ /* 0x000fe200078e0209 */
[----:B-----5:R-:W-:Y:S01]  /*15950*/  IADD3 R13, P1, P0, R2, R4, R8 ;  /* 0x00000004020d7210 */ /* 0x020fe2000783e008 */
[----:B------:R-:W-:Y:S01]  /*15960*/  IMAD.IADD R4, R5, 0x1, R10 ;  /* 0x0000000105047824 */ /* 0x000fe200078e020a */
[----:B------:R-:W-:Y:S01]  /*15970*/  SHF.R.S32.HI R9, RZ, 0x1f, R8 ;  /* 0x0000001fff097819 */ /* 0x000fe20000011408 */
[-C--:B------:R-:W-:Y:S02]  /*15980*/  IMAD R5, R21, R6.reuse, RZ ;  /* 0x0000000615057224 */ /* 0x080fe400078e02ff */
[----:B------:R-:W-:Y:S01]  /*15990*/  IMAD.WIDE.U32 R2, R20, R6, RZ ;  /* 0x0000000614027225 */ /* 0x000fe200078e00ff */
[----:B------:R-:W-:-:S03]  /*159a0*/  IADD3.X R6, R11, R4, R9, P1, P0 ;  /* 0x000000040b067210 */ /* 0x000fc60000fe0409 */
[----:B------:R-:W-:Y:S01]  /*159b0*/  IMAD.MOV R4, RZ, RZ, -R0 ;  /* 0x000000ffff047224 */ /* 0x000fe200078e0a00 */
[----:B------:R-:W-:Y:S01]  /*159c0*/  IADD3 R2, P1, P0, R0, R13, R2 ;  /* 0x0000000d00027210 */ /* 0x000fe2000783e002 */
[----:B------:R-:W-:Y:S01]  /*159d0*/  IMAD.IADD R5, R3, 0x1, R5 ;  /* 0x0000000103057824 */ /* 0x000fe200078e0205 */
[----:B------:R-:W-:Y:S01]  /*159e0*/  SHF.R.S32.HI R3, RZ, 0x1f, R0 ;  /* 0x0000001fff037819 */ /* 0x000fe20000011400 */
[----:B------:R-:W-:-:S03]  /*159f0*/  IMAD R0, R4, c[0x0][0x4e8], R12 ;  /* 0x00013a0004007a24 */ /* 0x000fc600078e020c */
[----:B------:R-:W-:Y:S01]  /*15a00*/  IADD3.X R3, R3, R6, R5, P1, P0 ;  /* 0x0000000603037210 */ /* 0x000fe20000fe0405 */
[-C--:B------:R-:W-:Y:S01]  /*15a10*/  IMAD R4, R19, R0.reuse, RZ ;  /* 0x0000000013047224 */ /* 0x080fe200078e02ff */
[----:B------:R-:W-:Y:S01]  /*15a20*/  SHF.R.S32.HI R5, RZ, 0x1f, R0 ;  /* 0x0000001fff057819 */ /* 0x000fe20000011400 */
[----:B------:R-:W-:Y:S02]  /*15a30*/  IMAD.MOV.U32 R6, RZ, RZ, c[0x0][0x4a8] ;  /* 0x00012a00ff067624 */ /* 0x000fe400078e00ff */
[----:B------:R-:W-:-:S04]  /*15a40*/  IMAD.WIDE.U32 R2, R18, R0, R2 ;  /* 0x0000000012027225 */ /* 0x000fc800078e0002 */
[----:B------:R-:W-:Y:S01]  /*15a50*/  IMAD R0, R18, R5, R4 ;  /* 0x0000000512007224 */ /* 0x000fe200078e0204 */
[----:B------:R-:W-:Y:S01]  /*15a60*/  SEL R4, R6, c[0x0][0x450], P2 ;  /* 0x0001140006047a07 */ /* 0x000fe20001000000 */
[----:B------:R-:W-:Y:S02]  /*15a70*/  IMAD.MOV.U32 R5, RZ, RZ, c[0x0][0x4ac] ;  /* 0x00012b00ff057624 */ /* 0x000fe400078e00ff */
[----:B------:R-:W-:Y:S01]  /*15a80*/  IMAD.IADD R3, R3, 0x1, R0 ;  /* 0x0000000103037824 */ /* 0x000fe200078e0200 */
[----:B------:R-:W-:Y:S02]  /*15a90*/  LEA R0, P0, R2, R4, 0x2 ;  /* 0x0000000402007211 */ /* 0x000fe400078010ff */
[----:B------:R-:W-:-:S04]  /*15aa0*/  SEL R5, R5, c[0x0][0x454], P2 ;  /* 0x0001150005057a07 */ /* 0x000fc80001000000 */
[----:B------:R-:W-:Y:S01]  /*15ab0*/  LEA.HI.X R3, R2, R5, R3, 0x2, P0 ;  /* 0x0000000502037211 */ /* 0x000fe200000f1403 */
[----:B------:R-:W-:Y:S04]  /*15ac0*/  SHFL.IDX PT, R4, R0, RZ, 0x1c1f ;  /* 0x001c1fff00047589 */ /* 0x000fe800000e0000 */
[----:B------:R-:W1:Y:S01]  /*15ad0*/  SHFL.IDX PT, R5, R3, RZ, 0x1c1f ;  /* 0x001c1fff03057589 */ /* 0x000e6200000e0000 */
[----:B------:R-:W-:-:S03]  /*15ae0*/  IMAD R11, R14, c[0x0][0x4e8], RZ ;  /* 0x00013a000e0b7a24 */ /* 0x000fc600078e02ff */
[----:B------:R2:W-:Y:S01]  /*15af0*/  SHFL.IDX PT, R2, R0, 0x1, 0x1c1f ;  /* 0x003c1f0000027f89 */ /* 0x0005e200000e0000 */
[----:B------:R-:W-:-:S03]  /*15b00*/  LOP3.LUT P0, RZ, R16, 0x3, RZ, 0xc0, !PT ;  /* 0x0000000310ff7812 */ /* 0x000fc6000780c0ff */
[----:B------:R-:W3:Y:S01]  /*15b10*/  SHFL.IDX PT, R3, R3, 0x1, 0x1c1f ;  /* 0x003c1f0003037f89 */ /* 0x000ee200000e0000 */
[----:B--2---:R-:W-:-:S05]  /*15b20*/  IMAD R0, R31, 0x80, R15 ;  /* 0x000000801f007824 */ /* 0x004fca00078e020f */
[C---:B------:R-:W-:Y:S02]  /*15b30*/  IADD3 R6, R0.reuse, 0x8, RZ ;  /* 0x0000000800067810 */ /* 0x040fe40007ffe0ff */
[-C--:B------:R-:W-:Y:S02]  /*15b40*/  ISETP.GE.OR P1, PT, R0, R11.reuse, P0 ;  /* 0x0000000b0000720c */ /* 0x080fe40000726670 */
[----:B------:R-:W-:-:S11]  /*15b50*/  ISETP.GE.OR P0, PT, R6, R11, P0 ;  /* 0x0000000b0600720c */ /* 0x000fd60000706670 */
[----:B-1----:R1:W-:Y:S01]  /*15b60*/  @!P1 ST.E [R4.64], R23 ;  /* 0x0000001704009985 */ /* 0x0023e2000c10190a */
[----:B------:R-:W-:-:S03]  /*15b70*/  ISETP.GE.AND P1, PT, R6, R11, PT ;  /* 0x0000000b0600720c */ /* 0x000fc60003f26270 */
[----:B---3--:R1:W-:Y:S01]  /*15b80*/  @!P0 ST.E [R2.64], R17 ;  /* 0x0000001102008985 */ /* 0x0083e2000c10190a */
[----:B------:R-:W-:Y:S02]  /*15b90*/  ISETP.GE.AND P0, PT, R0, R11, PT ;  /* 0x0000000b0000720c */ /* 0x000fe40003f06270 */
[----:B------:R-:W-:Y:S01]  /*15ba0*/  P2R R66, PR, RZ, 0x2 ;  /* 0x00000002ff427803 */ /* 0x000fe20000000000 */
[----:B------:R-:W-:Y:S05]  /*15bb0*/  @P2 BRA `(.L_x_343) ;  /* 0x0000068000002947 */ /* 0x000fea0003800000 */
[----:B------:R-:W-:Y:S01]  /*15bc0*/  IMAD R0, R9, c[0x0][0x3a0], RZ ;  /* 0x0000e80009007a24 */ /* 0x000fe200078e02ff */
[----:B-1----:R-:W-:Y:S01]  /*15bd0*/  LEA R4, R25, R229, 0x5 ;  /* 0x000000e519047211 */ /* 0x002fe200078e28ff */
[C---:B------:R-:W-:Y:S01]  /*15be0*/  IMAD.WIDE.U32 R2, R8.reuse, c[0x0][0x3a0], RZ ;  /* 0x0000e80008027a25 */ /* 0x040fe200078e00ff */
[----:B------:R-:W-:Y:S01]  /*15bf0*/  SHF.R.S32.HI R5, RZ, 0x1f, R7 ;  /* 0x0000001fff057819 */ /* 0x000fe20000011407 */
[----:B------:R1:W2:Y:S01]  /*15c00*/  LDS.128 R16, [R208+0x80] ;  /* 0x00008000d0107984 */ /* 0x0002a20000000c00 */
[----:B------:R-:W-:Y:S01]  /*15c10*/  LEA R4, R31, R4, 0x7 ;  /* 0x000000041f047211 */ /* 0x000fe200078e38ff */
[----:B------:R-:W-:-:S02]  /*15c20*/  IMAD R0, R8, c[0x0][0x3a4], R0 ;  /* 0x0000e90008007a24 */ /* 0x000fc400078e0200 */
[----:B------:R1:W3:Y:S01]  /*15c30*/  LDS.128 R36, [R208+0x2080] ;  /* 0x00208000d0247984 */ /* 0x0002e20000000c00 */
[----:B------:R-:W-:Y:S02]  /*15c40*/  IMAD R5, R5, c[0x0][0x3f0], RZ ;  /* 0x0000fc0005057a24 */ /* 0x000fe400078e02ff */
[----:B------:R-:W-:Y:S01]  /*15c50*/  IADD3 R3, R3, R0, RZ ;  /* 0x0000000003037210 */ /* 0x000fe20007ffe0ff */
[----:B------:R-:W-:Y:S01]  /*15c60*/  @P3 IMAD.HI.U32 R6, R4, c[0x0][0x4ec], RZ ;  /* 0x00013b0004063a27 */ /* 0x000fe200078e00ff */
[----:B------:R1:W4:Y:S01]  /*15c70*/  LDS.128 R44, [R208+0x3080] ;  /* 0x00308000d02c7984 */ /* 0x0003220000000c00 */
[----:B------:R-:W-:Y:S02]  /*15c80*/  MOV R0, R4 ;  /* 0x0000000400007202 */ /* 0x000fe40000000f00 */
[----:B------:R-:W-:Y:S01]  /*15c90*/  IMAD.WIDE.U32 R2, R24, c[0x0][0x3e8], R2 ;  /* 0x0000fa0018027a25 */ /* 0x000fe200078e0002 */
[----:B------:R1:W1:Y:S01]  /*15ca0*/  LDS.128 R12, [R208+0x4080] ;  /* 0x00408000d00c7984 */ /* 0x0002620000000c00 */
[----:B------:R-:W-:-:S02]  /*15cb0*/  @P3 SHF.R.U32.HI R0, RZ, c[0x0][0x4f0], R6 ;  /* 0x00013c00ff003a19 */ /* 0x000fc40000011606 */
[----:B------:R-:W-:Y:S01]  /*15cc0*/  IMAD R3, R24, c[0x0][0x3ec], R3 ;  /* 0x0000fb0018037a24 */ /* 0x000fe200078e0203 */
[----:B------:R1:W1:Y:S01]  /*15cd0*/  LDS.128 R20, [R208+0x5080] ;  /* 0x00508000d0147984 */ /* 0x0002620000000c00 */
[C---:B------:R-:W-:Y:S01]  /*15ce0*/  IMAD R8, R7.reuse, c[0x0][0x3f4], R5 ;  /* 0x0000fd0007087a24 */ /* 0x040fe200078e0205 */
[----:B------:R-:W-:Y:S01]  /*15cf0*/  SHF.R.S32.HI R6, RZ, 0x1f, R0 ;  /* 0x0000001fff067819 */ /* 0x000fe20000011400 */
[----:B------:R-:W-:Y:S01]  /*15d00*/  IMAD.WIDE.U32 R2, R7, c[0x0][0x3f0], R2 ;  /* 0x0000fc0007027a25 */ /* 0x000fe200078e0002 */
[----:B------:R1:W1:Y:S01]  /*15d10*/  LDS.128 R24, [R208+0x1080] ;  /* 0x00108000d0187984 */ /* 0x0002620000000c00 */
[----:B------:R-:W-:Y:S02]  /*15d20*/  IADD3 R5, -R0, RZ, RZ ;  /* 0x000000ff00057210 */ /* 0x000fe40007ffe1ff */
[----:B------:R-:W-:Y:S01]  /*15d30*/  IMAD R6, R6, c[0x0][0x3e0], RZ ;  /* 0x0000f80006067a24 */ /* 0x000fe200078e02ff */
[----:B------:R1:W1:Y:S01]  /*15d40*/  LDS.128 R32, [R208+0x6080] ;  /* 0x00608000d0207984 */ /* 0x0002620000000c00 */
[----:B------:R-:W-:Y:S01]  /*15d50*/  IADD3 R3, R3, R8, RZ ;  /* 0x0000000803037210 */ /* 0x000fe20007ffe0ff */
[----:B------:R-:W-:-:S02]  /*15d60*/  IMAD R4, R5, c[0x0][0x4e8], R4 ;  /* 0x00013a0005047a24 */ /* 0x000fc400078e0204 */
[----:B------:R1:W1:Y:S01]  /*15d70*/  LDS.128 R40, [R208+0x7080] ;  /* 0x00708000d0287984 */ /* 0x0002620000000c00 */
[C---:B------:R-:W-:Y:S01]  /*15d80*/  IMAD R5, R0.reuse, c[0x0][0x3e4], R6 ;  /* 0x0000f90000057a24 */ /* 0x040fe200078e0206 */
[----:B------:R-:W-:Y:S01]  /*15d90*/  LEA R6, R31, R229, 0x7 ;  /* 0x000000e51f067211 */ /* 0x000fe200078e38ff */
        /* <DEDUP_REMOVED lines=10> */
[----:B--234-:R2:W3:Y:S02]  /*15e40*/  SHFL.IDX PT, R8, R7, RZ, 0x181f ;  /* 0x00181fff07087589 */ /* 0x01c4e400000e0000 */
.L_x_401:
[----:B------:R-:W-:Y:S05]  /*15e50*/  BRA.DIV ~URZ, `(.L_x_345) ;  /* 0x00002eb27f007947 */ /* 0x000fea000b800000 */
[----:B------:R4:W2:Y:S02]  /*15e60*/  SHFL.IDX PT, R0, R10, RZ, 0x181f ;  /* 0x00181fff0a007589 */ /* 0x0008a400000e0000 */
.L_x_402:
[----:B------:R-:W-:Y:S01]  /*15e70*/  ISETP.GE.AND P0, PT, R6, R11, PT ;  /* 0x0000000b0600720c */ /* 0x000fe20003f06270 */
[----:B------:R-:W-:-:S12]  /*15e80*/  BSSY B0, `(.L_x_346) ;  /* 0x000000a000007945 */ /* 0x000fd80003800000 */
[----:B------:R-:W-:Y:S05]  /*15e90*/  @P0 BRA `(.L_x_347) ;  /* 0x0000008000000947 */ /* 0x000fea0003800000 */
[----:B------:R-:W-:Y:S02]  /*15ea0*/  ISETP.GE.AND P1, PT, R28, c[0x0][0x3c8], PT ;  /* 0x0000f2001c007a0c */ /* 0x000fe40003f26270 */
[----:B------:R-:W-:-:S11]  /*15eb0*/  ISETP.GE.AND P0, PT, R209, c[0x0][0x3c8], PT ;  /* 0x0000f200d1007a0c */ /* 0x000fd60003f06270 */
[CC--:B--2---:R-:W-:Y:S02]  /*15ec0*/  @!P1 LEA R4, P3, R28.reuse, R0.reuse, 0x1 ;  /* 0x000000001c049211 */ /* 0x0c4fe400078608ff */
[C---:B------:R-:W-:Y:S02]  /*15ed0*/  @!P0 LEA R2, P2, R209.reuse, R0, 0x1 ;  /* 0x00000000d1028211 */ /* 0x040fe400078408ff */
[-C--:B---3--:R-:W-:Y:S02]  /*15ee0*/  @!P1 LEA.HI.X R5, R28, R8.reuse, R29, 0x1, P3 ;  /* 0x000000081c059211 */ /* 0x088fe400018f0c1d */
[----:B------:R-:W-:-:S03]  /*15ef0*/  @!P0 LEA.HI.X R3, R209, R8, R30, 0x1, P2 ;  /* 0x00000008d1038211 */ /* 0x000fc600010f0c1e */
[----:B------:R2:W-:Y:S04]  /*15f00*/  @!P1 ST.E.128 [R4.64], R16 ;  /* 0x0000001004009985 */ /* 0x0005e8000c101d0a */
[----:B-1----:R2:W-:Y:S02]  /*15f10*/  @!P0 ST.E.128 [R2.64], R12 ;  /* 0x0000000c02008985 */ /* 0x0025e4000c101d0a */
.L_x_347:
[----:B------:R-:W-:Y:S05]  /*15f20*/  BSYNC B0 ;  /* 0x0000000000007941 */ /* 0x000fea0003800000 */
.L_x_346:
[----:B------:R-:W-:Y:S05]  /*15f30*/  BRA.DIV ~URZ, `(.L_x_348) ;  /* 0x00002e327f007947 */ /* 0x000fea000b800000 */
[----:B---3--:R3:W4:Y:S04]  /*15f40*/  SHFL.IDX PT, R8, R7, 0x1, 0x181f ;  /* 0x00381f0007087f89 */ /* 0x00872800000e0000 */
[----:B--2---:R3:W2:Y:S02]  /*15f50*/  SHFL.IDX PT, R0, R10, 0x1, 0x181f ;  /* 0x00381f000a007f89 */ /* 0x0046a400000e0000 */
.L_x_403:
[----:B------:R-:W-:Y:S01]  /*15f60*/  IADD3 R2, R6, 0x20, RZ ;  /* 0x0000002006027810 */ /* 0x000fe20007ffe0ff */
[----:B------:R-:W-:Y:S03]  /*15f70*/  BSSY B0, `(.L_x_349) ;  /* 0x000000b000007945 */ /* 0x000fe60003800000 */
[----:B------:R-:W-:-:S13]  /*15f80*/  ISETP.GE.AND P0, PT, R2, R11, PT ;  /* 0x0000000b0200720c */ /* 0x000fda0003f06270 */
[----:B------:R-:W-:Y:S05]  /*15f90*/  @P0 BRA `(.L_x_350) ;  /* 0x0000008000000947 */ /* 0x000fea0003800000 */
[----:B------:R-:W-:Y:S02]  /*15fa0*/  ISETP.GE.AND P1, PT, R28, c[0x0][0x3c8], PT ;  /* 0x0000f2001c007a0c */ /* 0x000fe40003f26270 */
[----:B------:R-:W-:-:S11]  /*15fb0*/  ISETP.GE.AND P0, PT, R209, c[0x0][0x3c8], PT ;  /* 0x0000f200d1007a0c */ /* 0x000fd60003f06270 */
[CC--:B--2---:R-:W-:Y:S02]  /*15fc0*/  @!P1 LEA R4, P3, R28.reuse, R0.reuse, 0x1 ;  /* 0x000000001c049211 */ /* 0x0c4fe400078608ff */
[C---:B------:R-:W-:Y:S02]  /*15fd0*/  @!P0 LEA R2, P2, R209.reuse, R0, 0x1 ;  /* 0x00000000d1028211 */ /* 0x040fe400078408ff */
[-C--:B----4-:R-:W-:Y:S02]  /*15fe0*/  @!P1 LEA.HI.X R5, R28, R8.reuse, R29, 0x1, P3 ;  /* 0x000000081c059211 */ /* 0x090fe400018f0c1d */
[----:B------:R-:W-:-:S03]  /*15ff0*/  @!P0 LEA.HI.X R3, R209, R8, R30, 0x1, P2 ;  /* 0x00000008d1038211 */ /* 0x000fc600010f0c1e */
[----:B-1----:R1:W-:Y:S04]  /*16000*/  @!P1 ST.E.128 [R4.64], R24 ;  /* 0x0000001804009985 */ /* 0x0023e8000c101d0a */
[----:B------:R1:W-:Y:S02]  /*16010*/  @!P0 ST.E.128 [R2.64], R20 ;  /* 0x0000001402008985 */ /* 0x0003e4000c101d0a */
.L_x_350:
[----:B------:R-:W-:Y:S05]  /*16020*/  BSYNC B0 ;  /* 0x0000000000007941 */ /* 0x000fea0003800000 */
.L_x_349:
[----:B------:R-:W-:Y:S05]  /*16030*/  BRA.DIV ~URZ, `(.L_x_351) ;  /* 0x00002df27f007947 */ /* 0x000fea000b800000 */
[----:B----4-:R4:W3:Y:S02]  /*16040*/  SHFL.IDX PT, R8, R7, 0x2, 0x181f ;  /* 0x00581f0007087f89 */ /* 0x0108e400000e0000 */
.L_x_404:
[----:B------:R-:W-:Y:S05]  /*16050*/  BRA.DIV ~URZ, `(.L_x_352) ;  /* 0x00002e427f007947 */ /* 0x000fea000b800000 */
[----:B--2---:R2:W4:Y:S02]  /*16060*/  SHFL.IDX PT, R0, R10, 0x2, 0x181f ;  /* 0x00581f000a007f89 */ /* 0x00452400000e0000 */
.L_x_405:
[----:B-1----:R-:W-:Y:S01]  /*16070*/  IADD3 R2, R6, 0x40, RZ ;  /* 0x0000004006027810 */ /* 0x002fe20007ffe0ff */
[----:B------:R-:W-:Y:S03]  /*16080*/  BSSY B0, `(.L_x_353) ;  /* 0x000000b000007945 */ /* 0x000fe60003800000 */
[----:B------:R-:W-:-:S13]  /*16090*/  ISETP.GE.AND P0, PT, R2, R11, PT ;  /* 0x0000000b0200720c */ /* 0x000fda0003f06270 */
[----:B------:R-:W-:Y:S05]  /*160a0*/  @P0 BRA `(.L_x_354) ;  /* 0x0000008000000947 */ /* 0x000fea0003800000 */
[----:B------:R-:W-:Y:S02]  /*160b0*/  ISETP.GE.AND P1, PT, R28, c[0x0][0x3c8], PT ;  /* 0x0000f2001c007a0c */ /* 0x000fe40003f26270 */
[----:B------:R-:W-:-:S11]  /*160c0*/  ISETP.GE.AND P0, PT, R209, c[0x0][0x3c8], PT ;  /* 0x0000f200d1007a0c */ /* 0x000fd60003f06270 */
[CC--:B----4-:R-:W-:Y:S02]  /*160d0*/  @!P1 LEA R4, P3, R28.reuse, R0.reuse, 0x1 ;  /* 0x000000001c049211 */ /* 0x0d0fe400078608ff */
[C---:B------:R-:W-:Y:S02]  /*160e0*/  @!P0 LEA R2, P2, R209.reuse, R0, 0x1 ;  /* 0x00000000d1028211 */ /* 0x040fe400078408ff */
[-C--:B---3--:R-:W-:Y:S02]  /*160f0*/  @!P1 LEA.HI.X R5, R28, R8.reuse, R29, 0x1, P3 ;  /* 0x000000081c059211 */ /* 0x088fe400018f0c1d */
[----:B------:R-:W-:-:S03]  /*16100*/  @!P0 LEA.HI.X R3, R209, R8, R30, 0x1, P2 ;  /* 0x00000008d1038211 */ /* 0x000fc600010f0c1e */
[----:B------:R1:W-:Y:S04]  /*16110*/  @!P1 ST.E.128 [R4.64], R36 ;  /* 0x0000002404009985 */ /* 0x0003e8000c101d0a */
[----:B------:R1:W-:Y:S02]  /*16120*/  @!P0 ST.E.128 [R2.64], R32 ;  /* 0x0000002002008985 */ /* 0x0003e4000c101d0a */
.L_x_354:
[----:B------:R-:W-:Y:S05]  /*16130*/  BSYNC B0 ;  /* 0x0000000000007941 */ /* 0x000fea0003800000 */
.L_x_353:
[----:B------:R-:W-:Y:S05]  /*16140*/  BRA.DIV ~URZ, `(.L_x_355) ;  /* 0x00002db27f007947 */ /* 0x000fea000b800000 */
[----:B---34-:R-:W3:Y:S04]  /*16150*/  SHFL.IDX PT, R7, R7, 0x3, 0x181f ;  /* 0x00781f0007077f89 */ /* 0x018ee800000e0000 */
[----:B------:R4:W1:Y:S02]  /*16160*/  SHFL.IDX PT, R0, R10, 0x3, 0x181f ;  /* 0x00781f000a007f89 */ /* 0x00086400000e0000 */
.L_x_406:
[----:B-1----:R-:W-:-:S04]  /*16170*/  IADD3 R2, R6, 0x60, RZ ;  /* 0x0000006006027810 */ /* 0x002fc80007ffe0ff */
[----:B------:R-:W-:-:S13]  /*16180*/  ISETP.GE.AND P0, PT, R2, R11, PT ;  /* 0x0000000b0200720c */ /* 0x000fda0003f06270 */
[----:B------:R-:W-:Y:S05]  /*16190*/  @P0 BRA `(.L_x_356) ;  /* 0x0000195000000947 */ /* 0x000fea0003800000 */
[----:B------:R-:W-:-:S13]  /*161a0*/  ISETP.GE.AND P0, PT, R28, c[0x0][0x3c8], PT ;  /* 0x0000f2001c007a0c */ /* 0x000fda0003f06270 */
[----:B------:R-:W-:-:S04]  /*161b0*/  @!P0 LEA R2, P1, R28, R0, 0x1 ;  /* 0x000000001c028211 */ /* 0x000fc800078208ff */
[----:B---3--:R-:W-:-:S05]  /*161c0*/  @!P0 LEA.HI.X R3, R28, R7, R29, 0x1, P1 ;  /* 0x000000071c038211 */ /* 0x008fca00008f0c1d */
[----:B------:R1:W-:Y:S01]  /*161d0*/  @!P0 ST.E.128 [R2.64], R44 ;  /* 0x0000002c02008985 */ /* 0x0003e2000c101d0a */
[----:B------:R-:W-:-:S13]  /*161e0*/  ISETP.GE.AND P0, PT, R209, c[0x0][0x3c8], PT ;  /* 0x0000f200d1007a0c */ /* 0x000fda0003f06270 */
[----:B------:R-:W-:Y:S05]  /*161f0*/  @P0 BRA `(.L_x_356) ;  /* 0x000018f000000947 */ /* 0x000fea0003800000 */
[----:B-1----:R-:W-:-:S04]  /*16200*/  LEA R2, P0, R209, R0, 0x1 ;  /* 0x00000000d1027211 */ /* 0x002fc800078008ff */
[----:B------:R-:W-:-:S05]  /*16210*/  LEA.HI.X R3, R209, R7, R30, 0x1, P0 ;  /* 0x00000007d1037211 */ /* 0x000fca00000f0c1e */
[----:B------:R1:W-:Y:S01]  /*16220*/  ST.E.128 [R2.64], R40 ;  /* 0x0000002802007985 */ /* 0x0003e2000c101d0a */
[----:B------:R-:W-:Y:S05]  /*16230*/  BRA `(.L_x_356) ;  /* 0x000018b000007947 */ /* 0x000fea0003800000 */
.L_x_343:
        /* <DEDUP_REMOVED lines=34> */
.L_x_407:
[----:B------:R-:W-:Y:S05]  /*16460*/  BRA.DIV ~URZ, `(.L_x_358) ;  /* 0x00002bc27f007947 */ /* 0x000fea000b800000 */
[----:B------:R3:W4:Y:S02]  /*16470*/  SHFL.IDX PT, R0, R28, RZ, 0x1c1f ;  /* 0x001c1fff1c007589 */ /* 0x00072400000e0000 */
.L_x_408:
[----:B------:R-:W-:Y:S01]  /*16480*/  LOP3.LUT R4, R22, 0x7ffffffc, RZ, 0xc0, !PT ;  /* 0x7ffffffc16047812 */ /* 0x000fe200078ec0ff */
[----:B------:R-:W-:Y:S04]  /*16490*/  BSSY B0, `(.L_x_359) ;  /* 0x0000063000007945 */ /* 0x000fe80003800000 */
[----:B------:R-:W-:-:S04]  /*164a0*/  IMAD.IADD R4, R16, 0x1, -R4 ;  /* 0x0000000110047824 */ /* 0x000fc800078e0a04 */
[----:B------:R-:W-:-:S05]  /*164b0*/  IMAD.SHL.U32 R4, R4, 0x2, RZ ;  /* 0x0000000204047824 */ /* 0x000fca00078e00ff */
        /* <DEDUP_REMOVED lines=14> */
[----:B------:R-:W-:Y:S02]  /*165a0*/  IADD3 R16, R4, 0x20, RZ ;  /* 0x0000002004107810 */ /* 0x000fe40007ffe0ff */
        /* <DEDUP_REMOVED lines=16> */
[----:B------:R-:W-:Y:S02]  /*166b0*/  ISETP.GE.AND P1, PT, R4, c[0x0][0x3c8], PT ;  /* 0x0000f20004007a0c */ /* 0x000fe40003f26270 */
[----:B------:R-:W-:-:S02]  /*166c0*/  ISETP.GE.AND P0, PT, R13, c[0x0][0x3c8], PT ;  /* 0x0000f2000d007a0c */ /* 0x000fc40003f06270 */
[----:B------:R-:W-:Y:S02]  /*166d0*/  ISETP.GE.AND P3, PT, R12, c[0x0][0x3c8], PT ;  /* 0x0000f2000c007a0c */ /* 0x000fe40003f66270 */
[----:B------:R-:W-:Y:S02]  /*166e0*/  ISETP.GE.AND P4, PT, R15, c[0x0][0x3c8], PT ;  /* 0x0000f2000f007a0c */ /* 0x000fe40003f86270 */
[----:B------:R-:W-:-:S05]  /*166f0*/  ISETP.GE.AND P6, PT, R22, c[0x0][0x3c8], PT ;  /* 0x0000f20016007a0c */ /* 0x000fca0003fc6270 */
[----:B----4-:R-:W-:Y:S02]  /*16700*/  @!P1 IMAD.MOV.U32 R6, RZ, RZ, R0 ;  /* 0x000000ffff069224 */ /* 0x010fe400078e0000 */
[----:B--2---:R-:W-:Y:S01]  /*16710*/  @!P1 IMAD.MOV.U32 R7, RZ, RZ, R5 ;  /* 0x000000ffff079224 */ /* 0x004fe200078e0005 */
[----:B------:R-:W-:-:S03]  /*16720*/  @!P0 LEA R2, P2, R13, R0, 0x2 ;  /* 0x000000000d028211 */ /* 0x000fc600078410ff */
[----:B------:R-:W-:Y:S01]  /*16730*/  @!P1 IMAD.WIDE R6, R4, 0x4, R6 ;  /* 0x0000000404069825 */ /* 0x000fe200078e0206 */
[----:B------:R-:W-:Y:S02]  /*16740*/  @!P0 LEA.HI.X R3, R13, R5, R30, 0x2, P2 ;  /* 0x000000050d038211 */ /* 0x000fe400010f141e */
[----:B------:R-:W-:Y:S02]  /*16750*/  ISETP.GE.AND P2, PT, R16, c[0x0][0x3c8], PT ;  /* 0x0000f20010007a0c */ /* 0x000fe40003f46270 */
[----:B------:R2:W-:Y:S01]  /*16760*/  @!P1 ST.E.64 [R6.64], R132 ;  /* 0x0000008406009985 */ /* 0x0005e2000c101b0a */
[----:B------:R-:W-:-:S03]  /*16770*/  ISETP.GE.AND P1, PT, R17, c[0x0][0x3c8], PT ;  /* 0x0000f20011007a0c */ /* 0x000fc60003f26270 */
[----:B------:R4:W-:Y:S01]  /*16780*/  @!P0 ST.E.64 [R2.64], R48 ;  /* 0x0000003002008985 */ /* 0x0009e2000c101b0a */
[CC--:B--2---:R-:W-:Y:S02]  /*16790*/  @!P3 LEA R6, P5, R12.reuse, R0.reuse, 0x2 ;  /* 0x000000000c06b211 */ /* 0x0c4fe400078a10ff */
[C---:B----4-:R-:W-:Y:S02]  /*167a0*/  @!P4 LEA R2, P0, R15.reuse, R0, 0x2 ;  /* 0x000000000f02c211 */ /* 0x050fe400078010ff */
[-C--:B------:R-:W-:Y:S02]  /*167b0*/  @!P3 LEA.HI.X R7, R12, R5.reuse, R29, 0x2, P5 ;  /* 0x000000050c07b211 */ /* 0x080fe400028f141d */
        /* <DEDUP_REMOVED lines=14> */
[CC--:B----4-:R-:W-:Y:S02]  /*168a0*/  @!P4 LEA R2, P0, R19.reuse, R0.reuse, 0x2 ;  /* 0x000000001302c211 */ /* 0x0d0fe400078010ff */
[-C--:B------:R-:W-:Y:S02]  /*168b0*/  @!P3 LEA.HI.X R7, R18, R5.reuse, R34, 0x2, P5 ;  /* 0x000000051207b211 */ /* 0x080fe400028f1422 */
[----:B------:R-:W-:Y:S02]  /*168c0*/  @!P4 LEA.HI.X R3, R19, R5, R35, 0x2, P0 ;  /* 0x000000051303c211 */ /* 0x000fe400000f1423 */
[----:B------:R-:W-:Y:S01]  /*168d0*/  @!P2 LEA R8, P0, R20, R0, 0x2 ;  /* 0x000000001408a211 */ /* 0x000fe200078010ff */
[----:B------:R2:W-:Y:S01]  /*168e0*/  @!P3 ST.E.64 [R6.64], R58 ;  /* 0x0000003a0600b985 */ /* 0x0005e2000c101b0a */
[----:B------:R-:W-:-:S02]  /*168f0*/  ISETP.GE.AND P5, PT, R23, c[0x0][0x3c8], PT ;  /* 0x0000f20017007a0c */ /* 0x000fc40003fa6270 */
[----:B------:R-:W-:Y:S01]  /*16900*/  @!P2 LEA.HI.X R9, R20, R5, R36, 0x2, P0 ;  /* 0x000000051409a211 */ /* 0x000fe200000f1424 */
[----:B------:R4:W-:Y:S01]  /*16910*/  @!P4 ST.E.64 [R2.64], R70 ;  /* 0x000000460200c985 */ /* 0x0009e2000c101b0a */
[----:B------:R-:W-:-:S03]  /*16920*/  ISETP.GE.AND P4, PT, R24, c[0x0][0x3c8], PT ;  /* 0x0000f20018007a0c */ /* 0x000fc60003f86270 */
[----:B------:R-:W-:Y:S01]  /*16930*/  @!P2 ST.E.64 [R8.64], R84 ;  /* 0x000000540800a985 */ /* 0x000fe2000c101b0a */
[----:B------:R-:W-:Y:S02]  /*16940*/  ISETP.GE.AND P2, PT, R25, c[0x0][0x3c8], PT ;  /* 0x0000f20019007a0c */ /* 0x000fe40003f46270 */
[CC--:B--2---:R-:W-:Y:S02]  /*16950*/  @!P6 LEA R6, P0, R22.reuse, R0.reuse, 0x2 ;  /* 0x000000001606e211 */ /* 0x0c4fe400078010ff */
[C---:B----4-:R-:W-:Y:S02]  /*16960*/  @!P1 LEA R2, P3, R21.reuse, R0, 0x2 ;  /* 0x0000000015029211 */ /* 0x050fe400078610ff */
[-C--:B------:R-:W-:Y:S02]  /*16970*/  @!P6 LEA.HI.X R7, R22, R5.reuse, R39, 0x2, P0 ;  /* 0x000000051607e211 */ /* 0x080fe400000f1427 */
[----:B------:R-:W-:Y:S02]  /*16980*/  @!P1 LEA.HI.X R3, R21, R5, R37, 0x2, P3 ;  /* 0x0000000515039211 */ /* 0x000fe400018f1425 */
[----:B------:R-:W-:-:S03]  /*16990*/  ISETP.GE.AND P0, PT, R27, c[0x0][0x3c8], PT ;  /* 0x0000f2001b007a0c */ /* 0x000fc60003f06270 */
[----:B------:R2:W-:Y:S01]  /*169a0*/  @!P1 ST.E.64 [R2.64], R72 ;  /* 0x0000004802009985 */ /* 0x0005e2000c101b0a */
[----:B------:R-:W-:-:S03]  /*169b0*/  ISETP.GE.AND P1, PT, R26, c[0x0][0x3c8], PT ;  /* 0x0000f2001a007a0c */ /* 0x000fc60003f26270 */
[----:B------:R4:W-:Y:S01]  /*169c0*/  @!P6 ST.E.64 [R6.64], R74 ;  /* 0x0000004a0600e985 */ /* 0x0009e2000c101b0a */
[----:B------:R-:W-:-:S04]  /*169d0*/  @!P4 LEA R10, P6, R24, R0, 0x2 ;  /* 0x00000000180ac211 */ /* 0x000fc800078c10ff */
[----:B------:R-:W-:Y:S02]  /*169e0*/  @!P4 LEA.HI.X R11, R24, R5, R40, 0x2, P6 ;  /* 0x00000005180bc211 */ /* 0x000fe400030f1428 */
[----:B--2---:R-:W-:-:S04]  /*169f0*/  @!P5 LEA R2, P3, R23, R0, 0x2 ;  /* 0x000000001702d211 */ /* 0x004fc800078610ff */
[----:B------:R-:W-:Y:S02]  /*16a00*/  @!P5 LEA.HI.X R3, R23, R5, R38, 0x2, P3 ;  /* 0x000000051703d211 */ /* 0x000fe400018f1426 */
[----:B------:R-:W-:-:S03]  /*16a10*/  @!P2 LEA R8, P3, R25, R0, 0x2 ;  /* 0x000000001908a211 */ /* 0x000fc600078610ff */
[----:B------:R2:W-:Y:S01]  /*16a20*/  @!P5 ST.E.64 [R2.64], R76 ;  /* 0x0000004c0200d985 */ /* 0x0005e2000c101b0a */
        /* <DEDUP_REMOVED lines=9> */
.L_x_360:
[----:B------:R-:W-:Y:S05]  /*16ac0*/  BSYNC B0 ;  /* 0x0000000000007941 */ /* 0x000fea0003800000 */
.L_x_359:
[----:B------:R-:W-:Y:S05]  /*16ad0*/  BRA.DIV ~URZ, `(.L_x_361) ;  /* 0x000025b27f007947 */ /* 0x000fea000b800000 */
[----:B--2---:R2:W1:Y:S04]  /*16ae0*/  SHFL.IDX PT, R5, R14, 0x1, 0x1c1f ;  /* 0x003c1f000e057f89 */ /* 0x00446800000e0000 */
[----:B----4-:R2:W4:Y:S02]  /*16af0*/  SHFL.IDX PT, R0, R28, 0x1, 0x1c1f ;  /* 0x003c1f001c007f89 */ /* 0x01052400000e0000 */
.L_x_409:
[----:B------:R-:W-:-:S13]  /*16b00*/  ISETP.NE.AND P0, PT, R66, RZ, PT ;  /* 0x000000ff4200720c */ /* 0x000fda0003f05270 */
[----:B------:R-:W-:Y:S05]  /*16b10*/  @P0 BRA `(.L_x_356) ;  /* 0x00000fd000000947 */ /* 0x000fea0003800000 */
[----:B------:R-:W-:Y:S02]  /*16b20*/  ISETP.GE.AND P2, PT, R4, c[0x0][0x3c8], PT ;  /* 0x0000f20004007a0c */ /* 0x000fe40003f46270 */
[----:B------:R-:W-:Y:S02]  /*16b30*/  ISETP.GE.AND P1, PT, R13, c[0x0][0x3c8], PT ;  /* 0x0000f2000d007a0c */ /* 0x000fe40003f26270 */
[----:B------:R-:W-:Y:S02]  /*16b40*/  ISETP.GE.AND P0, PT, R12, c[0x0][0x3c8], PT ;  /* 0x0000f2000c007a0c */ /* 0x000fe40003f06270 */
[----:B------:R-:W-:Y:S02]  /*16b50*/  ISETP.GE.AND P5, PT, R15, c[0x0][0x3c8], PT ;  /* 0x0000f2000f007a0c */ /* 0x000fe40003fa6270 */
[----:B------:R-:W-:-:S05]  /*16b60*/  ISETP.GE.AND P6, PT, R16, c[0x0][0x3c8], PT ;  /* 0x0000f20010007a0c */ /* 0x000fca0003fc6270 */
[----:B----4-:R-:W-:Y:S02]  /*16b70*/  @!P2 IMAD.MOV.U32 R2, RZ, RZ, R0 ;  /* 0x000000ffff02a224 */ /* 0x010fe400078e0000 */
[----:B-1----:R-:W-:Y:S01]  /*16b80*/  @!P2 IMAD.MOV.U32 R3, RZ, RZ, R5 ;  /* 0x000000ffff03a224 */ /* 0x002fe200078e0005 */
[----:B------:R-:W-:-:S03]  /*16b90*/  @!P1 LEA R6, P4, R13, R0, 0x2 ;  /* 0x000000000d069211 */ /* 0x000fc600078810ff */
[----:B------:R-:W-:Y:S01]  /*16ba0*/  @!P2 IMAD.WIDE R8, R4, 0x4, R2 ;  /* 0x000000040408a825 */ /* 0x000fe200078e0202 */
[C---:B------:R-:W-:Y:S02]  /*16bb0*/  @!P0 LEA R2, P3, R12.reuse, R0, 0x2 ;  /* 0x000000000c028211 */ /* 0x040fe400078610ff */
[-C--:B------:R-:W-:Y:S02]  /*16bc0*/  @!P1 LEA.HI.X R7, R13, R5.reuse, R30, 0x2, P4 ;  /* 0x000000050d079211 */ /* 0x080fe400020f141e */
[----:B------:R-:W-:Y:S01]  /*16bd0*/  ISETP.GE.AND P4, PT, R17, c[0x0][0x3c8], PT ;  /* 0x0000f20011007a0c */ /* 0x000fe20003f86270 */
[----:B------:R1:W-:Y:S01]  /*16be0*/  @!P2 ST.E.64 [R8.64], R96 ;  /* 0x000000600800a985 */ /* 0x0003e2000c101b0a */
[----:B------:R-:W-:Y:S02]  /*16bf0*/  @!P0 LEA.HI.X R3, R12, R5, R29, 0x2, P3 ;  /* 0x000000050c038211 */ /* 0x000fe400018f141d */
[----:B------:R-:W-:Y:S01]  /*16c00*/  ISETP.GE.AND P3, PT, R18, c[0x0][0x3c8], PT ;  /* 0x0000f20012007a0c */ /* 0x000fe20003f66270 */
[----:B------:R4:W-:Y:S01]  /*16c10*/  @!P1 ST.E.64 [R6.64], R82 ;  /* 0x0000005206009985 */ /* 0x0009e2000c101b0a */
[----:B------:R-:W-:-:S02]  /*16c20*/  ISETP.GE.AND P2, PT, R19, c[0x0][0x3c8], PT ;  /* 0x0000f20013007a0c */ /* 0x000fc40003f46270 */
[CC--:B------:R-:W-:Y:S01]  /*16c30*/  @!P6 LEA R12, P1, R16.reuse, R0.reuse, 0x2 ;  /* 0x00000000100ce211 */ /* 0x0c0fe200078210ff */
[----:B------:R5:W-:Y:S01]  /*16c40*/  @!P0 ST.E.64 [R2.64], R64 ;  /* 0x0000004002008985 */ /* 0x000be2000c101b0a */
[CC--:B--2---:R-:W-:Y:S02]  /*16c50*/  @!P5 LEA R14, P0, R15.reuse, R0.reuse, 0x2 ;  /* 0x000000000f0ed211 */ /* 0x0c4fe400078010ff */
[-C--:B------:R-:W-:Y:S02]  /*16c60*/  @!P6 LEA.HI.X R13, R16, R5.reuse, R33, 0x2, P1 ;  /* 0x00000005100de211 */ /* 0x080fe400008f1421 */
[-C--:B------:R-:W-:Y:S02]  /*16c70*/  @!P5 LEA.HI.X R15, R15, R5.reuse, R31, 0x2, P0 ;  /* 0x000000050f0fd211 */ /* 0x080fe400000f141f */
[C---:B------:R-:W-:Y:S02]  /*16c80*/  @!P4 LEA R10, P0, R17.reuse, R0, 0x2 ;  /* 0x00000000110ac211 */ /* 0x040fe400078010ff */
[----:B------:R-:W-:Y:S01]  /*16c90*/  ISETP.GE.AND P1, PT, R20, c[0x0][0x3c8], PT ;  /* 0x0000f20014007a0c */ /* 0x000fe20003f26270 */
[----:B------:R2:W-:Y:S01]  /*16ca0*/  @!P5 ST.E.64 [R14.64], R108 ;  /* 0x0000006c0e00d985 */ /* 0x0005e2000c101b0a */
[----:B------:R-:W-:-:S02]  /*16cb0*/  @!P4 LEA.HI.X R11, R17, R5, R32, 0x2, P0 ;  /* 0x00000005110bc211 */ /* 0x000fc400000f1420 */
[----:B------:R-:W-:Y:S02]  /*16cc0*/  ISETP.GE.AND P6, PT, R21, c[0x0][0x3c8], PT ;  /* 0x0000f20015007a0c */ /* 0x000fe40003fc6270 */
[----:B------:R-:W-:Y:S02]  /*16cd0*/  ISETP.GE.AND P5, PT, R22, c[0x0][0x3c8], PT ;  /* 0x0000f20016007a0c */ /* 0x000fe40003fa6270 */
[----:B-1----:R-:W-:-:S04]  /*16ce0*/  @!P3 LEA R8, P0, R18, R0, 0x2 ;  /* 0x000000001208b211 */ /* 0x002fc800078010ff */
[----:B------:R-:W-:Y:S02]  /*16cf0*/  @!P3 LEA.HI.X R9, R18, R5, R34, 0x2, P0 ;  /* 0x000000051209b211 */ /* 0x000fe400000f1422 */
[----:B----4-:R-:W-:-:S04]  /*16d00*/  @!P2 LEA R6, P0, R19, R0, 0x2 ;  /* 0x000000001306a211 */ /* 0x010fc800078010ff */
[----:B------:R-:W-:Y:S02]  /*16d10*/  @!P2 LEA.HI.X R7, R19, R5, R35, 0x2, P0 ;  /* 0x000000051307a211 */ /* 0x000fe400000f1423 */
[----:B-----5:R-:W-:-:S04]  /*16d20*/  @!P1 LEA R2, P0, R20, R0, 0x2 ;  /* 0x0000000014029211 */ /* 0x020fc800078010ff */
[----:B------:R-:W-:Y:S02]  /*16d30*/  @!P1 LEA.HI.X R3, R20, R5, R36, 0x2, P0 ;  /* 0x0000000514039211 */ /* 0x000fe400000f1424 */
[----:B------:R-:W-:-:S13]  /*16d40*/  ISETP.GE.AND P0, PT, R16, c[0x0][0x3c8], PT ;  /* 0x0000f20010007a0c */ /* 0x000fda0003f06270 */
[----:B------:R1:W-:Y:S01]  /*16d50*/  @!P0 ST.E.64 [R12.64], R104 ;  /* 0x000000680c008985 */ /* 0x0003e2000c101b0a */
[----:B--2---:R-:W-:-:S03]  /*16d60*/  @!P6 LEA R14, P0, R21, R0, 0x2 ;  /* 0x00000000150ee211 */ /* 0x004fc600078010ff */
[----:B------:R2:W-:Y:S01]  /*16d70*/  @!P4 ST.E.64 [R10.64], R100 ;  /* 0x000000640a00c985 */ /* 0x0005e2000c101b0a */
[----:B------:R-:W-:Y:S02]  /*16d80*/  ISETP.GE.AND P4, PT, R23, c[0x0][0x3c8], PT ;  /* 0x0000f20017007a0c */ /* 0x000fe40003f86270 */
[----:B------:R-:W-:Y:S01]  /*16d90*/  @!P6 LEA.HI.X R15, R21, R5, R37, 0x2, P0 ;  /* 0x00000005150fe211 */ /* 0x000fe200000f1425 */
[----:B------:R4:W-:Y:S01]  /*16da0*/  @!P3 ST.E.64 [R8.64], R94 ;  /* 0x0000005e0800b985 */ /* 0x0009e2000c101b0a */
[----:B------:R-:W-:-:S03]  /*16db0*/  ISETP.GE.AND P3, PT, R24, c[0x0][0x3c8], PT ;  /* 0x0000f20018007a0c */ /* 0x000fc60003f66270 */
[----:B------:R5:W-:Y:S01]  /*16dc0*/  @!P2 ST.E.64 [R6.64], R86 ;  /* 0x000000560600a985 */ /* 0x000be2000c101b0a */
[----:B------:R-:W-:-:S03]  /*16dd0*/  ISETP.GE.AND P2, PT, R25, c[0x0][0x3c8], PT ;  /* 0x0000f20019007a0c */ /* 0x000fc60003f46270 */
[----:B------:R3:W-:Y:S04]  /*16de0*/  @!P1 ST.E.64 [R2.64], R60 ;  /* 0x0000003c02009985 */ /* 0x0007e8000c101b0a */
[----:B------:R3:W-:Y:S01]  /*16df0*/  @!P6 ST.E.64 [R14.64], R106 ;  /* 0x0000006a0e00e985 */ /* 0x0007e2000c101b0a */
[CC--:B-1----:R-:W-:Y:S02]  /*16e00*/  @!P5 LEA R12, P1, R22.reuse, R0.reuse, 0x2 ;  /* 0x00000000160cd211 */ /* 0x0c2fe400078210ff */
[----:B--2---:R-:W-:Y:S02]  /*16e10*/  @!P4 LEA R10, P0, R23, R0, 0x2 ;  /* 0x00000000170ac211 */ /* 0x004fe400078010ff */
[----:B------:R-:W-:Y:S02]  /*16e20*/  @!P5 LEA.HI.X R13, R22, R5, R39, 0x2, P1 ;  /* 0x00000005160dd211 */ /* 0x000fe400008f1427 */
[----:B------:R-:W-:-:S02]  /*16e30*/  ISETP.GE.AND P1, PT, R26, c[0x0][0x3c8], PT ;  /* 0x0000f2001a007a0c */ /* 0x000fc40003f26270 */
[----:B------:R-:W-:Y:S01]  /*16e40*/  @!P4 LEA.HI.X R11, R23, R5, R38, 0x2, P0 ;  /* 0x00000005170bc211 */ /* 0x000fe200000f1426 */
[----:B------:R1:W-:Y:S01]  /*16e50*/  @!P5 ST.E.64 [R12.64], R102 ;  /* 0x000000660c00d985 */ /* 0x0003e2000c101b0a */
[----:B----4-:R-:W-:-:S03]  /*16e60*/  @!P3 LEA R8, P0, R24, R0, 0x2 ;  /* 0x000000001808b211 */ /* 0x010fc600078010ff */
[----:B------:R1:W-:Y:S01]  /*16e70*/  @!P4 ST.E.64 [R10.64], R98 ;  /* 0x000000620a00c985 */ /* 0x0003e2000c101b0a */
[----:B------:R-:W-:Y:S02]  /*16e80*/  @!P3 LEA.HI.X R9, R24, R5, R40, 0x2, P0 ;  /* 0x000000051809b211 */ /* 0x000fe400000f1428 */
[----:B-----5:R-:W-:-:S03]  /*16e90*/  @!P2 LEA R6, P0, R25, R0, 0x2 ;  /* 0x000000001906a211 */ /* 0x020fc600078010ff */
[----:B------:R1:W-:Y:S01]  /*16ea0*/  @!P3 ST.E.64 [R8.64], R90 ;  /* 0x0000005a0800b985 */ /* 0x0003e2000c101b0a */
[----:B------:R-:W-:Y:S02]  /*16eb0*/  @!P2 LEA.HI.X R7, R25, R5, R41, 0x2, P0 ;  /* 0x000000051907a211 */ /* 0x000fe400000f1429 */
[----:B---3--:R-:W-:-:S03]  /*16ec0*/  @!P1 LEA R2, P0, R26, R0, 0x2 ;  /* 0x000000001a029211 */ /* 0x008fc600078010ff */
[----:B------:R1:W-:Y:S01]  /*16ed0*/  @!P2 ST.E.64 [R6.64], R78 ;  /* 0x0000004e0600a985 */ /* 0x0003e2000c101b0a */
[----:B------:R-:W-:Y:S02]  /*16ee0*/  @!P1 LEA.HI.X R3, R26, R5, R42, 0x2, P0 ;  /* 0x000000051a039211 */ /* 0x000fe400000f142a */
[----:B------:R-:W-:-:S03]  /*16ef0*/  ISETP.GE.AND P0, PT, R27, c[0x0][0x3c8], PT ;  /* 0x0000f2001b007a0c */ /* 0x000fc60003f06270 */
[----:B------:R1:W-:Y:S10]  /*16f00*/  @!P1 ST.E.64 [R2.64], R62 ;  /* 0x0000003e02009985 */ /* 0x0003f4000c101b0a */
[----:B------:R-:W-:Y:S05]  /*16f10*/  @P0 BRA `(.L_x_356) ;  /* 0x00000bd000000947 */ /* 0x000fea0003800000 */
[----:B-1----:R-:W-:-:S04]  /*16f20*/  LEA R2, P0, R27, R0, 0x2 ;  /* 0x000000001b027211 */ /* 0x002fc800078010ff */
[----:B------:R-:W-:-:S05]  /*16f30*/  LEA.HI.X R3, R27, R5, R43, 0x2, P0 ;  /* 0x000000051b037211 */ /* 0x000fca00000f142b */
[----:B------:R1:W-:Y:S01]  /*16f40*/  ST.E.64 [R2.64], R46 ;  /* 0x0000002e02007985 */ /* 0x0003e2000c101b0a */
[----:B------:R-:W-:Y:S05]  /*16f50*/  BRA `(.L_x_356) ;  /* 0x00000b9000007947 */ /* 0x000fea0003800000 */
.L_x_341:
        /* <DEDUP_REMOVED lines=18> */
[----:B------:R2:W4:Y:S04]  /*17080*/  LDG.E R0, [R4.64] ;  /* 0x0000000a04007981 */ /* 0x000528000c1e1900 */
[----:B--23--:R-:W4:Y:S02]  /*17090*/  LDG.E R4, [R4.64+0x4] ;  /* 0x0000040a04047981 */ /* 0x00cf24000c1e1900 */
[----:B----45:R-:W-:Y:S02]  /*170a0*/  IADD3 R19, -R0, R4, RZ ;  /* 0x0000000400137210 */ /* 0x030fe40007ffe1ff */
.L_x_362:
[----:B---3--:R-:W2:Y:S01]  /*170b0*/  S2R R3, SR_TID.X ;  /* 0x0000000000037919 */ /* 0x008ea20000002100 */
[----:B------:R-:W-:Y:S01]  /*170c0*/  BSSY B0, `(.L_x_363) ;  /* 0x0000038000007945 */ /* 0x000fe20003800000 */
[----:B------:R-:W-:Y:S02]  /*170d0*/  SEL R15, R6, RZ, !P2 ;  /* 0x000000ff060f7207 */ /* 0x000fe40005000000 */
[----:B------:R-:W-:-:S02]  /*170e0*/  SEL R20, R9, RZ, !P2 ;  /* 0x000000ff09147207 */ /* 0x000fc40005000000 */
[----:B-----5:R-:W-:Y:S02]  /*170f0*/  SHF.R.S32.HI R17, RZ, 0x1f, R7 ;  /* 0x0000001fff117819 */ /* 0x020fe40000011407 */
[----:B--2---:R-:W-:-:S13]  /*17100*/  ISETP.GT.AND P0, PT, R3, 0x7f, PT ;  /* 0x0000007f0300780c */ /* 0x004fda0003f04270 */
        /* <DEDUP_REMOVED lines=9> */
[----:B------:R-:W-:Y:S02]  /*171a0*/  ISETP.GT.AND P2, PT, R18, 0x1, PT ;  /* 0x000000011200780c */ /* 0x000fe40003f44270 */
[----:B------:R-:W-:Y:S02]  /*171b0*/  MOV R6, R14 ;  /* 0x0000000e00067202 */ /* 0x000fe40000000f00 */
[----:B------:R-:W-:-:S04]  /*171c0*/  SEL R0, R0, 0x328, P2 ;  /* 0x0000032800007807 */ /* 0x000fc80001000000 */
[----:B------:R4:W5:Y:S08]  /*171d0*/  LDC.64 R8, c[0x0][R0+0x170] ;  /* 0x00005c0000087b82 */ /* 0x0009700000000a00 */
[----:B------:R4:W2:Y:S08]  /*171e0*/  LDC.64 R4, c[0x0][R0+0x168] ;  /* 0x00005a0000047b82 */ /* 0x0008b00000000a00 */
[----:B------:R4:W1:Y:S08]  /*171f0*/  LDC.64 R10, c[0x0][R0+0x178] ;  /* 0x00005e00000a7b82 */ /* 0x0008700000000a00 */
[----:B------:R4:W1:Y:S02]  /*17200*/  LDC.64 R12, c[0x0][R0+0x160] ;  /* 0x00005800000c7b82 */ /* 0x0008640000000a00 */
[----:B----4-:R-:W-:-:S05]  /*17210*/  IMAD.MOV.U32 R0, RZ, RZ, c[0x0][0x4e8] ;  /* 0x00013a00ff007624 */ /* 0x010fca00078e00ff */
[----:B------:R-:W-:Y:S01]  /*17220*/  ISETP.NE.AND P0, PT, R0, 0x1, PT ;  /* 0x000000010000780c */ /* 0x000fe20003f05270 */
[----:B-----5:R-:W-:-:S12]  /*17230*/  IMAD R0, R9, R15, RZ ;  /* 0x0000000f09007224 */ /* 0x020fd800078e02ff */
[----:B------:R-:W-:-:S05]  /*17240*/  @P0 IMAD.HI.U32 R16, R14, c[0x0][0x4ec], RZ ;  /* 0x00013b000e100a27 */ /* 0x000fca00078e00ff */
[----:B------:R-:W-:Y:S01]  /*17250*/  @P0 SHF.R.U32.HI R6, RZ, c[0x0][0x4f0], R16 ;  /* 0x00013c00ff060a19 */ /* 0x000fe20000011610 */
[-C--:B--2---:R-:W-:Y:S02]  /*17260*/  IMAD R9, R5, R2.reuse, RZ ;  /* 0x0000000205097224 */ /* 0x084fe400078e02ff */
[----:B------:R-:W-:-:S04]  /*17270*/  IMAD.WIDE.U32 R4, R4, R2, RZ ;  /* 0x0000000204047225 */ /* 0x000fc800078e00ff */
[----:B------:R-:W-:-:S04]  /*17280*/  IMAD.WIDE.U32 R2, R8, R15, RZ ;  /* 0x0000000f08027225 */ /* 0x000fc800078e00ff */
[----:B------:R-:W-:Y:S01]  /*17290*/  IMAD R8, R8, R20, R0 ;  /* 0x0000001408087224 */ /* 0x000fe200078e0200 */
[----:B---3--:R-:W-:Y:S01]  /*172a0*/  SEL R0, R21, RZ, P2 ;  /* 0x000000ff15007207 */ /* 0x008fe20001000000 */
[----:B------:R-:W-:Y:S01]  /*172b0*/  IMAD.IADD R9, R5, 0x1, R9 ;  /* 0x0000000105097824 */ /* 0x000fe200078e0209 */
[----:B------:R-:W-:Y:S01]  /*172c0*/  IADD3 R16, P1, P0, R2, R4, R7 ;  /* 0x0000000402107210 */ /* 0x000fe2000783e007 */
[----:B------:R-:W-:Y:S01]  /*172d0*/  IMAD.MOV R4, RZ, RZ, -R6 ;  /* 0x000000ffff047224 */ /* 0x000fe200078e0a06 */
[----:B------:R-:W-:Y:S01]  /*172e0*/  IADD3 R5, R3, R8, RZ ;  /* 0x0000000803057210 */ /* 0x000fe20007ffe0ff */
[----:B-1----:R-:W-:-:S03]  /*172f0*/  IMAD.WIDE.U32 R2, R10, R0, RZ ;  /* 0x000000000a027225 */ /* 0x002fc600078e00ff */
[----:B------:R-:W-:Y:S01]  /*17300*/  IADD3.X R9, R5, R9, R17, P1, P0 ;  /* 0x0000000905097210 */ /* 0x000fe20000fe0411 */
[----:B------:R-:W-:Y:S01]  /*17310*/  IMAD R8, R11, R0, RZ ;  /* 0x000000000b087224 */ /* 0x000fe200078e02ff */
[----:B------:R-:W-:Y:S01]  /*17320*/  IADD3 R2, P1, P0, R6, R16, R2 ;  /* 0x0000001006027210 */ /* 0x000fe2000783e002 */
[----:B------:R-:W-:Y:S01]  /*17330*/  IMAD R0, R4, c[0x0][0x4e8], R14 ;  /* 0x00013a0004007a24 */ /* 0x000fe200078e020e */
[----:B------:R-:W-:Y:S02]  /*17340*/  SHF.R.S32.HI R6, RZ, 0x1f, R6 ;  /* 0x0000001fff067819 */ /* 0x000fe40000011406 */
[----:B------:R-:W-:Y:S01]  /*17350*/  IADD3 R3, R3, R8, RZ ;  /* 0x0000000803037210 */ /* 0x000fe20007ffe0ff */
[----:B------:R-:W-:Y:S01]  /*17360*/  IMAD R4, R13, R0, RZ ;  /* 0x000000000d047224 */ /* 0x000fe200078e02ff */
[----:B------:R-:W-:Y:S01]  /*17370*/  SHF.R.S32.HI R5, RZ, 0x1f, R0 ;  /* 0x0000001fff057819 */ /* 0x000fe20000011400 */
[----:B------:R-:W-:Y:S01]  /*17380*/  IMAD.MOV.U32 R8, RZ, RZ, c[0x0][0x4a8] ;  /* 0x00012a00ff087624 */ /* 0x000fe200078e00ff */
[----:B------:R-:W-:-:S02]  /*17390*/  IADD3.X R3, R6, R9, R3, P1, P0 ;  /* 0x0000000906037210 */ /* 0x000fc40000fe0403 */
[----:B------:R-:W-:Y:S01]  /*173a0*/  MOV R6, c[0x0][0x4ac] ;  /* 0x00012b0000067a02 */ /* 0x000fe20000000f00 */
[----:B------:R-:W-:Y:S01]  /*173b0*/  IMAD R4, R12, R5, R4 ;  /* 0x000000050c047224 */ /* 0x000fe200078e0204 */
[----:B------:R-:W-:Y:S01]  /*173c0*/  SEL R5, R8, c[0x0][0x450], P2 ;  /* 0x0001140008057a07 */ /* 0x000fe20001000000 */
[----:B------:R-:W-:Y:S01]  /*173d0*/  IMAD.WIDE.U32 R2, R12, R0, R2 ;  /* 0x000000000c027225 */ /* 0x000fe200078e0002 */
[----:B------:R-:W-:-:S03]  /*173e0*/  SEL R6, R6, c[0x0][0x454], P2 ;  /* 0x0001150006067a07 */ /* 0x000fc60001000000 */
[----:B------:R-:W-:Y:S01]  /*173f0*/  IMAD.IADD R0, R3, 0x1, R4 ;  /* 0x0000000103007824 */ /* 0x000fe200078e0204 */
[----:B------:R-:W-:-:S04]  /*17400*/  LEA R4, P0, R2, R5, 0x2 ;  /* 0x0000000502047211 */ /* 0x000fc800078010ff */
[----:B------:R-:W-:Y:S02]  /*17410*/  LEA.HI.X R5, R2, R6, R0, 0x2, P0 ;  /* 0x0000000602057211 */ /* 0x000fe400000f1400 */
[----:B------:R-:W-:-:S05]  /*17420*/  MOV R0, 0xff800000 ;  /* 0xff80000000007802 */ /* 0x000fca0000000f00 */
[----:B------:R1:W-:Y:S02]  /*17430*/  STG.E [R4.64], R0 ;  /* 0x0000000004007986 */ /* 0x0003e4000c10190a */
.L_x_364:
[----:B------:R-:W-:Y:S05]  /*17440*/  BSYNC B0 ;  /* 0x0000000000007941 */ /* 0x000fea0003800000 */
.L_x_363:
        /* <DEDUP_REMOVED lines=8> */
[----:B-1----:R-:W-:-:S04]  /*174d0*/  SHF.R.S32.HI R4, RZ, 0x1f, R3 ;  /* 0x0000001fff047819 */ /* 0x002fc80000011403 */
[----:B------:R-:W-:-:S04]  /*174e0*/  LEA.HI R4, R4, R3, RZ, 0x3 ;  /* 0x0000000304047211 */ /* 0x000fc800078f18ff */
[----:B------:R-:W-:-:S04]  /*174f0*/  LOP3.LUT R4, R4, 0xfffffff8, RZ, 0xc0, !PT ;  /* 0xfffffff804047812 */ /* 0x000fc800078ec0ff */
[----:B------:R-:W-:Y:S01]  /*17500*/  IADD3 R4, -R4, R3, RZ ;  /* 0x0000000304047210 */ /* 0x000fe20007ffe1ff */
[----:B------:R-:W-:-:S03]  /*17510*/  IMAD.WIDE.U32 R2, R7, c[0x0][0x3a0], RZ ;  /* 0x0000e80007027a25 */ /* 0x000fc600078e00ff */
[----:B------:R-:W-:Y:S02]  /*17520*/  LEA R4, R4, R229, 0x5 ;  /* 0x000000e504047211 */ /* 0x000fe400078e28ff */
[----:B--2---:R-:W-:Y:S01]  /*17530*/  MOV R8, R0 ;  /* 0x0000000000087202 */ /* 0x004fe20000000f00 */
[----:B------:R-:W-:-:S03]  /*17540*/  IMAD R0, R17, c[0x0][0x3a0], RZ ;  /* 0x0000e80011007a24 */ /* 0x000fc600078e02ff */
[C---:B------:R-:W-:Y:S01]  /*17550*/  LEA R4, R8.reuse, R4, 0x7 ;  /* 0x0000000408047211 */ /* 0x040fe200078e38ff */
[----:B------:R-:W-:Y:S01]  /*17560*/  IMAD R0, R7, c[0x0][0x3a4], R0 ;  /* 0x0000e90007007a24 */ /* 0x000fe200078e0200 */
[----:B------:R-:W-:Y:S01]  /*17570*/  LEA R8, R8, R229, 0x7 ;  /* 0x000000e508087211 */ /* 0x000fe200078e38ff */
[----:B------:R-:W-:Y:S02]  /*17580*/  IMAD R7, R15, c[0x0][0x3f4], R5 ;  /* 0x0000fd000f077a24 */ /* 0x000fe400078e0205 */
[----:B------:R-:W-:Y:S01]  /*17590*/  IMAD.IADD R3, R3, 0x1, R0 ;  /* 0x0000000103037824 */ /* 0x000fe200078e0200 */
[----:B------:R-:W-:Y:S01]  /*175a0*/  MOV R0, R4 ;  /* 0x0000000400007202 */ /* 0x000fe20000000f00 */
[----:B------:R-:W-:-:S04]  /*175b0*/  @P0 IMAD.HI.U32 R6, R4, c[0x0][0x4ec], RZ ;  /* 0x00013b0004060a27 */ /* 0x000fc800078e00ff */
[----:B---3--:R-:W-:Y:S01]  /*175c0*/  IMAD.WIDE.U32 R2, R9, c[0x0][0x3e8], R2 ;  /* 0x0000fa0009027a25 */ /* 0x008fe200078e0002 */
[----:B------:R-:W-:-:S03]  /*175d0*/  @P0 SHF.R.U32.HI R0, RZ, c[0x0][0x4f0], R6 ;  /* 0x00013c00ff000a19 */ /* 0x000fc60000011606 */
[----:B------:R-:W-:Y:S01]  /*175e0*/  IMAD R3, R9, c[0x0][0x3ec], R3 ;  /* 0x0000fb0009037a24 */ /* 0x000fe200078e0203 */
[----:B------:R-:W-:Y:S02]  /*175f0*/  SHF.R.S32.HI R6, RZ, 0x1f, R0 ;  /* 0x0000001fff067819 */ /* 0x000fe40000011400 */
[----:B------:R-:W-:Y:S01]  /*17600*/  IADD3 R5, -R0, RZ, RZ ;  /* 0x000000ff00057210 */ /* 0x000fe20007ffe1ff */
[----:B------:R-:W-:-:S04]  /*17610*/  IMAD.WIDE.U32 R2, R15, c[0x0][0x3f0], R2 ;  /* 0x0000fc000f027a25 */ /* 0x000fc800078e0002 */
[----:B------:R-:W-:Y:S02]  /*17620*/  IMAD R6, R6, c[0x0][0x3e0], RZ ;  /* 0x0000f80006067a24 */ /* 0x000fe400078e02ff */
[----:B------:R-:W-:Y:S02]  /*17630*/  IMAD.IADD R3, R3, 0x1, R7 ;  /* 0x0000000103037824 */ /* 0x000fe400078e0207 */
        /* <DEDUP_REMOVED lines=13> */
.L_x_410:
[----:B------:R-:W-:Y:S05]  /*17710*/  BRA.DIV ~URZ, `(.L_x_366) ;  /* 0x00001aa27f007947 */ /* 0x000fea000b800000 */
[----:B------:R3:W4:Y:S02]  /*17720*/  SHFL.IDX PT, R0, R10, RZ, 0x181f ;  /* 0x00181fff0a007589 */ /* 0x00072400000e0000 */
.L_x_411:
[----:B------:R-:W-:Y:S01]  /*17730*/  IMAD R7, R19, c[0x0][0x4e8], RZ ;  /* 0x00013a0013077a24 */ /* 0x000fe200078e02ff */
[----:B------:R-:W-:Y:S04]  /*17740*/  BSSY B0, `(.L_x_367) ;  /* 0x000000b000007945 */ /* 0x000fe80003800000 */
[----:B------:R-:W-:-:S13]  /*17750*/  ISETP.GE.AND P0, PT, R8, R7, PT ;  /* 0x000000070800720c */ /* 0x000fda0003f06270 */
[----:B------:R-:W-:Y:S05]  /*17760*/  @P0 BRA `(.L_x_368) ;  /* 0x0000008000000947 */ /* 0x000fea0003800000 */
[----:B------:R-:W-:Y:S02]  /*17770*/  ISETP.GE.AND P1, PT, R28, c[0x0][0x3c8], PT ;  /* 0x0000f2001c007a0c */ /* 0x000fe40003f26270 */
[----:B------:R-:W-:-:S11]  /*17780*/  ISETP.GE.AND P0, PT, R209, c[0x0][0x3c8], PT ;  /* 0x0000f200d1007a0c */ /* 0x000fd60003f06270 */
[CC--:B----4-:R-:W-:Y:S02]  /*17790*/  @!P1 LEA R4, P3, R28.reuse, R0.reuse, 0x1 ;  /* 0x000000001c049211 */ /* 0x0d0fe400078608ff */
[C---:B------:R-:W-:Y:S02]  /*177a0*/  @!P0 LEA R2, P2, R209.reuse, R0, 0x1 ;  /* 0x00000000d1028211 */ /* 0x040fe400078408ff */
[-C--:B--2---:R-:W-:Y:S02]  /*177b0*/  @!P1 LEA.HI.X R5, R28, R11.reuse, R29, 0x1, P3 ;  /* 0x0000000b1c059211 */ /* 0x084fe400018f0c1d */
[----:B------:R-:W-:-:S03]  /*177c0*/  @!P0 LEA.HI.X R3, R209, R11, R30, 0x1, P2 ;  /* 0x0000000bd1038211 */ /* 0x000fc600010f0c1e */
[----:B------:R2:W-:Y:S04]  /*177d0*/  @!P1 ST.E.128 [R4.64], RZ ;  /* 0x000000ff04009985 */ /* 0x0005e8000c101d0a */
[----:B------:R2:W-:Y:S02]  /*177e0*/  @!P0 ST.E.128 [R2.64], RZ ;  /* 0x000000ff02008985 */ /* 0x0005e4000c101d0a */
.L_x_368:
[----:B------:R-:W-:Y:S05]  /*177f0*/  BSYNC B0 ;  /* 0x0000000000007941 */ /* 0x000fea0003800000 */
.L_x_367:
[----:B------:R-:W-:Y:S05]  /*17800*/  BRA.DIV ~URZ, `(.L_x_369) ;  /* 0x00001a127f007947 */ /* 0x000fea000b800000 */
[----:B--2---:R2:W1:Y:S04]  /*17810*/  SHFL.IDX PT, R11, R6, 0x1, 0x181f ;  /* 0x00381f00060b7f89 */ /* 0x00446800000e0000 */
[----:B----4-:R2:W4:Y:S02]  /*17820*/  SHFL.IDX PT, R0, R10, 0x1, 0x181f ;  /* 0x00381f000a007f89 */ /* 0x01052400000e0000 */
.L_x_412:
[----:B------:R-:W-:Y:S01]  /*17830*/  IADD3 R2, R8, 0x20, RZ ;  /* 0x0000002008027810 */ /* 0x000fe20007ffe0ff */
[----:B------:R-:W-:Y:S03]  /*17840*/  BSSY B0, `(.L_x_370) ;  /* 0x000000b000007945 */ /* 0x000fe60003800000 */
[----:B------:R-:W-:-:S13]  /*17850*/  ISETP.GE.AND P0, PT, R2, R7, PT ;  /* 0x000000070200720c */ /* 0x000fda0003f06270 */
[----:B------:R-:W-:Y:S05]  /*17860*/  @P0 BRA `(.L_x_371) ;  /* 0x0000008000000947 */ /* 0x000fea0003800000 */
[----:B------:R-:W-:Y:S02]  /*17870*/  ISETP.GE.AND P1, PT, R28, c[0x0][0x3c8], PT ;  /* 0x0000f2001c007a0c */ /* 0x000fe40003f26270 */
[----:B------:R-:W-:-:S11]  /*17880*/  ISETP.GE.AND P0, PT, R209, c[0x0][0x3c8], PT ;  /* 0x0000f200d1007a0c */ /* 0x000fd60003f06270 */
[CC--:B----4-:R-:W-:Y:S02]  /*17890*/  @!P1 LEA R4, P3, R28.reuse, R0.reuse, 0x1 ;  /* 0x000000001c049211 */ /* 0x0d0fe400078608ff */
[C---:B------:R-:W-:Y:S02]  /*178a0*/  @!P0 LEA R2, P2, R209.reuse, R0, 0x1 ;  /* 0x00000000d1028211 */ /* 0x040fe400078408ff */
[-C--:B-1----:R-:W-:Y:S02]  /*178b0*/  @!P1 LEA.HI.X R5, R28, R11.reuse, R29, 0x1, P3 ;  /* 0x0000000b1c059211 */ /* 0x082fe400018f0c1d */
[----:B------:R-:W-:-:S03]  /*178c0*/  @!P0 LEA.HI.X R3, R209, R11, R30, 0x1, P2 ;  /* 0x0000000bd1038211 */ /* 0x000fc600010f0c1e */
[----:B------:R1:W-:Y:S04]  /*178d0*/  @!P1 ST.E.128 [R4.64], RZ ;  /* 0x000000ff04009985 */ /* 0x0003e8000c101d0a */
[----:B------:R1:W-:Y:S02]  /*178e0*/  @!P0 ST.E.128 [R2.64], RZ ;  /* 0x000000ff02008985 */ /* 0x0003e4000c101d0a */
.L_x_371:
[----:B------:R-:W-:Y:S05]  /*178f0*/  BSYNC B0 ;  /* 0x0000000000007941 */ /* 0x000fea0003800000 */
.L_x_370:
[----:B------:R-:W-:Y:S05]  /*17900*/  BRA.DIV ~URZ, `(.L_x_372) ;  /* 0x000019d27f007947 */ /* 0x000fea000b800000 */
[----:B-1----:R1:W2:Y:S02]  /*17910*/  SHFL.IDX PT, R11, R6, 0x2, 0x181f ;  /* 0x00581f00060b7f89 */ /* 0x0022a400000e0000 */
.L_x_413:
[----:B------:R-:W-:Y:S05]  /*17920*/  BRA.DIV ~URZ, `(.L_x_373) ;  /* 0x00001a227f007947 */ /* 0x000fea000b800000 */
[----:B----4-:R4:W1:Y:S02]  /*17930*/  SHFL.IDX PT, R0, R10, 0x2, 0x181f ;  /* 0x00581f000a007f89 */ /* 0x01086400000e0000 */
.L_x_414:
[----:B------:R-:W-:Y:S01]  /*17940*/  IADD3 R2, R8, 0x40, RZ ;  /* 0x0000004008027810 */ /* 0x000fe20007ffe0ff */
[----:B------:R-:W-:Y:S03]  /*17950*/  BSSY B0, `(.L_x_374) ;  /* 0x000000b000007945 */ /* 0x000fe60003800000 */
[----:B------:R-:W-:-:S13]  /*17960*/  ISETP.GE.AND P0, PT, R2, R7, PT ;  /* 0x000000070200720c */ /* 0x000fda0003f06270 */
[----:B------:R-:W-:Y:S05]  /*17970*/  @P0 BRA `(.L_x_375) ;  /* 0x0000008000000947 */ /* 0x000fea0003800000 */
[----:B------:R-:W-:Y:S02]  /*17980*/  ISETP.GE.AND P1, PT, R28, c[0x0][0x3c8], PT ;  /* 0x0000f2001c007a0c */ /* 0x000fe40003f26270 */
[----:B------:R-:W-:-:S11]  /*17990*/  ISETP.GE.AND P0, PT, R209, c[0x0][0x3c8], PT ;  /* 0x0000f200d1007a0c */ /* 0x000fd60003f06270 */
[CC--:B-1----:R-:W-:Y:S02]  /*179a0*/  @!P1 LEA R4, P3, R28.reuse, R0.reuse, 0x1 ;  /* 0x000000001c049211 */ /* 0x0c2fe400078608ff */
[C---:B------:R-:W-:Y:S02]  /*179b0*/  @!P0 LEA R2, P2, R209.reuse, R0, 0x1 ;  /* 0x00000000d1028211 */ /* 0x040fe400078408ff */
[-C--:B--2---:R-:W-:Y:S02]  /*179c0*/  @!P1 LEA.HI.X R5, R28, R11.reuse, R29, 0x1, P3 ;  /* 0x0000000b1c059211 */ /* 0x084fe400018f0c1d */
[----:B------:R-:W-:-:S03]  /*179d0*/  @!P0 LEA.HI.X R3, R209, R11, R30, 0x1, P2 ;  /* 0x0000000bd1038211 */ /* 0x000fc600010f0c1e */
[----:B------:R1:W-:Y:S04]  /*179e0*/  @!P1 ST.E.128 [R4.64], RZ ;  /* 0x000000ff04009985 */ /* 0x0003e8000c101d0a */
[----:B------:R1:W-:Y:S02]  /*179f0*/  @!P0 ST.E.128 [R2.64], RZ ;  /* 0x000000ff02008985 */ /* 0x0003e4000c101d0a */
.L_x_375:
[----:B------:R-:W-:Y:S05]  /*17a00*/  BSYNC B0 ;  /* 0x0000000000007941 */ /* 0x000fea0003800000 */
.L_x_374:
[----:B------:R-:W-:Y:S05]  /*17a10*/  BRA.DIV ~URZ, `(.L_x_376) ;  /* 0x000019927f007947 */ /* 0x000fea000b800000 */
[----:B-12---:R-:W1:Y:S04]  /*17a20*/  SHFL.IDX PT, R6, R6, 0x3, 0x181f ;  /* 0x00781f0006067f89 */ /* 0x006e6800000e0000 */
[----:B------:R2:W3:Y:S02]  /*17a30*/  SHFL.IDX PT, R0, R10, 0x3, 0x181f ;  /* 0x00781f000a007f89 */ /* 0x0004e400000e0000 */
.L_x_415:
[----:B------:R-:W-:-:S04]  /*17a40*/  IADD3 R2, R8, 0x60, RZ ;  /* 0x0000006008027810 */ /* 0x000fc80007ffe0ff */
[----:B------:R-:W-:-:S13]  /*17a50*/  ISETP.GE.AND P0, PT, R2, R7, PT ;  /* 0x000000070200720c */ /* 0x000fda0003f06270 */
[----:B------:R-:W-:Y:S05]  /*17a60*/  @P0 BRA `(.L_x_356) ;  /* 0x0000008000000947 */ /* 0x000fea0003800000 */
[----:B------:R-:W-:Y:S02]  /*17a70*/  ISETP.GE.AND P1, PT, R28, c[0x0][0x3c8], PT ;  /* 0x0000f2001c007a0c */ /* 0x000fe40003f26270 */
[----:B------:R-:W-:-:S11]  /*17a80*/  ISETP.GE.AND P0, PT, R209, c[0x0][0x3c8], PT ;  /* 0x0000f200d1007a0c */ /* 0x000fd60003f06270 */
[CC--:B---3--:R-:W-:Y:S02]  /*17a90*/  @!P1 LEA R4, P3, R28.reuse, R0.reuse, 0x1 ;  /* 0x000000001c049211 */ /* 0x0c8fe400078608ff */
[C---:B------:R-:W-:Y:S02]  /*17aa0*/  @!P0 LEA R2, P2, R209.reuse, R0, 0x1 ;  /* 0x00000000d1028211 */ /* 0x040fe400078408ff */
[-C--:B-1----:R-:W-:Y:S02]  /*17ab0*/  @!P1 LEA.HI.X R5, R28, R6.reuse, R29, 0x1, P3 ;  /* 0x000000061c059211 */ /* 0x082fe400018f0c1d */
[----:B------:R-:W-:-:S03]  /*17ac0*/  @!P0 LEA.HI.X R3, R209, R6, R30, 0x1, P2 ;  /* 0x00000006d1038211 */ /* 0x000fc600010f0c1e */
[----:B------:R1:W-:Y:S04]  /*17ad0*/  @!P1 ST.E.128 [R4.64], RZ ;  /* 0x000000ff04009985 */ /* 0x0003e8000c101d0a */
[----:B------:R1:W-:Y:S02]  /*17ae0*/  @!P0 ST.E.128 [R2.64], RZ ;  /* 0x000000ff02008985 */ /* 0x0003e4000c101d0a */
.L_x_356:
[----:B------:R-:W-:Y:S05]  /*17af0*/  BSYNC B1 ;  /* 0x0000000000017941 */ /* 0x000fea0003800000 */
.L_x_340:
        /* <DEDUP_REMOVED lines=11> */
[----:B--23--:R-:W-:-:S04]  /*17bb0*/  LOP3.LUT R14, R0, 0x1f, RZ, 0xc0, !PT ;  /* 0x0000001f000e7812 */ /* 0x00cfc800078ec0ff */
[----:B------:R-:W-:Y:S01]  /*17bc0*/  ISETP.NE.AND P6, PT, R14, 0x1f, PT ;  /* 0x0000001f0e00780c */ /* 0x000fe20003fc5270 */
[----:B------:R-:W-:Y:S10]  /*17bd0*/  BRA.DIV ~URZ, `(.L_x_378) ;  /* 0x000018927f007947 */ /* 0x000ff4000b800000 */
[----:B------:R1:W2:Y:S02]  /*17be0*/  SHFL.IDX PT, R10, R67, RZ, 0x1f ;  /* 0x00001fff430a7589 */ /* 0x0002a400000e0000 */
.L_x_416:
[----:B------:R-:W-:Y:S05]  /*17bf0*/  BRA.DIV ~URZ, `(.L_x_379) ;  /* 0x000018e27f007947 */ /* 0x000fea000b800000 */
[----:B------:R3:W4:Y:S02]  /*17c00*/  SHFL.IDX PT, R8, R67, 0x1, 0x1f ;  /* 0x00201f0043087f89 */ /* 0x00072400000e0000 */
.L_x_417:
        /* <DEDUP_REMOVED lines=19> */
.L_x_418:
        /* <DEDUP_REMOVED lines=16> */
.L_x_419:
[----:B---3--:R-:W-:Y:S01]  /*17e40*/  IMAD R0, R0, c[0x0][0x538], RZ ;  /* 0x00014e0000007a24 */ /* 0x008fe200078e02ff */
[----:B------:R-:W-:Y:S04]  /*17e50*/  BSSY B1, `(.L_x_382) ;  /* 0x0000083000017945 */ /* 0x000fe80003800000 */
[----:B----4-:R-:W-:-:S04]  /*17e60*/  IADD3 R8, R0, R8, RZ ;  /* 0x0000000800087210 */ /* 0x010fc80007ffe0ff */
[----:B--2---:R-:W-:-:S13]  /*17e70*/  ISETP.GT.AND P0, PT, R8, R10, PT ;  /* 0x0000000a0800720c */ /* 0x004fda0003f04270 */
[----:B------:R-:W-:Y:S05]  /*17e80*/  @P0 BRA `(.L_x_383) ;  /* 0x0000025000000947 */ /* 0x000fea0003800000 */
.L_x_387:
        /* <DEDUP_REMOVED lines=17> */
.L_x_420:
        /* <DEDUP_REMOVED lines=16> */
.L_x_421:
[----:B--2---:R-:W-:-:S05]  /*180a0*/  IMAD R0, R0, c[0x0][0x538], RZ ;  /* 0x00014e0000007a24 */ /* 0x004fca00078e02ff */
[----:B------:R-:W-:-:S04]  /*180b0*/  IADD3 R8, R0, R8, RZ ;  /* 0x0000000800087210 */ /* 0x000fc80007ffe0ff */
[----:B------:R-:W-:-:S13]  /*180c0*/  ISETP.GT.AND P0, PT, R8, R10, PT ;  /* 0x0000000a0800720c */ /* 0x000fda0003f04270 */
[----:B-1----:R-:W-:Y:S05]  /*180d0*/  @!P0 BRA `(.L_x_387) ;  /* 0xfffffdb000008947 */ /* 0x002fea000383ffff */
.L_x_383:
[----:B------:R-:W-:-:S05]  /*180e0*/  IADD3 R11, -R0, R8, RZ ;  /* 0x00000008000b7210 */ /* 0x000fca0007ffe1ff */
[----:B------:R-:W-:-:S05]  /*180f0*/  IMAD R0, R4, c[0x0][0x538], R11 ;  /* 0x00014e0004007a24 */ /* 0x000fca00078e020b */
[----:B------:R-:W-:Y:S01]  /*18100*/  ISETP.GT.AND P0, PT, R0, R10, PT ;  /* 0x0000000a0000720c */ /* 0x000fe20003f04270 */
[----:B------:R-:W-:-:S12]  /*18110*/  BRA.DIV ~URZ, `(.L_x_388) ;  /* 0x000018027f007947 */ /* 0x000fd8000b800000 */
[----:B------:R-:W-:-:S04]  /*18120*/  VOTE.ANY R5, PT, !P0 ;  /* 0x0000000000057806 */ /* 0x000fc800040e0100 */
.L_x_422:
[----:B------:R2:W3:Y:S01]  /*18130*/  POPC R12, R5 ;  /* 0x00000005000c7309 */ /* 0x0004e20000000000 */
[----:B------:R-:W-:Y:S05]  /*18140*/  BRA.DIV ~URZ, `(.L_x_389) ;  /* 0x000018227f007947 */ /* 0x000fea000b800000 */
[----:B---3--:R3:W4:Y:S04]  /*18150*/  SHFL.IDX PT, R8, R6, R12, 0x1f ;  /* 0x00001f0c06087589 */ /* 0x00872800000e0000 */
[----:B------:R3:W1:Y:S02]  /*18160*/  SHFL.IDX PT, R7, R7, R12, 0x1f ;  /* 0x00001f0c07077589 */ /* 0x00066400000e0000 */
.L_x_423:
[----:B------:R-:W-:Y:S01]  /*18170*/  ISETP.NE.AND P0, PT, R5, RZ, PT ;  /* 0x000000ff0500720c */ /* 0x000fe20003f05270 */
[----:B------:R-:W-:-:S12]  /*18180*/  BSSY B0, `(.L_x_390) ;  /* 0x0000005000007945 */ /* 0x000fd80003800000 */
[----:B------:R-:W-:Y:S05]  /*18190*/  @!P0 BRA `(.L_x_391) ;  /* 0x0000003000008947 */ /* 0x000fea0003800000 */
[----:B------:R-:W-:Y:S01]  /*181a0*/  IADD3 R3, R12, -0x1, RZ ;  /* 0xffffffff0c037810 */ /* 0x000fe20007ffe0ff */
[----:B------:R-:W-:Y:S05]  /*181b0*/  BRA.DIV ~URZ, `(.L_x_392) ;  /* 0x000018827f007947 */ /* 0x000fea000b800000 */
[----:B------:R2:W3:Y:S02]  /*181c0*/  SHFL.IDX PT, R13, R4, R3, 0x1f ;  /* 0x00001f03040d7589 */ /* 0x0004e400000e0000 */
.L_x_391:
[----:B------:R-:W-:Y:S05]  /*181d0*/  BSYNC B0 ;  /* 0x0000000000007941 */ /* 0x000fea0003800000 */
.L_x_390:
[----:B--23--:R-:W-:Y:S01]  /*181e0*/  IMAD R5, R13, c[0x0][0x538], R11 ;  /* 0x00014e000d057a24 */ /* 0x00cfe200078e020b */
[----:B-1--4-:R-:W-:Y:S02]  /*181f0*/  IABS R4, R8 ;  /* 0x0000000800047213 */ /* 0x012fe40000000000 */
        /* <DEDUP_REMOVED lines=57> */
[C---:B------:R-:W-:Y:S02]  /*18590*/  IMAD R2, R7.reuse, 0x1000000, R2 ;  /* 0x0100000007027824 */ /* 0x040fe400078e0202 */
[----:B------:R-:W-:Y:S02]  /*185a0*/  IMAD R4, R0, R8, RZ ;  /* 0x0000000800047224 */ /* 0x000fe400078e02ff */
[----:B------:R-:W-:-:S04]  /*185b0*/  IMAD R3, R7, R3, R0 ;  /* 0x0000000307037224 */ /* 0x000fc800078e0200 */
[----:B------:R-:W-:Y:S01]  /*185c0*/  IMAD R0, R3, 0x10000, R2 ;  /* 0x0001000003007824 */ /* 0x000fe200078e0202 */
[----:B------:R-:W-:-:S04]  /*185d0*/  IADD3 R4, R10, -R4, RZ ;  /* 0x800000040a047210 */ /* 0x000fc80007ffe0ff */
[----:B------:R1:W-:Y:S01]  /*185e0*/  STL [R1+0x40], R0 ;  /* 0x0000400001007387 */ /* 0x0003e20000100800 */
[----:B---3--:R-:W-:-:S05]  /*185f0*/  IMAD.IADD R13, R12, 0x1, R13 ;  /* 0x000000010c0d7824 */ /* 0x008fca00078e020d */
[----:B------:R1:W-:Y:S04]  /*18600*/  STL [R1+0x44], R13 ;  /* 0x0000440d01007387 */ /* 0x0003e80000100800 */
[----:B------:R1:W-:Y:S01]  /*18610*/  STL [R1+0x3c], R4 ;  /* 0x00003c0401007387 */ /* 0x0003e20000100800 */
[----:B------:R-:W-:Y:S05]  /*18620*/  BRA `(.L_x_393) ;  /* 0x0000005000007947 */ /* 0x000fea0003800000 */
.L_x_384:
[----:B------:R-:W-:Y:S01]  /*18630*/  MOV R0, c[0x0][0x53c] ;  /* 0x00014f0000007a02 */ /* 0x000fe20000000f00 */
[----:B------:R2:W-:Y:S04]  /*18640*/  STL [R1+0x38], R10 ;  /* 0x0000380a01007387 */ /* 0x0005e80000100800 */
[----:B------:R2:W-:Y:S04]  /*18650*/  STL [R1+0x3c], RZ ;  /* 0x00003cff01007387 */ /* 0x0005e80000100800 */
[----:B------:R2:W-:Y:S04]  /*18660*/  STL [R1+0x40], RZ ;  /* 0x000040ff01007387 */ /* 0x0005e80000100800 */
[----:B------:R2:W-:Y:S02]  /*18670*/  STL [R1+0x44], R0 ;  /* 0x0000440001007387 */ /* 0x0005e40000100800 */
.L_x_393:
[----:B------:R-:W-:Y:S05]  /*18680*/  BSYNC B1 ;  /* 0x0000000000017941 */ /* 0x000fea0003800000 */
.L_x_382:
        /* <DEDUP_REMOVED lines=9> */
.L_x_377:
[----:B--2---:R-:W2:Y:S02]  /*18720*/  LDL R0, [R1+0x44] ;  /* 0x0000440001007983 */ /* 0x004ea40000100800 */
[----:B--2---:R-:W-:-:S13]  /*18730*/  ISETP.GE.AND P0, PT, R0, c[0x0][0x53c], PT ;  /* 0x00014f0000007a0c */ /* 0x004fda0003f06270 */
[----:B-1----:R-:W-:Y:S01]  /*18740*/  @P0 CALL.REL.NOINC `(.L_x_394) ;  /* 0x0000001000000944 */ /* 0x002fe20003c00000 */
[----:B------:R-:W-:Y:S05]  /*18750*/  BRA `(.L_x_395) ;  /* 0xfffe8b1000007947 */ /* 0x000fea000383ffff */
.L_x_394:
[----:B------:R-:W-:Y:S05]  /*18760*/  EXIT ;  /* 0x000000000000794d */ /* 0x000fea0003800000 */
.L_x_236:
[----:B------:R-:W-:Y:S01]  /*18770*/  IMAD.MOV.U32 R0, RZ, RZ, R5 ;  /* 0x000000ffff007224 */ /* 0x000fe200078e0005 */
[----:B------:R-:W-:Y:S02]  /*18780*/  MOV R2, 0x1 ;  /* 0x0000000100027802 */ /* 0x000fe40000000f00 */
[----:B------:R-:W-:Y:S02]  /*18790*/  MOV R3, 0x187b0 ;  /* 0x000187b000037802 */ /* 0x000fe40000000f00 */
[----:B------:R-:W-:Y:S05]  /*187a0*/  CALL.REL.NOINC `($__internal_8_$__cuda_sm70_shflsync_up_p) ;  /* 0x0000138000007944 */ /* 0x000fea0003c00000 */
[----:B------:R-:W-:Y:S01]  /*187b0*/  MOV R0, R4 ;  /* 0x0000000400007202 */ /* 0x000fe20000000f00 */
[----:B------:R-:W-:Y:S05]  /*187c0*/  BRA `(.L_x_396) ;  /* 0xfffe7cb000007947 */ /* 0x000fea000383ffff */
.L_x_237:
[----:B------:R-:W-:Y:S01]  /*187d0*/  IMAD.MOV.U32 R0, RZ, RZ, R5 ;  /* 0x000000ffff007224 */ /* 0x000fe200078e0005 */
[----:B------:R-:W-:Y:S02]  /*187e0*/  MOV R2, 0x2 ;  /* 0x0000000200027802 */ /* 0x000fe40000000f00 */
[----:B------:R-:W-:Y:S02]  /*187f0*/  MOV R3, 0x18810 ;  /* 0x0001881000037802 */ /* 0x000fe40000000f00 */
[----:B------:R-:W-:Y:S05]  /*18800*/  CALL.REL.NOINC `($__internal_8_$__cuda_sm70_shflsync_up_p) ;  /* 0x0000132000007944 */ /* 0x000fea0003c00000 */
[----:B------:R-:W-:Y:S01]  /*18810*/  SEL R0, R4, RZ, P4 ;  /* 0x000000ff04007207 */ /* 0x000fe20002000000 */
[----:B------:R-:W-:Y:S01]  /*18820*/  IMAD.MOV.U32 R2, RZ, RZ, 0x4 ;  /* 0x00000004ff027424 */ /* 0x000fe200078e00ff */
[----:B------:R-:W-:-:S03]  /*18830*/  MOV R3, 0x18860 ;  /* 0x0001886000037802 */ /* 0x000fc60000000f00 */
[----:B------:R-:W-:Y:S02]  /*18840*/  IMAD.IADD R0, R5, 0x1, R0 ;  /* 0x0000000105007824 */ /* 0x000fe400078e0200 */
        /* <DEDUP_REMOVED lines=14> */
[----:B------:R-:W-:Y:S01]  /*18930*/  IMAD.IADD R4, R0, 0x1, R4 ;  /* 0x0000000100047824 */ /* 0x000fe200078e0204 */
[----:B------:R-:W-:-:S03]  /*18940*/  MOV R0, 0x1f ;  /* 0x0000001f00007802 */ /* 0x000fc60000000f00 */
[----:B------:R-:W-:Y:S02]  /*18950*/  IMAD.MOV.U32 R9, RZ, RZ, R4 ;  /* 0x000000ffff097224 */ /* 0x000fe400078e0004 */
[----:B------:R-:W-:Y:S05]  /*18960*/  CALL.REL.NOINC `($__internal_7_$__cuda_sm70_shflsync_idx_p) ;  /* 0x0000117000007944 */ /* 0x000fea0003c00000 */
[----:B------:R-:W-:Y:S05]  /*18970*/  BRA `(.L_x_397) ;  /* 0xfffe7c0000007947 */ /* 0x000fea000383ffff */
.L_x_239:
[----:B------:R-:W-:Y:S02]  /*18980*/  SEL R0, RZ, 0x1, P0 ;  /* 0x00000001ff007807 */ /* 0x000fe40000000000 */
[----:B------:R-:W-:Y:S02]  /*18990*/  MOV R2, 0x189b0 ;  /* 0x000189b000027802 */ /* 0x000fe40000000f00 */
[----:B------:R-:W-:Y:S05]  /*189a0*/  CALL.REL.NOINC `($__internal_9_$__cuda_sm70_votesync_ballot) ;  /* 0x000011f000007944 */ /* 0x000fea0003c00000 */
[----:B------:R-:W-:Y:S01]  /*189b0*/  MOV R5, R0 ;  /* 0x0000000000057202 */ /* 0x000fe20000000f00 */
[----:B------:R-:W-:Y:S05]  /*189c0*/  BRA `(.L_x_398) ;  /* 0xfffe7c4000007947 */ /* 0x000fea000383ffff */
.L_x_240:
[----:B------:R-:W-:Y:S01]  /*189d0*/  IMAD.MOV.U32 R9, RZ, RZ, R8 ;  /* 0x000000ffff097224 */ /* 0x000fe200078e0008 */
[----:B--2---:R-:W-:Y:S01]  /*189e0*/  MOV R3, R14 ;  /* 0x0000000e00037202 */ /* 0x004fe20000000f00 */
[----:B------:R-:W-:Y:S01]  /*189f0*/  IMAD.MOV.U32 R0, RZ, RZ, 0x1f ;  /* 0x0000001fff007424 */ /* 0x000fe200078e00ff */
[----:B------:R-:W-:Y:S02]  /*18a00*/  MOV R2, 0x18a20 ;  /* 0x00018a2000027802 */ /* 0x000fe40000000f00 */
[----:B-1----:R-:W-:Y:S05]  /*18a10*/  CALL.REL.NOINC `($__internal_7_$__cuda_sm70_shflsync_idx_p) ;  /* 0x000010c000007944 */ /* 0x002fea0003c00000 */
[----:B------:R-:W-:Y:S01]  /*18a20*/  IMAD.MOV.U32 R12, RZ, RZ, R0 ;  /* 0x000000ffff0c7224 */ /* 0x000fe200078e0000 */
[----:B------:R-:W-:Y:S01]  /*18a30*/  MOV R9, R7 ;  /* 0x0000000700097202 */ /* 0x000fe20000000f00 */
[----:B------:R-:W-:Y:S01]  /*18a40*/  IMAD.MOV.U32 R6, RZ, RZ, RZ ;  /* 0x000000ffff067224 */ /* 0x000fe200078e00ff */
[----:B------:R-:W-:Y:S01]  /*18a50*/  MOV R3, R14 ;  /* 0x0000000e00037202 */ /* 0x000fe20000000f00 */
[----:B------:R-:W-:Y:S01]  /*18a60*/  IMAD.MOV.U32 R0, RZ, RZ, 0x1f ;  /* 0x0000001fff007424 */ /* 0x000fe200078e00ff */
[----:B------:R-:W-:-:S02]  /*18a70*/  MOV R2, 0x18a90 ;  /* 0x00018a9000027802 */ /* 0x000fc40000000f00 */
[----:B------:R-:W-:Y:S05]  /*18a80*/  CALL.REL.NOINC `($__internal_7_$__cuda_sm70_shflsync_idx_p) ;  /* 0x0000105000007944 */ /* 0x000fea0003c00000 */
[----:B------:R-:W-:Y:S01]  /*18a90*/  MOV R11, R0 ;  /* 0x00000000000b7202 */ /* 0x000fe20000000f00 */
[----:B------:R-:W-:Y:S05]  /*18aa0*/  BRA `(.L_x_399) ;  /* 0xfffe7bb000007947 */ /* 0x000fea000383ffff */
.L_x_243:
[----:B------:R-:W-:Y:S01]  /*18ab0*/  IMAD.MOV.U32 R9, RZ, RZ, R4 ;  /* 0x000000ffff097224 */ /* 0x000fe200078e0004 */
[----:B------:R-:W-:-:S02]  /*18ac0*/  MOV R0, 0x1f ;  /* 0x0000001f00007802 */ /* 0x000fc40000000f00 */
[----:B------:R-:W-:Y:S02]  /*18ad0*/  MOV R2, 0x18af0 ;  /* 0x00018af000027802 */ /* 0x000fe40000000f00 */
[----:B-1234-:R-:W-:Y:S05]  /*18ae0*/  CALL.REL.NOINC `($__internal_7_$__cuda_sm70_shflsync_idx_p) ;  /* 0x00000ff000007944 */ /* 0x01efea0003c00000 */
[----:B------:R-:W-:Y:S01]  /*18af0*/  MOV R6, R0 ;  /* 0x0000000000067202 */ /* 0x000fe20000000f00 */
[----:B------:R-:W-:Y:S05]  /*18b00*/  BRA `(.L_x_242) ;  /* 0xfffe7bb000007947 */ /* 0x000fea000383ffff */
.L_x_337:
[----:B-12---:R1:W5:Y:S01]  /*18b10*/  LDL R2, [R1+0x10] ;  /* 0x0000100001027983 */ /* 0x0063620000100800 */
[----:B------:R-:W-:Y:S01]  /*18b20*/  IMAD.MOV.U32 R5, RZ, RZ, 0x2 ;  /* 0x00000002ff057424 */ /* 0x000fe200078e00ff */
[----:B------:R-:W-:Y:S01]  /*18b30*/  MOV R7, 0x1f ;  /* 0x0000001f00077802 */ /* 0x000fe20000000f00 */
[----:B------:R-:W-:Y:S01]  /*18b40*/  IMAD.MOV.U32 R6, RZ, RZ, -0x1 ;  /* 0xffffffffff067424 */ /* 0x000fe200078e00ff */
[----:B------:R-:W-:Y:S02]  /*18b50*/  MOV R4, 0x18b70 ;  /* 0x00018b7000047802 */ /* 0x000fe40000000f00 */
[----:B-1---5:R-:W-:Y:S05]  /*18b60*/  CALL.REL.NOINC `($__internal_6_$__cuda_sm70_shflsync_bfly_p) ;  /* 0x00000f3000007944 */ /* 0x022fea0003c00000 */
[----:B------:R-:W2:Y:S01]  /*18b70*/  LDL.LU R0, [R1+0x10] ;  /* 0x0000100001007983 */ /* 0x000ea20000300800 */
[----:B------:R-:W-:Y:S02]  /*18b80*/  MOV R5, 0x1 ;  /* 0x0000000100057802 */ /* 0x000fe40000000f00 */
[----:B------:R-:W-:Y:S01]  /*18b90*/  MOV R4, 0x18bd0 ;  /* 0x00018bd000047802 */ /* 0x000fe20000000f00 */
[----:B--2---:R-:W-:-:S05]  /*18ba0*/  FADD.FTZ R3, R0, R2 ;  /* 0x0000000200037221 */ /* 0x004fca0000010000 */
[----:B------:R-:W-:Y:S02]  /*18bb0*/  MOV R2, R3 ;  /* 0x0000000300027202 */ /* 0x000fe40000000f00 */
[----:B------:R-:W-:Y:S05]  /*18bc0*/  CALL.REL.NOINC `($__internal_6_$__cuda_sm70_shflsync_bfly_p) ;  /* 0x00000ed000007944 */ /* 0x000fea0003c00000 */
[----:B------:R-:W-:Y:S02]  /*18bd0*/  FADD.FTZ R0, R3, R2 ;  /* 0x0000000203007221 */ /* 0x000fe40000010000 */
[----:B------:R1:W5:Y:S01]  /*18be0*/  LDL R2, [R1+0x14] ;  /* 0x0000140001027983 */ /* 0x0003620000100800 */
[----:B------:R-:W-:Y:S02]  /*18bf0*/  MOV R5, 0x2 ;  /* 0x0000000200057802 */ /* 0x000fe40000000f00 */
        /* <DEDUP_REMOVED lines=8> */
[----:B------:R-:W-:Y:S01]  /*18c80*/  MOV R4, R2 ;  /* 0x0000000200047202 */ /* 0x000fe20000000f00 */
[----:B------:R-:W-:Y:S05]  /*18c90*/  BRA `(.L_x_400) ;  /* 0xffffbbb000007947 */ /* 0x000fea000383ffff */
.L_x_344:
[----:B--234-:R-:W-:Y:S01]  /*18ca0*/  IMAD.MOV.U32 R9, RZ, RZ, R7 ;  /* 0x000000ffff097224 */ /* 0x01cfe200078e0007 */
[----:B------:R-:W-:Y:S01]  /*18cb0*/  MOV R3, RZ ;  /* 0x000000ff00037202 */ /* 0x000fe20000000f00 */
[----:B------:R-:W-:Y:S01]  /*18cc0*/  IMAD.MOV.U32 R0, RZ, RZ, 0x181f ;  /* 0x0000181fff007424 */ /* 0x000fe200078e00ff */
[----:B------:R-:W-:Y:S02]  /*18cd0*/  MOV R2, 0x18cf0 ;  /* 0x00018cf000027802 */ /* 0x000fe40000000f00 */
[----:B-1----:R-:W-:Y:S05]  /*18ce0*/  CALL.REL.NOINC `($__internal_7_$__cuda_sm70_shflsync_idx_p) ;  /* 0x00000df000007944 */ /* 0x002fea0003c00000 */
[----:B------:R-:W-:Y:S01]  /*18cf0*/  MOV R8, R0 ;  /* 0x0000000000087202 */ /* 0x000fe20000000f00 */
[----:B------:R-:W-:Y:S05]  /*18d00*/  BRA `(.L_x_401) ;  /* 0xffffd14000007947 */ /* 0x000fea000383ffff */
.L_x_345:
[----:B------:R-:W-:Y:S01]  /*18d10*/  IMAD.MOV.U32 R9, RZ, RZ, R10 ;  /* 0x000000ffff097224 */ /* 0x000fe200078e000a */
[----:B------:R-:W-:Y:S01]  /*18d20*/  MOV R3, RZ ;  /* 0x000000ff00037202 */ /* 0x000fe20000000f00 */
[----:B------:R-:W-:Y:S01]  /*18d30*/  IMAD.MOV.U32 R0, RZ, RZ, 0x181f ;  /* 0x0000181fff007424 */ /* 0x000fe200078e00ff */
[----:B------:R-:W-:Y:S02]  /*18d40*/  MOV R2, 0x18d60 ;  /* 0x00018d6000027802 */ /* 0x000fe40000000f00 */
[----:B-123--:R-:W-:Y:S05]  /*18d50*/  CALL.REL.NOINC `($__internal_7_$__cuda_sm70_shflsync_idx_p) ;  /* 0x00000d8000007944 */ /* 0x00efea0003c00000 */
[----:B------:R-:W-:Y:S05]  /*18d60*/  BRA `(.L_x_402) ;  /* 0xffffd10000007947 */ /* 0x000fea000383ffff */
.L_x_348:
[----:B------:R-:W-:Y:S01]  /*18d70*/  IMAD.MOV.U32 R9, RZ, RZ, R7 ;  /* 0x000000ffff097224 */ /* 0x000fe200078e0007 */
[----:B--2---:R-:W-:Y:S01]  /*18d80*/  MOV R3, 0x1 ;  /* 0x0000000100037802 */ /* 0x004fe20000000f00 */
[----:B------:R-:W-:Y:S01]  /*18d90*/  IMAD.MOV.U32 R0, RZ, RZ, 0x181f ;  /* 0x0000181fff007424 */ /* 0x000fe200078e00ff */
[----:B------:R-:W-:-:S02]  /*18da0*/  MOV R2, 0x18dc0 ;  /* 0x00018dc000027802 */ /* 0x000fc40000000f00 */
[----:B-1-34-:R-:W-:Y:S05]  /*18db0*/  CALL.REL.NOINC `($__internal_7_$__cuda_sm70_shflsync_idx_p) ;  /* 0x00000d2000007944 */ /* 0x01afea0003c00000 */
[----:B------:R-:W-:Y:S01]  /*18dc0*/  IMAD.MOV.U32 R8, RZ, RZ, R0 ;  /* 0x000000ffff087224 */ /* 0x000fe200078e0000 */
[----:B------:R-:W-:Y:S01]  /*18dd0*/  MOV R3, 0x1 ;  /* 0x0000000100037802 */ /* 0x000fe20000000f00 */
[----:B------:R-:W-:Y:S01]  /*18de0*/  IMAD.MOV.U32 R9, RZ, RZ, R10 ;  /* 0x000000ffff097224 */ /* 0x000fe200078e000a */
[----:B------:R-:W-:-:S02]  /*18df0*/  MOV R0, 0x181f ;  /* 0x0000181f00007802 */ /* 0x000fc40000000f00 */
[----:B------:R-:W-:Y:S02]  /*18e00*/  MOV R2, 0x18e20 ;  /* 0x00018e2000027802 */ /* 0x000fe40000000f00 */
[----:B------:R-:W-:Y:S05]  /*18e10*/  CALL.REL.NOINC `($__internal_7_$__cuda_sm70_shflsync_idx_p) ;  /* 0x00000cc000007944 */ /* 0x000fea0003c00000 */
[----:B------:R-:W-:Y:S05]  /*18e20*/  BRA `(.L_x_403) ;  /* 0xffffd13000007947 */ /* 0x000fea000383ffff */
.L_x_351:
[----:B------:R-:W-:Y:S01]  /*18e30*/  IMAD.MOV.U32 R9, RZ, RZ, R7 ;  /* 0x000000ffff097224 */ /* 0x000fe200078e0007 */
[----:B-1----:R-:W-:Y:S01]  /*18e40*/  MOV R3, 0x2 ;  /* 0x0000000200037802 */ /* 0x002fe20000000f00 */
[----:B--2---:R-:W-:Y:S01]  /*18e50*/  IMAD.MOV.U32 R0, RZ, RZ, 0x181f ;  /* 0x0000181fff007424 */ /* 0x004fe200078e00ff */
[----:B------:R-:W-:Y:S02]  /*18e60*/  MOV R2, 0x18e80 ;  /* 0x00018e8000027802 */ /* 0x000fe40000000f00 */
[----:B---34-:R-:W-:Y:S05]  /*18e70*/  CALL.REL.NOINC `($__internal_7_$__cuda_sm70_shflsync_idx_p) ;  /* 0x00000c6000007944 */ /* 0x018fea0003c00000 */
[----:B------:R-:W-:Y:S01]  /*18e80*/  MOV R8, R0 ;  /* 0x0000000000087202 */ /* 0x000fe20000000f00 */
[----:B------:R-:W-:Y:S05]  /*18e90*/  BRA `(.L_x_404) ;  /* 0xffffd1b000007947 */ /* 0x000fea000383ffff */
.L_x_352:
[----:B------:R-:W-:Y:S01]  /*18ea0*/  IMAD.MOV.U32 R9, RZ, RZ, R10 ;  /* 0x000000ffff097224 */ /* 0x000fe200078e000a */
[----:B-1----:R-:W-:Y:S01]  /*18eb0*/  MOV R3, 0x2 ;  /* 0x0000000200037802 */ /* 0x002fe20000000f00 */
[----:B--2---:R-:W-:Y:S01]  /*18ec0*/  IMAD.MOV.U32 R0, RZ, RZ, 0x181f ;  /* 0x0000181fff007424 */ /* 0x004fe200078e00ff */
[----:B------:R-:W-:Y:S02]  /*18ed0*/  MOV R2, 0x18ef0 ;  /* 0x00018ef000027802 */ /* 0x000fe40000000f00 */
[----:B---34-:R-:W-:Y:S05]  /*18ee0*/  CALL.REL.NOINC `($__internal_7_$__cuda_sm70_shflsync_idx_p) ;  /* 0x00000bf000007944 */ /* 0x018fea0003c00000 */
[----:B------:R-:W-:Y:S05]  /*18ef0*/  BRA `(.L_x_405) ;  /* 0xffffd17000007947 */ /* 0x000fea000383ffff */
.L_x_355:
[----:B------:R-:W-:Y:S01]  /*18f00*/  IMAD.MOV.U32 R9, RZ, RZ, R7 ;  /* 0x000000ffff097224 */ /* 0x000fe200078e0007 */
[----:B-1----:R-:W-:Y:S01]  /*18f10*/  MOV R3, 0x3 ;  /* 0x0000000300037802 */ /* 0x002fe20000000f00 */
[----:B----4-:R-:W-:Y:S01]  /*18f20*/  IMAD.MOV.U32 R0, RZ, RZ, 0x181f ;  /* 0x0000181fff007424 */ /* 0x010fe200078e00ff */
[----:B------:R-:W-:-:S02]  /*18f30*/  MOV R2, 0x18f50 ;  /* 0x00018f5000027802 */ /* 0x000fc40000000f00 */
[----:B--23--:R-:W-:Y:S05]  /*18f40*/  CALL.REL.NOINC `($__internal_7_$__cuda_sm70_shflsync_idx_p) ;  /* 0x00000b9000007944 */ /* 0x00cfea0003c00000 */
[----:B------:R-:W-:Y:S01]  /*18f50*/  IMAD.MOV.U32 R7, RZ, RZ, R0 ;  /* 0x000000ffff077224 */ /* 0x000fe200078e0000 */
[----:B------:R-:W-:Y:S01]  /*18f60*/  MOV R3, 0x3 ;  /* 0x0000000300037802 */ /* 0x000fe20000000f00 */
[----:B------:R-:W-:Y:S01]  /*18f70*/  IMAD.MOV.U32 R9, RZ, RZ, R10 ;  /* 0x000000ffff097224 */ /* 0x000fe200078e000a */
[----:B------:R-:W-:-:S02]  /*18f80*/  MOV R0, 0x181f ;  /* 0x0000181f00007802 */ /* 0x000fc40000000f00 */
[----:B------:R-:W-:Y:S02]  /*18f90*/  MOV R2, 0x18fb0 ;  /* 0x00018fb000027802 */ /* 0x000fe40000000f00 */
[----:B------:R-:W-:Y:S05]  /*18fa0*/  CALL.REL.NOINC `($__internal_7_$__cuda_sm70_shflsync_idx_p) ;  /* 0x00000b3000007944 */ /* 0x000fea0003c00000 */
[----:B------:R-:W-:Y:S05]  /*18fb0*/  BRA `(.L_x_406) ;  /* 0xffffd1b000007947 */ /* 0x000fea000383ffff */
.L_x_357:
[----:B------:R-:W-:Y:S01]  /*18fc0*/  IMAD.MOV.U32 R9, RZ, RZ, R14 ;  /* 0x000000ffff097224 */ /* 0x000fe200078e000e */
[----:B------:R-:W-:Y:S01]  /*18fd0*/  MOV R3, RZ ;  /* 0x000000ff00037202 */ /* 0x000fe20000000f00 */
[----:B------:R-:W-:Y:S01]  /*18fe0*/  IMAD.MOV.U32 R0, RZ, RZ, 0x1c1f ;  /* 0x00001c1fff007424 */ /* 0x000fe200078e00ff */
[----:B------:R-:W-:Y:S02]  /*18ff0*/  MOV R2, 0x19010 ;  /* 0x0001901000027802 */ /* 0x000fe40000000f00 */
[----:B------:R-:W-:Y:S05]  /*19000*/  CALL.REL.NOINC `($__internal_7_$__cuda_sm70_shflsync_idx_p) ;  /* 0x00000ad000007944 */ /* 0x000fea0003c00000 */
[----:B------:R-:W-:Y:S01]  /*19010*/  MOV R5, R0 ;  /* 0x0000000000057202 */ /* 0x000fe20000000f00 */
[----:B------:R-:W-:Y:S05]  /*19020*/  BRA `(.L_x_407) ;  /* 0xffffd43000007947 */ /* 0x000fea000383ffff */
.L_x_358:
[----:B------:R-:W-:Y:S01]  /*19030*/  IMAD.MOV.U32 R9, RZ, RZ, R28 ;  /* 0x000000ffff097224 */ /* 0x000fe200078e001c */
[----:B------:R-:W-:Y:S01]  /*19040*/  MOV R3, RZ ;  /* 0x000000ff00037202 */ /* 0x000fe20000000f00 */
[----:B------:R-:W-:Y:S01]  /*19050*/  IMAD.MOV.U32 R0, RZ, RZ, 0x1c1f ;  /* 0x00001c1fff007424 */ /* 0x000fe200078e00ff */
[----:B------:R-:W-:Y:S02]  /*19060*/  MOV R2, 0x19080 ;  /* 0x0001908000027802 */ /* 0x000fe40000000f00 */
[----:B-12---:R-:W-:Y:S05]  /*19070*/  CALL.REL.NOINC `($__internal_7_$__cuda_sm70_shflsync_idx_p) ;  /* 0x00000a6000007944 */ /* 0x006fea0003c00000 */
[----:B------:R-:W-:Y:S05]  /*19080*/  BRA `(.L_x_408) ;  /* 0xffffd3f000007947 */ /* 0x000fea000383ffff */
.L_x_361:
[----:B----4-:R-:W-:Y:S01]  /*19090*/  IMAD.MOV.U32 R9, RZ, RZ, R14 ;  /* 0x000000ffff097224 */ /* 0x010fe200078e000e */
[----:B------:R-:W-:Y:S01]  /*190a0*/  MOV R3, 0x1 ;  /* 0x0000000100037802 */ /* 0x000fe20000000f00 */
[----:B------:R-:W-:Y:S01]  /*190b0*/  IMAD.MOV.U32 R0, RZ, RZ, 0x1c1f ;  /* 0x00001c1fff007424 */ /* 0x000fe200078e00ff */
[----:B------:R-:W-:-:S02]  /*190c0*/  MOV R2, 0x190e0 ;  /* 0x000190e000027802 */ /* 0x000fc40000000f00 */
[----:B-123--:R-:W-:Y:S05]  /*190d0*/  CALL.REL.NOINC `($__internal_7_$__cuda_sm70_shflsync_idx_p) ;  /* 0x00000a0000007944 */ /* 0x00efea0003c00000 */
[----:B------:R-:W-:Y:S01]  /*190e0*/  IMAD.MOV.U32 R5, RZ, RZ, R0 ;  /* 0x000000ffff057224 */ /* 0x000fe200078e0000 */
[----:B------:R-:W-:Y:S01]  /*190f0*/  MOV R3, 0x1 ;  /* 0x0000000100037802 */ /* 0x000fe20000000f00 */
[----:B------:R-:W-:Y:S01]  /*19100*/  IMAD.MOV.U32 R9, RZ, RZ, R28 ;  /* 0x000000ffff097224 */ /* 0x000fe200078e001c */
[----:B------:R-:W-:-:S02]  /*19110*/  MOV R0, 0x1c1f ;  /* 0x00001c1f00007802 */ /* 0x000fc40000000f00 */
[----:B------:R-:W-:Y:S02]  /*19120*/  MOV R2, 0x19140 ;  /* 0x0001914000027802 */ /* 0x000fe40000000f00 */
[----:B------:R-:W-:Y:S05]  /*19130*/  CALL.REL.NOINC `($__internal_7_$__cuda_sm70_shflsync_idx_p) ;  /* 0x000009a000007944 */ /* 0x000fea0003c00000 */
[----:B------:R-:W-:Y:S05]  /*19140*/  BRA `(.L_x_409) ;  /* 0xffffd9b000007947 */ /* 0x000fea000383ffff */
.L_x_365:
[----:B------:R-:W-:Y:S01]  /*19150*/  IMAD.MOV.U32 R9, RZ, RZ, R6 ;  /* 0x000000ffff097224 */ /* 0x000fe200078e0006 */
[----:B------:R-:W-:Y:S01]  /*19160*/  MOV R3, RZ ;  /* 0x000000ff00037202 */ /* 0x000fe20000000f00 */
[----:B------:R-:W-:Y:S01]  /*19170*/  IMAD.MOV.U32 R0, RZ, RZ, 0x181f ;  /* 0x0000181fff007424 */ /* 0x000fe200078e00ff */
[----:B------:R-:W-:Y:S02]  /*19180*/  MOV R2, 0x191a0 ;  /* 0x000191a000027802 */ /* 0x000fe40000000f00 */
[----:B------:R-:W-:Y:S05]  /*19190*/  CALL.REL.NOINC `($__internal_7_$__cuda_sm70_shflsync_idx_p) ;  /* 0x0000094000007944 */ /* 0x000fea0003c00000 */
[----:B------:R-:W-:Y:S01]  /*191a0*/  MOV R11, R0 ;  /* 0x00000000000b7202 */ /* 0x000fe20000000f00 */
[----:B------:R-:W-:Y:S05]  /*191b0*/  BRA `(.L_x_410) ;  /* 0xffffe55000007947 */ /* 0x000fea000383ffff */
.L_x_366:
[----:B------:R-:W-:Y:S01]  /*191c0*/  IMAD.MOV.U32 R9, RZ, RZ, R10 ;  /* 0x000000ffff097224 */ /* 0x000fe200078e000a */
[----:B------:R-:W-:Y:S01]  /*191d0*/  MOV R3, RZ ;  /* 0x000000ff00037202 */ /* 0x000fe20000000f00 */
[----:B------:R-:W-:Y:S01]  /*191e0*/  IMAD.MOV.U32 R0, RZ, RZ, 0x181f ;  /* 0x0000181fff007424 */ /* 0x000fe200078e00ff */
[----:B------:R-:W-:Y:S02]  /*191f0*/  MOV R2, 0x19210 ;  /* 0x0001921000027802 */ /* 0x000fe40000000f00 */
[----:B-12---:R-:W-:Y:S05]  /*19200*/  CALL.REL.NOINC `($__internal_7_$__cuda_sm70_shflsync_idx_p) ;  /* 0x000008d000007944 */ /* 0x006fea0003c00000 */
[----:B------:R-:W-:Y:S05]  /*19210*/  BRA `(.L_x_411) ;  /* 0xffffe51000007947 */ /* 0x000fea000383ffff */
.L_x_369:
[----:B------:R-:W-:Y:S01]  /*19220*/  IMAD.MOV.U32 R9, RZ, RZ, R6 ;  /* 0x000000ffff097224 */ /* 0x000fe200078e0006 */
[----:B--2---:R-:W-:Y:S01]  /*19230*/  MOV R3, 0x1 ;  /* 0x0000000100037802 */ /* 0x004fe20000000f00 */
[----:B----4-:R-:W-:Y:S01]  /*19240*/  IMAD.MOV.U32 R0, RZ, RZ, 0x181f ;  /* 0x0000181fff007424 */ /* 0x010fe200078e00ff */
[----:B------:R-:W-:-:S02]  /*19250*/  MOV R2, 0x19270 ;  /* 0x0001927000027802 */ /* 0x000fc40000000f00 */
[----:B-1-3--:R-:W-:Y:S05]  /*19260*/  CALL.REL.NOINC `($__internal_7_$__cuda_sm70_shflsync_idx_p) ;  /* 0x0000087000007944 */ /* 0x00afea0003c00000 */
[----:B------:R-:W-:Y:S01]  /*19270*/  IMAD.MOV.U32 R11, RZ, RZ, R0 ;  /* 0x000000ffff0b7224 */ /* 0x000fe200078e0000 */
[----:B------:R-:W-:Y:S01]  /*19280*/  MOV R3, 0x1 ;  /* 0x0000000100037802 */ /* 0x000fe20000000f00 */
[----:B------:R-:W-:Y:S01]  /*19290*/  IMAD.MOV.U32 R9, RZ, RZ, R10 ;  /* 0x000000ffff097224 */ /* 0x000fe200078e000a */
[----:B------:R-:W-:-:S02]  /*192a0*/  MOV R0, 0x181f ;  /* 0x0000181f00007802 */ /* 0x000fc40000000f00 */
[----:B------:R-:W-:Y:S02]  /*192b0*/  MOV R2, 0x192d0 ;  /* 0x000192d000027802 */ /* 0x000fe40000000f00 */
[----:B------:R-:W-:Y:S05]  /*192c0*/  CALL.REL.NOINC `($__internal_7_$__cuda_sm70_shflsync_idx_p) ;  /* 0x0000081000007944 */ /* 0x000fea0003c00000 */
[----:B------:R-:W-:Y:S05]  /*192d0*/  BRA `(.L_x_412) ;  /* 0xffffe55000007947 */ /* 0x000fea000383ffff */
.L_x_372:
[----:B------:R-:W-:Y:S01]  /*192e0*/  IMAD.MOV.U32 R9, RZ, RZ, R6 ;  /* 0x000000ffff097224 */ /* 0x000fe200078e0006 */
[----:B-1----:R-:W-:Y:S01]  /*192f0*/  MOV R3, 0x2 ;  /* 0x0000000200037802 */ /* 0x002fe20000000f00 */
[----:B----4-:R-:W-:Y:S01]  /*19300*/  IMAD.MOV.U32 R0, RZ, RZ, 0x181f ;  /* 0x0000181fff007424 */ /* 0x010fe200078e00ff */
[----:B------:R-:W-:Y:S02]  /*19310*/  MOV R2, 0x19330 ;  /* 0x0001933000027802 */ /* 0x000fe40000000f00 */
[----:B--23--:R-:W-:Y:S05]  /*19320*/  CALL.REL.NOINC `($__internal_7_$__cuda_sm70_shflsync_idx_p) ;  /* 0x000007b000007944 */ /* 0x00cfea0003c00000 */
[----:B------:R-:W-:Y:S01]  /*19330*/  MOV R11, R0 ;  /* 0x00000000000b7202 */ /* 0x000fe20000000f00 */
[----:B------:R-:W-:Y:S05]  /*19340*/  BRA `(.L_x_413) ;  /* 0xffffe5d000007947 */ /* 0x000fea000383ffff */
.L_x_373:
[----:B------:R-:W-:Y:S01]  /*19350*/  IMAD.MOV.U32 R9, RZ, RZ, R10 ;  /* 0x000000ffff097224 */ /* 0x000fe200078e000a */
[----:B------:R-:W-:Y:S01]  /*19360*/  MOV R3, 0x2 ;  /* 0x0000000200037802 */ /* 0x000fe20000000f00 */
[----:B----4-:R-:W-:Y:S01]  /*19370*/  IMAD.MOV.U32 R0, RZ, RZ, 0x181f ;  /* 0x0000181fff007424 */ /* 0x010fe200078e00ff */
[----:B------:R-:W-:Y:S02]  /*19380*/  MOV R2, 0x193a0 ;  /* 0x000193a000027802 */ /* 0x000fe40000000f00 */
[----:B-123--:R-:W-:Y:S05]  /*19390*/  CALL.REL.NOINC `($__internal_7_$__cuda_sm70_shflsync_idx_p) ;  /* 0x0000074000007944 */ /* 0x00efea0003c00000 */
[----:B------:R-:W-:Y:S05]  /*193a0*/  BRA `(.L_x_414) ;  /* 0xffffe59000007947 */ /* 0x000fea000383ffff */
.L_x_376:
[----:B------:R-:W-:Y:S01]  /*193b0*/  IMAD.MOV.U32 R9, RZ, RZ, R6 ;  /* 0x000000ffff097224 */ /* 0x000fe200078e0006 */
[----:B-1----:R-:W-:Y:S01]  /*193c0*/  MOV R3, 0x3 ;  /* 0x0000000300037802 */ /* 0x002fe20000000f00 */
[----:B------:R-:W-:Y:S01]  /*193d0*/  IMAD.MOV.U32 R0, RZ, RZ, 0x181f ;  /* 0x0000181fff007424 */ /* 0x000fe200078e00ff */
[----:B------:R-:W-:-:S02]  /*193e0*/  MOV R2, 0x19400 ;  /* 0x0001940000027802 */ /* 0x000fc40000000f00 */
[----:B--234-:R-:W-:Y:S05]  /*193f0*/  CALL.REL.NOINC `($__internal_7_$__cuda_sm70_shflsync_idx_p) ;  /* 0x000006e000007944 */ /* 0x01cfea0003c00000 */
[----:B------:R-:W-:Y:S01]  /*19400*/  IMAD.MOV.U32 R6, RZ, RZ, R0 ;  /* 0x000000ffff067224 */ /* 0x000fe200078e0000 */
[----:B------:R-:W-:Y:S01]  /*19410*/  MOV R3, 0x3 ;  /* 0x0000000300037802 */ /* 0x000fe20000000f00 */
[----:B------:R-:W-:Y:S01]  /*19420*/  IMAD.MOV.U32 R9, RZ, RZ, R10 ;  /* 0x000000ffff097224 */ /* 0x000fe200078e000a */
[----:B------:R-:W-:-:S02]  /*19430*/  MOV R0, 0x181f ;  /* 0x0000181f00007802 */ /* 0x000fc40000000f00 */
[----:B------:R-:W-:Y:S02]  /*19440*/  MOV R2, 0x19460 ;  /* 0x0001946000027802 */ /* 0x000fe40000000f00 */
[----:B------:R-:W-:Y:S05]  /*19450*/  CALL.REL.NOINC `($__internal_7_$__cuda_sm70_shflsync_idx_p) ;  /* 0x0000068000007944 */ /* 0x000fea0003c00000 */
[----:B------:R-:W-:Y:S05]  /*19460*/  BRA `(.L_x_415) ;  /* 0xffffe5d000007947 */ /* 0x000fea000383ffff */
.L_x_378:
[----:B------:R-:W-:Y:S01]  /*19470*/  IMAD.MOV.U32 R9, RZ, RZ, R67 ;  /* 0x000000ffff097224 */ /* 0x000fe200078e0043 */
[----:B------:R-:W-:Y:S01]  /*19480*/  MOV R3, RZ ;  /* 0x000000ff00037202 */ /* 0x000fe20000000f00 */
[----:B------:R-:W-:Y:S01]  /*19490*/  IMAD.MOV.U32 R0, RZ, RZ, 0x1f ;  /* 0x0000001fff007424 */ /* 0x000fe200078e00ff */
[----:B------:R-:W-:Y:S02]  /*194a0*/  MOV R2, 0x194c0 ;  /* 0x000194c000027802 */ /* 0x000fe40000000f00 */
[----:B------:R-:W-:Y:S05]  /*194b0*/  CALL.REL.NOINC `($__internal_7_$__cuda_sm70_shflsync_idx_p) ;  /* 0x0000062000007944 */ /* 0x000fea0003c00000 */
[----:B------:R-:W-:Y:S01]  /*194c0*/  MOV R10, R0 ;  /* 0x00000000000a7202 */ /* 0x000fe20000000f00 */
[----:B------:R-:W-:Y:S05]  /*194d0*/  BRA `(.L_x_416) ;  /* 0xffffe71000007947 */ /* 0x000fea000383ffff */
.L_x_379:
[----:B------:R-:W-:Y:S01]  /*194e0*/  IMAD.MOV.U32 R9, RZ, RZ, R67 ;  /* 0x000000ffff097224 */ /* 0x000fe200078e0043 */
[----:B------:R-:W-:Y:S01]  /*194f0*/  MOV R3, 0x1 ;  /* 0x0000000100037802 */ /* 0x000fe20000000f00 */
[----:B------:R-:W-:Y:S01]  /*19500*/  IMAD.MOV.U32 R0, RZ, RZ, 0x1f ;  /* 0x0000001fff007424 */ /* 0x000fe200078e00ff */
[----:B------:R-:W-:Y:S02]  /*19510*/  MOV R2, 0x19530 ;  /* 0x0001953000027802 */ /* 0x000fe40000000f00 */
[----:B-12---:R-:W-:Y:S05]  /*19520*/  CALL.REL.NOINC `($__internal_7_$__cuda_sm70_shflsync_idx_p) ;  /* 0x000005b000007944 */ /* 0x006fea0003c00000 */
[----:B------:R-:W-:Y:S01]  /*19530*/  MOV R8, R0 ;  /* 0x0000000000087202 */ /* 0x000fe20000000f00 */
[----:B------:R-:W-:Y:S05]  /*19540*/  BRA `(.L_x_417) ;  /* 0xffffe6c000007947 */ /* 0x000fea000383ffff */
.L_x_380:
[----:B------:R-:W-:Y:S02]  /*19550*/  MOV R2, 0x1 ;  /* 0x0000000100027802 */ /* 0x000fe40000000f00 */
[----:B------:R-:W-:-:S02]  /*19560*/  MOV R3, 0x19580 ;  /* 0x0001958000037802 */ /* 0x000fc40000000f00 */
[----:B-1234-:R-:W-:Y:S05]  /*19570*/  CALL.REL.NOINC `($__internal_8_$__cuda_sm70_shflsync_up_p) ;  /* 0x000005b000007944 */ /* 0x01efea0003c00000 */
[----:B------:R-:W-:Y:S05]  /*19580*/  BRA `(.L_x_418) ;  /* 0xffffe7b000007947 */ /* 0x000fea000383ffff */
.L_x_381:
[----:B------:R-:W-:Y:S02]  /*19590*/  MOV R2, 0x2 ;  /* 0x0000000200027802 */ /* 0x000fe40000000f00 */
[----:B------:R-:W-:-:S02]  /*195a0*/  MOV R3, 0x195c0 ;  /* 0x000195c000037802 */ /* 0x000fc40000000f00 */
[----:B--2-4-:R-:W-:Y:S05]  /*195b0*/  CALL.REL.NOINC `($__internal_8_$__cuda_sm70_shflsync_up_p) ;  /* 0x0000057000007944 */ /* 0x014fea0003c00000 */
        /* <DEDUP_REMOVED lines=23> */
.L_x_385:
[----:B------:R-:W-:Y:S02]  /*19730*/  MOV R2, 0x1 ;  /* 0x0000000100027802 */ /* 0x000fe40000000f00 */
[----:B------:R-:W-:Y:S02]  /*19740*/  MOV R3, 0x19760 ;  /* 0x0001976000037802 */ /* 0x000fe40000000f00 */
[----:B------:R-:W-:Y:S05]  /*19750*/  CALL.REL.NOINC `($__internal_8_$__cuda_sm70_shflsync_up_p) ;  /* 0x000003d000007944 */ /* 0x000fea0003c00000 */
[----:B------:R-:W-:Y:S01]  /*19760*/  MOV R2, R4 ;  /* 0x0000000400027202 */ /* 0x000fe20000000f00 */
[----:B------:R-:W-:Y:S05]  /*19770*/  BRA `(.L_x_420) ;  /* 0xffffe82000007947 */ /* 0x000fea000383ffff */
.L_x_386:
        /* <DEDUP_REMOVED lines=26> */
.L_x_388:
[----:B------:R-:W-:Y:S02]  /*19920*/  SEL R0, RZ, 0x1, P0 ;  /* 0x00000001ff007807 */ /* 0x000fe40000000000 */
[----:B------:R-:W-:Y:S02]  /*19930*/  MOV R2, 0x19950 ;  /* 0x0001995000027802 */ /* 0x000fe40000000f00 */
[----:B-1----:R-:W-:Y:S05]  /*19940*/  CALL.REL.NOINC `($__internal_9_$__cuda_sm70_votesync_ballot) ;  /* 0x0000025000007944 */ /* 0x002fea0003c00000 */
[----:B------:R-:W-:Y:S01]  /*19950*/  MOV R5, R0 ;  /* 0x0000000000057202 */ /* 0x000fe20000000f00 */
[----:B------:R-:W-:Y:S05]  /*19960*/  BRA `(.L_x_422) ;  /* 0xffffe7c000007947 */ /* 0x000fea000383ffff */
.L_x_389:
[----:B------:R-:W-:Y:S01]  /*19970*/  IMAD.MOV.U32 R9, RZ, RZ, R6 ;  /* 0x000000ffff097224 */ /* 0x000fe200078e0006 */
[----:B---3--:R-:W-:Y:S01]  /*19980*/  MOV R3, R12 ;  /* 0x0000000c00037202 */ /* 0x008fe20000000f00 */
[----:B------:R-:W-:Y:S01]  /*19990*/  IMAD.MOV.U32 R0, RZ, RZ, 0x1f ;  /* 0x0000001fff007424 */ /* 0x000fe200078e00ff */
[----:B------:R-:W-:Y:S02]  /*199a0*/  MOV R2, 0x199c0 ;  /* 0x000199c000027802 */ /* 0x000fe40000000f00 */
[----:B-12---:R-:W-:Y:S05]  /*199b0*/  CALL.REL.NOINC `($__internal_7_$__cuda_sm70_shflsync_idx_p) ;  /* 0x0000012000007944 */ /* 0x006fea0003c00000 */
[----:B------:R-:W-:Y:S01]  /*199c0*/  IMAD.MOV.U32 R8, RZ, RZ, R0 ;  /* 0x000000ffff087224 */ /* 0x000fe200078e0000 */
[----:B------:R-:W-:Y:S01]  /*199d0*/  MOV R3, R12 ;  /* 0x0000000c00037202 */ /* 0x000fe20000000f00 */
[----:B------:R-:W-:Y:S01]  /*199e0*/  IMAD.MOV.U32 R9, RZ, RZ, R7 ;  /* 0x000000ffff097224 */ /* 0x000fe200078e0007 */
[----:B------:R-:W-:Y:S02]  /*199f0*/  MOV R0, 0x1f ;  /* 0x0000001f00007802 */ /* 0x000fe40000000f00 */
[----:B------:R-:W-:-:S02]  /*19a00*/  MOV R2, 0x19a20 ;  /* 0x00019a2000027802 */ /* 0x000fc40000000f00 */
[----:B------:R-:W-:Y:S05]  /*19a10*/  CALL.REL.NOINC `($__internal_7_$__cuda_sm70_shflsync_idx_p) ;  /* 0x000000c000007944 */ /* 0x000fea0003c00000 */
[----:B------:R-:W-:Y:S01]  /*19a20*/  MOV R7, R0 ;  /* 0x0000000000077202 */ /* 0x000fe20000000f00 */
[----:B------:R-:W-:Y:S05]  /*19a30*/  BRA `(.L_x_423) ;  /* 0xffffe73000007947 */ /* 0x000fea000383ffff */
.L_x_392:
[----:B------:R-:W-:Y:S01]  /*19a40*/  IMAD.MOV.U32 R9, RZ, RZ, R4 ;  /* 0x000000ffff097224 */ /* 0x000fe200078e0004 */
[----:B------:R-:W-:-:S02]  /*19a50*/  MOV R0, 0x1f ;  /* 0x0000001f00007802 */ /* 0x000fc40000000f00 */
[----:B------:R-:W-:Y:S02]  /*19a60*/  MOV R2, 0x19a80 ;  /* 0x00019a8000027802 */ /* 0x000fe40000000f00 */
[----:B-1234-:R-:W-:Y:S05]  /*19a70*/  CALL.REL.NOINC `($__internal_7_$__cuda_sm70_shflsync_idx_p) ;  /* 0x0000006000007944 */ /* 0x01efea0003c00000 */
[----:B------:R-:W-:Y:S01]  /*19a80*/  MOV R13, R0 ;  /* 0x00000000000d7202 */ /* 0x000fe20000000f00 */
[----:B------:R-:W-:Y:S05]  /*19a90*/  BRA `(.L_x_391) ;  /* 0xffffe73000007947 */ /* 0x000fea000383ffff */
        .weak           $__internal_6_$__cuda_sm70_shflsync_bfly_p
        .type           $__internal_6_$__cuda_sm70_shflsync_bfly_p,@function
        .size           $__internal_6_$__cuda_sm70_shflsync_bfly_p,($__internal_7_$__cuda_sm70_shflsync_idx_p - $__internal_6_$__cuda_sm70_shflsync_bfly_p)
$__internal_6_$__cuda_sm70_shflsync_bfly_p:
[----:B------:R-:W-:Y:S04]  /*19aa0*/  WARPSYNC R6 ;  /* 0x0000000600007348 */ /* 0x000fe80003800000 */
[----:B------:R1:W2:Y:S02]  /*19ab0*/  SHFL.BFLY PT, R2, R2, R5, R7 ;  /* 0x0c00000502027389 */ /* 0x0002a400000e0007 */
[----:B-1----:R-:W-:-:S04]  /*19ac0*/  MOV R5, 0x0 ;  /* 0x0000000000057802 */ /* 0x002fc80000000f00 */
[----:B--2---:R-:W-:Y:S05]  /*19ad0*/  RET.REL.NODEC R4 `(_ZN7cutlass13device_kernelIN5flash19enable_sm80_to_sm89INS1_16FlashAttnFwdSm80INS1_25CollectiveMainloopFwdSm80ILi8ELi1ELb1EN4cute5tupleIJNS5_1CILi128EEENS7_ILi112EEES8_EEELi128ENS_10bfloat16_tEfNS_4arch4Sm80ELb0ELb0ELb1ELb1ELb0ELb1ELb1ELb1EEENS1_21CollectiveEpilogueFwdINS6_IJS8_S8_S9_EEENS6_IJNS7_ILi1EEESH_SH_EEESB_SD_Li256ELb1ELb1ELb1ELb0EEENS1_36VarlenDynamicPersistentTileSchedulerILi128ELi112ELi256ELi256ELb1ELb1ELb0ELb0ELb1ELb1EEEEEEEEEvNT_6ParamsE) ;  /* 0xfffe652004007950 */ /* 0x004fea0003c3ffff */
        .weak           $__internal_7_$__cuda_sm70_shflsync_idx_p
        .type           $__internal_7_$__cuda_sm70_shflsync_idx_p,@function
        .size           $__internal_7_$__cuda_sm70_shflsync_idx_p,($__internal_8_$__cuda_sm70_shflsync_up_p - $__internal_7_$__cuda_sm70_shflsync_idx_p)
$__internal_7_$__cuda_sm70_shflsync_idx_p:
[----:B------:R-:W-:-:S04]  /*19ae0*/  MOV R69, 0xffffffff ;  /* 0xffffffff00457802 */ /* 0x000fc80000000f00 */
[----:B------:R-:W-:Y:S04]  /*19af0*/  WARPSYNC R69 ;  /* 0x0000004500007348 */ /* 0x000fe80003800000 */
[----:B------:R1:W2:Y:S02]  /*19b00*/  SHFL.IDX PT, R0, R9, R3, R0 ;  /* 0x0000000309007389 */ /* 0x0002a400000e0000 */
[----:B-1----:R-:W-:-:S04]  /*19b10*/  MOV R3, 0x0 ;  /* 0x0000000000037802 */ /* 0x002fc80000000f00 */
[----:B--2---:R-:W-:Y:S05]  /*19b20*/  RET.REL.NODEC R2 `(_ZN7cutlass13device_kernelIN5flash19enable_sm80_to_sm89INS1_16FlashAttnFwdSm80INS1_25CollectiveMainloopFwdSm80ILi8ELi1ELb1EN4cute5tupleIJNS5_1CILi128EEENS7_ILi112EEES8_EEELi128ENS_10bfloat16_tEfNS_4arch4Sm80ELb0ELb0ELb1ELb1ELb0ELb1ELb1ELb1EEENS1_21CollectiveEpilogueFwdINS6_IJS8_S8_S9_EEENS6_IJNS7_ILi1EEESH_SH_EEESB_SD_Li256ELb1ELb1ELb1ELb0EEENS1_36VarlenDynamicPersistentTileSchedulerILi128ELi112ELi256ELi256ELb1ELb1ELb0ELb0ELb1ELb1EEEEEEEEEvNT_6ParamsE) ;  /* 0xfffe64d002007950 */ /* 0x004fea0003c3ffff */
        .weak           $__internal_8_$__cuda_sm70_shflsync_up_p
        .type           $__internal_8_$__cuda_sm70_shflsync_up_p,@function
        .size           $__internal_8_$__cuda_sm70_shflsync_up_p,($__internal_9_$__cuda_sm70_votesync_ballot - $__internal_8_$__cuda_sm70_shflsync_up_p)
$__internal_8_$__cuda_sm70_shflsync_up_p:
[----:B------:R-:W-:Y:S02]  /*19b30*/  IMAD.MOV.U32 R4, RZ, RZ, RZ ;  /* 0x000000ffff047224 */ /* 0x000fe400078e00ff */
[----:B------:R-:W-:-:S04]  /*19b40*/  IMAD.MOV.U32 R9, RZ, RZ, -0x1 ;  /* 0xffffffffff097424 */ /* 0x000fc800078e00ff */
[----:B------:R-:W-:Y:S04]  /*19b50*/  WARPSYNC R9 ;  /* 0x0000000900007348 */ /* 0x000fe80003800000 */
[----:B------:R1:W2:Y:S02]  /*19b60*/  SHFL.UP PT, R4, R0, R2, R4 ;  /* 0x0400000200047389 */ /* 0x0002a400000e0004 */
[----:B-1----:R-:W-:Y:S02]  /*19b70*/  MOV R2, R3 ;  /* 0x0000000300027202 */ /* 0x002fe40000000f00 */
[----:B------:R-:W-:-:S04]  /*19b80*/  MOV R3, 0x0 ;  /* 0x0000000000037802 */ /* 0x000fc80000000f00 */
[----:B--2---:R-:W-:Y:S05]  /*19b90*/  RET.REL.NODEC R2 `(_ZN7cutlass13device_kernelIN5flash19enable_sm80_to_sm89INS1_16FlashAttnFwdSm80INS1_25CollectiveMainloopFwdSm80ILi8ELi1ELb1EN4cute5tupleIJNS5_1CILi128EEENS7_ILi112EEES8_EEELi128ENS_10bfloat16_tEfNS_4arch4Sm80ELb0ELb0ELb1ELb1ELb0ELb1ELb1ELb1EEENS1_21CollectiveEpilogueFwdINS6_IJS8_S8_S9_EEENS6_IJNS7_ILi1EEESH_SH_EEESB_SD_Li256ELb1ELb1ELb1ELb0EEENS1_36VarlenDynamicPersistentTileSchedulerILi128ELi112ELi256ELi256ELb1ELb1ELb0ELb0ELb1ELb1EEEEEEEEEvNT_6ParamsE) ;  /* 0xfffe646002007950 */ /* 0x004fea0003c3ffff */
        .weak           $__internal_9_$__cuda_sm70_votesync_ballot
        .type           $__internal_9_$__cuda_sm70_votesync_ballot,@function
        .size           $__internal_9_$__cuda_sm70_votesync_ballot,(.L_x_1347 - $__internal_9_$__cuda_sm70_votesync_ballot)
$__internal_9_$__cuda_sm70_votesync_ballot:
[----:B------:R-:W-:Y:S01]  /*19ba0*/  ISETP.NE.U32.AND P0, PT, R0, 0x1, PT ;  /* 0x000000010000780c */ /* 0x000fe20003f05070 */
[----:B------:R-:W-:-:S04]  /*19bb0*/  IMAD.MOV.U32 R3, RZ, RZ, -0x1 ;  /* 0xffffffffff037424 */ /* 0x000fc800078e00ff */
[----:B------:R-:W-:Y:S08]  /*19bc0*/  WARPSYNC R3 ;  /* 0x0000000300007348 */ /* 0x000ff00003800000 */
[----:B------:R-:W-:-:S04]  /*19bd0*/  VOTE.ANY R0, PT, !P0 ;  /* 0x0000000000007806 */ /* 0x000fc800040e0100 */
[----:B------:R-:W-:Y:S01]  /*19be0*/  LOP3.LUT R0, R0, R3, RZ, 0xc0, !PT ;  /* 0x0000000300007212 */ /* 0x000fe200078ec0ff */
[----:B------:R-:W-:-:S04]  /*19bf0*/  IMAD.MOV.U32 R3, RZ, RZ, 0x0 ;  /* 0x00000000ff037424 */ /* 0x000fc800078e00ff */
[----:B------:R-:W-:Y:S05]  /*19c00*/  RET.REL.NODEC R2 `(_ZN7cutlass13device_kernelIN5flash19enable_sm80_to_sm89INS1_16FlashAttnFwdSm80INS1_25CollectiveMainloopFwdSm80ILi8ELi1ELb1EN4cute5tupleIJNS5_1CILi128EEENS7_ILi112EEES8_EEELi128ENS_10bfloat16_tEfNS_4arch4Sm80ELb0ELb0ELb1ELb1ELb0ELb1ELb1ELb1EEENS1_21CollectiveEpilogueFwdINS6_IJS8_S8_S9_EEENS6_IJNS7_ILi1EEESH_SH_EEESB_SD_Li256ELb1ELb1ELb1ELb0EEENS1_36VarlenDynamicPersistentTileSchedulerILi128ELi112ELi256ELi256ELb1ELb1ELb0ELb0ELb1ELb1EEEEEEEEEvNT_6ParamsE) ;  /* 0xfffe63f002007950 */ /* 0x000fea0003c3ffff */
.L_x_424:
        /* <DEDUP_REMOVED lines=15> */
.L_x_1347:


//--------------------- .text._ZN7cutlass13device_kernelIN5flash19enable_sm80_to_sm89INS1_16FlashAttnFwdSm80INS1_25CollectiveMainloopFwdSm80ILi4ELi1ELb0EN4cute5tupleIJNS5_1CILi128EEENS7_ILi48EEES8_EEELi128ENS_10bfloat16_tEfNS_4arch4Sm80ELb0ELb1ELb1ELb0ELb0ELb0ELb1ELb1EEENS1_21CollectiveEpilogueFwdINS6_IJS8_S8_S9_EEENS6_IJNS7_ILi1EEESH_SH_EEESB_SD_Li128ELb0ELb1ELb1ELb0EEENS1_19SingleTileSchedulerILb0ELb1ELb1ELi128EEEEEEEEEvNT_6ParamsE --------------------------
	.section	.text._ZN7cutlass13device_kernelIN5flash19enable_sm80_to_sm89INS1_16FlashAttnFwdSm80INS1_25CollectiveMainloopFwdSm80ILi4ELi1ELb0EN4cute5tupleIJNS5_1CILi128EEENS7_ILi48EEES8_EEELi128ENS_10bfloat16_tEfNS_4arch4Sm80ELb0ELb1ELb1ELb0ELb0ELb0ELb1ELb1EEENS1_21CollectiveEpilogueFwdINS6_IJS8_S8_S9_EEENS6_IJNS7_ILi1EEESH_SH_EEESB_SD_Li128ELb0ELb1ELb1ELb0EEENS1_19SingleTileSchedulerILb0ELb1ELb1ELi128EEEEEEEEEvNT_6ParamsE,"ax",@progbits
	.sectioninfo	@"SHI_REGISTERS=255"
	.align	128
.text._ZN7cutlass13device_kernelIN5flash19enable_sm80_to_sm89INS1_16FlashAttnFwdSm80INS1_25CollectiveMainloopFwdSm80ILi4ELi1ELb0EN4cute5tupleIJNS5_1CILi128EEENS7_ILi48EEES8_EEELi128ENS_10bfloat16_tEfNS_4arch4Sm80ELb0ELb1ELb1ELb0ELb0ELb0ELb1ELb1EEENS1_21CollectiveEpilogueFwdINS6_IJS8_S8_S9_EEENS6_IJNS7_ILi1EEESH_SH_EEESB_SD_Li128ELb0ELb1ELb1ELb0EEENS1_19SingleTileSchedulerILb0ELb1ELb1ELi128EEEEEEEEEvNT_6ParamsE:
        .type           _ZN7cutlass13device_kernelIN5flash19enable_sm80_to_sm89INS1_16FlashAttnFwdSm80INS1_25CollectiveMainloopFwdSm80ILi4ELi1ELb0EN4cute5tupleIJNS5_1CILi128EEENS7_ILi48EEES8_EEELi128ENS_10bfloat16_tEfNS_4arch4Sm80ELb0ELb1ELb1ELb0ELb0ELb0ELb1ELb1EEENS1_21CollectiveEpilogueFwdINS6_IJS8_S8_S9_EEENS6_IJNS7_ILi1EEESH_SH_EEESB_SD_Li128ELb0ELb1ELb1ELb0EEENS1_19SingleTileSchedulerILb0ELb1ELb1ELi128EEEEEEEEEvNT_6ParamsE,@function
        .size           _ZN7cutlass13device_kernelIN5flash19enable_sm80_to_sm89INS1_16FlashAttnFwdSm80INS1_25CollectiveMainloopFwdSm80ILi4ELi1ELb0EN4cute5tupleIJNS5_1CILi128EEENS7_ILi48EEES8_EEELi128ENS_10bfloat16_tEfNS_4arch4Sm80ELb0ELb1ELb1ELb0ELb0ELb0ELb1ELb1EEENS1_21CollectiveEpilogueFwdINS6_IJS8_S8_S9_EEENS6_IJNS7_ILi1EEESH_SH_EEESB_SD_Li128ELb0ELb1ELb1ELb0EEENS1_19SingleTileSchedulerILb0ELb1ELb1ELi128EEEEEEEEEvNT_6ParamsE,(.L_x_1352 - _ZN7cutlass13device_kernelIN5flash19enable_sm80_to_sm89INS1_16FlashAttnFwdSm80INS1_25CollectiveMainloopFwdSm80ILi4ELi1ELb0EN4cute5tupleIJNS5_1CILi128EEENS7_ILi48EEES8_EEELi128ENS_10bfloat16_tEfNS_4arch4Sm80ELb0ELb1ELb1ELb0ELb0ELb0ELb1ELb1EEENS1_21CollectiveEpilogueFwdINS6_IJS8_S8_S9_EEENS6_IJNS7_ILi1EEESH_SH_EEESB_SD_Li128ELb0ELb1ELb1ELb0EEENS1_19SingleTileSchedulerILb0ELb1ELb1ELi128EEEEEEEEEvNT_6ParamsE)
        .other          _ZN7cutlass13device_kernelIN5flash19enable_sm80_to_sm89INS1_16FlashAttnFwdSm80INS1_25CollectiveMainloopFwdSm80ILi4ELi1ELb0EN4cute5tupleIJNS5_1CILi128EEENS7_ILi48EEES8_EEELi128ENS_10bfloat16_tEfNS_4arch4Sm80ELb0ELb1ELb1ELb0ELb0ELb0ELb1ELb1EEENS1_21CollectiveEpilogueFwdINS6_IJS8_S8_S9_EEENS6_IJNS7_ILi1EEESH_SH_EEESB_SD_Li128ELb0ELb1ELb1ELb0EEENS1_19SingleTileSchedulerILb0ELb1ELb1ELi128EEEEEEEEEvNT_6ParamsE,@"STO_CUDA_ENTRY STV_DEFAULT"
_ZN7cutlass13device_kernelIN5flash19enable_sm80_to_sm89INS1_16FlashAttnFwdSm80INS1_25CollectiveMainloopFwdSm80ILi4ELi1ELb0EN4cute5tupleIJNS5_1CILi128EEENS7_ILi48EEES8_EEELi128ENS_10bfloat16_tEfNS_4arch4Sm80ELb0ELb1ELb1ELb0ELb0ELb0ELb1ELb1EEENS1_21CollectiveEpilogueFwdINS6_IJS8_S8_S9_EEENS6_IJNS7_ILi1EEESH_SH_EEESB_SD_Li128ELb0ELb1ELb1ELb0EEENS1_19SingleTileSchedulerILb0ELb1ELb1ELi128EEEEEEEEEvNT_6ParamsE:
        /* <DEDUP_REMOVED lines=18> */
.L_x_425:
[----:B---3--:R-:W-:Y:S02]  /*0120*/  ULDC.64 UR4, c[0x0][0x550] ;  /* 0x0001540000047ab9 */ /* 0x008fe40000000a00 */
[----:B------:R-:W-:Y:S02]  /*0130*/  UISETP.NE.AND UP0, UPT, UR4, 0x1, UPT ;  /* 0x000000010400788c */ /* 0x000fe4000bf05270 */
[----:B------:R-:W-:-:S02]  /*0140*/  UIMAD.WIDE.U32 UR8, UR6, UR5, URZ ;  /* 0x00000005060872a5 */ /* 0x000fc4000f8e003f */
[----:B------:R-:W-:Y:S02]  /*0150*/  ULDC UR4, c[0x0][0x558] ;  /* 0x0001560000047ab9 */ /* 0x000fe40000000800 */
[----:B------:R-:W-:-:S05]  /*0160*/  UMOV UR10, UR6 ;  /* 0x00000006000a7c82 */ /* 0x000fca0008000000 */
[----:B------:R-:W-:-:S03]  /*0170*/  @UP0 USHF.R.U32.HI UR10, URZ, UR4, UR9 ;  /* 0x000000043f0a0299 */ /* 0x000fc60008011609 */
.L_x_426:
        /* <DEDUP_REMOVED lines=35> */
.L_x_428:
[----:B------:R-:W-:Y:S02]  /*03b0*/  ULDC UR4, c[0x0][0x32c] ;  /* 0x0000cb0000047ab9 */ /* 0x000fe40000000800 */
[----:B------:R-:W-:-:S03]  /*03c0*/  UISETP.NE.AND UP0, UPT, UR9, UR4, UPT ;  /* 0x000000040900728c */ /* 0x000fc6000bf05270 */
[----:B------:R-:W-:Y:S02]  /*03d0*/  ULDC.64 UR4, c[0x0][0x330] ;  /* 0x0000cc0000047ab9 */ /* 0x000fe40000000a00 */
[----:B------:R-:W-:-:S06]  /*03e0*/  UIMAD.WIDE.U32 UR12, UR7, UR4, URZ ;  /* 0x00000004070c72a5 */ /* 0x000fcc000f8e003f */
[----:B------:R-:W-:Y:S02]  /*03f0*/  @UP0 USHF.R.U32.HI UR7, URZ, UR5, UR13 ;  /* 0x000000053f070299 */ /* 0x000fe4000801160d */
.L_x_429:
[----:B------:R-:W-:Y:S02]  /*0400*/  ULDC UR4, c[0x0][0x32c] ;  /* 0x0000cb0000047ab9 */ /* 0x000fe40000000800 */
[----:B------:R-:W-:-:S04]  /*0410*/  UIMAD UR4, UR7, UR4, UR4 ;  /* 0x00000004070472a4 */ /* 0x000fc8000f8e0204 */
[----:B------:R-:W-:-:S04]  /*0420*/  UISETP.LT.AND UP0, UPT, UR6, UR4, UPT ;  /* 0x000000040600728c */ /* 0x000fc8000bf01270 */
[----:B------:R-:W-:Y:S02]  /*0430*/  USEL UR6, UR6, UR4, UP0 ;  /* 0x0000000406067287 */ /* 0x000fe40008000000 */
.L_x_427:
[----:B------:R-:W-:Y:S01]  /*0440*/  UMOV UR14, 0x2f ;  /* 0x0000002f000e7882 */ /* 0x000fe20000000000 */
[----:B------:R-:W-:Y:S01]  /*0450*/  PLOP3.LUT P0, PT, PT, PT, UP2, 0x40, 0x0 ;  /* 0x000000000000781c */ /* 0x000fe20003f0e828 */
[----:B------:R-:W-:Y:S02]  /*0460*/  ULDC UR16, c[0x0][0x1d0] ;  /* 0x0000740000107ab9 */ /* 0x000fe40000000800 */
[----:B------:R-:W-:Y:S02]  /*0470*/  ULDC.64 UR4, c[0x0][0x2c8] ;  /* 0x0000b20000047ab9 */ /* 0x000fe40000000a00 */
[----:B------:R-:W-:Y:S02]  /*0480*/  UIADD3 UR14, UR14, UR16, URZ ;  /* 0x000000100e0e7290 */ /* 0x000fe4000fffe03f */
[----:B------:R-:W-:Y:S02]  /*0490*/  UIMAD.WIDE.U32 UR12, UR17, UR4, URZ ;  /* 0x00000004110c72a5 */ /* 0x000fe4000f8e003f */
[----:B------:R-:W-:-:S02]  /*04a0*/  UIMAD.WIDE UR14, UR14, 0x2aaaaaab, URZ ;  /* 0x2aaaaaab0e0e78a5 */ /* 0x000fc4000f8e023f */
[----:B------:R-:W-:Y:S02]  /*04b0*/  UIADD3 UR6, UR6, 0x2f, URZ ;  /* 0x0000002f06067890 */ /* 0x000fe4000fffe03f */
[----:B------:R-:W-:Y:S02]  /*04c0*/  UMOV UR4, UR17 ;  /* 0x0000001100047c82 */ /* 0x000fe40008000000 */
[----:B------:R-:W-:Y:S02]  /*04d0*/  UIMAD.WIDE UR6, UR6, 0x2aaaaaab, URZ ;  /* 0x2aaaaaab060678a5 */ /* 0x000fe4000f8e023f */
[----:B------:R-:W-:Y:S02]  /*04e0*/  @UP3 UMOV UR9, UR13 ;  /* 0x0000000d00093c82 */ /* 0x000fe40008000000 */
[----:B------:R-:W-:Y:S02]  /*04f0*/  ULDC UR12, c[0x0][0x168] ;  /* 0x00005a00000c7ab9 */ /* 0x000fe40000000800 */
[----:B------:R-:W-:-:S02]  /*0500*/  @UP3 USHF.R.U32.HI UR4, URZ, UR5, UR9 ;  /* 0x000000053f043299 */ /* 0x000fc40008011609 */
[----:B------:R-:W-:Y:S02]  /*0510*/  UMOV UR11, UR15 ;  /* 0x0000000f000b7c82 */ /* 0x000fe40008000000 */
[----:B------:R-:W-:Y:S02]  /*0520*/  UIADD3 UR16, UR16, -UR12, URZ ;  /* 0x8000000c10107290 */ /* 0x000fe4000fffe03f */
[----:B------:R-:W-:Y:S02]  /*0530*/  USHF.R.U32.HI UR6, URZ, 0x1f, UR7 ;  /* 0x0000001f3f067899 */ /* 0x000fe40008011607 */
[----:B------:R-:W-:Y:S02]  /*0540*/  USHF.R.U32.HI UR9, URZ, 0x1f, UR11 ;  /* 0x0000001f3f097899 */ /* 0x000fe4000801160b */
[----:B------:R-:W-:Y:S02]  /*0550*/  UIADD3 UR4, UR16, UR4, URZ ;  /* 0x0000000410047290 */ /* 0x000fe4000fffe03f */
[----:B------:R-:W-:-:S02]  /*0560*/  ULDC UR5, c[0x0][0x324] ;  /* 0x0000c90000057ab9 */ /* 0x000fc40000000800 */
[----:B------:R-:W-:Y:S02]  /*0570*/  ULEA.HI.SX32 UR6, UR7, UR6, 0x1d ;  /* 0x0000000607067291 */ /* 0x000fe4000f8fea3f */
        /* <DEDUP_REMOVED lines=16> */
.L_x_431:
[----:B------:R-:W-:-:S04]  /*0680*/  MOV R2, c[0x0][0x32c] ;  /* 0x0000cb0000027a02 */ /* 0x000fc80000000f00 */
[----:B------:R-:W-:-:S13]  /*0690*/  ISETP.NE.AND P0, PT, R2, 0x1, PT ;  /* 0x000000010200780c */ /* 0x000fda0003f05270 */
[----:B------:R-:W-:-:S05]  /*06a0*/  @P0 IMAD.HI.U32 R2, R0, c[0x0][0x330], RZ ;  /* 0x0000cc0000020a27 */ /* 0x000fca00078e00ff */
[----:B------:R-:W-:-:S05]  /*06b0*/  @P0 SHF.R.U32.HI R0, RZ, c[0x0][0x334], R2 ;  /* 0x0000cd00ff000a19 */ /* 0x000fca0000011602 */
.L_x_432:
[----:B------:R-:W-:-:S05]  /*06c0*/  IMAD R0, R0, c[0x0][0x32c], RZ ;  /* 0x0000cb0000007a24 */ /* 0x000fca00078e02ff */
[----:B------:R-:W-:-:S05]  /*06d0*/  IMNMX R3, R3, R0, !PT ;  /* 0x0000000003037217 */ /* 0x000fca0007800200 */
.L_x_430:
[----:B------:R-:W-:Y:S01]  /*06e0*/  IMAD.HI R0, R3, 0x2aaaaaab, RZ ;  /* 0x2aaaaaab03007827 */ /* 0x000fe200078e02ff */
[----:B------:R-:W-:Y:S02]  /*06f0*/  USHF.R.U32.HI UR5, URZ, 0x10, UR8 ;  /* 0x000000103f057899 */ /* 0x000fe40008011608 */
[----:B------:R-:W-:Y:S02]  /*0700*/  ULDC UR4, c[0x0][0x338] ;  /* 0x0000ce0000047ab9 */ /* 0x000fe40000000800 */
[----:B------:R-:W-:Y:S01]  /*0710*/  SHF.R.U32.HI R2, RZ, 0x1f, R0 ;  /* 0x0000001fff027819 */ /* 0x000fe20000011600 */
[----:B------:R-:W-:-:S03]  /*0720*/  UISETP.NE.AND UP0, UPT, UR5, URZ, UPT ;  /* 0x0000003f0500728c */ /* 0x000fc6000bf05270 */
[----:B------:R-:W-:Y:S01]  /*0730*/  LEA.HI.SX32 R0, R0, R2, 0x1d ;  /* 0x0000000200007211 */ /* 0x000fe200078feaff */
[----:B------:R-:W-:-:S03]  /*0740*/  USEL UR4, UR5, UR4, UP0 ;  /* 0x0000000405047287 */ /* 0x000fc60008000000 */
[----:B------:R-:W-:Y:S01]  /*0750*/  IMNMX R9, RZ, R0, !PT ;  /* 0x00000000ff097217 */ /* 0x000fe20007800200 */
[----:B------:R-:W-:-:S03]  /*0760*/  IMAD.MOV.U32 R0, RZ, RZ, RZ ;  /* 0x000000ffff007224 */ /* 0x000fc600078e00ff */
[----:B------:R-:W-:-:S13]  /*0770*/  ISETP.LT.AND P0, PT, R9, UR6, PT ;  /* 0x0000000609007c0c */ /* 0x000fda000bf01270 */
[----:B------:R-:W-:Y:S05]  /*0780*/  @!P0 BRA `(.L_x_433) ;  /* 0x000001f000008947 */ /* 0x000fea0003800000 */
[----:B------:R-:W-:Y:S01]  /*0790*/  IMAD.U32 R5, RZ, RZ, UR4 ;  /* 0x00000004ff057e24 */ /* 0x000fe2000f8e00ff */
[----:B------:R-:W-:-:S04]  /*07a0*/  UIADD3 UR5, UR4, -0x1, UR6 ;  /* 0xffffffff04057890 */ /* 0x000fc8000fffe006 */
[----:B------:R-:W-:Y:S02]  /*07b0*/  IABS R0, R5 ;  /* 0x0000000500007213 */ /* 0x000fe40000000000 */
[----:B------:R-:W-:-:S03]  /*07c0*/  IADD3 R8, -R9, UR5, RZ ;  /* 0x0000000509087c10 */ /* 0x000fc6000fffe1ff */
        /* <DEDUP_REMOVED lines=9> */
[----:B------:R-:W-:Y:S01]  /*0860*/  IMAD R5, R2, R4, RZ ;  /* 0x0000000402057224 */ /* 0x000fe200078e02ff */
[----:B------:R-:W-:Y:S01]  /*0870*/  MOV R2, RZ ;  /* 0x000000ff00027202 */ /* 0x000fe20000000f00 */
[----:B------:R-:W-:-:S04]  /*0880*/  IMAD.MOV R6, RZ, RZ, -R0 ;  /* 0x000000ffff067224 */ /* 0x000fc800078e0a00 */
[----:B------:R-:W-:-:S04]  /*0890*/  IMAD.HI.U32 R0, R3, R5, R2 ;  /* 0x0000000503007227 */ /* 0x000fc800078e0002 */
[----:B------:R-:W-:Y:S02]  /*08a0*/  IMAD.MOV.U32 R2, RZ, RZ, R7 ;  /* 0x000000ffff027224 */ /* 0x000fe400078e0007 */
[----:B------:R-:W-:Y:S02]  /*08b0*/  IMAD.MOV.U32 R3, RZ, RZ, R6 ;  /* 0x000000ffff037224 */ /* 0x000fe400078e0006 */
[----:B------:R-:W-:-:S04]  /*08c0*/  IMAD.HI.U32 R0, R0, R2, RZ ;  /* 0x0000000200007227 */ /* 0x000fc800078e00ff */
[----:B------:R-:W-:-:S05]  /*08d0*/  IMAD R2, R0, R3, R2 ;  /* 0x0000000300027224 */ /* 0x000fca00078e0202 */
[----:B------:R-:W-:-:S13]  /*08e0*/  ISETP.GT.U32.AND P1, PT, R4, R2, PT ;  /* 0x000000020400720c */ /* 0x000fda0003f24070 */
[-C--:B------:R-:W-:Y:S02]  /*08f0*/  @!P1 IADD3 R2, R2, -R4.reuse, RZ ;  /* 0x8000000402029210 */ /* 0x080fe40007ffe0ff */
[----:B------:R-:W-:Y:S02]  /*0900*/  @!P1 IADD3 R0, R0, 0x1, RZ ;  /* 0x0000000100009810 */ /* 0x000fe40007ffe0ff */
[----:B------:R-:W-:Y:S02]  /*0910*/  ISETP.GE.U32.AND P2, PT, R2, R4, PT ;  /* 0x000000040200720c */ /* 0x000fe40003f46070 */
[----:B------:R-:W-:Y:S02]  /*0920*/  LOP3.LUT R2, R8, UR4, RZ, 0x3c, !PT ;  /* 0x0000000408027c12 */ /* 0x000fe4000f8e3cff */
[----:B------:R-:W-:Y:S02]  /*0930*/  ISETP.NE.AND P1, PT, RZ, UR4, PT ;  /* 0x00000004ff007c0c */ /* 0x000fe4000bf25270 */
[----:B------:R-:W-:-:S07]  /*0940*/  ISETP.GE.AND P0, PT, R2, RZ, PT ;  /* 0x000000ff0200720c */ /* 0x000fce0003f06270 */
[----:B------:R-:W-:-:S06]  /*0950*/  @P2 IADD3 R0, R0, 0x1, RZ ;  /* 0x0000000100002810 */ /* 0x000fcc0007ffe0ff */
[----:B------:R-:W-:Y:S01]  /*0960*/  @!P0 IMAD.MOV R0, RZ, RZ, -R0 ;  /* 0x000000ffff008224 */ /* 0x000fe200078e0a00 */
[----:B------:R-:W-:Y:S02]  /*0970*/  @!P1 LOP3.LUT R0, RZ, UR4, RZ, 0x33, !PT ;  /* 0x00000004ff009c12 */ /* 0x000fe4000f8e33ff */
.L_x_433:
[----:B------:R-:W-:Y:S01]  /*0980*/  ULOP3.LUT UR8, UR8, 0xffff, URZ, 0xc0, !UPT ;  /* 0x0000ffff08087892 */ /* 0x000fe2000f8ec03f */
[----:B------:R-:W-:Y:S01]  /*0990*/  PLOP3.LUT P4, PT, PT, PT, PT, 0x80, 0x0 ;  /* 0x000000000000781c */ /* 0x000fe20003f8f070 */
[----:B------:R-:W-:Y:S01]  /*09a0*/  ULDC.64 UR14, c[0x0][0x118] ;  /* 0x00004600000e7ab9 */ /* 0x000fe20000000a00 */
[----:B------:R-:W-:Y:S01]  /*09b0*/  CS2R R20, SRZ ;  /* 0x0000000000147805 */ /* 0x000fe2000001ff00 */
[----:B------:R-:W-:Y:S01]  /*09c0*/  CS2R R18, SRZ ;  /* 0x0000000000127805 */ /* 0x000fe2000001ff00 */
[----:B------:R-:W-:Y:S01]  /*09d0*/  CS2R R126, SRZ ;  /* 0x00000000007e7805 */ /* 0x000fe2000001ff00 */
[----:B------:R-:W-:Y:S01]  /*09e0*/  IMAD R133, R0, UR8, R9 ;  /* 0x0000000800857c24 */ /* 0x000fe2000f8e0209 */
[----:B------:R-:W-:Y:S01]  /*09f0*/  CS2R R124, SRZ ;  /* 0x00000000007c7805 */ /* 0x000fe2000001ff00 */
[----:B------:R-:W-:Y:S01]  /*0a00*/  CS2R R130, SRZ ;  /* 0x0000000000827805 */ /* 0x000fe2000001ff00 */
[----:B------:R-:W-:Y:S01]  /*0a10*/  CS2R R128, SRZ ;  /* 0x0000000000807805 */ /* 0x000fe2000001ff00 */
[----:B------:R-:W-:Y:S01]  /*0a20*/  IMAD.IADD R0, R133, 0x1, R0 ;  /* 0x0000000185007824 */ /* 0x000fe200078e0200 */
[----:B------:R1:W-:Y:S01]  /*0a30*/  STL [R1], R133 ;  /* 0x0000008501007387 */ /* 0x0003e20000100800 */
        /* <DEDUP_REMOVED lines=63> */
[----:B-1----:R-:W-:Y:S02]  /*0e30*/  ISETP.NE.U32.AND P1, PT, RZ, c[0x0][0x340], PT ;  /* 0x0000d000ff007a0c */ /* 0x002fe40003f25070 */
[----:B------:R-:W-:Y:S01]  /*0e40*/  SHF.R.S32.HI R126, RZ, 0x1f, R132 ;  /* 0x0000001fff7e7819 */ /* 0x000fe20000011484 */
[----:B------:R-:W-:Y:S01]  /*0e50*/  USHF.R.S32.HI UR8, URZ, 0x1f, UR10 ;  /* 0x0000001f3f087899 */ /* 0x000fe2000801140a */
[----:B------:R-:W-:Y:S01]  /*0e60*/  ISETP.NE.AND.EX P1, PT, RZ, c[0x0][0x344], PT, P1 ;  /* 0x0000d100ff007a0c */ /* 0x000fe20003f25310 */
[----:B------:R-:W-:-:S12]  /*0e70*/  ULDC.64 UR4, c[0x0][0x1b8] ;  /* 0x00006e0000047ab9 */ /* 0x000fd80000000a00 */
[----:B------:R-:W-:-:S04]  /*0e80*/  @P1 IMAD.MOV.U32 R2, RZ, RZ, 0x4 ;  /* 0x00000004ff021424 */ /* 0x000fc800078e00ff */
[----:B------:R-:W-:-:S05]  /*0e90*/  @P1 IMAD.WIDE R2, R25, R2, c[0x0][0x340] ;  /* 0x0000d00019021625 */ /* 0x000fca00078e0202 */
[----:B------:R1:W2:Y:S01]  /*0ea0*/  @P1 LDG.E R18, [R2.64] ;  /* 0x0000000e02121981 */ /* 0x0002a2000c1e1900 */
[----:B------:R-:W-:Y:S01]  /*0eb0*/  PLOP3.LUT P2, PT, PT, PT, UP3, 0x80, 0x0 ;  /* 0x000000000000781c */ /* 0x000fe20003f4f038 */
[----:B------:R-:W-:Y:S01]  /*0ec0*/  UIMAD.WIDE.U32 UR6, UR10, UR4, URZ ;  /* 0x000000040a0672a5 */ /* 0x000fe2000f8e003f */
[----:B------:R-:W-:Y:S01]  /*0ed0*/  PLOP3.LUT P0, PT, PT, PT, UP3, 0x80, 0x0 ;  /* 0x000000000000781c */ /* 0x000fe20003f0f038 */
[----:B------:R-:W-:Y:S01]  /*0ee0*/  UIMAD UR4, UR8, UR4, URZ ;  /* 0x00000004080472a4 */ /* 0x000fe2000f8e023f */
[----:B------:R-:W-:Y:S01]  /*0ef0*/  SHF.R.S32.HI R24, RZ, 0x1f, R25 ;  /* 0x0000001fff187819 */ /* 0x000fe20000011419 */
[----:B------:R-:W-:Y:S01]  /*0f00*/  BSSY B0, `(.L_x_435) ;  /* 0x0000075000007945 */ /* 0x000fe20003800000 */
[----:B------:R-:W-:Y:S01]  /*0f10*/  LEA.HI R23, R126, R132, RZ, 0x4 ;  /* 0x000000847e177211 */ /* 0x000fe200078f20ff */
[----:B------:R-:W-:Y:S02]  /*0f20*/  UIMAD UR4, UR10, UR5, UR4 ;  /* 0x000000050a0472a4 */ /* 0x000fe4000f8e0204 */
[----:B------:R-:W-:-:S02]  /*0f30*/  IMAD R12, R24, c[0x0][0x1c0], RZ ;  /* 0x00007000180c7a24 */ /* 0x000fc400078e02ff */
[----:B------:R-:W-:Y:S02]  /*0f40*/  UIADD3 UR4, UR7, UR4, URZ ;  /* 0x0000000407047290 */ /* 0x000fe4000fffe03f */
[C---:B------:R-:W-:Y:S01]  /*0f50*/  IMAD R12, R25.reuse, c[0x0][0x1c4], R12 ;  /* 0x00007100190c7a24 */ /* 0x040fe200078e020c */
[----:B-1----:R-:W-:Y:S02]  /*0f60*/  LEA.HI R2, R126, R132, RZ, 0x3 ;  /* 0x000000847e027211 */ /* 0x002fe400078f18ff */
[----:B------:R-:W-:Y:S01]  /*0f70*/  MOV R3, UR7 ;  /* 0x0000000700037c02 */ /* 0x000fe20008000f00 */
[----:B------:R-:W-:Y:S01]  /*0f80*/  IMAD.U32 R3, RZ, RZ, UR4 ;  /* 0x00000004ff037e24 */ /* 0x000fe2000f8e00ff */
[----:B------:R-:W-:Y:S01]  /*0f90*/  LOP3.LUT R0, R2, 0xfffffff8, RZ, 0xc0, !PT ;  /* 0xfffffff802007812 */ /* 0x000fe200078ec0ff */
[----:B------:R-:W-:Y:S01]  /*0fa0*/  ULDC.64 UR4, c[0x0][0x210] ;  /* 0x0000840000047ab9 */ /* 0x000fe20000000a00 */
[----:B------:R-:W-:Y:S01]  /*0fb0*/  SHF.R.S32.HI R19, RZ, 0x3, R2 ;  /* 0x00000003ff137819 */ /* 0x000fe20000011402 */
[----:B------:R-:W-:Y:S01]  /*0fc0*/  IMAD.U32 R2, RZ, RZ, UR6 ;  /* 0x00000006ff027e24 */ /* 0x000fe2000f8e00ff */
[----:B------:R-:W-:Y:S01]  /*0fd0*/  ULDC.64 UR6, c[0x0][0x1e8] ;  /* 0x00007a0000067ab9 */ /* 0x000fe20000000a00 */
[----:B------:R-:W-:Y:S01]  /*0fe0*/  IMAD.IADD R26, R132, 0x1, -R0 ;  /* 0x00000001841a7824 */ /* 0x000fe200078e0a00 */
[----:B------:R-:W-:Y:S01]  /*0ff0*/  SHF.R.S32.HI R4, RZ, 0x1f, R19 ;  /* 0x0000001fff047819 */ /* 0x000fe20000011413 */
[----:B------:R-:W-:Y:S01]  /*1000*/  IMAD.WIDE.U32 R2, R25, c[0x0][0x1c0], R2 ;  /* 0x0000700019027a25 */ /* 0x000fe200078e0002 */
[----:B------:R-:W-:-:S02]  /*1010*/  UIMAD UR6, UR8, UR6, URZ ;  /* 0x00000006080672a4 */ /* 0x000fc4000f8e023f */
[C---:B------:R-:W-:Y:S01]  /*1020*/  SHF.L.U32 R10, R26.reuse, 0x3, RZ ;  /* 0x000000031a0a7819 */ /* 0x040fe200000006ff */
[----:B------:R-:W-:Y:S01]  /*1030*/  IMAD R0, R26, 0x10, R19 ;  /* 0x000000101a007824 */ /* 0x000fe200078e0213 */
[----:B------:R-:W-:Y:S01]  /*1040*/  UIMAD UR4, UR8, UR4, URZ ;  /* 0x00000004080472a4 */ /* 0x000fe2000f8e023f */
[----:B------:R-:W-:Y:S01]  /*1050*/  IMAD R5, R4, c[0x0][0x1e0], RZ ;  /* 0x0000780004057a24 */ /* 0x000fe200078e02ff */
[----:B------:R-:W-:Y:S01]  /*1060*/  SHF.R.S32.HI R11, RZ, 0x1f, R10 ;  /* 0x0000001fff0b7819 */ /* 0x000fe2000001140a */
[----:B------:R-:W-:Y:S01]  /*1070*/  IMAD.IADD R3, R3, 0x1, R12 ;  /* 0x0000000103037824 */ /* 0x000fe200078e020c */
[----:B------:R-:W-:Y:S01]  /*1080*/  IADD3 R9, R0, UR17, RZ ;  /* 0x0000001100097c10 */ /* 0x000fe2000fffe0ff */
[C---:B------:R-:W-:Y:S01]  /*1090*/  IMAD R14, R19.reuse, c[0x0][0x1e4], R5 ;  /* 0x00007900130e7a24 */ /* 0x040fe200078e0205 */
[----:B------:R-:W-:Y:S01]  /*10a0*/  UIMAD UR6, UR10, UR7, UR6 ;  /* 0x000000070a0672a4 */ /* 0x000fe2000f8e0206 */
[----:B------:R-:W-:Y:S01]  /*10b0*/  IMAD.WIDE.U32 R6, R19, c[0x0][0x1e0], R10 ;  /* 0x0000780013067a25 */ /* 0x000fe200078e000a */
[----:B------:R-:W-:Y:S01]  /*10c0*/  UIMAD UR4, UR10, UR5, UR4 ;  /* 0x000000050a0472a4 */ /* 0x000fe2000f8e0204 */
[----:B------:R-:W-:-:S02]  /*10d0*/  ISETP.GE.AND P4, PT, R10, c[0x0][0x1d4], PT ;  /* 0x000075000a007a0c */ /* 0x000fc40003f86270 */
[----:B------:R-:W-:Y:S01]  /*10e0*/  @P2 IMAD.HI.U32 R0, R9, c[0x0][0x2c8], RZ ;  /* 0x0000b20009002a27 */ /* 0x000fe200078e00ff */
[----:B------:R-:W-:-:S03]  /*10f0*/  ULDC UR5, c[0x0][0x2c4] ;  /* 0x0000b10000057ab9 */ /* 0x000fc60000000800 */
[--C-:B------:R-:W-:Y:S01]  /*1100*/  IMAD.MOV.U32 R8, RZ, RZ, R9.reuse ;  /* 0x000000ffff087224 */ /* 0x100fe200078e0009 */
[----:B------:R-:W-:Y:S01]  /*1110*/  @P0 SHF.R.U32.HI R8, RZ, c[0x0][0x2cc], R0 ;  /* 0x0000b300ff080a19 */ /* 0x000fe20000011600 */
[----:B------:R-:W-:Y:S02]  /*1120*/  IMAD.SHL.U32 R0, R19, 0x40, RZ ;  /* 0x0000004013007824 */ /* 0x000fe400078e00ff */
[----:B------:R-:W-:Y:S02]  /*1130*/  IMAD.IADD R7, R7, 0x1, R14 ;  /* 0x0000000107077824 */ /* 0x000fe400078e020e */
[----:B------:R-:W-:Y:S01]  /*1140*/  IMAD.MOV R12, RZ, RZ, -R8 ;  /* 0x000000ffff0c7224 */ /* 0x000fe200078e0a08 */
[----:B------:R-:W-:Y:S01]  /*1150*/  LOP3.LUT R0, R0, 0x1c0, RZ, 0xc0, !PT ;  /* 0x000001c000007812 */ /* 0x000fe200078ec0ff */
[----:B------:R-:W-:Y:S02]  /*1160*/  IMAD R4, R4, c[0x0][0x208], RZ ;  /* 0x0000820004047a24 */ /* 0x000fe400078e02ff */
[----:B------:R-:W-:Y:S01]  /*1170*/  IMAD R12, R12, c[0x0][0x2c4], R9 ;  /* 0x0000b1000c0c7a24 */ /* 0x000fe200078e0209 */
[----:B------:R-:W-:Y:S01]  /*1180*/  LOP3.LUT R13, R0, 0x38, R10, 0xf8, !PT ;  /* 0x00000038000d7812 */ /* 0x000fe200078ef80a */
[----:B------:R-:W-:Y:S01]  /*1190*/  IMAD.WIDE.U32 R2, R8, c[0x0][0x1b0], R2 ;  /* 0x00006c0008027a25 */ /* 0x000fe200078e0002 */
[----:B------:R-:W-:-:S03]  /*11a0*/  SHF.R.U32.HI R0, RZ, 0x3, R0 ;  /* 0x00000003ff007819 */ /* 0x000fc60000011600 */
[----:B------:R-:W-:Y:S01]  /*11b0*/  IMAD R15, R19, c[0x0][0x20c], R4 ;  /* 0x00008300130f7a24 */ /* 0x000fe200078e0204 */
[----:B------:R-:W-:Y:S01]  /*11c0*/  LOP3.LUT R20, R13, R0, RZ, 0x3c, !PT ;  /* 0x000000000d147212 */ /* 0x000fe200078e3cff */
[----:B------:R-:W-:Y:S01]  /*11d0*/  IMAD.U32 R0, RZ, RZ, UR10 ;  /* 0x0000000aff007e24 */ /* 0x000fe2000f8e00ff */
[----:B------:R-:W-:Y:S01]  /*11e0*/  SHF.R.S32.HI R13, RZ, 0x1f, R8 ;  /* 0x0000001fff0d7819 */ /* 0x000fe20000011408 */
[----:B------:R-:W-:-:S04]  /*11f0*/  IMAD.WIDE.U32 R4, R19, c[0x0][0x208], R10 ;  /* 0x0000820013047a25 */ /* 0x000fc800078e000a */
[----:B------:R-:W-:Y:S01]  /*1200*/  IMAD.WIDE.U32 R6, R0, c[0x0][0x1e8], R6 ;  /* 0x00007a0000067a25 */ /* 0x000fe200078e0006 */
[----:B------:R-:W-:Y:S02]  /*1210*/  LOP3.LUT R0, R23, 0xfffffff0, RZ, 0xc0, !PT ;  /* 0xfffffff017007812 */ /* 0x000fe400078ec0ff */
[----:B------:R-:W-:Y:S01]  /*1220*/  IADD3 R5, R5, R15, RZ ;  /* 0x0000000f05057210 */ /* 0x000fe20007ffe0ff */
[----:B------:R-:W-:Y:S01]  /*1230*/  IMAD R9, R13, c[0x0][0x1b0], RZ ;  /* 0x00006c000d097a24 */ /* 0x000fe200078e02ff */
[----:B------:R-:W-:Y:S01]  /*1240*/  IADD3 R7, R7, UR6, RZ ;  /* 0x0000000607077c10 */ /* 0x000fe2000fffe0ff */
[----:B------:R-:W-:Y:S01]  /*1250*/  IMAD.IADD R0, R132, 0x1, -R0 ;  /* 0x0000000184007824 */ /* 0x000fe200078e0a00 */
[----:B------:R-:W-:Y:S01]  /*1260*/  IADD3 R15, R19, UR17, RZ ;  /* 0x00000011130f7c10 */ /* 0x000fe2000fffe0ff */
[----:B------:R-:W-:Y:S01]  /*1270*/  IMAD R9, R8, c[0x0][0x1b4], R9 ;  /* 0x00006d0008097a24 */ /* 0x000fe200078e0209 */
[----:B------:R-:W-:Y:S01]  /*1280*/  SHF.R.S32.HI R8, RZ, 0x1f, R12 ;  /* 0x0000001fff087819 */ /* 0x000fe2000001140c */
[----:B------:R-:W-:-:S02]  /*1290*/  IMAD.U32 R13, RZ, RZ, UR10 ;  /* 0x0000000aff0d7e24 */ /* 0x000fc4000f8e00ff */
[----:B------:R-:W-:Y:S01]  /*12a0*/  IMAD.SHL.U32 R14, R26, 0x8, RZ ;  /* 0x000000081a0e7824 */ /* 0x000fe200078e00ff */
[----:B------:R-:W-:Y:S01]  /*12b0*/  IADD3 R3, R3, R9, RZ ;  /* 0x0000000903037210 */ /* 0x000fe20007ffe0ff */
[----:B------:R-:W-:Y:S01]  /*12c0*/  IMAD R8, R8, c[0x0][0x1a8], RZ ;  /* 0x00006a0008087a24 */ /* 0x000fe200078e02ff */
[----:B------:R-:W-:Y:S01]  /*12d0*/  SHF.R.S32.HI R9, RZ, 0x1f, R0 ;  /* 0x0000001fff097819 */ /* 0x000fe20000011400 */
[----:B------:R-:W-:Y:S01]  /*12e0*/  IMAD.WIDE.U32 R4, R13, c[0x0][0x210], R4 ;  /* 0x000084000d047a25 */ /* 0x000fe200078e0004 */
[----:B------:R-:W-:Y:S02]  /*12f0*/  ISETP.GE.AND P6, PT, R14, c[0x0][0x198], PT ;  /* 0x000066000e007a0c */ /* 0x000fe40003fc6270 */
        /* <DEDUP_REMOVED lines=13> */
[----:B------:R1:W3:Y:S01]  /*13d0*/  SHFL.IDX PT, R8, R17, RZ, 0x181f ;  /* 0x00181fff11087589 */ /* 0x0002e200000e0000 */
[----:B------:R-:W-:Y:S01]  /*13e0*/  ISETP.GE.AND P5, PT, R15, UR4, PT ;  /* 0x000000040f007c0c */ /* 0x000fe2000bfa6270 */
[----:B------:R-:W-:Y:S01]  /*13f0*/  IMAD.SHL.U32 R13, R13, 0x8, RZ ;  /* 0x000000080d0d7824 */ /* 0x000fe200078e00ff */
[----:B------:R-:W-:-:S04]  /*1400*/  LEA.HI.X R16, R2, c[0x0][0x164], R0, 0x1, P0 ;  /* 0x0000590002107a11 */ /* 0x000fc800000f0c00 */
[----:B------:R-:W-:Y:S01]  /*1410*/  LOP3.LUT R13, R20, 0xfffffe00, R13, 0xf8, !PT ;  /* 0xfffffe00140d7812 */ /* 0x000fe200078ef80d */
[----:B------:R1:W4:Y:S01]  /*1420*/  SHFL.IDX PT, R9, R16, RZ, 0x181f ;  /* 0x00181fff10097589 */ /* 0x00032200000e0000 */
[----:B--2---:R-:W-:Y:S01]  /*1430*/  @P1 SHF.R.S32.HI R3, RZ, 0x1f, R18 ;  /* 0x0000001fff031819 */ /* 0x004fe20000011412 */
[----:B------:R-:W-:Y:S02]  /*1440*/  @!P1 IMAD.MOV.U32 R3, RZ, RZ, R24 ;  /* 0x000000ffff039224 */ /* 0x000fe400078e0018 */
[----:B------:R-:W-:Y:S01]  /*1450*/  @P1 IMAD.MOV.U32 R2, RZ, RZ, R18 ;  /* 0x000000ffff021224 */ /* 0x000fe200078e0012 */
[----:B------:R-:W-:Y:S01]  /*1460*/  @!P1 MOV R2, R25 ;  /* 0x0000001900029202 */ /* 0x000fe20000000f00 */
[C---:B------:R-:W-:Y:S01]  /*1470*/  IMAD R12, R3.reuse, c[0x0][0x1f0], RZ ;  /* 0x00007c00030c7a24 */ /* 0x040fe200078e02ff */
[----:B------:R-:W-:Y:S01]  /*1480*/  IADD3 R18, R14, 0x40, RZ ;  /* 0x000000400e127810 */ /* 0x000fe20007ffe0ff */
[----:B------:R-:W-:Y:S01]  /*1490*/  IMAD R0, R3, c[0x0][0x218], RZ ;  /* 0x0000860003007a24 */ /* 0x000fe200078e02ff */
[----:B------:R-:W-:Y:S01]  /*14a0*/  MOV R25, 0x20 ;  /* 0x0000002000197802 */ /* 0x000fe20000000f00 */
[----:B------:R-:W-:Y:S01]  /*14b0*/  IMAD R12, R2, c[0x0][0x1f4], R12 ;  /* 0x00007d00020c7a24 */ /* 0x000fe200078e020c */
[----:B------:R-:W-:Y:S01]  /*14c0*/  ISETP.GE.AND P0, PT, R18, c[0x0][0x198], PT ;  /* 0x0000660012007a0c */ /* 0x000fe20003f06270 */
[----:B------:R-:W-:-:S02]  /*14d0*/  IMAD R0, R2, c[0x0][0x21c], R0 ;  /* 0x0000870002007a24 */ /* 0x000fc400078e0200 */
[----:B------:R-:W-:Y:S01]  /*14e0*/  IMAD.WIDE.U32 R30, R2, c[0x0][0x1f0], R6 ;  /* 0x00007c00021e7a25 */ /* 0x000fe200078e0006 */
[----:B------:R-:W-:-:S03]  /*14f0*/  R2P PR, R21, 0x6 ;  /* 0x0000000615007804 */ /* 0x000fc60000000000 */
[----:B------:R-:W-:Y:S01]  /*1500*/  IMAD.WIDE.U32 R78, R2, c[0x0][0x218], R4 ;  /* 0x00008600024e7a25 */ /* 0x000fe200078e0004 */
[----:B------:R-:W-:Y:S01]  /*1510*/  IADD3 R33, R31, R12, RZ ;  /* 0x0000000c1f217210 */ /* 0x000fe20007ffe0ff */
[----:B------:R1:W-:Y:S01]  /*1520*/  STL.64 [R1+0x40], R30 ;  /* 0x0000401e01007387 */ /* 0x0003e20000100a00 */
[----:B------:R-:W-:Y:S01]  /*1530*/  SEL R2, R25, 0xffffffe0, !P2 ;  /* 0xffffffe019027807 */ /* 0x000fe20005000000 */
[----:B------:R-:W-:Y:S02]  /*1540*/  IMAD.IADD R29, R79, 0x1, R0 ;  /* 0x000000014f1d7824 */ /* 0x000fe400078e0200 */
[----:B------:R1:W-:Y:S01]  /*1550*/  STL.64 [R1+0x48], R78 ;  /* 0x0000484e01007387 */ /* 0x0003e20000100a00 */
[----:B------:R-:W-:-:S03]  /*1560*/  IMAD.MOV.U32 R24, RZ, RZ, 0x10 ;  /* 0x00000010ff187424 */ /* 0x000fc600078e00ff */
[----:B------:R1:W-:Y:S02]  /*1570*/  STL [R1+0x34], R29 ;  /* 0x0000341d01007387 */ /* 0x0003e40000100800 */
[----:B------:R-:W-:Y:S02]  /*1580*/  SEL R3, R24, 0xfffffff0, !P1 ;  /* 0xfffffff018037807 */ /* 0x000fe40004800000 */
[----:B------:R1:W-:Y:S01]  /*1590*/  STL [R1+0x3c], R33 ;  /* 0x00003c2101007387 */ /* 0x0003e20000100800 */
[----:B------:R-:W-:Y:S05]  /*15a0*/  @P5 BRA `(.L_x_436) ;  /* 0x000000a000005947 */ /* 0x000fea0003800000 */
[----:B---34-:R-:W-:Y:S02]  /*15b0*/  SHF.R.S32.HI R0, RZ, 0x1f, R18 ;  /* 0x0000001fff007819 */ /* 0x018fe40000011412 */
[----:B------:R-:W-:Y:S02]  /*15c0*/  LEA R4, P1, R14, R8, 0x1 ;  /* 0x000000080e047211 */ /* 0x000fe400078208ff */
[----:B------:R-:W-:Y:S02]  /*15d0*/  LEA.HI R0, R0, R18, RZ, 0x3 ;  /* 0x0000001200007211 */ /* 0x000fe400078f18ff */
[----:B------:R-:W-:-:S02]  /*15e0*/  LEA.HI.X R5, R14, R9, R11, 0x1, P1 ;  /* 0x000000090e057211 */ /* 0x000fc400008f0c0b */
[----:B------:R-:W-:Y:S01]  /*15f0*/  LOP3.LUT R6, R0, 0xfffffff8, RZ, 0xc0, !PT ;  /* 0xfffffff800067812 */ /* 0x000fe200078ec0ff */
[----:B------:R-:W-:-:S04]  /*1600*/  IMAD.SHL.U32 R0, R13, 0x2, RZ ;  /* 0x000000020d007824 */ /* 0x000fc800078e00ff */
[----:B------:R-:W-:Y:S01]  /*1610*/  IMAD.WIDE R8, R6, 0x2, R8 ;  /* 0x0000000206087825 */ /* 0x000fe200078e0208 */
[----:B------:R-:W-:Y:S01]  /*1620*/  @!PT LDS RZ, [RZ] ;  /* 0x00000000fffff984 */ /* 0x000fe20000000800 */
[----:B------:R2:W-:Y:S04]  /*1630*/  LDGSTS.E.BYPASS.LTC128B.128 [R0+0x6100], [R4.64], !P6 ;  /* 0x0610000004007fae */ /* 0x0005e8000f101d4e */
[----:B------:R2:W-:Y:S02]  /*1640*/  LDGSTS.E.BYPASS.LTC128B.128 [R0+0xa100], [R8.64], !P0 ;  /* 0x0a10000008007fae */ /* 0x0005e4000c101d4e */
.L_x_436:
[----:B---34-:R-:W-:Y:S05]  /*1650*/  BSYNC B0 ;  /* 0x0000000000007941 */ /* 0x018fea0003800000 */
.L_x_435:
[----:B--2---:R-:W-:Y:S01]  /*1660*/  IADD3 R0, R15, 0x10, RZ ;  /* 0x000000100f007810 */ /* 0x004fe20007ffe0ff */
[----:B------:R2:W3:Y:S01]  /*1670*/  SHFL.IDX PT, R5, R16, 0x1, 0x181f ;  /* 0x00381f0010057f89 */ /* 0x0004e200000e0000 */
[----:B------:R-:W-:Y:S02]  /*1680*/  BSSY B0, `(.L_x_437) ;  /* 0x000000e000007945 */ /* 0x000fe40003800000 */
[----:B------:R-:W-:Y:S01]  /*1690*/  ISETP.GE.AND P1, PT, R0, UR4, PT ;  /* 0x0000000400007c0c */ /* 0x000fe2000bf26270 */
[----:B------:R2:W4:-:S12]  /*16a0*/  SHFL.IDX PT, R4, R17, 0x1, 0x181f ;  /* 0x00381f0011047f89 */ /* 0x00051800000e0000 */
[----:B------:R-:W-:Y:S05]  /*16b0*/  @P1 BRA `(.L_x_438) ;  /* 0x000000a000001947 */ /* 0x000fea0003800000 */
[----:B------:R-:W-:Y:S02]  /*16c0*/  SHF.R.S32.HI R0, RZ, 0x1f, R18 ;  /* 0x0000001fff007819 */ /* 0x000fe40000011412 */
[----:B----4-:R-:W-:Y:S02]  /*16d0*/  LEA R6, P1, R14, R4, 0x1 ;  /* 0x000000040e067211 */ /* 0x010fe400078208ff */
        /* <DEDUP_REMOVED lines=8> */
.L_x_438:
[----:B------:R-:W-:Y:S05]  /*1760*/  BSYNC B0 ;  /* 0x0000000000007941 */ /* 0x000fea0003800000 */
.L_x_437:
[----:B---3--:R-:W-:Y:S01]  /*1770*/  IADD3 R0, R15, 0x20, RZ ;  /* 0x000000200f007810 */ /* 0x008fe20007ffe0ff */
[----:B------:R3:W1:Y:S01]  /*1780*/  SHFL.IDX PT, R5, R16, 0x2, 0x181f ;  /* 0x00581f0010057f89 */ /* 0x00066200000e0000 */
[----:B------:R-:W-:Y:S02]  /*1790*/  BSSY B0, `(.L_x_439) ;  /* 0x000000e000007945 */ /* 0x000fe40003800000 */
[----:B------:R-:W-:Y:S01]  /*17a0*/  ISETP.GE.AND P1, PT, R0, UR4, PT ;  /* 0x0000000400007c0c */ /* 0x000fe2000bf26270 */
[----:B----4-:R3:W4:-:S12]  /*17b0*/  SHFL.IDX PT, R4, R17, 0x2, 0x181f ;  /* 0x00581f0011047f89 */ /* 0x01071800000e0000 */
[----:B------:R-:W-:Y:S05]  /*17c0*/  @P1 BRA `(.L_x_440) ;  /* 0x000000a000001947 */ /* 0x000fea0003800000 */
[----:B------:R-:W-:Y:S02]  /*17d0*/  SHF.R.S32.HI R0, RZ, 0x1f, R18 ;  /* 0x0000001fff007819 */ /* 0x000fe40000011412 */
[----:B----4-:R-:W-:Y:S02]  /*17e0*/  LEA R6, P1, R14, R4, 0x1 ;  /* 0x000000040e067211 */ /* 0x010fe400078208ff */
        /* <DEDUP_REMOVED lines=8> */
.L_x_440:
[----:B------:R-:W-:Y:S05]  /*1870*/  BSYNC B0 ;  /* 0x0000000000007941 */ /* 0x000fea0003800000 */
.L_x_439:
[----:B-1----:R-:W-:Y:S01]  /*1880*/  IADD3 R0, R15, 0x30, RZ ;  /* 0x000000300f007810 */ /* 0x002fe20007ffe0ff */
[----:B------:R1:W2:Y:S01]  /*1890*/  SHFL.IDX PT, R5, R16, 0x3, 0x181f ;  /* 0x00781f0010057f89 */ /* 0x0002a200000e0000 */
[----:B------:R-:W-:Y:S02]  /*18a0*/  BSSY B0, `(.L_x_441) ;  /* 0x000000e000007945 */ /* 0x000fe40003800000 */
[----:B------:R-:W-:Y:S01]  /*18b0*/  ISETP.GE.AND P1, PT, R0, UR4, PT ;  /* 0x0000000400007c0c */ /* 0x000fe2000bf26270 */
[----:B----4-:R1:W4:-:S12]  /*18c0*/  SHFL.IDX PT, R4, R17, 0x3, 0x181f ;  /* 0x00781f0011047f89 */ /* 0x01031800000e0000 */
[----:B------:R-:W-:Y:S05]  /*18d0*/  @P1 BRA `(.L_x_442) ;  /* 0x000000a000001947 */ /* 0x000fea0003800000 */
[----:B------:R-:W-:Y:S02]  /*18e0*/  SHF.R.S32.HI R0, RZ, 0x1f, R18 ;  /* 0x0000001fff007819 */ /* 0x000fe40000011412 */
[----:B----4-:R-:W-:Y:S02]  /*18f0*/  LEA R6, P1, R14, R4, 0x1 ;  /* 0x000000040e067211 */ /* 0x010fe400078208ff */
        /* <DEDUP_REMOVED lines=8> */
.L_x_442:
[----:B------:R-:W-:Y:S05]  /*1980*/  BSYNC B0 ;  /* 0x0000000000007941 */ /* 0x000fea0003800000 */
.L_x_441:
[----:B--2---:R-:W-:Y:S01]  /*1990*/  IADD3 R0, R15, 0x40, RZ ;  /* 0x000000400f007810 */ /* 0x004fe20007ffe0ff */
        /* <DEDUP_REMOVED lines=15> */
.L_x_444:
[----:B------:R-:W-:Y:S05]  /*1a90*/  BSYNC B0 ;  /* 0x0000000000007941 */ /* 0x000fea0003800000 */
.L_x_443:
        /* <DEDUP_REMOVED lines=16> */
.L_x_446:
[----:B------:R-:W-:Y:S05]  /*1ba0*/  BSYNC B0 ;  /* 0x0000000000007941 */ /* 0x000fea0003800000 */
.L_x_445:
        /* <DEDUP_REMOVED lines=16> */
.L_x_448:
[----:B------:R-:W-:Y:S05]  /*1cb0*/  BSYNC B0 ;  /* 0x0000000000007941 */ /* 0x000fea0003800000 */
.L_x_447:
[----:B-1--4-:R-:W1:Y:S01]  /*1cc0*/  SHFL.IDX PT, R4, R17, 0x7, 0x181f ;  /* 0x00f81f0011047f89 */ /* 0x012e6200000e0000 */
[----:B------:R-:W-:Y:S01]  /*1cd0*/  IADD3 R0, R15, 0x70, RZ ;  /* 0x000000700f007810 */ /* 0x000fe20007ffe0ff */
[----:B------:R-:W-:Y:S01]  /*1ce0*/  IMAD.MOV.U32 R8, RZ, RZ, 0x30 ;  /* 0x00000030ff087424 */ /* 0x000fe200078e00ff */
[----:B------:R-:W-:Y:S01]  /*1cf0*/  IADD3 R122, R242, -0x1, RZ ;  /* 0xfffffffff27a7810 */ /* 0x000fe20007ffe0ff */
[----:B------:R-:W4:Y:S01]  /*1d00*/  SHFL.IDX PT, R5, R16, 0x7, 0x181f ;  /* 0x00f81f0010057f89 */ /* 0x000f2200000e0000 */
[----:B------:R-:W-:Y:S01]  /*1d10*/  ISETP.GE.AND P1, PT, R0, UR4, PT ;  /* 0x0000000400007c0c */ /* 0x000fe2000bf26270 */
[----:B------:R-:W-:Y:S01]  /*1d20*/  IMAD R24, R242, -0x30, R8 ;  /* 0xffffffd0f2187824 */ /* 0x000fe200078e0208 */
[----:B------:R-:W-:Y:S01]  /*1d30*/  SHF.R.S32.HI R27, RZ, 0x1f, R122 ;  /* 0x0000001fff1b7819 */ /* 0x000fe2000001147a */
[----:B------:R-:W-:Y:S01]  /*1d40*/  IMAD.SHL.U32 R243, R13, 0x2, RZ ;  /* 0x000000020df37824 */ /* 0x000fe200078e00ff */
[----:B------:R-:W-:Y:S01]  /*1d50*/  ULDC.64 UR6, c[0x0][0x1e0] ;  /* 0x0000780000067ab9 */ /* 0x000fe20000000a00 */
[----:B------:R-:W-:Y:S01]  /*1d60*/  IMAD R9, R8, c[0x0][0x1e4], RZ ;  /* 0x0000790008097a24 */ /* 0x000fe200078e02ff */
[----:B------:R-:W-:Y:S01]  /*1d70*/  IADD3 R25, R24, c[0x0][0x1d0], -R19 ;  /* 0x0000740018197a10 */ /* 0x000fe20007ffe813 */
[----:B------:R-:W-:Y:S01]  /*1d80*/  IMAD.WIDE.U32 R128, R8, c[0x0][0x1e0], RZ ;  /* 0x0000780008807a25 */ /* 0x000fe200078e00ff */
[----:B------:R-:W-:Y:S01]  /*1d90*/  UIMAD.WIDE.U32 UR12, UR6, 0x20, URZ ;  /* 0x00000020060c78a5 */ /* 0x000fe2000f8e003f */
[----:B------:R-:W-:Y:S01]  /*1da0*/  LEA.HI R124, R126, R132, RZ, 0x5 ;  /* 0x000000847e7c7211 */ /* 0x000fe200078f28ff */
[----:B------:R-:W-:Y:S01]  /*1db0*/  USHF.L.U32 UR8, UR7, 0x5, URZ ;  /* 0x0000000507087899 */ /* 0x000fe2000800063f */
[----:B------:R-:W-:Y:S01]  /*1dc0*/  IMAD.IADD R125, R129, 0x1, R9 ;  /* 0x00000001817d7824 */ /* 0x000fe200078e0209 */
[C---:B------:R-:W-:Y:S01]  /*1dd0*/  ISETP.GE.AND P5, PT, R25.reuse, 0x11, PT ;  /* 0x000000111900780c */ /* 0x040fe20003fa6270 */
[----:B------:R-:W-:Y:S01]  /*1de0*/  IMAD.MOV.U32 R130, RZ, RZ, R32 ;  /* 0x000000ffff827224 */ /* 0x000fe200078e0020 */
[----:B------:R-:W-:Y:S01]  /*1df0*/  @!P1 SHF.R.S32.HI R0, RZ, 0x1f, R18 ;  /* 0x0000001fff009819 */ /* 0x000fe20000011412 */
[----:B------:R-:W-:Y:S01]  /*1e00*/  IMAD.MOV.U32 R131, RZ, RZ, R33 ;  /* 0x000000ffff837224 */ /* 0x000fe200078e0021 */
[----:B------:R-:W-:Y:S01]  /*1e10*/  UIADD3 UR8, UR13, UR8, URZ ;  /* 0x000000080d087290 */ /* 0x000fe2000fffe03f */
[----:B------:R-:W-:Y:S01]  /*1e20*/  IMAD.MOV.U32 R130, RZ, RZ, R30 ;  /* 0x000000ffff827224 */ /* 0x000fe200078e001e */
[----:B------:R-:W-:Y:S01]  /*1e30*/  @!P1 LEA.HI R0, R0, R18, RZ, 0x3 ;  /* 0x0000001200009211 */ /* 0x000fe200078f18ff */
[----:B------:R-:W-:Y:S01]  /*1e40*/  IMAD.MOV.U32 R10, RZ, RZ, c[0x0][0x1e0] ;  /* 0x00007800ff0a7624 */ /* 0x000fe200078e00ff */
[----:B-1----:R-:W-:Y:S01]  /*1e50*/  @!P1 LEA R6, P2, R14, R4, 0x1 ;  /* 0x000000040e069211 */ /* 0x002fe200078408ff */
[----:B------:R-:W-:Y:S01]  /*1e60*/  IMAD.MOV.U32 R76, RZ, RZ, R28 ;  /* 0x000000ffff4c7224 */ /* 0x000fe200078e001c */
[----:B------:R-:W-:Y:S01]  /*1e70*/  @!P1 LOP3.LUT R0, R0, 0xfffffff8, RZ, 0xc0, !PT ;  /* 0xfffffff800009812 */ /* 0x000fe200078ec0ff */
[----:B------:R-:W-:Y:S01]  /*1e80*/  IMAD.MOV.U32 R77, RZ, RZ, R29 ;  /* 0x000000ffff4d7224 */ /* 0x000fe200078e001d */
[----:B----4-:R-:W-:Y:S01]  /*1e90*/  @!P1 LEA.HI.X R7, R14, R5, R11, 0x1, P2 ;  /* 0x000000050e079211 */ /* 0x010fe200010f0c0b */
[----:B------:R-:W-:Y:S01]  /*1ea0*/  IMAD.MOV.U32 R76, RZ, RZ, R78 ;  /* 0x000000ffff4c7224 */ /* 0x000fe200078e004e */
[C---:B------:R-:W-:Y:S01]  /*1eb0*/  ISETP.GE.AND P2, PT, R25.reuse, 0x21, PT ;  /* 0x000000211900780c */ /* 0x040fe20003f46270 */
[----:B------:R-:W-:Y:S01]  /*1ec0*/  @!P1 IMAD.WIDE R4, R0, 0x2, R4 ;  /* 0x0000000200049825 */ /* 0x000fe200078e0204 */
[----:B------:R-:W-:Y:S01]  /*1ed0*/  SHF.R.S32.HI R11, RZ, 0x4, R23 ;  /* 0x00000004ff0b7819 */ /* 0x000fe20000011417 */
[----:B------:R-:W-:Y:S01]  /*1ee0*/  @!PT LDS RZ, [RZ] ;  /* 0x00000000fffff984 */ /* 0x000fe20000000800 */
[----:B------:R1:W-:Y:S01]  /*1ef0*/  @!P1 LDGSTS.E.BYPASS.LTC128B.128 [R243+0x9900], [R6.64], !P6 ;  /* 0x0990000006f39fae */ /* 0x0003e2000f101d4e */
[----:B------:R-:W-:Y:S01]  /*1f00*/  ISETP.GE.AND P6, PT, R25, 0x1, PT ;  /* 0x000000011900780c */ /* 0x000fe20003fc6270 */
[----:B------:R-:W-:Y:S01]  /*1f10*/  IMAD R0, R125, R122, RZ ;  /* 0x0000007a7d007224 */ /* 0x000fe200078e02ff */
[----:B------:R-:W-:Y:S01]  /*1f20*/  LEA.HI R12, R23, R11, RZ, 0x1 ;  /* 0x0000000b170c7211 */ /* 0x000fe200078f08ff */
[----:B------:R4:W-:Y:S01]  /*1f30*/  @!P1 LDGSTS.E.BYPASS.LTC128B.128 [R243+0xd900], [R4.64], !P0 ;  /* 0x0d90000004f39fae */ /* 0x0009e2000c101d4e */
[----:B------:R-:W-:Y:S01]  /*1f40*/  SHF.R.S32.HI R123, RZ, 0x5, R124 ;  /* 0x00000005ff7b7819 */ /* 0x000fe2000001147c */
[----:B------:R-:W-:Y:S01]  /*1f50*/  IMAD R0, R27, R128, R0 ;  /* 0x000000801b007224 */ /* 0x000fe200078e0200 */
[----:B------:R-:W-:Y:S01]  /*1f60*/  ULDC.64 UR4, c[0x0][0x208] ;  /* 0x0000820000047ab9 */ /* 0x000fe20000000a00 */
[----:B------:R-:W0:Y:S01]  /*1f70*/  LDGDEPBAR ;  /* 0x00000000000079af */ /* 0x000e220000000000 */
[----:B------:R-:W-:-:S02]  /*1f80*/  USHF.L.U32 UR9, UR4, 0x5, URZ ;  /* 0x0000000504097899 */ /* 0x000fc4000800063f */
[----:B------:R-:W-:Y:S01]  /*1f90*/  UMOV UR11, 0x5 ;  /* 0x00000005000b7882 */ /* 0x000fe20000000000 */
[----:B------:R-:W-:Y:S01]  /*1fa0*/  STL.64 [R1+0x38], R130 ;  /* 0x0000388201007387 */ /* 0x000fe20000100a00 */
[----:B------:R-:W-:-:S03]  /*1fb0*/  USHF.L.U64.HI UR11, UR4, UR11, UR5 ;  /* 0x0000000b040b7299 */ /* 0x000fc60008010205 */
[----:B------:R-:W-:Y:S01]  /*1fc0*/  STL.64 [R1+0x30], R76 ;  /* 0x0000304c01007387 */ /* 0x000fe20000100a00 */
[----:B-1----:R-:W-:Y:S02]  /*1fd0*/  IMAD.MOV.U32 R6, RZ, RZ, c[0x0][0x1e4] ;  /* 0x00007900ff067624 */ /* 0x002fe400078e00ff */
[----:B----4-:R-:W-:-:S04]  /*1fe0*/  IMAD.WIDE.U32 R4, R122, R128, R130 ;  /* 0x000000807a047225 */ /* 0x010fc800078e0082 */
[----:B------:R-:W-:Y:S01]  /*1ff0*/  IMAD.IADD R0, R5, 0x1, R0 ;  /* 0x0000000105007824 */ /* 0x000fe200078e0200 */
[----:B------:R-:W-:Y:S01]  /*2000*/  BAR.SYNC.DEFER_BLOCKING 0x0 ;  /* 0x0000000000007b1d */ /* 0x000fe20000010000 */
[----:B------:R-:W-:Y:S02]  /*2010*/  @P5 LEA R7, P0, R10, R4, 0x4 ;  /* 0x000000040a075211 */ /* 0x000fe400078020ff */
[----:B------:R-:W-:Y:S02]  /*2020*/  @P6 LEA R8, P1, R4, c[0x0][0x1c8], 0x1 ;  /* 0x0000720004086a11 */ /* 0x000fe400078208ff */
[----:B------:R-:W-:Y:S02]  /*2030*/  @P5 LEA.HI.X R10, R10, R0, R6, 0x4, P0 ;  /* 0x000000000a0a5211 */ /* 0x000fe400000f2406 */
[----:B------:R-:W-:Y:S02]  /*2040*/  @P6 LEA.HI.X R9, R4, c[0x0][0x1cc], R0, 0x1, P1 ;  /* 0x0000730004096a11 */ /* 0x000fe400008f0c00 */
[----:B------:R-:W-:-:S02]  /*2050*/  @P5 LEA R6, P0, R7, c[0x0][0x1c8], 0x1 ;  /* 0x0000720007065a11 */ /* 0x000fc400078008ff */
[----:B------:R-:W-:Y:S02]  /*2060*/  @P2 IADD3 R5, P1, R4, UR12, RZ ;  /* 0x0000000c04052c10 */ /* 0x000fe4000ff3e0ff */
[----:B------:R-:W-:Y:S02]  /*2070*/  @P5 LEA.HI.X R7, R7, c[0x0][0x1cc], R10, 0x1, P0 ;  /* 0x0000730007075a11 */ /* 0x000fe400000f0c0a */
[C---:B------:R-:W-:Y:S02]  /*2080*/  @P2 LEA R4, P0, R5.reuse, c[0x0][0x1c8], 0x1 ;  /* 0x0000720005042a11 */ /* 0x040fe400078008ff */
[----:B------:R-:W-:Y:S02]  /*2090*/  @P2 IADD3.X R0, R0, UR8, RZ, P1, !PT ;  /* 0x0000000800002c10 */ /* 0x000fe40008ffe4ff */
[----:B------:R-:W-:Y:S02]  /*20a0*/  LOP3.LUT R10, R12, 0xfffffffe, RZ, 0xc0, !PT ;  /* 0xfffffffe0c0a7812 */ /* 0x000fe400078ec0ff */
[----:B------:R-:W-:Y:S01]  /*20b0*/  @P2 LEA.HI.X R5, R5, c[0x0][0x1cc], R0, 0x1, P0 ;  /* 0x0000730005052a11 */ /* 0x000fe200000f0c00 */
[C---:B------:R-:W-:Y:S01]  /*20c0*/  IMAD.SHL.U32 R0, R26.reuse, 0x40, RZ ;  /* 0x000000401a007824 */ /* 0x040fe200078e00ff */
[----:B------:R-:W-:Y:S01]  /*20d0*/  LOP3.LUT P0, RZ, R26, 0x2, RZ, 0xc0, !PT ;  /* 0x000000021aff7812 */ /* 0x000fe2000780c0ff */
[----:B------:R-:W-:Y:S01]  /*20e0*/  @!PT LDS RZ, [RZ] ;  /* 0x00000000fffff984 */ /* 0x000fe20000000800 */
[----:B------:R-:W-:Y:S01]  /*20f0*/  @!PT LDS RZ, [RZ] ;  /* 0x00000000fffff984 */ /* 0x000fe20000000800 */
[----:B------:R-:W-:Y:S01]  /*2100*/  @!PT LDS RZ, [RZ] ;  /* 0x00000000fffff984 */ /* 0x000fe20000000800 */
[----:B------:R1:W-:Y:S01]  /*2110*/  @P6 LDGSTS.E.BYPASS.LTC128B.128 [R243+0x3100], [R8.64], !P4 ;  /* 0x0310000008f36fae */ /* 0x0003e2000e101d4e */
[----:B------:R-:W-:Y:S01]  /*2120*/  IMAD.IADD R10, R11, 0x1, -R10 ;  /* 0x000000010b0a7824 */ /* 0x000fe200078e0a0a */
[----:B------:R-:W-:-:S02]  /*2130*/  ISETP.LT.OR P1, PT, R25, 0x1, P4 ;  /* 0x000000011900780c */ /* 0x000fc40002721670 */
[----:B------:R1:W-:Y:S01]  /*2140*/  @P6 LDGSTS.E.BYPASS.LTC128B.128 [R243+0x4900], [R8.64+0x80], !P3 ;  /* 0x0490008008f36fae */ /* 0x0003e2000d901d4e */
[----:B------:R-:W-:Y:S02]  /*2150*/  LOP3.LUT R0, R0, 0x1c0, RZ, 0xc0, !PT ;  /* 0x000001c000007812 */ /* 0x000fe400078ec0ff */
[----:B------:R-:W-:Y:S01]  /*2160*/  ISETP.LT.OR P6, PT, R25, 0x1, P3 ;  /* 0x000000011900780c */ /* 0x000fe20001fc1670 */
[----:B------:R4:W-:Y:S04]  /*2170*/  @P5 LDGSTS.E.BYPASS.LTC128B.128 [R243+0x3900], [R6.64], !P4 ;  /* 0x0390000006f35fae */ /* 0x0009e8000e101d4e */
[----:B------:R4:W-:Y:S04]  /*2180*/  @P5 LDGSTS.E.BYPASS.LTC128B.128 [R243+0x5100], [R6.64+0x80], !P3 ;  /* 0x0510008006f35fae */ /* 0x0009e8000d901d4e */
[----:B------:R5:W-:Y:S04]  /*2190*/  @P2 LDGSTS.E.BYPASS.LTC128B.128 [R243+0x4100], [R4.64], !P4 ;  /* 0x0410000004f32fae */ /* 0x000be8000e101d4e */
[----:B------:R5:W-:Y:S04]  /*21a0*/  @P2 LDGSTS.E.BYPASS.LTC128B.128 [R243+0x5900], [R4.64+0x80], !P3 ;  /* 0x0590008004f32fae */ /* 0x000be8000d901d4e */
[----:B------:R-:W0:Y:S01]  /*21b0*/  LDGDEPBAR ;  /* 0x00000000000079af */ /* 0x000e220000000000 */
[----:B----4-:R-:W-:-:S02]  /*21c0*/  IMAD.SHL.U32 R6, R21, 0x40, RZ ;  /* 0x0000004015067824 */ /* 0x010fc400078e00ff */
[----:B------:R-:W-:-:S05]  /*21d0*/  IMAD.SHL.U32 R7, R19, 0x8, RZ ;  /* 0x0000000813077824 */ /* 0x000fca00078e00ff */
[----:B------:R-:W-:Y:S01]  /*21e0*/  LOP3.LUT R7, R0, 0x8, R7, 0xf8, !PT ;  /* 0x0000000800077812 */ /* 0x000fe200078ef807 */
[----:B-----5:R-:W-:Y:S01]  /*21f0*/  IMAD.SHL.U32 R5, R22, 0x40, RZ ;  /* 0x0000004016057824 */ /* 0x020fe200078e00ff */
[----:B------:R-:W-:-:S04]  /*2200*/  DEPBAR.LE SB0, 0x1 ;  /* 0x000080400000791a */ /* 0x000fc80000000000 */
[----:B------:R-:W-:Y:S01]  /*2210*/  LOP3.LUT R4, R6, 0x1c0, RZ, 0xc0, !PT ;  /* 0x000001c006047812 */ /* 0x000fe200078ec0ff */
[----:B------:R-:W-:-:S04]  /*2220*/  DEPBAR.LE SB0, 0x0 ;  /* 0x000080000000791a */ /* 0x000fc80000000000 */
[----:B------:R-:W-:Y:S01]  /*2230*/  IMAD.SHL.U32 R6, R10, 0x8, RZ ;  /* 0x000000080a067824 */ /* 0x000fe200078e00ff */
[----:B------:R-:W-:Y:S02]  /*2240*/  LOP3.LUT R121, R5, 0xfffffe00, RZ, 0xc0, !PT ;  /* 0xfffffe0005797812 */ /* 0x000fe400078ec0ff */
[----:B------:R-:W-:Y:S02]  /*2250*/  SHF.R.U32.HI R0, RZ, 0x3, R0 ;  /* 0x00000003ff007819 */ /* 0x000fe40000011600 */
[----:B------:R-:W-:Y:S02]  /*2260*/  LOP3.LUT R5, R4, 0x8, R6, 0xf8, !PT ;  /* 0x0000000804057812 */ /* 0x000fe400078ef806 */
[----:B------:R-:W-:Y:S02]  /*2270*/  SHF.R.U32.HI R4, RZ, 0x3, R4 ;  /* 0x00000003ff047819 */ /* 0x000fe40000011604 */
[----:B------:R-:W-:Y:S02]  /*2280*/  LOP3.LUT R0, R7, R0, RZ, 0x3c, !PT ;  /* 0x0000000007007212 */ /* 0x000fe400078e3cff */
[----:B------:R-:W-:Y:S01]  /*2290*/  LOP3.LUT R120, R5, R4, RZ, 0x3c, !PT ;  /* 0x0000000405787212 */ /* 0x000fe200078e3cff */
[----:B------:R-:W-:-:S02]  /*22a0*/  IMAD R4, R123, 0x400, R121 ;  /* 0x000004007b047824 */ /* 0x000fc400078e0279 */
[----:B------:R-:W-:Y:S02]  /*22b0*/  IMAD R0, R10, 0x200, R0 ;  /* 0x000002000a007824 */ /* 0x000fe400078e0200 */
[----:B------:R-:W-:Y:S02]  /*22c0*/  IMAD.IADD R4, R120, 0x1, R4 ;  /* 0x0000000178047824 */ /* 0x000fe400078e0204 */
[----:B------:R-:W-:Y:S01]  /*22d0*/  IMAD.SHL.U32 R224, R0, 0x2, RZ ;  /* 0x0000000200e07824 */ /* 0x000fe200078e00ff */
[----:B------:R-:W-:Y:S01]  /*22e0*/  BAR.SYNC.DEFER_BLOCKING 0x0 ;  /* 0x0000000000007b1d */ /* 0x000fe20000010000 */
[----:B------:R-:W-:-:S03]  /*22f0*/  IMAD.SHL.U32 R231, R4, 0x2, RZ ;  /* 0x0000000204e77824 */ /* 0x000fc600078e00ff */
[C---:B------:R-:W-:Y:S01]  /*2300*/  IADD3 R0, R224.reuse, 0x3100, RZ ;  /* 0x00003100e0007810 */ /* 0x040fe20007ffe0ff */
[--C-:B------:R-:W-:Y:S01]  /*2310*/  IMAD R233, R3, 0x2, R231.reuse ;  /* 0x0000000203e97824 */ /* 0x100fe200078e02e7 */
[----:B------:R-:W-:Y:S01]  /*2320*/  IADD3 R235, R224, 0x3120, RZ ;  /* 0x00003120e0eb7810 */ /* 0x000fe20007ffe0ff */
[----:B------:R-:W-:Y:S01]  /*2330*/  IMAD R232, R2, 0x2, R231 ;  /* 0x0000000202e87824 */ /* 0x000fe200078e02e7 */
[----:B------:R-:W-:Y:S01]  /*2340*/  @P0 IADD3 R235, R0, -0x20, RZ ;  /* 0xffffffe000eb0810 */ /* 0x000fe20007ffe0ff */
[----:B------:R-:W-:Y:S02]  /*2350*/  IMAD R0, R27, c[0x0][0x208], RZ ;  /* 0x000082001b007a24 */ /* 0x000fe400078e02ff */
[----:B------:R-:W-:Y:S01]  /*2360*/  IMAD R234, R2, 0x2, R233 ;  /* 0x0000000202ea7824 */ /* 0x000fe200078e02e9 */
[C---:B------:R-:W-:Y:S01]  /*2370*/  IADD3 R241, R235.reuse, 0x800, RZ ;  /* 0x00000800ebf17810 */ /* 0x040fe20007ffe0ff */
[----:B------:R-:W-:Y:S01]  /*2380*/  IMAD R0, R122, c[0x0][0x20c], R0 ;  /* 0x000083007a007a24 */ /* 0x000fe200078e0200 */
[----:B------:R-:W-:Y:S01]  /*2390*/  IADD3 R240, R235, 0x1000, RZ ;  /* 0x00001000ebf07810 */ /* 0x000fe20007ffe0ff */
[----:B------:R-:W-:Y:S01]  /*23a0*/  IMAD R236, R3, 0x2, R232 ;  /* 0x0000000203ec7824 */ /* 0x000fe200078e02e8 */
[----:B------:R-:W-:-:S02]  /*23b0*/  IADD3 R239, R235, 0x1800, RZ ;  /* 0x00001800ebef7810 */ /* 0x000fc40007ffe0ff */
[C---:B------:R-:W-:Y:S02]  /*23c0*/  IADD3 R238, R235.reuse, 0x2000, RZ ;  /* 0x00002000ebee7810 */ /* 0x040fe40007ffe0ff */
[----:B------:R-:W-:Y:S01]  /*23d0*/  IADD3 R237, R235, 0x2800, RZ ;  /* 0x00002800ebed7810 */ /* 0x000fe20007ffe0ff */
[----:B-1----:R-:W-:Y:S04]  /*23e0*/  LDSM.16.M88.4 R8, [R231+0x6100] ;  /* 0x00610000e708783b */ /* 0x002fe80000000200 */
[----:B------:R-:W-:Y:S04]  /*23f0*/  LDSM.16.M88.4 R4, [R231+0x8100] ;  /* 0x00810000e704783b */ /* 0x000fe80000000200 */
[----:B--23--:R-:W1:Y:S04]  /*2400*/  LDSM.16.M88.4 R16, [R224+0x3900] ;  /* 0x00390000e010783b */ /* 0x00ce680000000200 */
[----:B------:R-:W2:Y:S04]  /*2410*/  LDSM.16.M88.4 R12, [R224+0x3100] ;  /* 0x00310000e00c783b */ /* 0x000ea80000000200 */
[----:B------:R-:W3:Y:S04]  /*2420*/  LDSM.16.M88.4 R20, [R224+0x4100] ;  /* 0x00410000e014783b */ /* 0x000ee80000000200 */
[----:B------:R-:W-:Y:S04]  /*2430*/  LDSM.16.M88.4 R40, [R235] ;  /* 0x00000000eb28783b */ /* 0x000fe80000000200 */
[----:B------:R-:W-:Y:S04]  /*2440*/  LDSM.16.M88.4 R44, [R235+0x800] ;  /* 0x00080000eb2c783b */ /* 0x000fe80000000200 */
[----:B------:R-:W-:Y:S01]  /*2450*/  LDSM.16.M88.4 R52, [R235+0x1000] ;  /* 0x00100000eb34783b */ /* 0x000fe20000000200 */
[-C--:B-1----:R-:W-:Y:S08]  /*2460*/  HMMA.16816.F32.BF16 R68, R8, R16.reuse, RZ ;  /* 0x000000100844723c */ /* 0x082ff000000418ff */
[----:B------:R-:W-:Y:S07]  /*2470*/  HMMA.16816.F32.BF16 R36, R4, R16, RZ ;  /* 0x000000100424723c */ /* 0x000fee00000418ff */
[----:B------:R-:W-:Y:S01]  /*2480*/  IMAD.WIDE.U32 R16, R122, c[0x0][0x208], RZ ;  /* 0x000082007a107a25 */ /* 0x000fe200078e00ff */
[----:B--2---:R-:W-:Y:S03]  /*2490*/  HMMA.16816.F32.BF16 R72, R8, R12, RZ ;  /* 0x0000000c0848723c */ /* 0x004fe600000418ff */
[----:B------:R-:W-:-:S04]  /*24a0*/  IMAD.IADD R0, R17, 0x1, R0 ;  /* 0x0000000111007824 */ /* 0x000fc800078e0200 */
[----:B------:R-:W-:Y:S01]  /*24b0*/  IMAD R0, R0, 0x30, RZ ;  /* 0x0000003000007824 */ /* 0x000fe200078e02ff */
[C---:B------:R-:W-:Y:S08]  /*24c0*/  HMMA.16816.F32.BF16 R32, R4.reuse, R12, RZ ;  /* 0x0000000c0420723c */ /* 0x040ff000000418ff */
[-C--:B------:R-:W-:Y:S08]  /*24d0*/  HMMA.16816.F32.BF16 R56, R4, R14.reuse, RZ ;  /* 0x0000000e0438723c */ /* 0x080ff000000418ff */
[----:B------:R-:W-:Y:S01]  /*24e0*/  HMMA.16816.F32.BF16 R88, R8, R14, RZ ;  /* 0x0000000e0858723c */ /* 0x000fe200000418ff */
[----:B------:R-:W1:Y:S07]  /*24f0*/  LDSM.16.M88.4 R12, [R233+0x8100] ;  /* 0x00810000e90c783b */ /* 0x000e6e0000000200 */
[C---:B------:R-:W-:Y:S08]  /*2500*/  HMMA.16816.F32.BF16 R48, R4.reuse, R18, RZ ;  /* 0x000000120430723c */ /* 0x040ff000000418ff */
[C---:B---3--:R-:W-:Y:S08]  /*2510*/  HMMA.16816.F32.BF16 R28, R4.reuse, R20, RZ ;  /* 0x00000014041c723c */ /* 0x048ff000000418ff */
[----:B------:R-:W-:Y:S07]  /*2520*/  HMMA.16816.F32.BF16 R60, R4, R22, RZ ;  /* 0x00000016043c723c */ /* 0x000fee00000418ff */
[----:B------:R-:W-:Y:S01]  /*2530*/  IMAD.WIDE.U32 R6, R16, 0x30, R76 ;  /* 0x0000003010067825 */ /* 0x000fe200078e004c */
[----:B------:R-:W-:Y:S03]  /*2540*/  HMMA.16816.F32.BF16 R64, R8, R20, RZ ;  /* 0x000000140840723c */ /* 0x000fe600000418ff */
[----:B------:R-:W-:Y:S01]  /*2550*/  IMAD.IADD R0, R7, 0x1, R0 ;  /* 0x0000000107007824 */ /* 0x000fe200078e0200 */
[----:B------:R-:W-:-:S04]  /*2560*/  LEA R4, P0, R6, c[0x0][0x1f8], 0x1 ;  /* 0x00007e0006047a11 */ /* 0x000fc800078008ff */
[----:B------:R-:W-:Y:S01]  /*2570*/  LEA.HI.X R5, R6, c[0x0][0x1fc], R0, 0x1, P0 ;  /* 0x00007f0006057a11 */ /* 0x000fe200000f0c00 */
[----:B------:R-:W-:Y:S01]  /*2580*/  IMAD.U32 R0, RZ, RZ, UR9 ;  /* 0x00000009ff007e24 */ /* 0x000fe2000f8e00ff */
[----:B------:R-:W-:Y:S01]  /*2590*/  IADD3 R6, P2, R4, UR9, RZ ;  /* 0x0000000904067c10 */ /* 0x000fe2000ff5e0ff */
[----:B------:R-:W-:Y:S01]  /*25a0*/  HMMA.16816.F32.BF16 R96, R8, R18, RZ ;  /* 0x000000120860723c */ /* 0x000fe200000418ff */
[----:B------:R-:W-:Y:S01]  /*25b0*/  ISETP.LT.OR P0, PT, R25, 0x11, P4 ;  /* 0x000000111900780c */ /* 0x000fe20002701670 */
[----:B------:R-:W2:Y:S01]  /*25c0*/  LDSM.16.M88.4 R16, [R233+0x6100] ;  /* 0x00610000e910783b */ /* 0x000ea20000000200 */
[----:B------:R-:W-:-:S03]  /*25d0*/  IADD3.X R7, R5, UR11, RZ, P2, !PT ;  /* 0x0000000b05077c10 */ /* 0x000fc600097fe4ff */
[----:B------:R-:W-:Y:S01]  /*25e0*/  @!PT LDS RZ, [RZ] ;  /* 0x00000000fffff984 */ /* 0x000fe20000000800 */
[----:B------:R-:W-:Y:S01]  /*25f0*/  @!PT LDS RZ, [RZ] ;  /* 0x00000000fffff984 */ /* 0x000fe20000000800 */
[----:B------:R-:W-:Y:S01]  /*2600*/  @!PT LDS RZ, [RZ] ;  /* 0x00000000fffff984 */ /* 0x000fe20000000800 */
[----:B------:R3:W-:Y:S01]  /*2610*/  LDGSTS.E.BYPASS.LTC128B.128 [R243+0x100], [R4.64], !P1 ;  /* 0x0010000004f37fae */ /* 0x0007e2000c901d4e */
[----:B------:R-:W-:Y:S01]  /*2620*/  LOP3.LUT P1, RZ, R26, 0x4, RZ, 0xc0, !PT ;  /* 0x000000041aff7812 */ /* 0x000fe2000782c0ff */
[----:B------:R-:W-:Y:S02]  /*2630*/  HMMA.16816.F32.BF16 R20, R8, R22, RZ ;  /* 0x000000160814723c */ /* 0x000fe400000418ff */
[----:B------:R3:W-:Y:S01]  /*2640*/  LDGSTS.E.BYPASS.LTC128B.128 [R243+0x1900], [R4.64+0x80], !P6 ;  /* 0x0190008004f37fae */ /* 0x0007e2000f101d4e */
[----:B------:R-:W-:-:S03]  /*2650*/  ISETP.LT.OR P6, PT, R25, 0x11, P3 ;  /* 0x000000111900780c */ /* 0x000fc60001fc1670 */
[----:B------:R4:W-:Y:S01]  /*2660*/  LDGSTS.E.BYPASS.LTC128B.128 [R243+0x900], [R6.64], !P0 ;  /* 0x0090000006f37fae */ /* 0x0009e2000c101d4e */
[----:B------:R-:W-:Y:S01]  /*2670*/  IADD3 R8, P5, P2, R0, 0x80, R4 ;  /* 0x0000008000087810 */ /* 0x000fe20007abe004 */
[----:B------:R-:W-:Y:S01]  /*2680*/  IMAD.MOV.U32 R0, RZ, RZ, 0x40 ;  /* 0x00000040ff007424 */ /* 0x000fe200078e00ff */
[C---:B-1----:R-:W-:Y:S02]  /*2690*/  HMMA.16816.F32.BF16 R104, R12.reuse, R40, R32 ;  /* 0x000000280c68723c */ /* 0x042fe40000041820 */
[----:B------:R-:W-:Y:S02]  /*26a0*/  IADD3.X R9, RZ, UR11, R5, P5, P2 ;  /* 0x0000000bff097c10 */ /* 0x000fe4000afe4405 */
[C---:B------:R-:W-:Y:S02]  /*26b0*/  ISETP.LT.OR P5, PT, R25.reuse, 0x21, P4 ;  /* 0x000000211900780c */ /* 0x040fe400027a1670 */
[----:B------:R-:W-:Y:S01]  /*26c0*/  ISETP.LT.OR P2, PT, R25, 0x21, P3 ;  /* 0x000000211900780c */ /* 0x000fe20001f41670 */
[----:B------:R1:W-:Y:S01]  /*26d0*/  LDGSTS.E.BYPASS.LTC128B.128 [R243+0x2100], [R8.64], !P6 ;  /* 0x0210000008f37fae */ /* 0x0003e2000f101d4e */
[----:B------:R-:W-:Y:S01]  /*26e0*/  SEL R0, R0, 0xffffffc0, !P1 ;  /* 0xffffffc000007807 */ /* 0x000fe20004800000 */
[----:B------:R-:W-:Y:S04]  /*26f0*/  HMMA.16816.F32.BF16 R100, R12, R44, R36 ;  /* 0x0000002c0c64723c */ /* 0x000fe80000041824 */
[----:B------:R-:W-:-:S02]  /*2700*/  IMAD.IADD R230, R224, 0x1, R0 ;  /* 0x00000001e0e67824 */ /* 0x000fc400078e0200 */
[----:B------:R-:W-:Y:S01]  /*2710*/  IMAD.IADD R229, R0, 0x1, R235 ;  /* 0x0000000100e57824 */ /* 0x000fe200078e02eb */
[----:B------:R-:W-:Y:S01]  /*2720*/  LOP3.LUT R0, R120, R121, RZ, 0xfc, !PT ;  /* 0x0000007978007212 */ /* 0x000fe200078efcff */
[----:B------:R-:W-:Y:S01]  /*2730*/  HMMA.16816.F32.BF16 R92, R12, R52, R28 ;  /* 0x000000340c5c723c */ /* 0x000fe2000004181c */
[----:B---3--:R-:W-:-:S04]  /*2740*/  IADD3 R4, P0, R6, UR9, RZ ;  /* 0x0000000906047c10 */ /* 0x008fc8000ff1e0ff */
[----:B------:R-:W-:-:S03]  /*2750*/  IADD3.X R5, R7, UR11, RZ, P0, !PT ;  /* 0x0000000b07057c10 */ /* 0x000fc600087fe4ff */
[C---:B------:R-:W-:Y:S01]  /*2760*/  HMMA.16816.F32.BF16 R84, R12.reuse, R42, R56 ;  /* 0x0000002a0c54723c */ /* 0x040fe20000041838 */
[----:B------:R-:W-:Y:S01]  /*2770*/  ISETP.GT.AND P0, PT, R122, R133, PT ;  /* 0x000000857a00720c */ /* 0x000fe20003f04270 */
[----:B------:R4:W-:Y:S04]  /*2780*/  LDGSTS.E.BYPASS.LTC128B.128 [R243+0x1100], [R4.64], !P5 ;  /* 0x0110000004f37fae */ /* 0x0009e8000e901d4e */
[----:B------:R4:W-:Y:S02]  /*2790*/  LDGSTS.E.BYPASS.LTC128B.128 [R243+0x2900], [R4.64+0x80], !P2 ;  /* 0x0290008004f37fae */ /* 0x0009e4000d101d4e */
[C---:B------:R-:W-:Y:S02]  /*27a0*/  HMMA.16816.F32.BF16 R80, R12.reuse, R46, R48 ;  /* 0x0000002e0c50723c */ /* 0x040fe40000041830 */
[----:B-1----:R-:W-:Y:S04]  /*27b0*/  LDSM.16.M88.4 R8, [R232+0x8100] ;  /* 0x00810000e808783b */ /* 0x002fe80000000200 */
[----:B------:R-:W1:Y:S02]  /*27c0*/  LDSM.16.M88.4 R32, [R230+0x3100] ;  /* 0x00310000e620783b */ /* 0x000e640000000200 */
[----:B------:R-:W-:Y:S02]  /*27d0*/  HMMA.16816.F32.BF16 R76, R12, R54, R60 ;  /* 0x000000360c4c723c */ /* 0x000fe4000004183c */
[----:B------:R-:W3:Y:S04]  /*27e0*/  LDSM.16.M88.4 R36, [R230+0x4100] ;  /* 0x00410000e624783b */ /* 0x000ee80000000200 */
[----:B------:R-:W5:Y:S02]  /*27f0*/  LDSM.16.M88.4 R28, [R230+0x3900] ;  /* 0x00390000e61c783b */ /* 0x000f640000000200 */
[C---:B--2---:R-:W-:Y:S02]  /*2800*/  HMMA.16816.F32.BF16 R72, R16.reuse, R40, R72 ;  /* 0x000000281048723c */ /* 0x044fe40000041848 */
[----:B------:R-:W2:Y:S04]  /*2810*/  LDSM.16.M88.4 R12, [R232+0x6100] ;  /* 0x00610000e80c783b */ /* 0x000ea80000000200 */
[----:B------:R-:W0:Y:S02]  /*2820*/  LDGDEPBAR ;  /* 0x00000000000079af */ /* 0x000e240000000000 */
[C---:B------:R-:W-:Y:S02]  /*2830*/  HMMA.16816.F32.BF16 R60, R16.reuse, R44, R68 ;  /* 0x0000002c103c723c */ /* 0x040fe40000041844 */
[----:B----4-:R-:W-:Y:S04]  /*2840*/  LDSM.16.M88.4 R4, [R234+0x8100] ;  /* 0x00810000ea04783b */ /* 0x010fe80000000200 */
[----:B------:R-:W-:Y:S02]  /*2850*/  LDSM.16.M88.4 R68, [R229+0x1000] ;  /* 0x00100000e544783b */ /* 0x000fe40000000200 */
[C---:B------:R-:W-:Y:S02]  /*2860*/  HMMA.16816.F32.BF16 R56, R16.reuse, R52, R64 ;  /* 0x000000341038723c */ /* 0x040fe40000041840 */
[----:B------:R-:W-:Y:S06]  /*2870*/  LDSM.16.M88.4 R64, [R229+0x800] ;  /* 0x00080000e540783b */ /* 0x000fec0000000200 */
[C---:B------:R-:W-:Y:S01]  /*2880*/  HMMA.16816.F32.BF16 R48, R16.reuse, R42, R88 ;  /* 0x0000002a1030723c */ /* 0x040fe20000041858 */
[----:B------:R-:W4:Y:S07]  /*2890*/  LDSM.16.M88.4 R40, [R229] ;  /* 0x00000000e528783b */ /* 0x000f2e0000000200 */
[C---:B------:R-:W-:Y:S08]  /*28a0*/  HMMA.16816.F32.BF16 R44, R16.reuse, R46, R96 ;  /* 0x0000002e102c723c */ /* 0x040ff00000041860 */
[----:B------:R-:W-:Y:S01]  /*28b0*/  HMMA.16816.F32.BF16 R52, R16, R54, R20 ;  /* 0x000000361034723c */ /* 0x000fe20000041814 */
[----:B------:R-:W2:Y:S04]  /*28c0*/  LDSM.16.M88.4 R20, [R234+0x6100] ;  /* 0x00610000ea14783b */ /* 0x000ea80000000200 */
[----:B------:R-:W-:Y:S03]  /*28d0*/  LDSM.16.M88.4 R16, [R231+0xc100] ;  /* 0x00c10000e710783b */ /* 0x000fe60000000200 */
[C---:B-1----:R-:W-:Y:S08]  /*28e0*/  HMMA.16816.F32.BF16 R88, R8.reuse, R32, R104 ;  /* 0x000000200858723c */ /* 0x042ff00000041868 */
[C---:B---3--:R-:W-:Y:S08]  /*28f0*/  HMMA.16816.F32.BF16 R104, R8.reuse, R36, R92 ;  /* 0x000000240868723c */ /* 0x048ff0000004185c */
[C---:B-----5:R-:W-:Y:S08]  /*2900*/  HMMA.16816.F32.BF16 R92, R8.reuse, R30, R80 ;  /* 0x0000001e085c723c */ /* 0x060ff00000041850 */
[C---:B------:R-:W-:Y:S08]  /*2910*/  HMMA.16816.F32.BF16 R96, R8.reuse, R28, R100 ;  /* 0x0000001c0860723c */ /* 0x040ff00000041864 */
[C---:B------:R-:W-:Y:S08]  /*2920*/  HMMA.16816.F32.BF16 R84, R8.reuse, R34, R84 ;  /* 0x000000220854723c */ /* 0x040ff00000041854 */
[----:B------:R-:W-:Y:S08]  /*2930*/  HMMA.16816.F32.BF16 R80, R8, R38, R76 ;  /* 0x000000260850723c */ /* 0x000ff0000004184c */
[C---:B--2---:R-:W-:Y:S08]  /*2940*/  HMMA.16816.F32.BF16 R8, R12.reuse, R32, R72 ;  /* 0x000000200c08723c */ /* 0x044ff00000041848 */
[C---:B------:R-:W-:Y:S01]  /*2950*/  HMMA.16816.F32.BF16 R48, R12.reuse, R34, R48 ;  /* 0x000000220c30723c */ /* 0x040fe20000041830 */
[----:B------:R-:W1:Y:S07]  /*2960*/  LDSM.16.M88.4 R32, [R224+0x4900] ;  /* 0x00490000e020783b */ /* 0x000e6e0000000200 */
[C---:B------:R-:W-:Y:S08]  /*2970*/  HMMA.16816.F32.BF16 R60, R12.reuse, R28, R60 ;  /* 0x0000001c0c3c723c */ /* 0x040ff0000004183c */
[C---:B------:R-:W-:Y:S01]  /*2980*/  HMMA.16816.F32.BF16 R108, R12.reuse, R30, R44 ;  /* 0x0000001e0c6c723c */ /* 0x040fe2000004182c */
[----:B------:R-:W2:Y:S07]  /*2990*/  LDSM.16.M88.4 R28, [R224+0x5100] ;  /* 0x00510000e01c783b */ /* 0x000eae0000000200 */
[C---:B------:R-:W-:Y:S08]  /*29a0*/  HMMA.16816.F32.BF16 R112, R12.reuse, R36, R56 ;  /* 0x000000240c70723c */ /* 0x040ff00000041838 */
[----:B------:R-:W-:Y:S01]  /*29b0*/  HMMA.16816.F32.BF16 R56, R12, R38, R52 ;  /* 0x000000260c38723c */ /* 0x000fe20000041834 */
[----:B------:R-:W3:Y:S04]  /*29c0*/  LDSM.16.M88.4 R12, [R224+0x5900] ;  /* 0x00590000e00c783b */ /* 0x000ee80000000200 */
[----:B------:R-:W-:Y:S03]  /*29d0*/  LDSM.16.M88.4 R52, [R235+0x1800] ;  /* 0x00180000eb34783b */ /* 0x000fe60000000200 */
[C---:B----4-:R-:W-:Y:S08]  /*29e0*/  HMMA.16816.F32.BF16 R44, R4.reuse, R40, R88 ;  /* 0x00000028042c723c */ /* 0x050ff00000041858 */
[C---:B------:R-:W-:Y:S08]  /*29f0*/  HMMA.16816.F32.BF16 R72, R4.reuse, R64, R96 ;  /* 0x000000400448723c */ /* 0x040ff00000041860 */
[----:B------:R-:W-:Y:S08]  /*2a00*/  HMMA.16816.F32.BF16 R36, R4, R42, R84 ;  /* 0x0000002a0424723c */ /* 0x000ff00000041854 */
[----:B------:R-:W-:Y:S01]  /*2a10*/  HMMA.16816.F32.BF16 R96, R20, R40, R8 ;  /* 0x000000281460723c */ /* 0x000fe20000041808 */
[----:B------:R-:W4:Y:S07]  /*2a20*/  LDSM.16.M88.4 R8, [R231+0xa100] ;  /* 0x00a10000e708783b */ /* 0x000f2e0000000200 */
[C---:B------:R-:W-:Y:S08]  /*2a30*/  HMMA.16816.F32.BF16 R76, R4.reuse, R66, R92 ;  /* 0x00000042044c723c */ /* 0x040ff0000004185c */
[C---:B------:R-:W-:Y:S08]  /*2a40*/  HMMA.16816.F32.BF16 R104, R4.reuse, R68, R104 ;  /* 0x000000440468723c */ /* 0x040ff00000041868 */
[----:B------:R-:W-:Y:S01]  /*2a50*/  HMMA.16816.F32.BF16 R100, R4, R70, R80 ;  /* 0x000000460464723c */ /* 0x000fe20000041850 */
[----:B------:R-:W-:Y:S07]  /*2a60*/  LDSM.16.M88.4 R4, [R233+0xc100] ;  /* 0x00c10000e904783b */ /* 0x000fee0000000200 */
[C---:B------:R-:W-:Y:S01]  /*2a70*/  HMMA.16816.F32.BF16 R88, R20.reuse, R42, R48 ;  /* 0x0000002a1458723c */ /* 0x040fe20000041830 */
[----:B------:R-:W5:Y:S07]  /*2a80*/  LDSM.16.M88.4 R48, [R235+0x2000] ;  /* 0x00200000eb30783b */ /* 0x000f6e0000000200 */
[C---:B------:R-:W-:Y:S01]  /*2a90*/  HMMA.16816.F32.BF16 R92, R20.reuse, R64, R60 ;  /* 0x00000040145c723c */ /* 0x040fe2000004183c */
[----:B------:R-:W2:Y:S07]  /*2aa0*/  LDSM.16.M88.4 R60, [R235+0x2800] ;  /* 0x00280000eb3c783b */ /* 0x000eae0000000200 */
[C---:B------:R-:W-:Y:S08]  /*2ab0*/  HMMA.16816.F32.BF16 R108, R20.reuse, R66, R108 ;  /* 0x00000042146c723c */ /* 0x040ff0000004186c */
[C---:B------:R-:W-:Y:S08]  /*2ac0*/  HMMA.16816.F32.BF16 R112, R20.reuse, R68, R112 ;  /* 0x000000441470723c */ /* 0x040ff00000041870 */
[----:B------:R-:W-:Y:S01]  /*2ad0*/  HMMA.16816.F32.BF16 R84, R20, R70, R56 ;  /* 0x000000461454723c */ /* 0x000fe20000041838 */
[----:B------:R-:W4:Y:S07]  /*2ae0*/  LDSM.16.M88.4 R20, [R233+0xa100] ;  /* 0x00a10000e914783b */ /* 0x000f2e0000000200 */
[C---:B-1----:R-:W-:Y:S08]  /*2af0*/  HMMA.16816.F32.BF16 R80, R16.reuse, R32, R44 ;  /* 0x000000201050723c */ /* 0x042ff0000004182c */
[C---:B------:R-:W-:Y:S08]  /*2b00*/  HMMA.16816.F32.BF16 R56, R16.reuse, R34, R36 ;  /* 0x000000221038723c */ /* 0x040ff00000041824 */
[C---:B--2---:R-:W-:Y:S08]  /*2b10*/  HMMA.16816.F32.BF16 R44, R16.reuse, R28, R72 ;  /* 0x0000001c102c723c */ /* 0x044ff00000041848 */
[C---:B------:R-:W-:Y:S08]  /*2b20*/  HMMA.16816.F32.BF16 R40, R16.reuse, R30, R76 ;  /* 0x0000001e1028723c */ /* 0x040ff0000004184c */
[----:B---3--:R-:W-:Y:S08]  /*2b30*/  HMMA.16816.F32.BF16 R36, R16, R12, R104 ;  /* 0x0000000c1024723c */ /* 0x008ff00000041868 */
[C---:B----4-:R-:W-:Y:S08]  /*2b40*/  HMMA.16816.F32.BF16 R76, R8.reuse, R32, R96 ;  /* 0x00000020084c723c */ /* 0x050ff00000041860 */
[----:B------:R-:W-:Y:S08]  /*2b50*/  HMMA.16816.F32.BF16 R72, R8, R34, R88 ;  /* 0x000000220848723c */ /* 0x000ff00000041858 */
[----:B------:R-:W-:Y:S01]  /*2b60*/  HMMA.16816.F32.BF16 R68, R16, R14, R100 ;  /* 0x0000000e1044723c */ /* 0x000fe20000041864 */
[----:B------:R-:W-:Y:S07]  /*2b70*/  LDSM.16.M88.4 R16, [R232+0xc100] ;  /* 0x00c10000e810783b */ /* 0x000fee0000000200 */
[C---:B------:R-:W-:Y:S08]  /*2b80*/  HMMA.16816.F32.BF16 R64, R8.reuse, R28, R92 ;  /* 0x0000001c0840723c */ /* 0x040ff0000004185c */
[C---:B------:R-:W-:Y:S08]  /*2b90*/  HMMA.16816.F32.BF16 R32, R8.reuse, R30, R108 ;  /* 0x0000001e0820723c */ /* 0x040ff0000004186c */
[C---:B------:R-:W-:Y:S08]  /*2ba0*/  HMMA.16816.F32.BF16 R28, R8.reuse, R12, R112 ;  /* 0x0000000c081c723c */ /* 0x040ff00000041870 */
[----:B------:R-:W-:Y:S01]  /*2bb0*/  HMMA.16816.F32.BF16 R84, R8, R14, R84 ;  /* 0x0000000e0854723c */ /* 0x000fe20000041854 */
[----:B------:R-:W-:Y:S04]  /*2bc0*/  LDSM.16.M88.4 R12, [R232+0xa100] ;  /* 0x00a10000e80c783b */ /* 0x000fe80000000200 */
[----:B------:R-:W-:Y:S03]  /*2bd0*/  LDSM.16.M88.4 R8, [R234+0xa100] ;  /* 0x00a10000ea08783b */ /* 0x000fe60000000200 */
[C---:B-----5:R-:W-:Y:S01]  /*2be0*/  HMMA.16816.F32.BF16 R112, R4.reuse, R48, R44 ;  /* 0x000000300470723c */ /* 0x060fe2000004182c */
[----:B------:R-:W1:Y:S07]  /*2bf0*/  LDSM.16.M88.4 R44, [R230+0x4900] ;  /* 0x00490000e62c783b */ /* 0x000e6e0000000200 */
[C---:B------:R-:W-:Y:S01]  /*2c00*/  HMMA.16816.F32.BF16 R108, R4.reuse, R50, R40 ;  /* 0x00000032046c723c */ /* 0x040fe20000041828 */
[----:B------:R-:W2:Y:S07]  /*2c10*/  LDSM.16.M88.4 R40, [R230+0x5100] ;  /* 0x00510000e628783b */ /* 0x000eae0000000200 */
[C---:B------:R-:W-:Y:S01]  /*2c20*/  HMMA.16816.F32.BF16 R104, R4.reuse, R60, R36 ;  /* 0x0000003c0468723c */ /* 0x040fe20000041824 */
[----:B------:R-:W3:Y:S07]  /*2c30*/  LDSM.16.M88.4 R36, [R230+0x5900] ;  /* 0x00590000e624783b */ /* 0x000eee0000000200 */
[C---:B------:R-:W-:Y:S08]  /*2c40*/  HMMA.16816.F32.BF16 R116, R4.reuse, R52, R80 ;  /* 0x000000340474723c */ /* 0x040ff00000041850 */
[----:B------:R-:W-:Y:S08]  /*2c50*/  HMMA.16816.F32.BF16 R80, R4, R54, R56 ;  /* 0x000000360450723c */ /* 0x000ff00000041838 */
[C---:B------:R-:W-:Y:S08]  /*2c60*/  HMMA.16816.F32.BF16 R100, R20.reuse, R52, R76 ;  /* 0x000000341464723c */ /* 0x040ff0000004184c */
[----:B------:R-:W-:Y:S08]  /*2c70*/  HMMA.16816.F32.BF16 R96, R20, R54, R72 ;  /* 0x000000361460723c */ /* 0x000ff00000041848 */
[----:B------:R-:W-:Y:S01]  /*2c80*/  HMMA.16816.F32.BF16 R56, R4, R62, R68 ;  /* 0x0000003e0438723c */ /* 0x000fe20000041844 */
[----:B------:R-:W-:Y:S07]  /*2c90*/  LDSM.16.M88.4 R4, [R236+0xc100] ;  /* 0x00c10000ec04783b */ /* 0x000fee0000000200 */
[C---:B------:R-:W-:Y:S08]  /*2ca0*/  HMMA.16816.F32.BF16 R92, R20.reuse, R48, R64 ;  /* 0x00000030145c723c */ /* 0x040ff00000041840 */
[C---:B------:R-:W-:Y:S01]  /*2cb0*/  HMMA.16816.F32.BF16 R88, R20.reuse, R50, R32 ;  /* 0x000000321458723c */ /* 0x040fe20000041820 */
[----:B------:R-:W4:Y:S07]  /*2cc0*/  LDSM.16.M88.4 R32, [R229+0x1800] ;  /* 0x00180000e520783b */ /* 0x000f2e0000000200 */
[C---:B------:R-:W-:Y:S01]  /*2cd0*/  HMMA.16816.F32.BF16 R64, R20.reuse, R60, R28 ;  /* 0x0000003c1440723c */ /* 0x040fe2000004181c */
[----:B------:R-:W5:Y:S07]  /*2ce0*/  LDSM.16.M88.4 R28, [R229+0x2000] ;  /* 0x00200000e51c783b */ /* 0x000f6e0000000200 */
[----:B------:R-:W-:Y:S01]  /*2cf0*/  HMMA.16816.F32.BF16 R60, R20, R62, R84 ;  /* 0x0000003e143c723c */ /* 0x000fe20000041854 */
[----:B------:R-:W3:Y:S01]  /*2d00*/  LDSM.16.M88.4 R20, [R229+0x2800] ;  /* 0x00280000e514783b */ /* 0x000ee20000000200 */
[----:B------:R-:W-:-:S06]  /*2d10*/  DEPBAR.LE SB0, 0x0 ;  /* 0x000080000000791a */ /* 0x000fcc0000000000 */
[C---:B-1----:R-:W-:Y:S08]  /*2d20*/  HMMA.16816.F32.BF16 R84, R16.reuse, R44, R116 ;  /* 0x0000002c1054723c */ /* 0x042ff00000041874 */
[----:B------:R-:W-:Y:S08]  /*2d30*/  HMMA.16816.F32.BF16 R80, R16, R46, R80 ;  /* 0x0000002e1050723c */ /* 0x000ff00000041850 */
[C---:B------:R-:W-:Y:S08]  /*2d40*/  HMMA.16816.F32.BF16 R52, R12.reuse, R44, R100 ;  /* 0x0000002c0c34723c */ /* 0x040ff00000041864 */
[----:B------:R-:W-:Y:S08]  /*2d50*/  HMMA.16816.F32.BF16 R48, R12, R46, R96 ;  /* 0x0000002e0c30723c */ /* 0x000ff00000041860 */
[C---:B--2---:R-:W-:Y:S08]  /*2d60*/  HMMA.16816.F32.BF16 R76, R16.reuse, R40, R112 ;  /* 0x00000028104c723c */ /* 0x044ff00000041870 */
[C---:B------:R-:W-:Y:S08]  /*2d70*/  HMMA.16816.F32.BF16 R72, R16.reuse, R42, R108 ;  /* 0x0000002a1048723c */ /* 0x040ff0000004186c */
[C---:B---3--:R-:W-:Y:S08]  /*2d80*/  HMMA.16816.F32.BF16 R68, R16.reuse, R36, R104 ;  /* 0x000000241044723c */ /* 0x048ff00000041868 */
[----:B------:R-:W-:Y:S08]  /*2d90*/  HMMA.16816.F32.BF16 R56, R16, R38, R56 ;  /* 0x000000261038723c */ /* 0x000ff00000041838 */
[C---:B------:R-:W-:Y:S08]  /*2da0*/  HMMA.16816.F32.BF16 R44, R12.reuse, R40, R92 ;  /* 0x000000280c2c723c */ /* 0x040ff0000004185c */
[C---:B------:R-:W-:Y:S08]  /*2db0*/  HMMA.16816.F32.BF16 R40, R12.reuse, R42, R88 ;  /* 0x0000002a0c28723c */ /* 0x040ff00000041858 */
[C---:B------:R-:W-:Y:S08]  /*2dc0*/  HMMA.16816.F32.BF16 R16, R12.reuse, R36, R64 ;  /* 0x000000240c10723c */ /* 0x040ff00000041840 */
[----:B------:R-:W-:Y:S08]  /*2dd0*/  HMMA.16816.F32.BF16 R12, R12, R38, R60 ;  /* 0x000000260c0c723c */ /* 0x000ff0000004183c */
[C---:B----4-:R-:W-:Y:S08]  /*2de0*/  HMMA.16816.F32.BF16 R84, R4.reuse, R32, R84 ;  /* 0x000000200454723c */ /* 0x050ff00000041854 */
[----:B------:R-:W-:Y:S08]  /*2df0*/  HMMA.16816.F32.BF16 R80, R4, R34, R80 ;  /* 0x000000220450723c */ /* 0x000ff00000041850 */
[C---:B------:R-:W-:Y:S08]  /*2e00*/  HMMA.16816.F32.BF16 R52, R8.reuse, R32, R52 ;  /* 0x000000200834723c */ /* 0x040ff00000041834 */
[----:B------:R-:W-:Y:S08]  /*2e10*/  HMMA.16816.F32.BF16 R48, R8, R34, R48 ;  /* 0x000000220830723c */ /* 0x000ff00000041830 */
[C---:B-----5:R-:W-:Y:S08]  /*2e20*/  HMMA.16816.F32.BF16 R76, R4.reuse, R28, R76 ;  /* 0x0000001c044c723c */ /* 0x060ff0000004184c */
[C---:B------:R-:W-:Y:S08]  /*2e30*/  HMMA.16816.F32.BF16 R72, R4.reuse, R30, R72 ;  /* 0x0000001e0448723c */ /* 0x040ff00000041848 */
[C---:B------:R-:W-:Y:S08]  /*2e40*/  HMMA.16816.F32.BF16 R68, R4.reuse, R20, R68 ;  /* 0x000000140444723c */ /* 0x040ff00000041844 */
[----:B------:R-:W-:Y:S08]  /*2e50*/  HMMA.16816.F32.BF16 R60, R4, R22, R56 ;  /* 0x00000016043c723c */ /* 0x000ff00000041838 */
[C---:B------:R-:W-:Y:S08]  /*2e60*/  HMMA.16816.F32.BF16 R44, R8.reuse, R28, R44 ;  /* 0x0000001c082c723c */ /* 0x040ff0000004182c */
[C---:B------:R-:W-:Y:S08]  /*2e70*/  HMMA.16816.F32.BF16 R40, R8.reuse, R30, R40 ;  /* 0x0000001e0828723c */ /* 0x040ff00000041828 */
[C---:B------:R-:W-:Y:S08]  /*2e80*/  HMMA.16816.F32.BF16 R36, R8.reuse, R20, R16 ;  /* 0x000000140824723c */ /* 0x040ff00000041810 */
[----:B------:R-:W-:Y:S01]  /*2e90*/  HMMA.16816.F32.BF16 R32, R8, R22, R12 ;  /* 0x000000160820723c */ /* 0x000fe2000004180c */
[----:B------:R-:W-:Y:S06]  /*2ea0*/  BAR.SYNC.DEFER_BLOCKING 0x0 ;  /* 0x0000000000007b1d */ /* 0x000fec0000010000 */
[----:B------:R-:W-:Y:S05]  /*2eb0*/  @!P0 BRA `(.L_x_449) ;  /* 0x000001a000008947 */ /* 0x000fea0003800000 */
        /* <DEDUP_REMOVED lines=10> */
[----:B------:R-:W-:Y:S02]  /*2f60*/  IADD3 R6, P5, R4, UR4, RZ ;  /* 0x0000000404067c10 */ /* 0x000fe4000ffbe0ff */
[----:B------:R-:W-:Y:S02]  /*2f70*/  IADD3 R10, P2, P1, R7, 0x80, R4 ;  /* 0x00000080070a7810 */ /* 0x000fe4000795e004 */
[----:B------:R-:W-:Y:S02]  /*2f80*/  LEA.HI.X R5, R8, c[0x0][0x1cc], R5, 0x1, P0 ;  /* 0x0000730008057a11 */ /* 0x000fe400000f0c05 */
[----:B------:R-:W-:-:S02]  /*2f90*/  IADD3 R8, P0, R6, UR4, RZ ;  /* 0x0000000406087c10 */ /* 0x000fc4000ff1e0ff */
[----:B------:R-:W-:Y:S01]  /*2fa0*/  IADD3.X R7, R5, UR6, RZ, P5, !PT ;  /* 0x0000000605077c10 */ /* 0x000fe2000affe4ff */
[----:B------:R-:W-:Y:S01]  /*2fb0*/  @!PT LDS RZ, [RZ] ;  /* 0x00000000fffff984 */ /* 0x000fe20000000800 */
[----:B------:R-:W-:Y:S01]  /*2fc0*/  @!PT LDS RZ, [RZ] ;  /* 0x00000000fffff984 */ /* 0x000fe20000000800 */
[----:B------:R-:W-:Y:S01]  /*2fd0*/  @!PT LDS RZ, [RZ] ;  /* 0x00000000fffff984 */ /* 0x000fe20000000800 */
[----:B------:R1:W-:Y:S01]  /*2fe0*/  LDGSTS.E.BYPASS.LTC128B.128 [R243+0x3100], [R4.64], !P4 ;  /* 0x0310000004f37fae */ /* 0x0003e2000e101d4e */
[----:B------:R-:W-:Y:S02]  /*2ff0*/  IADD3.X R11, RZ, UR6, R5, P2, P1 ;  /* 0x00000006ff0b7c10 */ /* 0x000fe400097e2405 */
[----:B------:R-:W-:Y:S01]  /*3000*/  IADD3.X R9, R7, UR6, RZ, P0, !PT ;  /* 0x0000000607097c10 */ /* 0x000fe200087fe4ff */
[----:B------:R1:W-:Y:S04]  /*3010*/  LDGSTS.E.BYPASS.LTC128B.128 [R243+0x4900], [R4.64+0x80], !P3 ;  /* 0x0490008004f37fae */ /* 0x0003e8000d901d4e */
[----:B------:R1:W-:Y:S04]  /*3020*/  LDGSTS.E.BYPASS.LTC128B.128 [R243+0x3900], [R6.64], !P4 ;  /* 0x0390000006f37fae */ /* 0x0003e8000e101d4e */
[----:B------:R1:W-:Y:S04]  /*3030*/  LDGSTS.E.BYPASS.LTC128B.128 [R243+0x5100], [R10.64], !P3 ;  /* 0x051000000af37fae */ /* 0x0003e8000d901d4e */
[----:B------:R1:W-:Y:S04]  /*3040*/  LDGSTS.E.BYPASS.LTC128B.128 [R243+0x4100], [R8.64], !P4 ;  /* 0x0410000008f37fae */ /* 0x0003e8000e101d4e */
[----:B------:R1:W-:Y:S02]  /*3050*/  LDGSTS.E.BYPASS.LTC128B.128 [R243+0x5900], [R8.64+0x80], !P3 ;  /* 0x0590008008f37fae */ /* 0x0003e4000d901d4e */
.L_x_449:
[----:B-1----:R-:W-:Y:S01]  /*3060*/  FMUL.FTZ R4, R53, c[0x0][0x320] ;  /* 0x0000c80035047a20 */ /* 0x002fe20000410000 */
[----:B------:R-:W-:Y:S01]  /*3070*/  SHF.R.S32.HI R7, RZ, 0x1f, R123 ;  /* 0x0000001fff077819 */ /* 0x000fe2000001147b */
[----:B------:R-:W-:Y:S01]  /*3080*/  FMUL.FTZ R5, R44, c[0x0][0x320] ;  /* 0x0000c8002c057a20 */ /* 0x000fe20000410000 */
[----:B------:R-:W-:Y:S01]  /*3090*/  LEA.HI R6, R126, R132, RZ, 0x2 ;  /* 0x000000847e067211 */ /* 0x000fe200078f10ff */
[----:B------:R1:W2:Y:S01]  /*30a0*/  MUFU.TANH R25, R4 ;  /* 0x0000000400197308 */ /* 0x0002a20000002400 */
[----:B------:R-:W-:Y:S01]  /*30b0*/  FMUL.FTZ R8, R45, c[0x0][0x320] ;  /* 0x0000c8002d087a20 */ /* 0x000fe20000410000 */
[----:B------:R-:W-:Y:S01]  /*30c0*/  PLOP3.LUT P1, PT, PT, PT, UP3, 0x80, 0x0 ;  /* 0x000000000000781c */ /* 0x000fe20003f2f038 */
[----:B------:R-:W-:Y:S01]  /*30d0*/  FMUL.FTZ R10, R40, c[0x0][0x320] ;  /* 0x0000c800280a7a20 */ /* 0x000fe20000410000 */
[----:B------:R-:W-:Y:S01]  /*30e0*/  LOP3.LUT R6, R6, 0xfffffffc, RZ, 0xc0, !PT ;  /* 0xfffffffc06067812 */ /* 0x000fe200078ec0ff */
[----:B------:R-:W-:Y:S01]  /*30f0*/  ULDC UR6, c[0x0][0x324] ;  /* 0x0000c90000067ab9 */ /* 0x000fe20000000800 */
[----:B------:R-:W-:Y:S01]  /*3100*/  PLOP3.LUT P0, PT, PT, PT, UP3, 0x80, 0x0 ;  /* 0x000000000000781c */ /* 0x000fe20003f0f038 */
[----:B------:R-:W-:Y:S01]  /*3110*/  ULOP3.LUT UR6, URZ, UR6, URZ, 0x33, !UPT ;  /* 0x000000063f067292 */ /* 0x000fe2000f8e333f */
[----:B------:R3:W4:Y:S01]  /*3120*/  MUFU.TANH R20, R5 ;  /* 0x0000000500147308 */ /* 0x0007220000002400 */
[----:B------:R-:W-:Y:S01]  /*3130*/  IMAD.IADD R6, R132, 0x1, -R6 ;  /* 0x0000000184067824 */ /* 0x000fe200078e0a06 */
[----:B------:R-:W0:Y:S01]  /*3140*/  LDGDEPBAR ;  /* 0x00000000000079af */ /* 0x000e220000000000 */
[----:B-1----:R-:W-:-:S05]  /*3150*/  FMUL.FTZ R4, R48, c[0x0][0x320] ;  /* 0x0000c80030047a20 */ /* 0x002fca0000410000 */
[----:B------:R-:W1:Y:S01]  /*3160*/  MUFU.TANH R17, R8 ;  /* 0x0000000800117308 */ /* 0x000e620000002400 */
[----:B---3--:R-:W-:-:S07]  /*3170*/  LEA.HI R5, R7, R123, RZ, 0x2 ;  /* 0x0000007b07057211 */ /* 0x008fce00078f10ff */
[----:B------:R3:W1:Y:S01]  /*3180*/  MUFU.TANH R23, R4 ;  /* 0x0000000400177308 */ /* 0x0006620000002400 */
[----:B------:R-:W-:-:S05]  /*3190*/  LOP3.LUT R5, R5, 0xffffffc, RZ, 0xc0, !PT ;  /* 0x0ffffffc05057812 */ /* 0x000fca00078ec0ff */
[----:B------:R-:W-:Y:S01]  /*31a0*/  IMAD.IADD R9, R123, 0x1, -R5 ;  /* 0x000000017b097824 */ /* 0x000fe200078e0a05 */
[----:B------:R-:W-:Y:S01]  /*31b0*/  LEA.HI R5, R6, R6, RZ, 0x1 ;  /* 0x0000000606057211 */ /* 0x000fe200078f08ff */
[----:B------:R5:W1:Y:S01]  /*31c0*/  MUFU.TANH R16, R10 ;  /* 0x0000000a00107308 */ /* 0x000a620000002400 */
[----:B---3--:R-:W-:-:S07]  /*31d0*/  FMUL.FTZ R4, R49, c[0x0][0x320] ;  /* 0x0000c80031047a20 */ /* 0x008fce0000410000 */
[----:B------:R3:W1:Y:S01]  /*31e0*/  MUFU.TANH R21, R4 ;  /* 0x0000000400157308 */ /* 0x0006620000002400 */
[----:B-----5:R-:W-:-:S07]  /*31f0*/  FMUL.FTZ R10, R36, c[0x0][0x320] ;  /* 0x0000c800240a7a20 */ /* 0x020fce0000410000 */
[----:B------:R5:W1:Y:S01]  /*3200*/  MUFU.TANH R14, R10 ;  /* 0x0000000a000e7308 */ /* 0x000a620000002400 */
[----:B---3--:R-:W-:-:S05]  /*3210*/  LOP3.LUT R4, R124, 0xffffffe0, RZ, 0xc0, !PT ;  /* 0xffffffe07c047812 */ /* 0x008fca00078ec0ff */
[----:B------:R-:W-:-:S05]  /*3220*/  IMAD.IADD R4, R132, 0x1, -R4 ;  /* 0x0000000184047824 */ /* 0x000fca00078e0a04 */
[----:B------:R-:W-:-:S04]  /*3230*/  SHF.R.S32.HI R7, RZ, 0x1f, R4 ;  /* 0x0000001fff077819 */ /* 0x000fc80000011404 */
[----:B------:R-:W-:-:S04]  /*3240*/  LEA.HI R7, R7, R4, RZ, 0x2 ;  /* 0x0000000407077211 */ /* 0x000fc800078f10ff */
[C---:B------:R-:W-:Y:S02]  /*3250*/  LEA.HI.SX32 R8, R7.reuse, UR17, 0x1e ;  /* 0x0000001107087c11 */ /* 0x040fe4000f8ff2ff */
[----:B------:R-:W-:-:S03]  /*3260*/  LOP3.LUT R7, R7, 0x7ffffffc, RZ, 0xc0, !PT ;  /* 0x7ffffffc07077812 */ /* 0x000fc600078ec0ff */
[----:B------:R-:W-:Y:S01]  /*3270*/  IMAD R11, R9, 0x10, R8 ;  /* 0x00000010090b7824 */ /* 0x000fe200078e0208 */
[C---:B------:R-:W-:Y:S01]  /*3280*/  SHF.L.U32 R8, R5.reuse, 0x5, RZ ;  /* 0x0000000505087819 */ /* 0x040fe200000006ff */
[----:B------:R-:W-:Y:S01]  /*3290*/  IMAD.IADD R4, R4, 0x1, -R7 ;  /* 0x0000000104047824 */ /* 0x000fe200078e0a07 */
[----:B------:R-:W-:Y:S02]  /*32a0*/  LOP3.LUT R9, R5, 0x1ffffffe, RZ, 0xc0, !PT ;  /* 0x1ffffffe05097812 */ /* 0x000fe400078ec0ff */
[----:B------:R-:W-:Y:S01]  /*32b0*/  LOP3.LUT R5, R8, 0xffffffc0, RZ, 0xc0, !PT ;  /* 0xffffffc008057812 */ /* 0x000fe200078ec0ff */
[----:B------:R-:W-:Y:S01]  /*32c0*/  IMAD.SHL.U32 R22, R4, 0x2, RZ ;  /* 0x0000000204167824 */ /* 0x000fe200078e00ff */
[----:B------:R-:W-:Y:S01]  /*32d0*/  IADD3.X R7, R24, c[0x0][0x1d0], RZ, PT, !PT ;  /* 0x0000740018077a10 */ /* 0x000fe20003ffe4ff */
[----:B------:R-:W-:Y:S02]  /*32e0*/  IMAD.IADD R6, R6, 0x1, -R9 ;  /* 0x0000000106067824 */ /* 0x000fe400078e0a09 */
[----:B------:R-:W-:Y:S01]  /*32f0*/  IMAD.IADD R5, R5, 0x1, R11 ;  /* 0x0000000105057824 */ /* 0x000fe200078e020b */
[----:B------:R-:W-:-:S02]  /*3300*/  IADD3 R4, R7, -c[0x0][0x168], -R22 ;  /* 0x80005a0007047a10 */ /* 0x000fc40007ffe816 */
[----:B------:R-:W-:Y:S01]  /*3310*/  IADD3 R18, -R22, c[0x0][0x1d0], R24 ;  /* 0x0000740016127a10 */ /* 0x000fe20007ffe118 */
[----:B------:R-:W-:Y:S01]  /*3320*/  IMAD R12, R6, 0x8, R5 ;  /* 0x00000008060c7824 */ /* 0x000fe200078e0205 */
[C---:B------:R-:W-:Y:S01]  /*3330*/  IADD3 R15, R4.reuse, c[0x0][0x328], RZ ;  /* 0x0000ca00040f7a10 */ /* 0x040fe20007ffe0ff */
[----:B------:R-:W-:Y:S01]  /*3340*/  FMUL.FTZ R5, R37, c[0x0][0x320] ;  /* 0x0000c80025057a20 */ /* 0x000fe20000410000 */
[----:B------:R-:W-:Y:S01]  /*3350*/  IADD3 R19, R4, UR6, RZ ;  /* 0x0000000604137c10 */ /* 0x000fe2000fffe0ff */
[----:B------:R-:W-:Y:S01]  /*3360*/  @P1 IMAD.HI.U32 R6, R12, c[0x0][0x2c8], RZ ;  /* 0x0000b2000c061a27 */ /* 0x000fe200078e00ff */
[----:B-----5:R-:W-:Y:S01]  /*3370*/  MOV R10, R12 ;  /* 0x0000000c000a7202 */ /* 0x020fe20000000f00 */
[----:B------:R3:W1:Y:S01]  /*3380*/  MUFU.TANH R13, R5 ;  /* 0x00000005000d7308 */ /* 0x0006620000002400 */
[----:B------:R5:W-:Y:S02]  /*3390*/  STL [R1+0x20], R12 ;  /* 0x0000200c01007387 */ /* 0x000be40000100800 */
[----:B------:R-:W-:-:S02]  /*33a0*/  @P0 SHF.R.U32.HI R10, RZ, c[0x0][0x2cc], R6 ;  /* 0x0000b300ff0a0a19 */ /* 0x000fc40000011606 */
[----:B------:R-:W-:Y:S01]  /*33b0*/  PLOP3.LUT P0, PT, PT, PT, UP2, 0x40, 0x0 ;  /* 0x000000000000781c */ /* 0x000fe20003f0e828 */
[----:B------:R1:W-:Y:S04]  /*33c0*/  STL [R1+0xc], R22 ;  /* 0x00000c1601007387 */ /* 0x0003e80000100800 */
[----:B------:R-:W2:Y:S01]  /*33d0*/  SHFL.IDX PT, R6, R10, RZ, 0x1c1f ;  /* 0x001c1fff0a067589 */ /* 0x000ea200000e0000 */
[----:B---3--:R-:W-:-:S04]  /*33e0*/  FMUL.FTZ R5, R32, c[0x0][0x320] ;  /* 0x0000c80020057a20 */ /* 0x008fc80000410000 */
[----:B-----5:R3:W3:Y:S01]  /*33f0*/  MUFU.TANH R12, R5 ;  /* 0x00000005000c7308 */ /* 0x0206e20000002400 */
[----:B-1----:R-:W-:Y:S01]  /*3400*/  IADD3 R22, R24, -R22, RZ ;  /* 0x8000001618167210 */ /* 0x002fe20007ffe0ff */
[----:B--2---:R-:W-:Y:S02]  /*3410*/  IMAD.IADD R4, R19, 0x1, R6 ;  /* 0x0000000113047824 */ /* 0x004fe400078e0206 */
[----:B---3--:R-:W-:-:S04]  /*3420*/  FMUL.FTZ R5, R33, c[0x0][0x320] ;  /* 0x0000c80021057a20 */ /* 0x008fc80000410000 */
[----:B------:R1:W2:Y:S02]  /*3430*/  MUFU.TANH R11, R5 ;  /* 0x00000005000b7308 */ /* 0x0002a40000002400 */
[----:B-1----:R-:W-:-:S06]  /*3440*/  FMUL.FTZ R5, R52, c[0x0][0x320] ;  /* 0x0000c80034057a20 */ /* 0x002fcc0000410000 */
[----:B------:R1:W3:Y:S02]  /*3450*/  MUFU.TANH R9, R5 ;  /* 0x0000000500097308 */ /* 0x0002e40000002400 */
[----:B-1----:R-:W-:-:S06]  /*3460*/  FMUL.FTZ R5, R41, c[0x0][0x320] ;  /* 0x0000c80029057a20 */ /* 0x002fcc0000410000 */
[----:B------:R1:W1:Y:S02]  /*3470*/  MUFU.TANH R8, R5 ;  /* 0x0000000500087308 */ /* 0x0002640000002400 */
[----:B-1----:R-:W-:-:S05]  /*3480*/  IMAD.IADD R5, R15, 0x1, R6 ;  /* 0x000000010f057824 */ /* 0x002fca00078e0206 */
[----:B------:R-:W-:Y:S01]  /*3490*/  IMNMX R5, R5, R18, PT ;  /* 0x0000001205057217 */ /* 0x000fe20003800200 */
        /* <DEDUP_REMOVED lines=13> */
.L_x_452:
[----:B------:R-:W-:-:S04]  /*3570*/  MOV R7, c[0x0][0x32c] ;  /* 0x0000cb0000077a02 */ /* 0x000fc80000000f00 */
[----:B------:R-:W-:-:S13]  /*3580*/  ISETP.NE.AND P0, PT, R7, 0x1, PT ;  /* 0x000000010700780c */ /* 0x000fda0003f05270 */
[----:B------:R-:W-:-:S05]  /*3590*/  @P0 IMAD.HI.U32 R7, R6, c[0x0][0x330], RZ ;  /* 0x0000cc0006070a27 */ /* 0x000fca00078e00ff */
[----:B------:R-:W-:Y:S02]  /*35a0*/  @P0 SHF.R.U32.HI R6, RZ, c[0x0][0x334], R7 ;  /* 0x0000cd00ff060a19 */ /* 0x000fe40000011607 */
.L_x_453:
[----:B------:R-:W-:Y:S05]  /*35b0*/  BSYNC B0 ;  /* 0x0000000000007941 */ /* 0x000fea0003800000 */
.L_x_451:
[----:B------:R-:W-:-:S05]  /*35c0*/  IMAD R6, R6, c[0x0][0x32c], R22 ;  /* 0x0000cb0006067a24 */ /* 0x000fca00078e0216 */
[----:B------:R-:W-:Y:S02]  /*35d0*/  IADD3 R7, R6, c[0x0][0x32c], RZ ;  /* 0x0000cb0006077a10 */ /* 0x000fe40007ffe0ff */
[----:B------:R-:W-:Y:S02]  /*35e0*/  IMNMX R4, R4, R6, !PT ;  /* 0x0000000604047217 */ /* 0x000fe40007800200 */
[----:B------:R-:W-:Y:S02]  /*35f0*/  IMNMX R5, R5, R7, PT ;  /* 0x0000000705057217 */ /* 0x000fe40003800200 */
.L_x_450:
[C---:B--234-:R-:W-:Y:S01]  /*3600*/  ISETP.GE.AND P0, PT, R24.reuse, 0x2, PT ;  /* 0x000000021800780c */ /* 0x05cfe20003f06270 */
[----:B------:R-:W1:Y:S01]  /*3610*/  SHFL.IDX PT, R6, R10, 0x1, 0x1c1f ;  /* 0x003c1f000a067f89 */ /* 0x000e6200000e0000 */
[----:B------:R-:W-:Y:S02]  /*3620*/  ISETP.GE.AND P2, PT, R24, 0xa, PT ;  /* 0x0000000a1800780c */ /* 0x000fe40003f46270 */
[----:B------:R-:W-:Y:S02]  /*3630*/  P2R R31, PR, RZ, 0x1 ;  /* 0x00000001ff1f7803 */ /* 0x000fe40000000000 */
[----:B------:R-:W-:-:S02]  /*3640*/  ISETP.GT.AND P0, PT, R4, 0x1, !P0 ;  /* 0x000000010400780c */ /* 0x000fc40004704270 */
[----:B------:R-:W-:Y:S02]  /*3650*/  ISETP.GE.AND P1, PT, R24, 0x9, PT ;  /* 0x000000091800780c */ /* 0x000fe40003f26270 */
[----:B------:R-:W-:Y:S02]  /*3660*/  ISETP.LT.OR P0, PT, R5, 0x2, P0 ;  /* 0x000000020500780c */ /* 0x000fe40000701670 */
[----:B------:R-:W-:Y:S02]  /*3670*/  P2R R30, PR, RZ, 0x2 ;  /* 0x00000002ff1e7803 */ /* 0x000fe40000000000 */
[----:B------:R-:W-:Y:S02]  /*3680*/  FSEL R41, R25, -INF , !P0 ;  /* 0xff80000019297808 */ /* 0x000fe40004000000 */
[----:B------:R-:W-:Y:S02]  /*3690*/  ISETP.GT.AND P0, PT, R4, 0x9, !P2 ;  /* 0x000000090400780c */ /* 0x000fe40005704270 */
[----:B------:R-:W-:-:S02]  /*36a0*/  P2R R29, PR, RZ, 0x4 ;  /* 0x00000004ff1d7803 */ /* 0x000fc40000000000 */
[----:B------:R-:W-:Y:S02]  /*36b0*/  ISETP.LT.OR P0, PT, R5, 0xa, P0 ;  /* 0x0000000a0500780c */ /* 0x000fe40000701670 */
[----:B------:R-:W-:Y:S02]  /*36c0*/  ISETP.GT.AND P1, PT, R4, 0x8, !P1 ;  /* 0x000000080400780c */ /* 0x000fe40004f24270 */
[----:B------:R-:W-:Y:S02]  /*36d0*/  ISETP.GE.AND P2, PT, R24, 0x11, PT ;  /* 0x000000111800780c */ /* 0x000fe40003f46270 */
[----:B------:R-:W-:Y:S02]  /*36e0*/  FSEL R44, R21, -INF , !P0 ;  /* 0xff800000152c7808 */ /* 0x000fe40004000000 */
[----:B------:R-:W-:Y:S02]  /*36f0*/  ISETP.LT.OR P1, PT, R5, 0x9, P1 ;  /* 0x000000090500780c */ /* 0x000fe40000f21670 */
[----:B------:R-:W-:-:S02]  /*3700*/  ISETP.GT.AND P0, PT, R4, 0x10, !P2 ;  /* 0x000000100400780c */ /* 0x000fc40005704270 */
[----:B------:R-:W-:Y:S02]  /*3710*/  FSEL R45, R23, -INF , !P1 ;  /* 0xff800000172d7808 */ /* 0x000fe40004800000 */
        /* <DEDUP_REMOVED lines=11> */
[----:B------:R-:W-:Y:S02]  /*37d0*/  ISETP.GE.AND P1, PT, R24, 0x1a, PT ;  /* 0x0000001a1800780c */ /* 0x000fe40003f26270 */
[----:B------:R-:W-:Y:S02]  /*37e0*/  FSEL R57, R16, -INF , !P0 ;  /* 0xff80000010397808 */ /* 0x000fe40004000000 */
[----:B------:R-:W-:Y:S02]  /*37f0*/  ISETP.GT.AND P0, PT, R4, 0x19, !P1 ;  /* 0x000000190400780c */ /* 0x000fe40004f04270 */
[C---:B------:R-:W-:Y:S02]  /*3800*/  ISETP.GE.AND P6, PT, R24.reuse, 0x21, PT ;  /* 0x000000211800780c */ /* 0x040fe40003fc6270 */
[----:B------:R-:W-:Y:S02]  /*3810*/  ISETP.LT.OR P0, PT, R5, 0x1a, P0 ;  /* 0x0000001a0500780c */ /* 0x000fe40000701670 */
[----:B------:R-:W-:-:S02]  /*3820*/  ISETP.GE.AND P5, PT, R24, 0x22, PT ;  /* 0x000000221800780c */ /* 0x000fc40003fa6270 */
[----:B------:R-:W-:Y:S02]  /*3830*/  FSEL R58, R8, -INF , !P0 ;  /* 0xff800000083a7808 */ /* 0x000fe40004000000 */
[----:B------:R-:W-:Y:S02]  /*3840*/  ISETP.GT.AND P0, PT, R4, 0x20, !P6 ;  /* 0x000000200400780c */ /* 0x000fe40007704270 */
[----:B------:R-:W-:Y:S02]  /*3850*/  P2R R28, PR, RZ, 0x4 ;  /* 0x00000004ff1c7803 */ /* 0x000fe40000000000 */
[----:B------:R-:W-:Y:S02]  /*3860*/  ISETP.LT.OR P0, PT, R5, 0x21, P0 ;  /* 0x000000210500780c */ /* 0x000fe40000701670 */
[----:B------:R-:W-:Y:S02]  /*3870*/  ISETP.GE.AND P2, PT, R24, 0x29, PT ;  /* 0x000000291800780c */ /* 0x000fe40003f46270 */
[----:B------:R-:W-:-:S02]  /*3880*/  FSEL R171, R14, -INF , !P0 ;  /* 0xff8000000eab7808 */ /* 0x000fc40004000000 */
[----:B------:R-:W-:Y:S02]  /*3890*/  ISETP.GT.AND P0, PT, R4, 0x21, !P5 ;  /* 0x000000210400780c */ /* 0x000fe40006f04270 */
[----:B------:R-:W-:Y:S02]  /*38a0*/  P2R R32, PR, RZ, 0x2 ;  /* 0x00000002ff207803 */ /* 0x000fe40000000000 */
[----:B------:R-:W-:Y:S02]  /*38b0*/  ISETP.LT.OR P0, PT, R5, 0x22, P0 ;  /* 0x000000220500780c */ /* 0x000fe40000701670 */
[----:B------:R-:W-:Y:S02]  /*38c0*/  ISETP.GE.AND P1, PT, R24, 0x1, PT ;  /* 0x000000011800780c */ /* 0x000fe40003f26270 */
[----:B------:R-:W-:Y:S02]  /*38d0*/  FSEL R170, R13, -INF , !P0 ;  /* 0xff8000000daa7808 */ /* 0x000fe40004000000 */
[----:B------:R-:W-:-:S02]  /*38e0*/  ISETP.GT.AND P0, PT, R4, 0x28, !P2 ;  /* 0x000000280400780c */ /* 0x000fc40005704270 */
[----:B------:R-:W-:Y:S02]  /*38f0*/  P2R R25, PR, RZ, 0x2 ;  /* 0x00000002ff197803 */ /* 0x000fe40000000000 */
[----:B------:R-:W-:-:S04]  /*3900*/  ISETP.LT.OR P0, PT, R5, 0x29, P0 ;  /* 0x000000290500780c */ /* 0x000fc80000701670 */
[----:B------:R-:W-:Y:S02]  /*3910*/  FSEL R169, R12, -INF , !P0 ;  /* 0xff8000000ca97808 */ /* 0x000fe40004000000 */
[----:B------:R-:W-:Y:S02]  /*3920*/  ISETP.GT.AND P0, PT, R4, RZ, !P1 ;  /* 0x000000ff0400720c */ /* 0x000fe40004f04270 */
[----:B------:R-:W-:Y:S02]  /*3930*/  ISETP.GE.AND P1, PT, R24, 0x2a, PT ;  /* 0x0000002a1800780c */ /* 0x000fe40003f26270 */
[----:B------:R-:W-:-:S04]  /*3940*/  ISETP.LT.OR P0, PT, R5, 0x1, P0 ;  /* 0x000000010500780c */ /* 0x000fc80000701670 */
[----:B------:R-:W-:Y:S02]  /*3950*/  FSEL R40, R9, -INF , !P0 ;  /* 0xff80000009287808 */ /* 0x000fe40004000000 */
[----:B------:R-:W-:Y:S01]  /*3960*/  ISETP.GT.AND P0, PT, R4, 0x29, !P1 ;  /* 0x000000290400780c */ /* 0x000fe20004f04270 */
[----:B------:R-:W-:-:S03]  /*3970*/  FMUL.FTZ R4, R54, c[0x0][0x320] ;  /* 0x0000c80036047a20 */ /* 0x000fc60000410000 */
[----:B------:R-:W-:Y:S01]  /*3980*/  ISETP.LT.OR P0, PT, R5, 0x2a, P0 ;  /* 0x0000002a0500780c */ /* 0x000fe20000701670 */
[----:B------:R2:W3:Y:S01]  /*3990*/  MUFU.TANH R24, R4 ;  /* 0x0000000400187308 */ /* 0x0004e20000002400 */
[----:B------:R-:W-:Y:S02]  /*39a0*/  FMUL.FTZ R5, R55, c[0x0][0x320] ;  /* 0x0000c80037057a20 */ /* 0x000fe40000410000 */
[----:B------:R-:W-:Y:S02]  /*39b0*/  FSEL R168, R11, -INF , !P0 ;  /* 0xff8000000ba87808 */ /* 0x000fe40004000000 */
[----:B------:R-:W-:-:S03]  /*39c0*/  PLOP3.LUT P0, PT, PT, PT, UP2, 0x40, 0x0 ;  /* 0x000000000000781c */ /* 0x000fc60003f0e828 */
[----:B------:R1:W4:Y:S01]  /*39d0*/  MUFU.TANH R13, R5 ;  /* 0x00000005000d7308 */ /* 0x0003220000002400 */
[----:B--2---:R-:W-:-:S07]  /*39e0*/  FMUL.FTZ R4, R46, c[0x0][0x320] ;  /* 0x0000c8002e047a20 */ /* 0x004fce0000410000 */
[----:B------:R2:W2:Y:S01]  /*39f0*/  MUFU.TANH R23, R4 ;  /* 0x0000000400177308 */ /* 0x0004a20000002400 */
[----:B-1----:R-:W-:-:S05]  /*3a00*/  IMAD.IADD R5, R15, 0x1, R6 ;  /* 0x000000010f057824 */ /* 0x002fca00078e0206 */
[----:B------:R-:W-:Y:S01]  /*3a10*/  IMNMX R5, R5, R18, PT ;  /* 0x0000001205057217 */ /* 0x000fe20003800200 */
[----:B--2---:R-:W-:-:S04]  /*3a20*/  FMUL.FTZ R4, R47, c[0x0][0x320] ;  /* 0x0000c8002f047a20 */ /* 0x004fc80000410000 */
[----:B------:R1:W2:Y:S02]  /*3a30*/  MUFU.TANH R21, R4 ;  /* 0x0000000400157308 */ /* 0x0002a40000002400 */
        /* <DEDUP_REMOVED lines=16> */
[----:B-1----:R-:W-:Y:S01]  /*3b40*/  IMAD.IADD R4, R19, 0x1, R6 ;  /* 0x0000000113047824 */ /* 0x002fe200078e0206 */
        /* <DEDUP_REMOVED lines=13> */
.L_x_456:
[----:B------:R-:W-:-:S04]  /*3c20*/  MOV R7, c[0x0][0x32c] ;  /* 0x0000cb0000077a02 */ /* 0x000fc80000000f00 */
[----:B------:R-:W-:-:S13]  /*3c30*/  ISETP.NE.AND P0, PT, R7, 0x1, PT ;  /* 0x000000010700780c */ /* 0x000fda0003f05270 */
[----:B------:R-:W-:-:S05]  /*3c40*/  @P0 IMAD.HI.U32 R7, R6, c[0x0][0x330], RZ ;  /* 0x0000cc0006070a27 */ /* 0x000fca00078e00ff */
[----:B------:R-:W-:Y:S02]  /*3c50*/  @P0 SHF.R.U32.HI R6, RZ, c[0x0][0x334], R7 ;  /* 0x0000cd00ff060a19 */ /* 0x000fe40000011607 */
.L_x_457:
[----:B------:R-:W-:Y:S05]  /*3c60*/  BSYNC B0 ;  /* 0x0000000000007941 */ /* 0x000fea0003800000 */
.L_x_455:
[----:B------:R-:W-:-:S05]  /*3c70*/  IMAD R6, R6, c[0x0][0x32c], R22 ;  /* 0x0000cb0006067a24 */ /* 0x000fca00078e0216 */
[----:B------:R-:W-:Y:S02]  /*3c80*/  IADD3 R7, R6, c[0x0][0x32c], RZ ;  /* 0x0000cb0006077a10 */ /* 0x000fe40007ffe0ff */
[----:B------:R-:W-:Y:S02]  /*3c90*/  IMNMX R4, R4, R6, !PT ;  /* 0x0000000604047217 */ /* 0x000fe40007800200 */
[----:B------:R-:W-:Y:S02]  /*3ca0*/  IMNMX R5, R5, R7, PT ;  /* 0x0000000705057217 */ /* 0x000fe40003800200 */
.L_x_454:
[----:B--234-:R-:W-:Y:S01]  /*3cb0*/  ISETP.NE.AND P0, PT, R31, RZ, PT ;  /* 0x000000ff1f00720c */ /* 0x01cfe20003f05270 */
[----:B------:R-:W1:Y:S03]  /*3cc0*/  SHFL.IDX PT, R6, R10, 0x2, 0x1c1f ;  /* 0x005c1f000a067f89 */ /* 0x000e6600000e0000 */
        /* <DEDUP_REMOVED lines=36> */
[----:B------:R-:W-:-:S04]  /*3f10*/  ISETP.NE.AND P0, PT, R25, RZ, PT ;  /* 0x000000ff1900720c */ /* 0x000fc80003f05270 */
[----:B------:R-:W-:-:S04]  /*3f20*/  ISETP.GT.AND P0, PT, R4, RZ, !P0 ;  /* 0x000000ff0400720c */ /* 0x000fc80004704270 */
        /* <DEDUP_REMOVED lines=46> */
.L_x_460:
[----:B------:R-:W-:-:S04]  /*4210*/  MOV R7, c[0x0][0x32c] ;  /* 0x0000cb0000077a02 */ /* 0x000fc80000000f00 */
[----:B------:R-:W-:-:S13]  /*4220*/  ISETP.NE.AND P0, PT, R7, 0x1, PT ;  /* 0x000000010700780c */ /* 0x000fda0003f05270 */
[----:B------:R-:W-:-:S05]  /*4230*/  @P0 IMAD.HI.U32 R7, R6, c[0x0][0x330], RZ ;  /* 0x0000cc0006070a27 */ /* 0x000fca00078e00ff */
[----:B------:R-:W-:Y:S02]  /*4240*/  @P0 SHF.R.U32.HI R6, RZ, c[0x0][0x334], R7 ;  /* 0x0000cd00ff060a19 */ /* 0x000fe40000011607 */
.L_x_461:
[----:B------:R-:W-:Y:S05]  /*4250*/  BSYNC B0 ;  /* 0x0000000000007941 */ /* 0x000fea0003800000 */
.L_x_459:
[----:B------:R-:W-:-:S05]  /*4260*/  IMAD R6, R6, c[0x0][0x32c], R22 ;  /* 0x0000cb0006067a24 */ /* 0x000fca00078e0216 */
[----:B------:R-:W-:Y:S02]  /*4270*/  IADD3 R7, R6, c[0x0][0x32c], RZ ;  /* 0x0000cb0006077a10 */ /* 0x000fe40007ffe0ff */
[----:B------:R-:W-:Y:S02]  /*4280*/  IMNMX R4, R4, R6, !PT ;  /* 0x0000000604047217 */ /* 0x000fe40007800200 */
[----:B------:R-:W-:Y:S02]  /*4290*/  IMNMX R5, R5, R7, PT ;  /* 0x0000000705057217 */ /* 0x000fe40003800200 */
.L_x_458:
[----:B--234-:R-:W-:-:S04]  /*42a0*/  ISETP.NE.AND P0, PT, R31, RZ, PT ;  /* 0x000000ff1f00720c */ /* 0x01cfc80003f05270 */
        /* <DEDUP_REMOVED lines=43> */
[----:B------:R1:W2:Y:S01]  /*4560*/  MUFU.TANH R24, R4 ;  /* 0x0000000400187308 */ /* 0x0002a20000002400 */
[----:B------:R-:W-:Y:S02]  /*4570*/  FMUL.FTZ R5, R62, c[0x0][0x320] ;  /* 0x0000c8003e057a20 */ /* 0x000fe40000410000 */
[----:B------:R-:W-:Y:S02]  /*4580*/  FSEL R175, R12, -INF , !P0 ;  /* 0xff8000000caf7808 */ /* 0x000fe40004000000 */
[----:B------:R-:W-:-:S03]  /*4590*/  PLOP3.LUT P0, PT, PT, PT, UP2, 0x40, 0x0 ;  /* 0x000000000000781c */ /* 0x000fc60003f0e828 */
[----:B------:R3:W4:Y:S01]  /*45a0*/  MUFU.TANH R59, R5 ;  /* 0x00000005003b7308 */ /* 0x0007220000002400 */
[----:B-1----:R-:W-:-:S07]  /*45b0*/  FMUL.FTZ R4, R74, c[0x0][0x320] ;  /* 0x0000c8004a047a20 */ /* 0x002fce0000410000 */
[----:B------:R1:W1:Y:S01]  /*45c0*/  MUFU.TANH R16, R4 ;  /* 0x0000000400107308 */ /* 0x0002620000002400 */
[----:B---3--:R-:W-:-:S07]  /*45d0*/  FMUL.FTZ R5, R63, c[0x0][0x320] ;  /* 0x0000c8003f057a20 */ /* 0x008fce0000410000 */
[----:B------:R3:W2:Y:S01]  /*45e0*/  MUFU.TANH R55, R5 ;  /* 0x0000000500377308 */ /* 0x0006a20000002400 */
        /* <DEDUP_REMOVED lines=10> */
[----:B---3--:R-:W-:Y:S02]  /*4690*/  FMUL.FTZ R5, R70, c[0x0][0x320] ;  /* 0x0000c80046057a20 */ /* 0x008fe40000410000 */
[----:B-1----:R-:W-:-:S05]  /*46a0*/  FMUL.FTZ R4, R83, c[0x0][0x320] ;  /* 0x0000c80053047a20 */ /* 0x002fca0000410000 */
[----:B------:R1:W3:Y:S02]  /*46b0*/  MUFU.TANH R12, R4 ;  /* 0x00000004000c7308 */ /* 0x0002e40000002400 */
[----:B-1----:R-:W-:-:S06]  /*46c0*/  FMUL.FTZ R4, R78, c[0x0][0x320] ;  /* 0x0000c8004e047a20 */ /* 0x002fcc0000410000 */
[----:B------:R1:W1:Y:S02]  /*46d0*/  MUFU.TANH R11, R4 ;  /* 0x00000004000b7308 */ /* 0x0002640000002400 */
[----:B-1----:R1:W5:Y:S06]  /*46e0*/  SHFL.IDX PT, R4, R10, 0x3, 0x1c1f ;  /* 0x007c1f000a047f89 */ /* 0x00236c00000e0000 */
[----:B-1----:R1:W1:Y:S01]  /*46f0*/  MUFU.TANH R10, R5 ;  /* 0x00000005000a7308 */ /* 0x0022620000002400 */
[--C-:B-----5:R-:W-:Y:S02]  /*4700*/  IMAD.IADD R9, R15, 0x1, R4.reuse ;  /* 0x000000010f097824 */ /* 0x120fe400078e0204 */
[----:B------:R-:W-:-:S03]  /*4710*/  IMAD.IADD R8, R19, 0x1, R4 ;  /* 0x0000000113087824 */ /* 0x000fc600078e0204 */
[----:B------:R-:W-:Y:S01]  /*4720*/  IMNMX R9, R9, R18, PT ;  /* 0x0000001209097217 */ /* 0x000fe20003800200 */
[----:B------:R-:W-:Y:S05]  /*4730*/  @P0 BRA `(.L_x_462) ;  /* 0x0000015000000947 */ /* 0x000fea0003800000 */
[----:B--234-:R-:W-:Y:S01]  /*4740*/  IADD3 R4, R4, c[0x0][0x1d0], RZ ;  /* 0x0000740004047a10 */ /* 0x01cfe20007ffe0ff */
[----:B------:R-:W-:Y:S03]  /*4750*/  BSSY B0, `(.L_x_463) ;  /* 0x000000f000007945 */ /* 0x000fe60003800000 */
[----:B------:R-:W-:-:S04]  /*4760*/  IADD3 R4, R4, -c[0x0][0x168], RZ ;  /* 0x80005a0004047a10 */ /* 0x000fc80007ffe0ff */
[----:B------:R-:W-:-:S13]  /*4770*/  ISETP.GT.AND P0, PT, R4, -0x1, PT ;  /* 0xffffffff0400780c */ /* 0x000fda0003f04270 */
[----:B------:R-:W-:Y:S05]  /*4780*/  @P0 BRA `(.L_x_464) ;  /* 0x0000007000000947 */ /* 0x000fea0003800000 */
[----:B-1----:R-:W-:Y:S01]  /*4790*/  IMAD.MOV.U32 R5, RZ, RZ, c[0x0][0x32c] ;  /* 0x0000cb00ff057624 */ /* 0x002fe200078e00ff */
[----:B------:R-:W-:-:S04]  /*47a0*/  LOP3.LUT R4, RZ, R4, RZ, 0x33, !PT ;  /* 0x00000004ff047212 */ /* 0x000fc800078e33ff */
[----:B------:R-:W-:-:S13]  /*47b0*/  ISETP.NE.AND P0, PT, R5, 0x1, PT ;  /* 0x000000010500780c */ /* 0x000fda0003f05270 */
[----:B------:R-:W-:-:S05]  /*47c0*/  @P0 IMAD.HI.U32 R5, R4, c[0x0][0x330], RZ ;  /* 0x0000cc0004050a27 */ /* 0x000fca00078e00ff */
[----:B------:R-:W-:-:S04]  /*47d0*/  @P0 SHF.R.U32.HI R4, RZ, c[0x0][0x334], R5 ;  /* 0x0000cd00ff040a19 */ /* 0x000fc80000011605 */
[----:B------:R-:W-:Y:S01]  /*47e0*/  LOP3.LUT R4, RZ, R4, RZ, 0x33, !PT ;  /* 0x00000004ff047212 */ /* 0x000fe200078e33ff */
[----:B------:R-:W-:Y:S05]  /*47f0*/  BRA `(.L_x_465) ;  /* 0x0000004000007947 */ /* 0x000fea0003800000 */
.L_x_464:
[----:B-1----:R-:W-:-:S04]  /*4800*/  MOV R5, c[0x0][0x32c] ;  /* 0x0000cb0000057a02 */ /* 0x002fc80000000f00 */
[----:B------:R-:W-:-:S13]  /*4810*/  ISETP.NE.AND P0, PT, R5, 0x1, PT ;  /* 0x000000010500780c */ /* 0x000fda0003f05270 */
[----:B------:R-:W-:-:S05]  /*4820*/  @P0 IMAD.HI.U32 R5, R4, c[0x0][0x330], RZ ;  /* 0x0000cc0004050a27 */ /* 0x000fca00078e00ff */
[----:B------:R-:W-:Y:S02]  /*4830*/  @P0 SHF.R.U32.HI R4, RZ, c[0x0][0x334], R5 ;  /* 0x0000cd00ff040a19 */ /* 0x000fe40000011605 */
.L_x_465:
[----:B------:R-:W-:Y:S05]  /*4840*/  BSYNC B0 ;  /* 0x0000000000007941 */ /* 0x000fea0003800000 */
.L_x_463:
[----:B------:R-:W-:-:S05]  /*4850*/  IMAD R4, R4, c[0x0][0x32c], R22 ;  /* 0x0000cb0004047a24 */ /* 0x000fca00078e0216 */
[----:B------:R-:W-:Y:S02]  /*4860*/  IADD3 R5, R4, c[0x0][0x32c], RZ ;  /* 0x0000cb0004057a10 */ /* 0x000fe40007ffe0ff */
[----:B------:R-:W-:Y:S02]  /*4870*/  IMNMX R8, R8, R4, !PT ;  /* 0x0000000408087217 */ /* 0x000fe40007800200 */
[----:B------:R-:W-:Y:S02]  /*4880*/  IMNMX R9, R9, R5, PT ;  /* 0x0000000509097217 */ /* 0x000fe40003800200 */
.L_x_462:
[----:B--234-:R-:W-:Y:S01]  /*4890*/  FMNMX.FTZ R137, R40, R41, !PT ;  /* 0x0000002928897209 */ /* 0x01cfe20007810000 */
[----:B------:R-:W-:Y:S01]  /*48a0*/  STL [R1+0x68], R234 ;  /* 0x000068ea01007387 */ /* 0x000fe20000100800 */
[----:B------:R-:W-:Y:S01]  /*48b0*/  FMNMX.FTZ R136, R33, R34, !PT ;  /* 0x0000002221887209 */ /* 0x000fe20007810000 */
[----:B------:R-:W-:Y:S01]  /*48c0*/  IMAD.SHL.U32 R225, R0, 0x2, RZ ;  /* 0x0000000200e17824 */ /* 0x000fe200078e00ff */
[----:B------:R-:W-:Y:S01]  /*48d0*/  FMNMX.FTZ R137, R45, R137, !PT ;  /* 0x000000892d897209 */ /* 0x000fe20007810000 */
[----:B------:R-:W-:Y:S01]  /*48e0*/  STL [R1+0x64], R233 ;  /* 0x000064e901007387 */ /* 0x000fe20000100800 */
[----:B------:R-:W-:Y:S01]  /*48f0*/  FMNMX.FTZ R136, R36, R136, !PT ;  /* 0x0000008824887209 */ /* 0x000fe20007810000 */
[----:B------:R-:W-:Y:S01]  /*4900*/  IMAD R226, R3, 0x2, R225 ;  /* 0x0000000203e27824 */ /* 0x000fe200078e02e1 */
[----:B------:R-:W-:Y:S01]  /*4910*/  FMNMX.FTZ R137, R44, R137, !PT ;  /* 0x000000892c897209 */ /* 0x000fe20007810000 */
[----:B------:R-:W-:Y:S01]  /*4920*/  STL [R1+0x60], R232 ;  /* 0x000060e801007387 */ /* 0x000fe20000100800 */
[----:B------:R-:W-:Y:S01]  /*4930*/  ISETP.NE.AND P0, PT, R31, RZ, PT ;  /* 0x000000ff1f00720c */ /* 0x000fe20003f05270 */
[----:B------:R-:W-:Y:S01]  /*4940*/  IMAD R227, R2, 0x2, R226 ;  /* 0x0000000202e37824 */ /* 0x000fe200078e02e2 */
[----:B------:R-:W-:Y:S01]  /*4950*/  FMNMX.FTZ R137, R53, R137, !PT ;  /* 0x0000008935897209 */ /* 0x000fe20007810000 */
[----:B------:R-:W-:Y:S01]  /*4960*/  STL [R1+0x5c], R231 ;  /* 0x00005ce701007387 */ /* 0x000fe20000100800 */
[----:B------:R-:W-:Y:S01]  /*4970*/  FMNMX.FTZ R136, R37, R136, !PT ;  /* 0x0000008825887209 */ /* 0x000fe20007810000 */
[----:B------:R-:W-:Y:S01]  /*4980*/  ULDC.64 UR4, c[0x0][0x2c8] ;  /* 0x0000b20000047ab9 */ /* 0x000fe20000000a00 */
[----:B------:R-:W-:Y:S01]  /*4990*/  FMNMX.FTZ R137, R56, R137, !PT ;  /* 0x0000008938897209 */ /* 0x000fe20007810000 */
[----:B------:R-:W-:Y:S01]  /*49a0*/  STL [R1+0x58], R230 ;  /* 0x000058e601007387 */ /* 0x000fe20000100800 */
[----:B------:R-:W-:-:S02]  /*49b0*/  ISETP.GT.AND P0, PT, R8, 0x1, !P0 ;  /* 0x000000010800780c */ /* 0x000fc40004704270 */
[----:B------:R-:W-:Y:S01]  /*49c0*/  FMNMX.FTZ R137, R57, R137, !PT ;  /* 0x0000008939897209 */ /* 0x000fe20007810000 */
[----:B------:R-:W-:Y:S01]  /*49d0*/  STL [R1+0x54], R229 ;  /* 0x000054e501007387 */ /* 0x000fe20000100800 */
[----:B------:R-:W-:Y:S02]  /*49e0*/  FMNMX.FTZ R136, R38, R136, !PT ;  /* 0x0000008826887209 */ /* 0x000fe40007810000 */
[----:B------:R-:W-:Y:S01]  /*49f0*/  FMNMX.FTZ R137, R58, R137, !PT ;  /* 0x000000893a897209 */ /* 0x000fe20007810000 */
[----:B------:R-:W-:Y:S01]  /*4a00*/  STL [R1+0x50], R224 ;  /* 0x000050e001007387 */ /* 0x000fe20000100800 */
[----:B------:R-:W-:Y:S02]  /*4a10*/  ISETP.LT.OR P0, PT, R9, 0x2, P0 ;  /* 0x000000020900780c */ /* 0x000fe40000701670 */
[----:B------:R-:W-:Y:S01]  /*4a20*/  FMNMX.FTZ R137, R171, R137, !PT ;  /* 0x00000089ab897209 */ /* 0x000fe20007810000 */
[----:B------:R-:W-:Y:S01]  /*4a30*/  LDSM.16.MT88.4 R48, [R227+0x100] ;  /* 0x00010000e330783b */ /* 0x000fe20000004200 */
[----:B------:R-:W-:-:S02]  /*4a40*/  FMNMX.FTZ R136, R39, R136, !PT ;  /* 0x0000008827887209 */ /* 0x000fc40007810000 */
[----:B------:R-:W-:Y:S01]  /*4a50*/  FMNMX.FTZ R137, R170, R137, !PT ;  /* 0x00000089aa897209 */ /* 0x000fe20007810000 */
[----:B------:R-:W-:Y:S01]  /*4a60*/  LDSM.16.MT88.4 R68, [R225+0x1900] ;  /* 0x00190000e144783b */ /* 0x000fe20000004200 */
[----:B------:R-:W-:Y:S02]  /*4a70*/  FSEL R43, R14, -INF , !P0 ;  /* 0xff8000000e2b7808 */ /* 0x000fe40004000000 */
[----:B------:R-:W-:Y:S01]  /*4a80*/  FMNMX.FTZ R137, R169, R137, !PT ;  /* 0x00000089a9897209 */ /* 0x000fe20007810000 */
[----:B------:R-:W-:Y:S01]  /*4a90*/  LDSM.16.MT88.4 R76, [R226+0x1900] ;  /* 0x00190000e24c783b */ /* 0x000fe20000004200 */
[----:B------:R-:W-:Y:S02]  /*4aa0*/  FMNMX.FTZ R136, R52, R136, !PT ;  /* 0x0000008834887209 */ /* 0x000fe40007810000 */
[----:B------:R-:W-:Y:S01]  /*4ab0*/  FMNMX.FTZ R137, R168, R137, !PT ;  /* 0x00000089a8897209 */ /* 0x000fe20007810000 */
[----:B------:R-:W-:Y:S01]  /*4ac0*/  LDSM.16.MT88.4 R116, [R227+0x1900] ;  /* 0x00190000e374783b */ /* 0x000fe20000004200 */
[----:B------:R-:W-:-:S02]  /*4ad0*/  ISETP.NE.AND P0, PT, R30, RZ, PT ;  /* 0x000000ff1e00720c */ /* 0x000fc40003f05270 */
[----:B------:R-:W-:Y:S01]  /*4ae0*/  FMNMX.FTZ R136, R54, R136, !PT ;  /* 0x0000008836887209 */ /* 0x000fe20007810000 */
[----:B------:R-:W2:Y:S01]  /*4af0*/  SHFL.BFLY PT, R4, R137, 0x2, 0x1f ;  /* 0x0c401f0089047f89 */ /* 0x000ea200000e0000 */
[----:B------:R-:W-:Y:S02]  /*4b00*/  ISETP.GT.AND P0, PT, R8, 0x8, !P0 ;  /* 0x000000080800780c */ /* 0x000fe40004704270 */
[----:B------:R-:W-:Y:S01]  /*4b10*/  FMNMX.FTZ R136, R160, R136, !PT ;  /* 0x00000088a0887209 */ /* 0x000fe20007810000 */
[----:B------:R-:W-:Y:S01]  /*4b20*/  LDSM.16.MT88.4 R72, [R225+0x900] ;  /* 0x00090000e148783b */ /* 0x000fe20000004200 */
[----:B------:R-:W-:Y:S02]  /*4b30*/  ISETP.LT.OR P0, PT, R9, 0x9, P0 ;  /* 0x000000090900780c */ /* 0x000fe40000701670 */
[----:B------:R-:W-:Y:S01]  /*4b40*/  FMNMX.FTZ R136, R161, R136, !PT ;  /* 0x00000088a1887209 */ /* 0x000fe20007810000 */
[----:B------:R-:W-:Y:S01]  /*4b50*/  LDSM.16.MT88.4 R64, [R226+0x900] ;  /* 0x00090000e240783b */ /* 0x000fe20000004200 */
[----:B------:R-:W-:-:S02]  /*4b60*/  FSEL R105, R13, -INF , !P0 ;  /* 0xff8000000d697808 */ /* 0x000fc40004000000 */
[----:B------:R-:W-:Y:S02]  /*4b70*/  ISETP.NE.AND P0, PT, R29, RZ, PT ;  /* 0x000000ff1d00720c */ /* 0x000fe40003f05270 */
[----:B------:R-:W-:Y:S02]  /*4b80*/  FMNMX.FTZ R136, R163, R136, !PT ;  /* 0x00000088a3887209 */ /* 0x000fe40007810000 */
[----:B------:R-:W-:Y:S02]  /*4b90*/  ISETP.GT.AND P0, PT, R8, 0x9, !P0 ;  /* 0x000000090800780c */ /* 0x000fe40004704270 */
[----:B------:R-:W-:Y:S02]  /*4ba0*/  FMNMX.FTZ R136, R162, R136, !PT ;  /* 0x00000088a2887209 */ /* 0x000fe40007810000 */
[----:B------:R-:W-:Y:S02]  /*4bb0*/  ISETP.LT.OR P0, PT, R9, 0xa, P0 ;  /* 0x0000000a0900780c */ /* 0x000fe40000701670 */
[----:B------:R-:W-:-:S02]  /*4bc0*/  LEA R228, R2, R225, 0x1 ;  /* 0x000000e102e47211 */ /* 0x000fc400078e08ff */
[----:B------:R-:W-:Y:S02]  /*4bd0*/  FSEL R104, R12, -INF , !P0 ;  /* 0xff8000000c687808 */ /* 0x000fe40004000000 */
[----:B--2---:R-:W-:Y:S01]  /*4be0*/  FMNMX.FTZ R137, R137, R4, !PT ;  /* 0x0000000489897209 */ /* 0x004fe20007810000 */
[----:B------:R-:W-:Y:S01]  /*4bf0*/  LDSM.16.MT88.4 R60, [R228+0x900] ;  /* 0x00090000e43c783b */ /* 0x000fe20000004200 */
[----:B------:R-:W-:Y:S02]  /*4c00*/  ISETP.NE.AND P0, PT, R28, RZ, PT ;  /* 0x000000ff1c00720c */ /* 0x000fe40003f05270 */
[C---:B------:R-:W-:Y:S01]  /*4c10*/  ISETP.GT.AND P6, PT, R8.reuse, 0x20, !P6 ;  /* 0x000000200800780c */ /* 0x040fe200077c4270 */
[----:B------:R-:W2:Y:S01]  /*4c20*/  SHFL.BFLY PT, R4, R137, 0x1, 0x1f ;  /* 0x0c201f0089047f89 */ /* 0x000ea200000e0000 */
[C---:B------:R-:W-:Y:S02]  /*4c30*/  ISETP.GT.AND P0, PT, R8.reuse, 0x10, !P0 ;  /* 0x000000100800780c */ /* 0x040fe40004704270 */
[----:B------:R-:W-:Y:S01]  /*4c40*/  ISETP.GT.AND P2, PT, R8, 0x28, !P2 ;  /* 0x000000280800780c */ /* 0x000fe20005744270 */
[----:B------:R-:W-:Y:S01]  /*4c50*/  LDSM.16.MT88.4 R28, [R226+0x100] ;  /* 0x00010000e21c783b */ /* 0x000fe20000004200 */
[----:B------:R-:W-:-:S02]  /*4c60*/  ISETP.LT.OR P0, PT, R9, 0x11, P0 ;  /* 0x000000110900780c */ /* 0x000fc40000701670 */
[C---:B------:R-:W-:Y:S01]  /*4c70*/  ISETP.GT.AND P5, PT, R8.reuse, 0x21, !P5 ;  /* 0x000000210800780c */ /* 0x040fe20006fa4270 */
[----:B------:R-:W-:Y:S01]  /*4c80*/  LDSM.16.MT88.4 R84, [R228+0x1900] ;  /* 0x00190000e454783b */ /* 0x000fe20000004200 */
[----:B------:R-:W-:Y:S02]  /*4c90*/  FSEL R132, R11, -INF , !P0 ;  /* 0xff8000000b847808 */ /* 0x000fe40004000000 */
[----:B------:R-:W-:Y:S02]  /*4ca0*/  ISETP.NE.AND P0, PT, R27, RZ, PT ;  /* 0x000000ff1b00720c */ /* 0x000fe40003f05270 */
[C---:B------:R-:W-:Y:S02]  /*4cb0*/  ISETP.GT.AND P1, PT, R8.reuse, 0x29, !P1 ;  /* 0x000000290800780c */ /* 0x040fe40004f24270 */
[----:B------:R-:W-:Y:S02]  /*4cc0*/  ISETP.GT.AND P0, PT, R8, 0x11, !P0 ;  /* 0x000000110800780c */ /* 0x000fe40004704270 */
[----:B------:R-:W-:-:S02]  /*4cd0*/  ISETP.LT.OR P6, PT, R9, 0x21, P6 ;  /* 0x000000210900780c */ /* 0x000fc400037c1670 */
[C---:B------:R-:W-:Y:S02]  /*4ce0*/  ISETP.LT.OR P0, PT, R9.reuse, 0x12, P0 ;  /* 0x000000120900780c */ /* 0x040fe40000701670 */
[----:B------:R-:W-:Y:S02]  /*4cf0*/  ISETP.LT.OR P2, PT, R9, 0x29, P2 ;  /* 0x000000290900780c */ /* 0x000fe40001741670 */
[----:B------:R-:W-:Y:S02]  /*4d00*/  FSEL R138, R7, -INF , !P0 ;  /* 0xff800000078a7808 */ /* 0x000fe40004000000 */
[----:B--2---:R-:W-:Y:S02]  /*4d10*/  FMNMX.FTZ R137, R137, R4, !PT ;  /* 0x0000000489897209 */ /* 0x004fe40007810000 */
[----:B------:R-:W2:Y:S01]  /*4d20*/  SHFL.BFLY PT, R4, R136, 0x2, 0x1f ;  /* 0x0c401f0088047f89 */ /* 0x000ea200000e0000 */
[----:B------:R-:W-:Y:S02]  /*4d30*/  ISETP.NE.AND P0, PT, R26, RZ, PT ;  /* 0x000000ff1a00720c */ /* 0x000fe40003f05270 */
[----:B------:R-:W-:Y:S01]  /*4d40*/  FMUL.FTZ R13, R137, c[0x0][0x2d0] ;  /* 0x0000b400890d7a20 */ /* 0x000fe20000410000 */
[----:B------:R-:W-:-:S02]  /*4d50*/  ISETP.LT.OR P5, PT, R9, 0x22, P5 ;  /* 0x000000220900780c */ /* 0x000fc40002fa1670 */
[----:B------:R-:W-:Y:S02]  /*4d60*/  ISETP.GT.AND P0, PT, R8, 0x18, !P0 ;  /* 0x000000180800780c */ /* 0x000fe40004704270 */
[----:B-1----:R-:W-:Y:S02]  /*4d70*/  FSEL R164, R10, -INF , !P6 ;  /* 0xff8000000aa47808 */ /* 0x002fe40007000000 */
[----:B------:R-:W-:Y:S02]  /*4d80*/  ISETP.LT.OR P0, PT, R9, 0x19, P0 ;  /* 0x000000190900780c */ /* 0x000fe40000701670 */
[----:B------:R-:W-:Y:S02]  /*4d90*/  FSEL R166, R59, -INF , !P2 ;  /* 0xff8000003ba67808 */ /* 0x000fe40005000000 */
[----:B------:R-:W-:Y:S02]  /*4da0*/  FSEL R139, R16, -INF , !P0 ;  /* 0xff800000108b7808 */ /* 0x000fe40004000000 */
[----:B------:R-:W-:-:S02]  /*4db0*/  ISETP.NE.AND P0, PT, R25, RZ, PT ;  /* 0x000000ff1900720c */ /* 0x000fc40003f05270 */
[----:B------:R-:W-:Y:S02]  /*4dc0*/  FSEL R165, R24, -INF , !P5 ;  /* 0xff80000018a57808 */ /* 0x000fe40006800000 */
[----:B------:R-:W-:Y:S01]  /*4dd0*/  ISETP.GT.AND P0, PT, R8, RZ, !P0 ;  /* 0x000000ff0800720c */ /* 0x000fe20004704270 */
[----:B------:R-:W-:Y:S01]  /*4de0*/  LDSM.16.MT88.4 R24, [R228+0x2100] ;  /* 0x00210000e418783b */ /* 0x000fe20000004200 */
[C---:B------:R-:W-:Y:S02]  /*4df0*/  ISETP.LT.OR P1, PT, R9.reuse, 0x2a, P1 ;  /* 0x0000002a0900780c */ /* 0x040fe40000f21670 */
[----:B--2---:R-:W-:Y:S02]  /*4e00*/  FMNMX.FTZ R136, R136, R4, !PT ;  /* 0x0000000488887209 */ /* 0x004fe40007810000 */
[----:B------:R-:W-:Y:S02]  /*4e10*/  ISETP.LT.OR P0, PT, R9, 0x1, P0 ;  /* 0x000000010900780c */ /* 0x000fe40000701670 */
[----:B------:R-:W-:Y:S01]  /*4e20*/  FSEL R167, R55, -INF , !P1 ;  /* 0xff80000037a77808 */ /* 0x000fe20004800000 */
[----:B------:R-:W1:Y:S01]  /*4e30*/  SHFL.BFLY PT, R4, R136, 0x1, 0x1f ;  /* 0x0c201f0088047f89 */ /* 0x000e6200000e0000 */
[----:B------:R-:W-:-:S02]  /*4e40*/  FSEL R42, R6, -INF , !P0 ;  /* 0xff800000062a7808 */ /* 0x000fc40004000000 */
[----:B------:R-:W-:Y:S02]  /*4e50*/  FSETP.NEU.FTZ.AND P0, PT, R137, -INF , PT ;  /* 0xff8000008900780b */ /* 0x000fe40003f1d000 */
[----:B------:R-:W-:Y:S02]  /*4e60*/  FMNMX.FTZ R3, R42, R43, !PT ;  /* 0x0000002b2a037209 */ /* 0x000fe40007810000 */
[----:B------:R-:W-:-:S05]  /*4e70*/  FSEL R13, R13, RZ, P0 ;  /* 0x000000ff0d0d7208 */ /* 0x000fca0000000000 */
[----:B------:R-:W-:-:S04]  /*4e80*/  FFMA.FTZ R2, R53, c[0x0][0x2d0], -R13 ;  /* 0x0000b40035027a23 */ /* 0x000fc8000001080d */
[----:B------:R2:W-:Y:S01]  /*4e90*/  MUFU.EX2 R197, R2 ;  /* 0x0000000200c57308 */ /* 0x0005e20000000800 */
[----:B-1----:R-:W-:Y:S01]  /*4ea0*/  FMNMX.FTZ R136, R136, R4, !PT ;  /* 0x0000000488887209 */ /* 0x002fe20007810000 */
[----:B------:R-:W-:-:S03]  /*4eb0*/  FFMA.FTZ R4, R40, c[0x0][0x2d0], -R13 ;  /* 0x0000b40028047a23 */ /* 0x000fc6000001080d */
[C---:B------:R-:W-:Y:S01]  /*4ec0*/  FSETP.NEU.FTZ.AND P0, PT, R136.reuse, -INF , PT ;  /* 0xff8000008800780b */ /* 0x040fe20003f1d000 */
[----:B------:R-:W-:Y:S02]  /*4ed0*/  FMUL.FTZ R12, R136, c[0x0][0x2d0] ;  /* 0x0000b400880c7a20 */ /* 0x000fe40000410000 */
[----:B------:R1:W-:Y:S01]  /*4ee0*/  MUFU.EX2 R233, R4 ;  /* 0x0000000400e97308 */ /* 0x0003e20000000800 */
[----:B--2---:R-:W-:Y:S02]  /*4ef0*/  FFMA.FTZ R2, R56, c[0x0][0x2d0], -R13 ;  /* 0x0000b40038027a23 */ /* 0x004fe4000001080d */
[----:B------:R-:W-:Y:S02]  /*4f00*/  FSEL R12, R12, RZ, P0 ;  /* 0x000000ff0c0c7208 */ /* 0x000fe40000000000 */
[----:B------:R-:W-:-:S03]  /*4f10*/  ISETP.NE.AND P0, PT, R32, RZ, PT ;  /* 0x000000ff2000720c */ /* 0x000fc60003f05270 */
[----:B------:R2:W-:Y:S01]  /*4f20*/  MUFU.EX2 R230, R2 ;  /* 0x0000000200e67308 */ /* 0x0005e20000000800 */
[----:B------:R-:W-:Y:S01]  /*4f30*/  FFMA.FTZ R0, R34, c[0x0][0x2d0], -R12 ;  /* 0x0000b40022007a23 */ /* 0x000fe2000001080c */
[----:B------:R-:W-:-:S04]  /*4f40*/  ISETP.GT.AND P0, PT, R8, 0x19, !P0 ;  /* 0x000000190800780c */ /* 0x000fc80004704270 */
[----:B------:R-:W-:Y:S02]  /*4f50*/  ISETP.LT.OR P0, PT, R9, 0x1a, P0 ;  /* 0x0000001a0900780c */ /* 0x000fe40000701670 */
[----:B------:R3:W-:Y:S01]  /*4f60*/  MUFU.EX2 R224, R0 ;  /* 0x0000000000e07308 */ /* 0x0007e20000000800 */
[----:B-1----:R-:W-:Y:S01]  /*4f70*/  FFMA.FTZ R4, R41, c[0x0][0x2d0], -R13 ;  /* 0x0000b40029047a23 */ /* 0x002fe2000001080d */
[----:B------:R-:W-:-:S06]  /*4f80*/  FSEL R40, R17, -INF , !P0 ;  /* 0xff80000011287808 */ /* 0x000fcc0004000000 */
[----:B------:R1:W-:Y:S01]  /*4f90*/  MUFU.EX2 R234, R4 ;  /* 0x0000000400ea7308 */ /* 0x0003e20000000800 */
[----:B--2---:R-:W-:Y:S01]  /*4fa0*/  FMNMX.FTZ R2, R105, R3, !PT ;  /* 0x0000000369027209 */ /* 0x004fe20007810000 */
[----:B------:R-:W-:-:S03]  /*4fb0*/  FFMA.FTZ R3, R57, c[0x0][0x2d0], -R13 ;  /* 0x0000b40039037a23 */ /* 0x000fc6000001080d */
[----:B------:R-:W-:Y:S01]  /*4fc0*/  FMNMX.FTZ R2, R104, R2, !PT ;  /* 0x0000000268027209 */ /* 0x000fe20007810000 */
[----:B---3--:R-:W-:Y:S02]  /*4fd0*/  FFMA.FTZ R0, R36, c[0x0][0x2d0], -R12 ;  /* 0x0000b40024007a23 */ /* 0x008fe4000001080c */
[----:B------:R2:W-:Y:S01]  /*4fe0*/  MUFU.EX2 R195, R3 ;  /* 0x0000000300c37308 */ /* 0x0005e20000000800 */
[----:B-1----:R-:W-:-:S07]  /*4ff0*/  FFMA.FTZ R4, R45, c[0x0][0x2d0], -R13 ;  /* 0x0000b4002d047a23 */ /* 0x002fce000001080d */
[----:B------:R1:W-:Y:S08]  /*5000*/  MUFU.EX2 R231, R0 ;  /* 0x0000000000e77308 */ /* 0x0003f00000000800 */
[----:B------:R3:W-:Y:S01]  /*5010*/  MUFU.EX2 R181, R4 ;  /* 0x0000000400b57308 */ /* 0x0007e20000000800 */
[----:B--2---:R-:W-:Y:S01]  /*5020*/  FMNMX.FTZ R3, R132, R2, !PT ;  /* 0x0000000284037209 */ /* 0x004fe20007810000 */
[----:B------:R-:W-:-:S02]  /*5030*/  FFMA.FTZ R2, R58, c[0x0][0x2d0], -R13 ;  /* 0x0000b4003a027a23 */ /* 0x000fc4000001080d */
[----:B------:R-:W-:Y:S01]  /*5040*/  LDSM.16.MT88.4 R56, [R227+0x900] ;  /* 0x00090000e338783b */ /* 0x000fe20000004200 */
[----:B-1----:R-:W-:-:S03]  /*5050*/  FFMA.FTZ R0, R37, c[0x0][0x2d0], -R12 ;  /* 0x0000b40025007a23 */ /* 0x002fc6000001080c */
[----:B------:R1:W2:Y:S01]  /*5060*/  MUFU.EX2 R180, R2 ;  /* 0x0000000200b47308 */ /* 0x0002a20000000800 */
[----:B---3--:R-:W-:-:S07]  /*5070*/  FFMA.FTZ R4, R44, c[0x0][0x2d0], -R13 ;  /* 0x0000b4002c047a23 */ /* 0x008fce000001080d */
[----:B------:R3:W4:Y:S01]  /*5080*/  MUFU.EX2 R192, R0 ;  /* 0x0000000000c07308 */ /* 0x0007220000000800 */
[----:B------:R-:W4:Y:S07]  /*5090*/  LDSM.16.MT88.4 R44, [R228+0x100] ;  /* 0x00010000e42c783b */ /* 0x000f2e0000004200 */
[----:B------:R4:W4:Y:S01]  /*50a0*/  MUFU.EX2 R194, R4 ;  /* 0x0000000400c27308 */ /* 0x0009220000000800 */
[----:B-1----:R-:W-:Y:S01]  /*50b0*/  FMNMX.FTZ R2, R138, R3, !PT ;  /* 0x000000038a027209 */ /* 0x002fe20007810000 */
[----:B------:R-:W-:Y:S01]  /*50c0*/  FFMA.FTZ R3, R38, c[0x0][0x2d0], -R12 ;  /* 0x0000b40026037a23 */ /* 0x000fe2000001080c */
[----:B--2---:R-:W-:-:S02]  /*50d0*/  F2FP.BF16.PACK_AB R10, R180, R195 ;  /* 0x000000c3b40a723e */ /* 0x004fc400000010ff */
[----:B------:R-:W-:Y:S02]  /*50e0*/  FMNMX.FTZ R2, R139, R2, !PT ;  /* 0x000000028b027209 */ /* 0x000fe40007810000 */
[----:B---3--:R-:W-:Y:S01]  /*50f0*/  FMNMX.FTZ R0, R106, R107, !PT ;  /* 0x0000006b6a007209 */ /* 0x008fe20007810000 */
[----:B------:R1:W-:Y:S01]  /*5100*/  MUFU.EX2 R198, R3 ;  /* 0x0000000300c67308 */ /* 0x0003e20000000800 */
[----:B----4-:R-:W-:Y:S02]  /*5110*/  F2FP.BF16.PACK_AB R7, R192, R231 ;  /* 0x000000e7c007723e */ /* 0x010fe400000010ff */
[----:B------:R-:W-:-:S04]  /*5120*/  FMNMX.FTZ R0, R133, R0, !PT ;  /* 0x0000000085007209 */ /* 0x000fc80007810000 */
[----:B------:R-:W-:Y:S01]  /*5130*/  FMNMX.FTZ R0, R134, R0, !PT ;  /* 0x0000000086007209 */ /* 0x000fe20007810000 */
[--C-:B------:R-:W-:Y:S01]  /*5140*/  FFMA.FTZ R4, R33, c[0x0][0x2d0], -R12.reuse ;  /* 0x0000b40021047a23 */ /* 0x100fe2000001080c */
[----:B------:R-:W-:Y:S01]  /*5150*/  F2FP.BF16.PACK_AB R6, R194, R181 ;  /* 0x000000b5c206723e */ /* 0x000fe200000010ff */
[----:B------:R-:W2:Y:S01]  /*5160*/  LDSM.16.MT88.4 R32, [R225+0x100] ;  /* 0x00010000e120783b */ /* 0x000ea20000004200 */
[----:B------:R-:W-:Y:S01]  /*5170*/  FMNMX.FTZ R0, R156, R0, !PT ;  /* 0x000000009c007209 */ /* 0x000fe20007810000 */
[----:B------:R3:W4:Y:S03]  /*5180*/  MUFU.EX2 R193, R4 ;  /* 0x0000000400c17308 */ /* 0x0007260000000800 */
[----:B------:R-:W-:Y:S02]  /*5190*/  FMNMX.FTZ R0, R157, R0, !PT ;  /* 0x000000009d007209 */ /* 0x000fe40007810000 */
[----:B-1----:R-:W-:Y:S01]  /*51a0*/  FMNMX.FTZ R3, R40, R2, !PT ;  /* 0x0000000228037209 */ /* 0x002fe20007810000 */
[----:B------:R-:W-:Y:S01]  /*51b0*/  FFMA.FTZ R2, R39, c[0x0][0x2d0], -R12 ;  /* 0x0000b40027027a23 */ /* 0x000fe2000001080c */
[----:B------:R-:W-:Y:S01]  /*51c0*/  FMNMX.FTZ R0, R158, R0, !PT ;  /* 0x000000009e007209 */ /* 0x000fe20007810000 */
[----:B------:R-:W-:Y:S01]  /*51d0*/  LDSM.16.MT88.4 R36, [R226+0x2100] ;  /* 0x00210000e224783b */ /* 0x000fe20000004200 */
[----:B------:R-:W-:Y:S01]  /*51e0*/  FMNMX.FTZ R3, R164, R3, !PT ;  /* 0x00000003a4037209 */ /* 0x000fe20007810000 */
[----:B------:R1:W1:Y:S01]  /*51f0*/  MUFU.EX2 R229, R2 ;  /* 0x0000000200e57308 */ /* 0x0002620000000800 */
[----:B------:R-:W-:-:S02]  /*5200*/  FMNMX.FTZ R0, R159, R0, !PT ;  /* 0x000000009f007209 */ /* 0x000fc40007810000 */
[----:B------:R-:W-:Y:S02]  /*5210*/  FMNMX.FTZ R3, R165, R3, !PT ;  /* 0x00000003a5037209 */ /* 0x000fe40007810000 */
[----:B------:R-:W-:Y:S02]  /*5220*/  FMNMX.FTZ R0, R172, R0, !PT ;  /* 0x00000000ac007209 */ /* 0x000fe40007810000 */
[----:B---3--:R-:W-:Y:S02]  /*5230*/  F2FP.BF16.PACK_AB R4, R234, R233 ;  /* 0x000000e9ea04723e */ /* 0x008fe400000010ff */
[----:B------:R-:W-:Y:S02]  /*5240*/  FMNMX.FTZ R0, R173, R0, !PT ;  /* 0x00000000ad007209 */ /* 0x000fe40007810000 */
[----:B----4-:R-:W-:Y:S02]  /*5250*/  F2FP.BF16.PACK_AB R5, R224, R193 ;  /* 0x000000c1e005723e */ /* 0x010fe400000010ff */
[----:B------:R-:W-:-:S02]  /*5260*/  FMNMX.FTZ R0, R174, R0, !PT ;  /* 0x00000000ae007209 */ /* 0x000fc40007810000 */
[----:B------:R-:W-:Y:S01]  /*5270*/  FMNMX.FTZ R3, R166, R3, !PT ;  /* 0x00000003a6037209 */ /* 0x000fe20007810000 */
[--C-:B-1----:R-:W-:Y:S01]  /*5280*/  FFMA.FTZ R2, R52, c[0x0][0x2d0], -R12.reuse ;  /* 0x0000b40034027a23 */ /* 0x102fe2000001080c */
[----:B------:R-:W-:Y:S01]  /*5290*/  FMNMX.FTZ R0, R175, R0, !PT ;  /* 0x00000000af007209 */ /* 0x000fe20007810000 */
[C---:B------:R-:W-:Y:S01]  /*52a0*/  HMMA.16816.F32.BF16 R140, R4.reuse, R44, RZ ;  /* 0x0000002c048c723c */ /* 0x040fe200000418ff */
[----:B------:R-:W-:Y:S01]  /*52b0*/  FMNMX.FTZ R3, R167, R3, !PT ;  /* 0x00000003a7037209 */ /* 0x000fe20007810000 */
[----:B------:R1:W-:Y:S01]  /*52c0*/  MUFU.EX2 R196, R2 ;  /* 0x0000000200c47308 */ /* 0x0003e20000000800 */
[----:B------:R-:W-:Y:S01]  /*52d0*/  F2FP.BF16.PACK_AB R9, R229, R198 ;  /* 0x000000c6e509723e */ /* 0x000fe200000010ff */
[----:B------:R-:W3:Y:S04]  /*52e0*/  SHFL.BFLY PT, R8, R0, 0x2, 0x1f ;  /* 0x0c401f0000087f89 */ /* 0x000ee800000e0000 */
[C---:B------:R-:W-:Y:S01]  /*52f0*/  HMMA.16816.F32.BF16 R148, R4.reuse, R48, RZ ;  /* 0x000000300494723c */ /* 0x040fe200000418ff */
[----:B------:R-:W4:Y:S07]  /*5300*/  SHFL.BFLY PT, R14, R3, 0x2, 0x1f ;  /* 0x0c401f00030e7f89 */ /* 0x000f2e00000e0000 */
[----:B--2---:R-:W-:Y:S01]  /*5310*/  HMMA.16816.F32.BF16 R20, R4, R32, RZ ;  /* 0x000000200414723c */ /* 0x004fe200000418ff */
[----:B-1----:R-:W-:-:S02]  /*5320*/  FFMA.FTZ R2, R54, c[0x0][0x2d0], -R12 ;  /* 0x0000b40036027a23 */ /* 0x002fc4000001080c */
[----:B------:R-:W-:Y:S02]  /*5330*/  LDSM.16.MT88.4 R52, [R225+0x2100] ;  /* 0x00210000e134783b */ /* 0x000fe40000004200 */
[----:B------:R-:W1:Y:S03]  /*5340*/  MUFU.EX2 R185, R2 ;  /* 0x0000000200b97308 */ /* 0x000e660000000800 */
[----:B------:R-:W-:Y:S01]  /*5350*/  HMMA.16816.F32.BF16 R124, R4, R28, RZ ;  /* 0x0000001c047c723c */ /* 0x000fe200000418ff */
[----:B---3--:R-:W-:Y:S02]  /*5360*/  FMNMX.FTZ R0, R0, R8, !PT ;  /* 0x0000000800007209 */ /* 0x008fe40007810000 */
[----:B------:R-:W-:-:S05]  /*5370*/  F2FP.BF16.PACK_AB R8, R230, R197 ;  /* 0x000000c5e608723e */ /* 0x000fca00000010ff */
[----:B------:R-:W-:Y:S01]  /*5380*/  HMMA.16816.F32.BF16 R144, R4, R68, RZ ;  /* 0x000000440490723c */ /* 0x000fe200000418ff */
[----:B------:R-:W2:Y:S01]  /*5390*/  SHFL.BFLY PT, R15, R0, 0x1, 0x1f ;  /* 0x0c201f00000f7f89 */ /* 0x000ea200000e0000 */
[----:B----4-:R-:W-:Y:S02]  /*53a0*/  FMNMX.FTZ R3, R3, R14, !PT ;  /* 0x0000000e03037209 */ /* 0x010fe40007810000 */
[----:B-1----:R-:W-:-:S04]  /*53b0*/  F2FP.BF16.PACK_AB R11, R185, R196 ;  /* 0x000000c4b90b723e */ /* 0x002fc800000010ff */
[----:B------:R-:W-:Y:S08]  /*53c0*/  HMMA.16816.F32.BF16 R152, R4, R76, RZ ;  /* 0x0000004c0498723c */ /* 0x000ff000000418ff */
[C---:B------:R-:W-:Y:S08]  /*53d0*/  HMMA.16816.F32.BF16 R200, R8.reuse, R60, R140 ;  /* 0x0000003c08c8723c */ /* 0x040ff0000004188c */
[----:B------:R-:W-:Y:S01]  /*53e0*/  HMMA.16816.F32.BF16 R140, R8, R56, R148 ;  /* 0x00000038088c723c */ /* 0x000fe20000041894 */
[----:B--2---:R-:W-:-:S04]  /*53f0*/  FMNMX.FTZ R135, R0, R15, !PT ;  /* 0x0000000f00877209 */ /* 0x004fc80007810000 */
[C---:B------:R-:W-:Y:S01]  /*5400*/  FSETP.NEU.FTZ.AND P0, PT, R135.reuse, -INF , PT ;  /* 0xff8000008700780b */ /* 0x040fe20003f1d000 */
[----:B------:R-:W-:Y:S02]  /*5410*/  FMUL.FTZ R0, R135, c[0x0][0x2d0] ;  /* 0x0000b40087007a20 */ /* 0x000fe40000410000 */
[----:B------:R-:W-:Y:S03]  /*5420*/  HMMA.16816.F32.BF16 R128, R4, R84, RZ ;  /* 0x000000540480723c */ /* 0x000fe600000418ff */
[----:B------:R-:W-:-:S05]  /*5430*/  FSEL R0, R0, RZ, P0 ;  /* 0x000000ff00007208 */ /* 0x000fca0000000000 */
[----:B------:R-:W-:Y:S01]  /*5440*/  HMMA.16816.F32.BF16 R120, R4, R116, RZ ;  /* 0x000000740478723c */ /* 0x000fe200000418ff */
[----:B------:R-:W-:Y:S01]  /*5450*/  FFMA.FTZ R2, R106, c[0x0][0x2d0], -R0 ;  /* 0x0000b4006a027a23 */ /* 0x000fe20000010800 */
[----:B------:R-:W-:Y:S01]  /*5460*/  MOV R41, R202 ;  /* 0x000000ca00297202 */ /* 0x000fe20000000f00 */
[----:B------:R-:W-:Y:S02]  /*5470*/  IMAD.MOV.U32 R15, RZ, RZ, R201 ;  /* 0x000000ffff0f7224 */ /* 0x000fe400078e00c9 */
[----:B------:R-:W-:-:S03]  /*5480*/  IMAD.MOV.U32 R252, RZ, RZ, R200 ;  /* 0x000000fffffc7224 */ /* 0x000fc600078e00c8 */
[----:B------:R-:W-:Y:S01]  /*5490*/  HMMA.16816.F32.BF16 R112, R4, R34, RZ ;  /* 0x000000220470723c */ /* 0x000fe200000418ff */
[----:B------:R-:W-:Y:S01]  /*54a0*/  MOV R14, R142 ;  /* 0x0000008e000e7202 */ /* 0x000fe20000000f00 */
[----:B------:R-:W-:Y:S01]  /*54b0*/  IMAD.MOV.U32 R183, RZ, RZ, R143 ;  /* 0x000000ffffb77224 */ /* 0x000fe200078e008f */
[----:B------:R-:W-:-:S05]  /*54c0*/  MOV R182, R140 ;  /* 0x0000008c00b67202 */ /* 0x000fca0000000f00 */
[C---:B------:R-:W-:Y:S08]  /*54d0*/  HMMA.16816.F32.BF16 R108, R4.reuse, R30, RZ ;  /* 0x0000001e046c723c */ /* 0x040ff000000418ff */
[C---:B------:R-:W-:Y:S08]  /*54e0*/  HMMA.16816.F32.BF16 R100, R4.reuse, R46, RZ ;  /* 0x0000002e0464723c */ /* 0x040ff000000418ff */
[C---:B------:R-:W-:Y:S08]  /*54f0*/  HMMA.16816.F32.BF16 R96, R4.reuse, R50, RZ ;  /* 0x000000320460723c */ /* 0x040ff000000418ff */
[C---:B------:R-:W-:Y:S08]  /*5500*/  HMMA.16816.F32.BF16 R92, R4.reuse, R70, RZ ;  /* 0x00000046045c723c */ /* 0x040ff000000418ff */
[C---:B------:R-:W-:Y:S08]  /*5510*/  HMMA.16816.F32.BF16 R88, R4.reuse, R78, RZ ;  /* 0x0000004e0458723c */ /* 0x040ff000000418ff */
[C---:B------:R-:W-:Y:S08]  /*5520*/  HMMA.16816.F32.BF16 R80, R4.reuse, R86, RZ ;  /* 0x000000560450723c */ /* 0x040ff000000418ff */
[----:B------:R-:W-:Y:S01]  /*5530*/  HMMA.16816.F32.BF16 R16, R4, R118, RZ ;  /* 0x000000760410723c */ /* 0x000fe200000418ff */
[----:B------:R-:W1:Y:S06]  /*5540*/  SHFL.BFLY PT, R4, R3, 0x1, 0x1f ;  /* 0x0c201f0003047f89 */ /* 0x000e6c00000e0000 */
[----:B------:R-:W-:Y:S01]  /*5550*/  IMAD.MOV.U32 R7, RZ, RZ, R141 ;  /* 0x000000ffff077224 */ /* 0x000fe200078e008d */
[C---:B------:R-:W-:Y:S01]  /*5560*/  HMMA.16816.F32.BF16 R176, R8.reuse, R72, R20 ;  /* 0x0000004808b0723c */ /* 0x040fe20000041814 */
[----:B------:R-:W2:Y:S07]  /*5570*/  LDSM.16.MT88.4 R20, [R227+0x2100] ;  /* 0x00210000e314783b */ /* 0x000eae0000004200 */
[C---:B------:R-:W-:Y:S01]  /*5580*/  HMMA.16816.F32.BF16 R188, R8.reuse, R64, R124 ;  /* 0x0000004008bc723c */ /* 0x040fe2000004187c */
[----:B------:R3:W4:Y:S06]  /*5590*/  MUFU.EX2 R125, R2 ;  /* 0x00000002007d7308 */ /* 0x00072c0000000800 */
[----:B------:R-:W-:Y:S01]  /*55a0*/  IMAD.MOV.U32 R124, RZ, RZ, R203 ;  /* 0x000000ffff7c7224 */ /* 0x000fe200078e00cb */
[----:B------:R-:W-:Y:S01]  /*55b0*/  HMMA.16816.F32.BF16 R140, R8, R52, R144 ;  /* 0x00000034088c723c */ /* 0x000fe20000041890 */
[----:B-1----:R-:W-:Y:S01]  /*55c0*/  FMNMX.FTZ R3, R3, R4, !PT ;  /* 0x0000000403037209 */ /* 0x002fe20007810000 */
[----:B------:R-:W-:-:S03]  /*55d0*/  FFMA.FTZ R4, R134, c[0x0][0x2d0], -R0 ;  /* 0x0000b40086047a23 */ /* 0x000fc60000010800 */
[----:B------:R-:W-:-:S03]  /*55e0*/  FSETP.NEU.FTZ.AND P0, PT, R3, -INF , PT ;  /* 0xff8000000300780b */ /* 0x000fc60003f1d000 */
[C---:B------:R-:W-:Y:S01]  /*55f0*/  HMMA.16816.F32.BF16 R248, R8.reuse, R36, R152 ;  /* 0x0000002408f8723c */ /* 0x040fe20000041898 */
[----:B---3--:R-:W-:Y:S02]  /*5600*/  FFMA.FTZ R2, R107, c[0x0][0x2d0], -R0 ;  /* 0x0000b4006b027a23 */ /* 0x008fe40000010800 */
[----:B----4-:R-:W-:Y:S02]  /*5610*/  IMAD.MOV.U32 R147, RZ, RZ, R125 ;  /* 0x000000ffff937224 */ /* 0x010fe400078e007d */
[----:B------:R1:W-:Y:S02]  /*5620*/  MUFU.EX2 R187, R2 ;  /* 0x0000000200bb7308 */ /* 0x0003e40000000800 */
[----:B------:R-:W-:Y:S01]  /*5630*/  MOV R153, R14 ;  /* 0x0000000e00997202 */ /* 0x000fe20000000f00 */
[----:B------:R-:W-:Y:S01]  /*5640*/  HMMA.16816.F32.BF16 R244, R8, R74, R112 ;  /* 0x0000004a08f4723c */ /* 0x000fe20000041870 */
[----:B------:R-:W-:Y:S02]  /*5650*/  IMAD.MOV.U32 R154, RZ, RZ, R15 ;  /* 0x000000ffff9a7224 */ /* 0x000fe400078e000f */
[----:B------:R-:W-:-:S02]  /*5660*/  IMAD.MOV.U32 R155, RZ, RZ, R41 ;  /* 0x000000ffff9b7224 */ /* 0x000fc400078e0029 */
[----:B------:R-:W-:Y:S01]  /*5670*/  MUFU.EX2 R14, R4 ;  /* 0x00000004000e7308 */ /* 0x000fe20000000800 */
[----:B------:R-:W-:Y:S02]  /*5680*/  IMAD.MOV.U32 R152, RZ, RZ, R7 ;  /* 0x000000ffff987224 */ /* 0x000fe400078e0007 */
[----:B------:R-:W-:Y:S01]  /*5690*/  IMAD.MOV.U32 R6, RZ, RZ, R140 ;  /* 0x000000ffff067224 */ /* 0x000fe200078e008c */
[C---:B------:R-:W-:Y:S01]  /*56a0*/  HMMA.16816.F32.BF16 R216, R8.reuse, R24, R128 ;  /* 0x0000001808d8723c */ /* 0x040fe20000041880 */
[----:B------:R-:W-:Y:S01]  /*56b0*/  IMAD.MOV.U32 R5, RZ, RZ, R141 ;  /* 0x000000ffff057224 */ /* 0x000fe200078e008d */
[----:B------:R-:W-:Y:S01]  /*56c0*/  MOV R146, R142 ;  /* 0x0000008e00927202 */ /* 0x000fe20000000f00 */
[----:B------:R-:W-:Y:S02]  /*56d0*/  IMAD.MOV.U32 R145, RZ, RZ, R143 ;  /* 0x000000ffff917224 */ /* 0x000fe400078e008f */
[----:B-1----:R-:W-:Y:S01]  /*56e0*/  FFMA.FTZ R2, R133, c[0x0][0x2d0], -R0 ;  /* 0x0000b40085027a23 */ /* 0x002fe20000010800 */
[----:B------:R-:W-:Y:S01]  /*56f0*/  MOV R133, R124 ;  /* 0x0000007c00857202 */ /* 0x000fe20000000f00 */
[----:B------:R-:W-:Y:S01]  /*5700*/  IMAD.MOV.U32 R134, RZ, RZ, R6 ;  /* 0x000000ffff867224 */ /* 0x000fe200078e0006 */
[----:B--2---:R-:W-:Y:S01]  /*5710*/  HMMA.16816.F32.BF16 R212, R8, R20, R120 ;  /* 0x0000001408d4723c */ /* 0x004fe20000041878 */
[----:B------:R1:W2:Y:S01]  /*5720*/  MUFU.EX2 R232, R2 ;  /* 0x0000000200e87308 */ /* 0x0002a20000000800 */
[----:B------:R-:W-:-:S02]  /*5730*/  MOV R131, R5 ;  /* 0x0000000500837202 */ /* 0x000fc40000000f00 */
[----:B------:R-:W-:Y:S02]  /*5740*/  MOV R129, R183 ;  /* 0x000000b700817202 */ /* 0x000fe40000000f00 */
[----:B------:R-:W-:Y:S02]  /*5750*/  MOV R130, R134 ;  /* 0x0000008600827202 */ /* 0x000fe40000000f00 */
[C---:B------:R-:W-:Y:S08]  /*5760*/  HMMA.16816.F32.BF16 R220, R8.reuse, R66, R108 ;  /* 0x0000004208dc723c */ /* 0x040ff0000004186c */
[----:B------:R-:W-:Y:S01]  /*5770*/  HMMA.16816.F32.BF16 R208, R8, R62, R100 ;  /* 0x0000003e08d0723c */ /* 0x000fe20000041864 */
[----:B-1----:R-:W-:Y:S01]  /*5780*/  FMUL.FTZ R2, R3, c[0x0][0x2d0] ;  /* 0x0000b40003027a20 */ /* 0x002fe20000410000 */
[----:B--2---:R-:W-:-:S04]  /*5790*/  F2FP.BF16.PACK_AB R6, R14, R232 ;  /* 0x000000e80e06723e */ /* 0x004fc800000010ff */
[----:B------:R-:W-:Y:S02]  /*57a0*/  FSEL R2, R2, RZ, P0 ;  /* 0x000000ff02027208 */ /* 0x000fe40000000000 */
[----:B------:R-:W-:Y:S03]  /*57b0*/  HMMA.16816.F32.BF16 R204, R8, R58, R96 ;  /* 0x0000003a08cc723c */ /* 0x000fe60000041860 */
[----:B------:R-:W-:-:S04]  /*57c0*/  FFMA.FTZ R4, R42, c[0x0][0x2d0], -R2 ;  /* 0x0000b4002a047a23 */ /* 0x000fc80000010802 */
[----:B------:R1:W-:Y:S01]  /*57d0*/  MUFU.EX2 R140, R4 ;  /* 0x00000004008c7308 */ /* 0x0003e20000000800 */
[C---:B------:R-:W-:Y:S08]  /*57e0*/  HMMA.16816.F32.BF16 R200, R8.reuse, R54, R92 ;  /* 0x0000003608c8723c */ /* 0x040ff0000004185c */
[----:B------:R-:W-:Y:S01]  /*57f0*/  HMMA.16816.F32.BF16 R148, R8, R38, R88 ;  /* 0x000000260894723c */ /* 0x000fe20000041858 */
[----:B-1----:R-:W-:-:S07]  /*5800*/  FFMA.FTZ R4, R43, c[0x0][0x2d0], -R2 ;  /* 0x0000b4002b047a23 */ /* 0x002fce0000010802 */
[C---:B------:R-:W-:Y:S01]  /*5810*/  HMMA.16816.F32.BF16 R112, R8.reuse, R26, R80 ;  /* 0x0000001a0870723c */ /* 0x040fe20000041850 */
[----:B------:R1:W2:Y:S07]  /*5820*/  MUFU.EX2 R15, R4 ;  /* 0x00000004000f7308 */ /* 0x0002ae0000000800 */
[----:B------:R-:W-:Y:S07]  /*5830*/  HMMA.16816.F32.BF16 R124, R8, R22, R16 ;  /* 0x00000016087c723c */ /* 0x000fee0000041810 */
[----:B------:R-:W-:Y:S01]  /*5840*/  FFMA.FTZ R8, R156, c[0x0][0x2d0], -R0 ;  /* 0x0000b4009c087a23 */ /* 0x000fe20000010800 */
[----:B------:R-:W-:-:S03]  /*5850*/  MOV R156, R180 ;  /* 0x000000b4009c7202 */ /* 0x000fc60000000f00 */
[----:B------:R3:W-:Y:S01]  /*5860*/  MUFU.EX2 R141, R8 ;  /* 0x00000008008d7308 */ /* 0x0007e20000000800 */
[----:B-1----:R-:W-:Y:S01]  /*5870*/  FFMA.FTZ R4, R105, c[0x0][0x2d0], -R2 ;  /* 0x0000b40069047a23 */ /* 0x002fe20000010802 */
[----:B--2---:R-:W-:-:S06]  /*5880*/  F2FP.BF16.PACK_AB R5, R15, R140 ;  /* 0x0000008c0f05723e */ /* 0x004fcc00000010ff */
[----:B------:R1:W-:Y:S01]  /*5890*/  MUFU.EX2 R142, R4 ;  /* 0x00000004008e7308 */ /* 0x0003e20000000800 */
[----:B---3--:R-:W-:Y:S02]  /*58a0*/  FFMA.FTZ R8, R157, c[0x0][0x2d0], -R0 ;  /* 0x0000b4009d087a23 */ /* 0x008fe40000010800 */
[----:B------:R-:W-:-:S05]  /*58b0*/  IMAD.MOV.U32 R157, RZ, RZ, R181 ;  /* 0x000000ffff9d7224 */ /* 0x000fca00078e00b5 */
[----:B------:R2:W-:Y:S01]  /*58c0*/  MUFU.EX2 R41, R8 ;  /* 0x0000000800297308 */ /* 0x0005e20000000800 */
[----:B-1----:R-:W-:-:S07]  /*58d0*/  FFMA.FTZ R4, R104, c[0x0][0x2d0], -R2 ;  /* 0x0000b40068047a23 */ /* 0x002fce0000010802 */
[----:B------:R1:W3:Y:S01]  /*58e0*/  MUFU.EX2 R144, R4 ;  /* 0x0000000400907308 */ /* 0x0002e20000000800 */
[----:B--2---:R-:W-:Y:S02]  /*58f0*/  FFMA.FTZ R8, R158, c[0x0][0x2d0], -R0 ;  /* 0x0000b4009e087a23 */ /* 0x004fe40000010800 */
[----:B------:R-:W-:-:S05]  /*5900*/  IMAD.MOV.U32 R158, RZ, RZ, R152 ;  /* 0x000000ffff9e7224 */ /* 0x000fca00078e0098 */
[----:B------:R2:W-:Y:S01]  /*5910*/  MUFU.EX2 R199, R8 ;  /* 0x0000000800c77308 */ /* 0x0005e20000000800 */
[----:B-1----:R-:W-:Y:S02]  /*5920*/  F2FP.BF16.PACK_AB R4, R187, R147 ;  /* 0x00000093bb04723e */ /* 0x002fe400000010ff */
[----:B---3--:R-:W-:-:S07]  /*5930*/  F2FP.BF16.PACK_AB R7, R144, R142 ;  /* 0x0000008e9007723e */ /* 0x008fce00000010ff */
[C---:B------:R-:W-:Y:S01]  /*5940*/  HMMA.16816.F32.BF16 R104, R4.reuse, R32, RZ ;  /* 0x000000200468723c */ /* 0x040fe200000418ff */
[----:B--2---:R-:W-:Y:S02]  /*5950*/  FFMA.FTZ R8, R159, c[0x0][0x2d0], -R0 ;  /* 0x0000b4009f087a23 */ /* 0x004fe40000010800 */
[----:B------:R-:W-:Y:S02]  /*5960*/  IMAD.MOV.U32 R159, RZ, RZ, R182 ;  /* 0x000000ffff9f7224 */ /* 0x000fe400078e00b6 */
[----:B------:R1:W-:Y:S03]  /*5970*/  MUFU.EX2 R186, R8 ;  /* 0x0000000800ba7308 */ /* 0x0003e60000000800 */
[C---:B------:R-:W-:Y:S08]  /*5980*/  HMMA.16816.F32.BF16 R108, R4.reuse, R34, RZ ;  /* 0x00000022046c723c */ /* 0x040ff000000418ff */
[----:B------:R-:W-:Y:S01]  /*5990*/  HMMA.16816.F32.BF16 R88, R4, R28, RZ ;  /* 0x0000001c0458723c */ /* 0x000fe200000418ff */
[----:B-1----:R-:W-:-:S07]  /*59a0*/  FFMA.FTZ R8, R132, c[0x0][0x2d0], -R2 ;  /* 0x0000b40084087a23 */ /* 0x002fce0000010802 */
[C---:B------:R-:W-:Y:S01]  /*59b0*/  HMMA.16816.F32.BF16 R80, R4.reuse, R44, RZ ;  /* 0x0000002c0450723c */ /* 0x040fe200000418ff */
[----:B------:R1:W-:Y:S07]  /*59c0*/  MUFU.EX2 R143, R8 ;  /* 0x00000008008f7308 */ /* 0x0003ee0000000800 */
[C---:B------:R-:W-:Y:S08]  /*59d0*/  HMMA.16816.F32.BF16 R32, R4.reuse, R68, RZ ;  /* 0x000000440420723c */ /* 0x040ff000000418ff */
[----:B------:R-:W-:Y:S01]  /*59e0*/  HMMA.16816.F32.BF16 R16, R4, R84, RZ ;  /* 0x000000540410723c */ /* 0x000fe200000418ff */
[----:B-1----:R-:W-:-:S04]  /*59f0*/  FFMA.FTZ R8, R138, c[0x0][0x2d0], -R2 ;  /* 0x0000b4008a087a23 */ /* 0x002fc80000010802 */
[----:B------:R1:W-:Y:S02]  /*5a00*/  MUFU.EX2 R184, R8 ;  /* 0x0000000800b87308 */ /* 0x0003e40000000800 */
[----:B------:R-:W-:Y:S01]  /*5a10*/  IMAD.MOV.U32 R84, RZ, RZ, R41 ;  /* 0x000000ffff547224 */ /* 0x000fe200078e0029 */
[----:B------:R-:W-:Y:S01]  /*5a20*/  HMMA.16816.F32.BF16 R100, R4, R30, RZ ;  /* 0x0000001e0464723c */ /* 0x000fe200000418ff */
[----:B------:R-:W-:-:S07]  /*5a30*/  IMAD.MOV.U32 R85, RZ, RZ, R193 ;  /* 0x000000ffff557224 */ /* 0x000fce00078e00c1 */
[----:B------:R-:W-:Y:S01]  /*5a40*/  HMMA.16816.F32.BF16 R96, R4, R46, RZ ;  /* 0x0000002e0460723c */ /* 0x000fe200000418ff */
[----:B-1----:R-:W-:-:S07]  /*5a50*/  FFMA.FTZ R8, R139, c[0x0][0x2d0], -R2 ;  /* 0x0000b4008b087a23 */ /* 0x002fce0000010802 */
[C---:B------:R-:W-:Y:S01]  /*5a60*/  HMMA.16816.F32.BF16 R44, R4.reuse, R48, RZ ;  /* 0x00000030042c723c */ /* 0x040fe200000418ff */
[----:B------:R1:W2:Y:S07]  /*5a70*/  MUFU.EX2 R128, R8 ;  /* 0x0000000800807308 */ /* 0x0002ae0000000800 */
[C---:B------:R-:W-:Y:S08]  /*5a80*/  HMMA.16816.F32.BF16 R92, R4.reuse, R50, RZ ;  /* 0x00000032045c723c */ /* 0x040ff000000418ff */
[----:B------:R-:W-:Y:S01]  /*5a90*/  HMMA.16816.F32.BF16 R28, R4, R76, RZ ;  /* 0x0000004c041c723c */ /* 0x000fe200000418ff */
[----:B-1----:R-:W-:-:S04]  /*5aa0*/  FFMA.FTZ R8, R40, c[0x0][0x2d0], -R2 ;  /* 0x0000b40028087a23 */ /* 0x002fc80000010802 */
[----:B------:R1:W3:Y:S03]  /*5ab0*/  MUFU.EX2 R132, R8 ;  /* 0x0000000800847308 */ /* 0x0002e60000000800 */
[C---:B------:R-:W-:Y:S07]  /*5ac0*/  HMMA.16816.F32.BF16 R40, R4.reuse, R118, RZ ;  /* 0x000000760428723c */ /* 0x040fee00000418ff */
[----:B--2---:R-:W-:Y:S01]  /*5ad0*/  IMAD.MOV.U32 R118, RZ, RZ, R128 ;  /* 0x000000ffff767224 */ /* 0x004fe200078e0080 */
[----:B------:R-:W-:Y:S01]  /*5ae0*/  HMMA.16816.F32.BF16 R68, R4, R70, RZ ;  /* 0x000000460444723c */ /* 0x000fe200000418ff */
[----:B------:R-:W-:-:S02]  /*5af0*/  IMAD.MOV.U32 R128, RZ, RZ, R153 ;  /* 0x000000ffff807224 */ /* 0x000fc400078e0099 */
[----:B------:R-:W-:-:S05]  /*5b00*/  IMAD.MOV.U32 R119, RZ, RZ, R194 ;  /* 0x000000ffff777224 */ /* 0x000fca00078e00c2 */
[C---:B-1----:R-:W-:Y:S07]  /*5b10*/  HMMA.16816.F32.BF16 R8, R4.reuse, R116, RZ ;  /* 0x000000740408723c */ /* 0x042fee00000418ff */
[----:B------:R-:W-:Y:S01]  /*5b20*/  IMAD.MOV.U32 R116, RZ, RZ, R140 ;  /* 0x000000ffff747224 */ /* 0x000fe200078e008c */
[----:B------:R-:W-:Y:S01]  /*5b30*/  HMMA.16816.F32.BF16 R76, R4, R78, RZ ;  /* 0x0000004e044c723c */ /* 0x000fe200000418ff */
[----:B------:R-:W-:-:S07]  /*5b40*/  MOV R117, R15 ;  /* 0x0000000f00757202 */ /* 0x000fce0000000f00 */
[----:B------:R-:W-:Y:S07]  /*5b50*/  HMMA.16816.F32.BF16 R48, R4, R86, RZ ;  /* 0x000000560430723c */ /* 0x000fee00000418ff */
[----:B------:R-:W-:Y:S01]  /*5b60*/  F2FP.BF16.PACK_AB R4, R84, R141 ;  /* 0x0000008d5404723e */ /* 0x000fe200000010ff */
[----:B------:R-:W-:Y:S01]  /*5b70*/  IMAD.MOV.U32 R86, RZ, RZ, R14 ;  /* 0x000000ffff567224 */ /* 0x000fe200078e000e */
[----:B------:R-:W-:Y:S02]  /*5b80*/  F2FP.BF16.PACK_AB R6, R186, R199 ;  /* 0x000000c7ba06723e */ /* 0x000fe400000010ff */
[----:B------:R-:W-:-:S02]  /*5b90*/  F2FP.BF16.PACK_AB R5, R184, R143 ;  /* 0x0000008fb805723e */ /* 0x000fc400000010ff */
[----:B---3--:R-:W-:Y:S02]  /*5ba0*/  F2FP.BF16.PACK_AB R7, R132, R118 ;  /* 0x000000768407723e */ /* 0x008fe400000010ff */
[----:B------:R-:W-:-:S05]  /*5bb0*/  MOV R87, R192 ;  /* 0x000000c000577202 */ /* 0x000fca0000000f00 */
[C---:B------:R-:W-:Y:S07]  /*5bc0*/  HMMA.16816.F32.BF16 R88, R4.reuse, R64, R88 ;  /* 0x000000400458723c */ /* 0x040fee0000041858 */
[----:B------:R-:W-:Y:S01]  /*5bd0*/  IMAD.MOV.U32 R64, RZ, RZ, R196 ;  /* 0x000000ffff407224 */ /* 0x000fe200078e00c4 */
[----:B------:R-:W-:Y:S01]  /*5be0*/  HMMA.16816.F32.BF16 R180, R4, R60, R80 ;  /* 0x0000003c04b4723c */ /* 0x000fe20000041850 */
[----:B------:R-:W-:-:S06]  /*5bf0*/  MOV R65, R195 ;  /* 0x000000c300417202 */ /* 0x000fcc0000000f00 */
[----:B------:R-:W-:Y:S01]  /*5c00*/  MOV R81, R198 ;  /* 0x000000c600517202 */ /* 0x000fe20000000f00 */
[C---:B------:R-:W-:Y:S01]  /*5c10*/  HMMA.16816.F32.BF16 R120, R4.reuse, R52, R32 ;  /* 0x000000340478723c */ /* 0x040fe20000041820 */
[----:B------:R-:W-:Y:S01]  /*5c20*/  IMAD.MOV.U32 R82, RZ, RZ, R197 ;  /* 0x000000ffff527224 */ /* 0x000fe200078e00c5 */
[----:B------:R-:W-:Y:S01]  /*5c30*/  MOV R83, R133 ;  /* 0x0000008500537202 */ /* 0x000fe20000000f00 */
[----:B------:R-:W-:Y:S02]  /*5c40*/  IMAD.MOV.U32 R80, RZ, RZ, R141 ;  /* 0x000000ffff507224 */ /* 0x000fe400078e008d */
[----:B------:R-:W-:Y:S02]  /*5c50*/  IMAD.MOV.U32 R60, RZ, RZ, R154 ;  /* 0x000000ffff3c7224 */ /* 0x000fe400078e009a */
[----:B------:R-:W-:Y:S01]  /*5c60*/  IMAD.MOV.U32 R53, RZ, RZ, R199 ;  /* 0x000000ffff357224 */ /* 0x000fe200078e00c7 */
[----:B------:R-:W-:Y:S01]  /*5c70*/  HMMA.16816.F32.BF16 R44, R4, R56, R44 ;  /* 0x00000038042c723c */ /* 0x000fe2000004182c */
[----:B------:R-:W-:-:S02]  /*5c80*/  IMAD.MOV.U32 R52, RZ, RZ, R252 ;  /* 0x000000ffff347224 */ /* 0x000fc400078e00fc */
[----:B------:R-:W-:Y:S02]  /*5c90*/  IMAD.MOV.U32 R61, RZ, RZ, R155 ;  /* 0x000000ffff3d7224 */ /* 0x000fe400078e009b */
[----:B------:R-:W1:Y:S02]  /*5ca0*/  LDSM.16.MT88.4 R152, [R225+0x1100] ;  /* 0x00110000e198783b */ /* 0x000e640000004200 */
[----:B------:R-:W-:Y:S01]  /*5cb0*/  MOV R56, R143 ;  /* 0x0000008f00387202 */ /* 0x000fe20000000f00 */
[----:B------:R-:W-:Y:S01]  /*5cc0*/  HMMA.16816.F32.BF16 R196, R4, R20, R8 ;  /* 0x0000001404c4723c */ /* 0x000fe20000041808 */
[----:B------:R-:W-:-:S06]  /*5cd0*/  IMAD.MOV.U32 R57, RZ, RZ, R142 ;  /* 0x000000ffff397224 */ /* 0x000fcc00078e008e */
[----:B------:R-:W-:Y:S01]  /*5ce0*/  FFMA.FTZ R8, R171, c[0x0][0x2d0], -R13 ;  /* 0x0000b400ab087a23 */ /* 0x000fe2000001080d */
[C---:B------:R-:W-:Y:S01]  /*5cf0*/  HMMA.16816.F32.BF16 R140, R4.reuse, R36, R28 ;  /* 0x00000024048c723c */ /* 0x040fe2000004181c */
[----:B------:R-:W-:Y:S01]  /*5d00*/  IMAD.MOV.U32 R20, RZ, RZ, R186 ;  /* 0x000000ffff147224 */ /* 0x000fe200078e00ba */
[----:B------:R-:W-:Y:S01]  /*5d10*/  MOV R21, R185 ;  /* 0x000000b900157202 */ /* 0x000fe20000000f00 */
[----:B------:R2:W-:Y:S05]  /*5d20*/  MUFU.EX2 R138, R8 ;  /* 0x00000008008a7308 */ /* 0x0005ea0000000800 */
[C---:B------:R-:W-:Y:S07]  /*5d30*/  HMMA.16816.F32.BF16 R28, R4.reuse, R54, R68 ;  /* 0x00000036041c723c */ /* 0x040fee0000041844 */
[----:B------:R-:W-:Y:S01]  /*5d40*/  IMAD.MOV.U32 R68, RZ, RZ, R52 ;  /* 0x000000ffff447224 */ /* 0x000fe200078e0034 */
[----:B------:R-:W-:Y:S01]  /*5d50*/  HMMA.16816.F32.BF16 R192, R4, R24, R16 ;  /* 0x0000001804c0723c */ /* 0x000fe20000041810 */
[----:B------:R-:W-:Y:S01]  /*5d60*/  IMAD.MOV.U32 R71, RZ, RZ, R83 ;  /* 0x000000ffff477224 */ /* 0x000fe200078e0053 */
[----:B------:R-:W-:Y:S01]  /*5d70*/  MOV R69, R60 ;  /* 0x0000003c00457202 */ /* 0x000fe20000000f00 */
[----:B--2---:R-:W-:-:S02]  /*5d80*/  FFMA.FTZ R8, R170, c[0x0][0x2d0], -R13 ;  /* 0x0000b400aa087a23 */ /* 0x004fc4000001080d */
[----:B------:R-:W-:Y:S02]  /*5d90*/  IMAD.MOV.U32 R83, RZ, RZ, R187 ;  /* 0x000000ffff537224 */ /* 0x000fe400078e00bb */
[----:B------:R2:W3:Y:S01]  /*5da0*/  MUFU.EX2 R252, R8 ;  /* 0x0000000800fc7308 */ /* 0x0004e20000000800 */
[----:B------:R-:W-:Y:S01]  /*5db0*/  IMAD.MOV.U32 R52, RZ, RZ, R184 ;  /* 0x000000ffff347224 */ /* 0x000fe200078e00b8 */
[----:B------:R-:W-:Y:S01]  /*5dc0*/  HMMA.16816.F32.BF16 R32, R4, R62, R96 ;  /* 0x0000003e0420723c */ /* 0x000fe20000041860 */
[----:B------:R-:W4:Y:S01]  /*5dd0*/  LDSM.16.MT88.4 R184, [R228+0x1100] ;  /* 0x00110000e4b8783b */ /* 0x000f220000004200 */
[----:B------:R-:W-:-:S03]  /*5de0*/  IMAD.MOV.U32 R70, RZ, RZ, R61 ;  /* 0x000000ffff467224 */ /* 0x000fc600078e003d */
[----:B------:R-:W-:Y:S02]  /*5df0*/  LDSM.16.MT88.4 R60, [R227+0x1100] ;  /* 0x00110000e33c783b */ /* 0x000fe40000004200 */
[----:B------:R-:W-:Y:S01]  /*5e00*/  MOV R98, R159 ;  /* 0x0000009f00627202 */ /* 0x000fe20000000f00 */
[----:B------:R-:W-:Y:S01]  /*5e10*/  HMMA.16816.F32.BF16 R48, R4, R26, R48 ;  /* 0x0000001a0430723c */ /* 0x000fe20000041830 */
[----:B------:R-:W-:Y:S01]  /*5e20*/  IMAD.MOV.U32 R99, RZ, RZ, R158 ;  /* 0x000000ffff637224 */ /* 0x000fe200078e009e */
[----:B------:R-:W-:Y:S01]  /*5e30*/  MOV R159, R147 ;  /* 0x00000093009f7202 */ /* 0x000fe20000000f00 */
[----:B------:R-:W-:Y:S02]  /*5e40*/  IMAD.MOV.U32 R158, RZ, RZ, R144 ;  /* 0x000000ffff9e7224 */ /* 0x000fe400078e0090 */
[----:B--2---:R-:W-:-:S03]  /*5e50*/  FFMA.FTZ R8, R169, c[0x0][0x2d0], -R13 ;  /* 0x0000b400a9087a23 */ /* 0x004fc6000001080d */
[C---:B------:R-:W-:Y:S01]  /*5e60*/  HMMA.16816.F32.BF16 R16, R4.reuse, R66, R100 ;  /* 0x000000420410723c */ /* 0x040fe20000041864 */
[----:B------:R2:W1:Y:S06]  /*5e70*/  MUFU.EX2 R11, R8 ;  /* 0x00000008000b7308 */ /* 0x00046c0000000800 */
[----:B------:R-:W-:Y:S01]  /*5e80*/  IMAD.MOV.U32 R66, RZ, RZ, R128 ;  /* 0x000000ffff427224 */ /* 0x000fe200078e0080 */
[----:B------:R-:W-:Y:S01]  /*5e90*/  MOV R67, R129 ;  /* 0x0000008100437202 */ /* 0x000fe20000000f00 */
[----:B------:R-:W-:Y:S01]  /*5ea0*/  IMAD.MOV.U32 R100, RZ, RZ, R130 ;  /* 0x000000ffff647224 */ /* 0x000fe200078e0082 */
[----:B---3--:R-:W-:Y:S01]  /*5eb0*/  F2FP.BF16.PACK_AB R128, R252, R138 ;  /* 0x0000008afc80723e */ /* 0x008fe200000010ff */
[----:B------:R-:W-:Y:S01]  /*5ec0*/  IMAD.MOV.U32 R101, RZ, RZ, R131 ;  /* 0x000000ffff657224 */ /* 0x000fe200078e0083 */
[----:B------:R-:W-:Y:S01]  /*5ed0*/  MOV R102, R146 ;  /* 0x0000009200667202 */ /* 0x000fe20000000f00 */
[----:B------:R-:W-:Y:S01]  /*5ee0*/  IMAD.MOV.U32 R103, RZ, RZ, R145 ;  /* 0x000000ffff677224 */ /* 0x000fe200078e0091 */
[----:B------:R-:W-:Y:S01]  /*5ef0*/  HMMA.16816.F32.BF16 R104, R4, R72, R104 ;  /* 0x000000480468723c */ /* 0x000fe20000041868 */
[----:B------:R-:W-:Y:S01]  /*5f00*/  MOV R96, R100 ;  /* 0x0000006400607202 */ /* 0x000fe20000000f00 */
[----:B------:R-:W-:Y:S01]  /*5f10*/  IMAD.MOV.U32 R97, RZ, RZ, R101 ;  /* 0x000000ffff617224 */ /* 0x000fe200078e0065 */
[----:B------:R-:W-:Y:S01]  /*5f20*/  MOV R100, R52 ;  /* 0x0000003400647202 */ /* 0x000fe20000000f00 */
[----:B--2---:R-:W-:-:S02]  /*5f30*/  FFMA.FTZ R8, R168, c[0x0][0x2d0], -R13 ;  /* 0x0000b400a8087a23 */ /* 0x004fc4000001080d */
[----:B-1----:R-:W-:Y:S01]  /*5f40*/  IMAD.MOV.U32 R27, RZ, RZ, R11 ;  /* 0x000000ffff1b7224 */ /* 0x002fe200078e000b */
[----:B------:R-:W1:Y:S01]  /*5f50*/  LDSM.16.MT88.4 R168, [R226+0x1100] ;  /* 0x00110000e2a8783b */ /* 0x000e620000004200 */
[----:B------:R2:W3:Y:S01]  /*5f60*/  MUFU.EX2 R139, R8 ;  /* 0x00000008008b7308 */ /* 0x0004e20000000800 */
[C---:B------:R-:W-:Y:S01]  /*5f70*/  HMMA.16816.F32.BF16 R72, R4.reuse, R74, R108 ;  /* 0x0000004a0448723c */ /* 0x040fe2000004186c */
[----:B------:R-:W-:Y:S01]  /*5f80*/  IMAD.MOV.U32 R101, RZ, RZ, R53 ;  /* 0x000000ffff657224 */ /* 0x000fe200078e0035 */
[----:B------:R-:W-:Y:S06]  /*5f90*/  LDSM.16.MT88.4 R108, [R228+0x2900] ;  /* 0x00290000e46c783b */ /* 0x000fec0000004200 */
[----:B------:R-:W-:Y:S01]  /*5fa0*/  HMMA.16816.F32.BF16 R36, R4, R38, R76 ;  /* 0x000000260424723c */ /* 0x000fe2000004184c */
[----:B------:R-:W-:Y:S01]  /*5fb0*/  LDSM.16.MT88.4 R76, [R225+0x2900] ;  /* 0x00290000e14c783b */ /* 0x000fe20000004200 */
[----:B--2---:R-:W-:Y:S01]  /*5fc0*/  FFMA.FTZ R8, R160, c[0x0][0x2d0], -R12 ;  /* 0x0000b400a0087a23 */ /* 0x004fe2000001080c */
[----:B---3--:R-:W-:-:S05]  /*5fd0*/  F2FP.BF16.PACK_AB R130, R139, R27 ;  /* 0x0000001b8b82723e */ /* 0x008fca00000010ff */
[----:B------:R-:W-:Y:S01]  /*5fe0*/  HMMA.16816.F32.BF16 R40, R4, R22, R40 ;  /* 0x000000160428723c */ /* 0x000fe20000041828 */
[----:B------:R2:W-:Y:S02]  /*5ff0*/  MUFU.EX2 R134, R8 ;  /* 0x0000000800867308 */ /* 0x0005e40000000800 */
[----:B--2---:R-:W-:-:S06]  /*6000*/  FFMA.FTZ R8, R161, c[0x0][0x2d0], -R12 ;  /* 0x0000b400a1087a23 */ /* 0x004fcc000001080c */
[----:B------:R2:W3:Y:S02]  /*6010*/  MUFU.EX2 R25, R8 ;  /* 0x0000000800197308 */ /* 0x0004e40000000800 */
[----:B--2---:R-:W-:Y:S01]  /*6020*/  FFMA.FTZ R8, R163, c[0x0][0x2d0], -R12 ;  /* 0x0000b400a3087a23 */ /* 0x004fe2000001080c */
[----:B---3--:R-:W-:-:S05]  /*6030*/  F2FP.BF16.PACK_AB R129, R25, R134 ;  /* 0x000000861981723e */ /* 0x008fca00000010ff */
[----:B------:R2:W-:Y:S02]  /*6040*/  MUFU.EX2 R133, R8 ;  /* 0x0000000800857308 */ /* 0x0005e40000000800 */
[----:B--2---:R-:W-:Y:S02]  /*6050*/  FFMA.FTZ R8, R162, c[0x0][0x2d0], -R12 ;  /* 0x0000b400a2087a23 */ /* 0x004fe4000001080c */
[----:B------:R-:W-:Y:S01]  /*6060*/  HMMA.16816.F32.BF16 R12, R4, R58, R92 ;  /* 0x0000003a040c723c */ /* 0x000fe2000004185c */
[----:B------:R-:W2:Y:S03]  /*6070*/  LDSM.16.MT88.4 R92, [R226+0x2900] ;  /* 0x00290000e25c783b */ /* 0x000ea60000004200 */
[----:B------:R-:W3:Y:S03]  /*6080*/  MUFU.EX2 R24, R8 ;  /* 0x0000000800187308 */ /* 0x000ee60000000800 */
[----:B------:R-:W-:Y:S01]  /*6090*/  FFMA.FTZ R4, R172, c[0x0][0x2d0], -R0 ;  /* 0x0000b400ac047a23 */ /* 0x000fe20000010800 */
[----:B---3--:R-:W-:Y:S01]  /*60a0*/  F2FP.BF16.PACK_AB R131, R24, R133 ;  /* 0x000000851883723e */ /* 0x008fe200000010ff */
[----:B------:R-:W3:Y:S06]  /*60b0*/  LDSM.16.MT88.4 R8, [R227+0x2900] ;  /* 0x00290000e308783b */ /* 0x000eec0000004200 */
[C---:B------:R-:W-:Y:S08]  /*60c0*/  HMMA.16816.F32.BF16 R144, R128.reuse, R152, R176 ;  /* 0x000000988090723c */ /* 0x040ff000000418b0 */
[C---:B----4-:R-:W-:Y:S07]  /*60d0*/  HMMA.16816.F32.BF16 R176, R128.reuse, R184, R68 ;  /* 0x000000b880b0723c */ /* 0x050fee0000041844 */
[----:B------:R-:W-:Y:S01]  /*60e0*/  IMAD.MOV.U32 R68, RZ, RZ, R98 ;  /* 0x000000ffff447224 */ /* 0x000fe200078e0062 */
[----:B------:R-:W-:Y:S01]  /*60f0*/  MOV R69, R99 ;  /* 0x0000006300457202 */ /* 0x000fe20000000f00 */
[----:B------:R-:W-:Y:S01]  /*6100*/  IMAD.MOV.U32 R70, RZ, RZ, R66 ;  /* 0x000000ffff467224 */ /* 0x000fe200078e0042 */
[----:B------:R-:W-:Y:S01]  /*6110*/  MOV R99, R103 ;  /* 0x0000006700637202 */ /* 0x000fe20000000f00 */
[----:B------:R-:W-:Y:S01]  /*6120*/  IMAD.MOV.U32 R71, RZ, RZ, R67 ;  /* 0x000000ffff477224 */ /* 0x000fe200078e0043 */
[----:B------:R-:W-:Y:S01]  /*6130*/  MOV R103, R57 ;  /* 0x0000003900677202 */ /* 0x000fe20000000f00 */
[----:B------:R-:W-:Y:S01]  /*6140*/  IMAD.MOV.U32 R98, RZ, RZ, R102 ;  /* 0x000000ffff627224 */ /* 0x000fe200078e0066 */
[----:B------:R4:W-:Y:S01]  /*6150*/  MUFU.EX2 R23, R4 ;  /* 0x0000000400177308 */ /* 0x0009e20000000800 */
[----:B------:R-:W-:Y:S01]  /*6160*/  IMAD.MOV.U32 R67, RZ, RZ, R21 ;  /* 0x000000ffff437224 */ /* 0x000fe200078e0015 */
[----:B-1----:R-:W-:Y:S01]  /*6170*/  HMMA.16816.F32.BF16 R160, R128, R168, R188 ;  /* 0x000000a880a0723c */ /* 0x002fe200000418bc */
[----:B------:R-:W-:-:S02]  /*6180*/  IMAD.MOV.U32 R66, RZ, RZ, R20 ;  /* 0x000000ffff427224 */ /* 0x000fc400078e0014 */
[----:B------:R-:W-:Y:S01]  /*6190*/  IMAD.MOV.U32 R102, RZ, RZ, R56 ;  /* 0x000000ffff667224 */ /* 0x000fe200078e0038 */
[----:B------:R-:W-:Y:S01]  /*61a0*/  MOV R56, R82 ;  /* 0x0000005200387202 */ /* 0x000fe20000000f00 */
[----:B------:R-:W-:Y:S02]  /*61b0*/  IMAD.MOV.U32 R21, RZ, RZ, R81 ;  /* 0x000000ffff157224 */ /* 0x000fe400078e0051 */
[----:B------:R-:W-:Y:S01]  /*61c0*/  IMAD.MOV.U32 R20, RZ, RZ, R80 ;  /* 0x000000ffff147224 */ /* 0x000fe200078e0050 */
[----:B------:R-:W-:Y:S01]  /*61d0*/  HMMA.16816.F32.BF16 R52, R128, R60, R68 ;  /* 0x0000003c8034723c */ /* 0x000fe20000041844 */
        /* <DEDUP_REMOVED lines=31> */
[----:B------:R-:W-:Y:S01]  /*63d0*/  IMAD.MOV.U32 R117, RZ, RZ, R87 ;  /* 0x000000ffff757224 */ /* 0x000fe200078e0057 */
[----:B------:R-:W-:Y:S01]  /*63e0*/  MOV R116, R86 ;  /* 0x0000005600747202 */ /* 0x000fe20000000f00 */
[----:B----4-:R-:W-:Y:S02]  /*63f0*/  FFMA.FTZ R4, R173, c[0x0][0x2d0], -R0 ;  /* 0x0000b400ad047a23 */ /* 0x010fe40000010800 */
[----:B------:R-:W-:Y:S02]  /*6400*/  IMAD.MOV.U32 R87, RZ, RZ, R156 ;  /* 0x000000ffff577224 */ /* 0x000fe400078e009c */
        /* <DEDUP_REMOVED lines=8> */
[----:B------:R1:W4:Y:S01]  /*6490*/  MUFU.EX2 R22, R4 ;  /* 0x0000000400167308 */ /* 0x0003220000000800 */
        /* <DEDUP_REMOVED lines=13> */
[--C-:B-1----:R-:W-:Y:S01]  /*6570*/  FFMA.FTZ R4, R174, c[0x0][0x2d0], -R0.reuse ;  /* 0x0000b400ae047a23 */ /* 0x102fe20000010800 */
[----:B------:R-:W-:Y:S01]  /*6580*/  HMMA.16816.F32.BF16 R188, R128, R186, R208 ;  /* 0x000000ba80bc723c */ /* 0x000fe200000418d0 */
[----:B------:R-:W-:Y:S01]  /*6590*/  IMAD.MOV.U32 R116, RZ, RZ, R117 ;  /* 0x000000ffff747224 */ /* 0x000fe200078e0075 */
[----:B------:R-:W-:Y:S01]  /*65a0*/  MOV R117, R86 ;  /* 0x0000005600757202 */ /* 0x000fe20000000f00 */
[----:B------:R-:W-:Y:S01]  /*65b0*/  FFMA.FTZ R0, R175, c[0x0][0x2d0], -R0 ;  /* 0x0000b400af007a23 */ /* 0x000fe20000010800 */
[----:B------:R1:W5:Y:S01]  /*65c0*/  LDL.LU R234, [R1+0x68] ;  /* 0x0000680001ea7983 */ /* 0x0003620000300800 */
[----:B------:R-:W-:-:S03]  /*65d0*/  IMAD.MOV.U32 R81, RZ, RZ, R85 ;  /* 0x000000ffff517224 */ /* 0x000fc600078e0055 */
[----:B--2---:R-:W-:Y:S01]  /*65e0*/  HMMA.16816.F32.BF16 R84, R128, R92, R248 ;  /* 0x0000005c8054723c */ /* 0x004fe200000418f8 */
[----:B------:R-:W-:Y:S01]  /*65f0*/  MOV R96, R100 ;  /* 0x0000006400607202 */ /* 0x000fe20000000f00 */
[----:B------:R-:W-:Y:S01]  /*6600*/  IMAD.MOV.U32 R67, RZ, RZ, R21 ;  /* 0x000000ffff437224 */ /* 0x000fe200078e0015 */
[----:B------:R-:W-:Y:S01]  /*6610*/  MOV R6, R59 ;  /* 0x0000003b00067202 */ /* 0x000fe20000000f00 */
[----:B------:R-:W-:Y:S01]  /*6620*/  IMAD.MOV.U32 R157, RZ, RZ, R229 ;  /* 0x000000ffff9d7224 */ /* 0x000fe200078e00e5 */
[----:B------:R-:W-:Y:S01]  /*6630*/  MOV R211, R65 ;  /* 0x0000004100d37202 */ /* 0x000fe20000000f00 */
[----:B------:R1:W5:Y:S01]  /*6640*/  LDL.LU R233, [R1+0x64] ;  /* 0x0000640001e97983 */ /* 0x0003620000300800 */
[----:B------:R-:W-:Y:S02]  /*6650*/  IMAD.MOV.U32 R248, RZ, RZ, R20 ;  /* 0x000000fffff87224 */ /* 0x000fe400078e0014 */
[----:B------:R2:W-:Y:S01]  /*6660*/  MUFU.EX2 R20, R0 ;  /* 0x0000000000147308 */ /* 0x0005e20000000800 */
[----:B------:R-:W-:Y:S01]  /*6670*/  MOV R100, R56 ;  /* 0x0000003800647202 */ /* 0x000fe20000000f00 */
[----:B------:R-:W-:Y:S01]  /*6680*/  IMAD.MOV.U32 R251, RZ, RZ, R7 ;  /* 0x000000fffffb7224 */ /* 0x000fe200078e0007 */
[----:B------:R-:W-:Y:S01]  /*6690*/  MOV R250, R26 ;  /* 0x0000001a00fa7202 */ /* 0x000fe20000000f00 */
[----:B------:R-:W-:Y:S01]  /*66a0*/  IMAD.MOV.U32 R249, RZ, RZ, R58 ;  /* 0x000000fffff97224 */ /* 0x000fe200078e003a */
[----:B------:R-:W-:Y:S01]  /*66b0*/  MOV R26, R97 ;  /* 0x00000061001a7202 */ /* 0x000fe20000000f00 */
[----:B------:R-:W-:-:S02]  /*66c0*/  IMAD.MOV.U32 R7, RZ, RZ, R96 ;  /* 0x000000ffff077224 */ /* 0x000fc400078e0060 */
[----:B------:R-:W1:Y:S01]  /*66d0*/  MUFU.EX2 R21, R4 ;  /* 0x0000000400157308 */ /* 0x000e620000000800 */
[----:B------:R-:W-:Y:S01]  /*66e0*/  MOV R59, R99 ;  /* 0x00000063003b7202 */ /* 0x000fe20000000f00 */
[C---:B------:R-:W-:Y:S01]  /*66f0*/  HMMA.16816.F32.BF16 R172, R128.reuse, R170, R220 ;  /* 0x000000aa80ac723c */ /* 0x040fe200000418dc */
[----:B------:R1:W5:Y:S01]  /*6700*/  LDL.LU R232, [R1+0x60] ;  /* 0x0000600001e87983 */ /* 0x0003620000300800 */
[----:B--2---:R-:W-:Y:S01]  /*6710*/  FFMA.FTZ R0, R164, c[0x0][0x2d0], -R2 ;  /* 0x0000b400a4007a23 */ /* 0x004fe20000010802 */
[----:B------:R-:W-:Y:S01]  /*6720*/  MOV R97, R67 ;  /* 0x0000004300617202 */ /* 0x000fe20000000f00 */
[----:B------:R-:W-:Y:S01]  /*6730*/  IMAD.MOV.U32 R58, RZ, RZ, R98 ;  /* 0x000000ffff3a7224 */ /* 0x000fe200078e0062 */
[----:B------:R-:W-:Y:S01]  /*6740*/  MOV R99, R101 ;  /* 0x0000006500637202 */ /* 0x000fe20000000f00 */
[----:B------:R2:W-:Y:S01]  /*6750*/  MUFU.EX2 R5, R0 ;  /* 0x0000000000057308 */ /* 0x0005e20000000800 */
[----:B------:R-:W-:Y:S01]  /*6760*/  IMAD.MOV.U32 R96, RZ, RZ, R66 ;  /* 0x000000ffff607224 */ /* 0x000fe200078e0042 */
[----:B------:R-:W-:Y:S01]  /*6770*/  MOV R67, R103 ;  /* 0x0000006700437202 */ /* 0x000fe20000000f00 */
[----:B------:R-:W-:Y:S01]  /*6780*/  IMAD.MOV.U32 R98, RZ, RZ, R100 ;  /* 0x000000ffff627224 */ /* 0x000fe200078e0064 */
[----:B------:R-:W-:Y:S01]  /*6790*/  MOV R56, R82 ;  /* 0x0000005200387202 */ /* 0x000fe20000000f00 */
[----:B------:R-:W-:Y:S01]  /*67a0*/  IMAD.MOV.U32 R66, RZ, RZ, R102 ;  /* 0x000000ffff427224 */ /* 0x000fe200078e0066 */
[----:B------:R-:W-:Y:S01]  /*67b0*/  HMMA.16816.F32.BF16 R68, R128, R76, R68 ;  /* 0x0000004c8044723c */ /* 0x000fe20000041844 */
[----:B------:R1:W5:Y:S01]  /*67c0*/  LDL.LU R231, [R1+0x5c] ;  /* 0x00005c0001e77983 */ /* 0x0003620000300800 */
[----:B--2---:R-:W-:-:S06]  /*67d0*/  FFMA.FTZ R0, R165, c[0x0][0x2d0], -R2 ;  /* 0x0000b400a5007a23 */ /* 0x004fcc0000010802 */
[----:B------:R-:W-:Y:S01]  /*67e0*/  HMMA.16816.F32.BF16 R100, R128, R108, R216 ;  /* 0x0000006c8064723c */ /* 0x000fe200000418d8 */
[----:B------:R-:W-:Y:S01]  /*67f0*/  MOV R82, R224 ;  /* 0x000000e000527202 */ /* 0x000fe20000000f00 */
[----:B------:R2:W5:Y:S01]  /*6800*/  LDL.LU R230, [R1+0x58] ;  /* 0x0000580001e67983 */ /* 0x0005620000300800 */
[----:B------:R1:W1:Y:S03]  /*6810*/  MUFU.EX2 R4, R0 ;  /* 0x0000000000047308 */ /* 0x0002660000000800 */
[----:B------:R2:W5:Y:S01]  /*6820*/  LDL.LU R229, [R1+0x54] ;  /* 0x0000540001e57983 */ /* 0x0005620000300800 */
[----:B------:R-:W-:Y:S01]  /*6830*/  MOV R219, R6 ;  /* 0x0000000600db7202 */ /* 0x000fe20000000f00 */
[----:B------:R-:W-:Y:S01]  /*6840*/  IMAD.MOV.U32 R218, RZ, RZ, R7 ;  /* 0x000000ffffda7224 */ /* 0x000fe200078e0007 */
[----:B------:R-:W-:Y:S01]  /*6850*/  MOV R6, R26 ;  /* 0x0000001a00067202 */ /* 0x000fe20000000f00 */
[----:B------:R-:W-:Y:S01]  /*6860*/  IMAD.MOV.U32 R7, RZ, RZ, R58 ;  /* 0x000000ffff077224 */ /* 0x000fe200078e003a */
[----:B------:R-:W-:Y:S01]  /*6870*/  MOV R26, R59 ;  /* 0x0000003b001a7202 */ /* 0x000fe20000000f00 */
[----:B------:R-:W-:-:S02]  /*6880*/  IMAD.MOV.U32 R58, RZ, RZ, R96 ;  /* 0x000000ffff3a7224 */ /* 0x000fc400078e0060 */
[--C-:B-1----:R-:W-:Y:S01]  /*6890*/  FFMA.FTZ R0, R166, c[0x0][0x2d0], -R2.reuse ;  /* 0x0000b400a6007a23 */ /* 0x102fe20000010802 */
[----:B------:R-:W-:Y:S01]  /*68a0*/  MOV R217, R97 ;  /* 0x0000006100d97202 */ /* 0x000fe20000000f00 */
[----:B------:R-:W-:Y:S01]  /*68b0*/  FFMA.FTZ R2, R167, c[0x0][0x2d0], -R2 ;  /* 0x0000b400a7027a23 */ /* 0x000fe20000010802 */
[----:B------:R-:W-:Y:S01]  /*68c0*/  MOV R59, R99 ;  /* 0x00000063003b7202 */ /* 0x000fe20000000f00 */
[----:B------:R-:W-:Y:S01]  /*68d0*/  IMAD.MOV.U32 R216, RZ, RZ, R98 ;  /* 0x000000ffffd87224 */ /* 0x000fe200078e0062 */
[----:B------:R-:W-:Y:S01]  /*68e0*/  MOV R97, R67 ;  /* 0x0000004300617202 */ /* 0x000fe20000000f00 */
[----:B------:R-:W-:Y:S01]  /*68f0*/  IMAD.MOV.U32 R96, RZ, RZ, R66 ;  /* 0x000000ffff607224 */ /* 0x000fe200078e0042 */
[----:B------:R-:W-:Y:S01]  /*6900*/  MUFU.EX2 R0, R0 ;  /* 0x0000000000007308 */ /* 0x000fe20000000800 */
[----:B------:R-:W-:Y:S01]  /*6910*/  IMAD.MOV.U32 R98, RZ, RZ, R56 ;  /* 0x000000ffff627224 */ /* 0x000fe200078e0038 */
[----:B------:R-:W-:Y:S01]  /*6920*/  MOV R99, R57 ;  /* 0x0000003900637202 */ /* 0x000fe20000000f00 */
[----:B------:R-:W-:Y:S01]  /*6930*/  IMAD.MOV.U32 R66, RZ, RZ, R64 ;  /* 0x000000ffff427224 */ /* 0x000fe200078e0040 */
[----:B------:R-:W-:Y:S01]  /*6940*/  MOV R67, R118 ;  /* 0x0000007600437202 */ /* 0x000fe20000000f00 */
[----:B------:R-:W-:Y:S01]  /*6950*/  IMAD.MOV.U32 R64, RZ, RZ, R119 ;  /* 0x000000ffff407224 */ /* 0x000fe200078e0077 */
[----:B------:R-:W-:Y:S01]  /*6960*/  MOV R57, R116 ;  /* 0x0000007400397202 */ /* 0x000fe20000000f00 */
[C---:B------:R-:W-:Y:S01]  /*6970*/  HMMA.16816.F32.BF16 R112, R128.reuse, R110, R112 ;  /* 0x0000006e8070723c */ /* 0x040fe20000041870 */
[----:B------:R-:W1:Y:S01]  /*6980*/  MUFU.EX2 R2, R2 ;  /* 0x0000000200027308 */ /* 0x000e620000000800 */
[----:B------:R-:W-:Y:S01]  /*6990*/  IMAD.MOV.U32 R56, RZ, RZ, R117 ;  /* 0x000000ffff387224 */ /* 0x000fe200078e0075 */
[----:B------:R2:W5:Y:S01]  /*69a0*/  LDL.LU R224, [R1+0x50] ;  /* 0x0000500001e07983 */ /* 0x0005620000300800 */
[----:B------:R-:W-:Y:S01]  /*69b0*/  IMAD.MOV.U32 R210, RZ, RZ, R64 ;  /* 0x000000ffffd27224 */ /* 0x000fe200078e0040 */
[----:B------:R-:W-:Y:S01]  /*69c0*/  MOV R221, R97 ;  /* 0x0000006100dd7202 */ /* 0x000fe20000000f00 */
[----:B------:R-:W-:Y:S01]  /*69d0*/  IMAD.MOV.U32 R222, RZ, RZ, R96 ;  /* 0x000000ffffde7224 */ /* 0x000fe200078e0060 */
[----:B------:R-:W-:Y:S01]  /*69e0*/  MOV R209, R57 ;  /* 0x0000003900d17202 */ /* 0x000fe20000000f00 */
[----:B---3--:R-:W-:Y:S01]  /*69f0*/  HMMA.16816.F32.BF16 R116, R128, R8, R212 ;  /* 0x000000088074723c */ /* 0x008fe200000418d4 */
[----:B------:R-:W-:Y:S01]  /*6a00*/  IMAD.MOV.U32 R220, RZ, RZ, R98 ;  /* 0x000000ffffdc7224 */ /* 0x000fe200078e0062 */
[----:B------:R-:W-:Y:S01]  /*6a10*/  MOV R223, R59 ;  /* 0x0000003b00df7202 */ /* 0x000fe20000000f00 */
[----:B------:R-:W-:Y:S01]  /*6a20*/  IMAD.MOV.U32 R208, RZ, RZ, R56 ;  /* 0x000000ffffd07224 */ /* 0x000fe200078e0038 */
[----:B------:R-:W-:Y:S01]  /*6a30*/  UIMAD.WIDE.U32 UR18, UR17, UR4, URZ ;  /* 0x00000004111272a5 */ /* 0x000fe2000f8e003f */
[----:B------:R-:W-:-:S02]  /*6a40*/  PLOP3.LUT P0, PT, PT, PT, UP2, 0x40, 0x0 ;  /* 0x000000000000781c */ /* 0x000fc40003f0e828 */
        /* <DEDUP_REMOVED lines=8> */
[----:B------:R-:W-:Y:S01]  /*6ad0*/  @UP3 UMOV UR7, UR19 ;  /* 0x0000001300073c82 */ /* 0x000fe20008000000 */
[----:B------:R-:W-:Y:S01]  /*6ae0*/  HMMA.16816.F32.BF16 R156, R128, R154, R244 ;  /* 0x0000009a809c723c */ /* 0x000fe200000418f4 */
[----:B------:R-:W-:Y:S01]  /*6af0*/  @UP3 USHF.R.U32.HI UR17, URZ, UR5, UR7 ;  /* 0x000000053f113299 */ /* 0x000fe20008011607 */
[----:B------:R-:W-:-:S03]  /*6b00*/  IADD3 R242, R242, -0x2, RZ ;  /* 0xfffffffef2f27810 */ /* 0x000fc60007ffe0ff */
[----:B------:R-:W-:Y:S02]  /*6b10*/  UIADD3 UR4, UR16, UR17, URZ ;  /* 0x0000001110047290 */ /* 0x000fe4000fffe03f */
[----:B------:R-:W-:Y:S01]  /*6b20*/  MOV R247, R6 ;  /* 0x0000000600f77202 */ /* 0x000fe20000000f00 */
[----:B------:R-:W-:Y:S01]  /*6b30*/  IMAD.MOV.U32 R246, RZ, RZ, R7 ;  /* 0x000000fffff67224 */ /* 0x000fe200078e0007 */
[----:B------:R-:W-:Y:S01]  /*6b40*/  MOV R245, R26 ;  /* 0x0000001a00f57202 */ /* 0x000fe20000000f00 */
[----:B------:R-:W-:Y:S01]  /*6b50*/  IMAD.MOV.U32 R26, RZ, RZ, R66 ;  /* 0x000000ffff1a7224 */ /* 0x000fe200078e0042 */
[----:B------:R-:W-:Y:S01]  /*6b60*/  MOV R6, R67 ;  /* 0x0000004300067202 */ /* 0x000fe20000000f00 */
[----:B------:R-:W-:Y:S01]  /*6b70*/  IMAD.MOV.U32 R244, RZ, RZ, R58 ;  /* 0x000000fffff47224 */ /* 0x000fe200078e003a */
[----:B------:R-:W-:Y:S01]  /*6b80*/  HMMA.16816.F32.BF16 R64, R128, R62, R204 ;  /* 0x0000003e8040723c */ /* 0x000fe200000418cc */
[----:B------:R-:W-:Y:S01]  /*6b90*/  MOV R7, R99 ;  /* 0x0000006300077202 */ /* 0x000fe20000000f00 */
[----:B------:R-:W-:-:S02]  /*6ba0*/  ULDC UR16, c[0x0][0x328] ;  /* 0x0000ca0000107ab9 */ /* 0x000fc40000000800 */
[----:B------:R-:W-:-:S03]  /*6bb0*/  UIADD3 UR16, UR4, UR16, URZ ;  /* 0x0000001004107290 */ /* 0x000fc6000fffe03f */
[----:B------:R-:W-:Y:S01]  /*6bc0*/  IMAD.MOV.U32 R204, RZ, RZ, R80 ;  /* 0x000000ffffcc7224 */ /* 0x000fe200078e0050 */
[----:B------:R-:W-:Y:S01]  /*6bd0*/  MOV R205, R81 ;  /* 0x0000005100cd7202 */ /* 0x000fe20000000f00 */
[----:B------:R-:W-:Y:S01]  /*6be0*/  IMAD.MOV.U32 R206, RZ, RZ, R82 ;  /* 0x000000ffffce7224 */ /* 0x000fe200078e0052 */
[----:B------:R-:W-:Y:S01]  /*6bf0*/  MOV R207, R83 ;  /* 0x0000005300cf7202 */ /* 0x000fe20000000f00 */
        /* <DEDUP_REMOVED lines=10> */
[----:B------:R-:W-:Y:S03]  /*6ca0*/  HMMA.16816.F32.BF16 R128, R128, R10, R124 ;  /* 0x0000000a8080723c */ /* 0x000fe6000004187c */
[----:B------:R-:W-:-:S04]  /*6cb0*/  FADD.FTZ R7, R213, R7 ;  /* 0x00000007d5077221 */ /* 0x000fc80000010000 */
[----:B----4-:R-:W-:Y:S02]  /*6cc0*/  F2FP.BF16.PACK_AB R124, R22, R23 ;  /* 0x00000017167c723e */ /* 0x010fe400000010ff */
[----:B------:R-:W-:Y:S02]  /*6cd0*/  F2FP.BF16.PACK_AB R126, R20, R21 ;  /* 0x00000015147e723e */ /* 0x000fe400000010ff */
[----:B------:R-:W-:Y:S02]  /*6ce0*/  F2FP.BF16.PACK_AB R125, R4, R5 ;  /* 0x00000005047d723e */ /* 0x000fe400000010ff */
[----:B-1----:R-:W-:-:S07]  /*6cf0*/  F2FP.BF16.PACK_AB R127, R2, R0 ;  /* 0x00000000027f723e */ /* 0x002fce00000010ff */
[C---:B------:R-:W-:Y:S08]  /*6d00*/  HMMA.16816.F32.BF16 R56, R124.reuse, R60, R44 ;  /* 0x0000003c7c38723c */ /* 0x040ff0000004182c */
[C---:B------:R-:W-:Y:S07]  /*6d10*/  HMMA.16816.F32.BF16 R60, R124.reuse, R62, R12 ;  /* 0x0000003e7c3c723c */ /* 0x040fee000004180c */
        /* <DEDUP_REMOVED lines=8> */
[----:B------:R-:W-:-:S04]  /*6da0*/  FADD.FTZ R13, R246, R13 ;  /* 0x0000000df60d7221 */ /* 0x000fc80000010000 */
[----:B------:R-:W-:Y:S01]  /*6db0*/  FADD.FTZ R6, R215, R13 ;  /* 0x0000000dd7067221 */ /* 0x000fe20000010000 */
        /* <DEDUP_REMOVED lines=11> */
[----:B------:R-:W-:-:S03]  /*6e70*/  FADD.FTZ R8, R250, R12 ;  /* 0x0000000cfa087221 */ /* 0x000fc60000010000 */
[C---:B------:R-:W-:Y:S08]  /*6e80*/  HMMA.16816.F32.BF16 R88, R124.reuse, R92, R140 ;  /* 0x0000005c7c58723c */ /* 0x040ff0000004188c */
[C---:B------:R-:W-:Y:S08]  /*6e90*/  HMMA.16816.F32.BF16 R104, R124.reuse, R108, R192 ;  /* 0x0000006c7c68723c */ /* 0x040ff000000418c0 */
[C---:B------:R-:W-:Y:S08]  /*6ea0*/  HMMA.16816.F32.BF16 R168, R124.reuse, R170, R16 ;  /* 0x000000aa7ca8723c */ /* 0x040ff00000041810 */
[C---:B------:R-:W-:Y:S08]  /*6eb0*/  HMMA.16816.F32.BF16 R184, R124.reuse, R186, R32 ;  /* 0x000000ba7cb8723c */ /* 0x040ff00000041820 */
[C---:B------:R-:W-:Y:S08]  /*6ec0*/  HMMA.16816.F32.BF16 R76, R124.reuse, R78, R28 ;  /* 0x0000004e7c4c723c */ /* 0x040ff0000004181c */
[C---:B------:R-:W-:Y:S08]  /*6ed0*/  HMMA.16816.F32.BF16 R92, R124.reuse, R94, R36 ;  /* 0x0000005e7c5c723c */ /* 0x040ff00000041824 */
[C---:B------:R-:W-:Y:S08]  /*6ee0*/  HMMA.16816.F32.BF16 R108, R124.reuse, R110, R48 ;  /* 0x0000006e7c6c723c */ /* 0x040ff00000041830 */
[----:B------:R-:W-:Y:S07]  /*6ef0*/  HMMA.16816.F32.BF16 R124, R124, R10, R40 ;  /* 0x0000000a7c7c723c */ /* 0x000fee0000041828 */
        /* <DEDUP_REMOVED lines=16> */
[----:B------:R-:W-:Y:S01]  /*7000*/  FADD.FTZ R7, R24, R5 ;  /* 0x0000000518077221 */ /* 0x000fe20000010000 */
[----:B------:R1:W-:Y:S01]  /*7010*/  STL [R1+0x10], R0 ;  /* 0x0000100001007387 */ /* 0x0003e20000100800 */
[----:B------:R-:W-:-:S03]  /*7020*/  FADD.FTZ R5, R20, R6 ;  /* 0x0000000614057221 */ /* 0x000fc60000010000 */
[----:B------:R2:W-:Y:S04]  /*7030*/  STL [R1+0x14], R7 ;  /* 0x0000140701007387 */ /* 0x0005e80000100800 */
[----:B------:R2:W-:Y:S01]  /*7040*/  STL [R1+0x18], R5 ;  /* 0x0000180501007387 */ /* 0x0005e20000100800 */
[----:B-1----:R-:W-:-:S05]  /*7050*/  FADD.FTZ R0, R2, R4 ;  /* 0x0000000402007221 */ /* 0x002fca0000010000 */
[----:B------:R2:W-:Y:S01]  /*7060*/  STL [R1+0x1c], R0 ;  /* 0x00001c0001007387 */ /* 0x0005e20000100800 */
[----:B------:R-:W-:Y:S05]  /*7070*/  @P0 BRA `(.L_x_466) ;  /* 0x0000013000000947 */ /* 0x000fea0003800000 */
[----:B------:R-:W-:Y:S01]  /*7080*/  ISETP.LT.AND P0, PT, RZ, UR4, PT ;  /* 0x00000004ff007c0c */ /* 0x000fe2000bf01270 */
[----:B------:R-:W-:Y:S02]  /*7090*/  UIADD3 UR17, UR4, -0x1, URZ ;  /* 0xffffffff04117890 */ /* 0x000fe4000fffe03f */
[----:B------:R-:W-:-:S10]  /*70a0*/  ULDC UR7, c[0x0][0x32c] ;  /* 0x0000cb0000077ab9 */ /* 0x000fd40000000800 */
[----:B------:R-:W-:Y:S05]  /*70b0*/  @P0 BRA `(.L_x_467) ;  /* 0x0000007000000947 */ /* 0x000fea0003800000 */
[----:B------:R-:W-:Y:S02]  /*70c0*/  UISETP.NE.AND UP0, UPT, UR7, 0x1, UPT ;  /* 0x000000010700788c */ /* 0x000fe4000bf05270 */
[----:B------:R-:W-:-:S03]  /*70d0*/  UIADD3 UR17, -UR4, URZ, URZ ;  /* 0x0000003f04117290 */ /* 0x000fc6000fffe13f */
[----:B------:R-:W-:Y:S02]  /*70e0*/  ULDC.64 UR4, c[0x0][0x330] ;  /* 0x0000cc0000047ab9 */ /* 0x000fe40000000a00 */
[----:B------:R-:W-:-:S04]  /*70f0*/  UIMAD.WIDE.U32 UR18, UR17, UR4, URZ ;  /* 0x00000004111272a5 */ /* 0x000fc8000f8e003f */
[----:B------:R-:W-:-:S04]  /*7100*/  @UP0 USHF.R.U32.HI UR17, URZ, UR5, UR19 ;  /* 0x000000053f110299 */ /* 0x000fc80008011613 */
[----:B------:R-:W-:Y:S01]  /*7110*/  ULOP3.LUT UR17, URZ, UR17, URZ, 0x33, !UPT ;  /* 0x000000113f117292 */ /* 0x000fe2000f8e333f */
[----:B------:R-:W-:Y:S05]  /*7120*/  BRA `(.L_x_468) ;  /* 0x0000004000007947 */ /* 0x000fea0003800000 */
.L_x_467:
[----:B------:R-:W-:Y:S02]  /*7130*/  UISETP.NE.AND UP0, UPT, UR7, 0x1, UPT ;  /* 0x000000010700788c */ /* 0x000fe4000bf05270 */
[----:B------:R-:W-:Y:S02]  /*7140*/  ULDC.64 UR4, c[0x0][0x330] ;  /* 0x0000cc0000047ab9 */ /* 0x000fe40000000a00 */
[----:B------:R-:W-:-:S07]  /*7150*/  UIMAD.WIDE.U32 UR18, UR17, UR4, URZ ;  /* 0x00000004111272a5 */ /* 0x000fce000f8e003f */
[----:B------:R-:W-:Y:S02]  /*7160*/  @UP0 USHF.R.U32.HI UR17, URZ, UR5, UR19 ;  /* 0x000000053f110299 */ /* 0x000fe40008011613 */
.L_x_468:
[----:B------:R-:W-:Y:S02]  /*7170*/  ULDC UR4, c[0x0][0x32c] ;  /* 0x0000cb0000047ab9 */ /* 0x000fe40000000800 */
[----:B------:R-:W-:-:S04]  /*7180*/  UIMAD UR4, UR17, UR7, UR4 ;  /* 0x00000007110472a4 */ /* 0x000fc8000f8e0204 */
[----:B------:R-:W-:-:S04]  /*7190*/  UISETP.LT.AND UP0, UPT, UR16, UR4, UPT ;  /* 0x000000041000728c */ /* 0x000fc8000bf01270 */
[----:B------:R-:W-:-:S03]  /*71a0*/  USEL UR16, UR16, UR4, UP0 ;  /* 0x0000000410107287 */ /* 0x000fc60008000000 */
.L_x_466:
[----:B--2---:R-:W2:Y:S01]  /*71b0*/  LDL R0, [R1] ;  /* 0x0000000001007983 */ /* 0x004ea20000100800 */
[----:B------:R-:W-:-:S07]  /*71c0*/  UIMAD.WIDE UR16, UR16, 0x2aaaaaab, URZ ;  /* 0x2aaaaaab101078a5 */ /* 0x000fce000f8e023f */
[----:B------:R-:W-:Y:S02]  /*71d0*/  UMOV UR7, UR17 ;  /* 0x0000001100077c82 */ /* 0x000fe40008000000 */
[----:B------:R-:W-:-:S04]  /*71e0*/  USHF.R.U32.HI UR5, URZ, 0x1f, UR7 ;  /* 0x0000001f3f057899 */ /* 0x000fc80008011607 */
[----:B------:R-:W-:Y:S01]  /*71f0*/  ULEA.HI.SX32 UR5, UR7, UR5, 0x1d ;  /* 0x0000000507057291 */ /* 0x000fe2000f8fea3f */
[----:B--2---:R-:W1:Y:S03]  /*7200*/  R2UR UR4, R0 ;  /* 0x00000000000473c2 */ /* 0x004e6600000e0000 */
[----:B-1----:R-:W-:-:S04]  /*7210*/  UISETP.LT.AND UP0, UPT, UR4, UR5, UPT ;  /* 0x000000050400728c */ /* 0x002fc8000bf01270 */
[----:B------:R-:W-:-:S06]  /*7220*/  USEL UR4, UR4, UR5, !UP0 ;  /* 0x0000000504047287 */ /* 0x000fcc000c000000 */
[----:B------:R-:W-:-:S13]  /*7230*/  ISETP.GE.AND P0, PT, R242, UR4, PT ;  /* 0x00000004f2007c0c */ /* 0x000fda000bf06270 */
[----:B------:R-:W-:Y:S05]  /*7240*/  @!P0 BRA `(.L_x_469) ;  /* 0x00004c8000008947 */ /* 0x000fea0003800000 */
[----:B------:R-:W2:Y:S01]  /*7250*/  LDL R0, [R1+0x20] ;  /* 0x0000200001007983 */ /* 0x000ea20000100800 */
[----:B------:R-:W-:Y:S01]  /*7260*/  PLOP3.LUT P1, PT, PT, PT, UP3, 0x80, 0x0 ;  /* 0x000000000000781c */ /* 0x000fe20003f2f038 */
[----:B------:R-:W-:Y:S01]  /*7270*/  IMAD.MOV.U32 R134, RZ, RZ, R136 ;  /* 0x000000ffff867224 */ /* 0x000fe200078e0088 */
[----:B------:R-:W-:Y:S01]  /*7280*/  PLOP3.LUT P0, PT, PT, PT, UP3, 0x80, 0x0 ;  /* 0x000000000000781c */ /* 0x000fe20003f0f038 */
[----:B------:R-:W-:Y:S01]  /*7290*/  IMAD.MOV.U32 R132, RZ, RZ, R137 ;  /* 0x000000ffff847224 */ /* 0x000fe200078e0089 */
[----:B------:R-:W-:Y:S01]  /*72a0*/  MOV R139, R3 ;  /* 0x00000003008b7202 */ /* 0x000fe20000000f00 */
[----:B------:R-:W-:-:S08]  /*72b0*/  IMAD.MOV.U32 R138, RZ, RZ, R135 ;  /* 0x000000ffff8a7224 */ /* 0x000fd000078e0087 */
[----:B--2---:R-:W-:-:S05]  /*72c0*/  @P1 IMAD.HI.U32 R0, R0, c[0x0][0x2c8], RZ ;  /* 0x0000b20000001a27 */ /* 0x004fca00078e00ff */
[----:B------:R-:W-:-:S05]  /*72d0*/  @P0 SHF.R.U32.HI R0, RZ, c[0x0][0x2cc], R0 ;  /* 0x0000b300ff000a19 */ /* 0x000fca0000011600 */
[----:B------:R1:W-:Y:S02]  /*72e0*/  @P0 STL [R1+0x4], R0 ;  /* 0x0000040001000387 */ /* 0x0003e40000100800 */
.L_x_486:
[----:B------:R-:W2:Y:S01]  /*72f0*/  LDL R246, [R1] ;  /* 0x0000000001f67983 */ /* 0x000ea20000100800 */
[----:B------:R-:W-:Y:S04]  /*7300*/  DEPBAR.LE SB0, 0x0 ;  /* 0x000080000000791a */ /* 0x000fe80000000000 */
[----:B------:R-:W3:Y:S06]  /*7310*/  LDL.64 R42, [R1+0x30] ;  /* 0x00003000012a7983 */ /* 0x000eec0000100a00 */
[----:B-1----:R-:W3:Y:S06]  /*7320*/  LDL.64 R2, [R1+0x48] ;  /* 0x0000480001027983 */ /* 0x002eec0000100a00 */
[----:B------:R-:W-:Y:S08]  /*7330*/  BAR.SYNC.DEFER_BLOCKING 0x0 ;  /* 0x0000000000007b1d */ /* 0x000ff00000010000 */
[----:B-----5:R-:W-:Y:S08]  /*7340*/  LDSM.16.M88.4 R48, [R231+0x6100] ;  /* 0x00610000e730783b */ /* 0x020ff00000000200 */
[----:B------:R-:W4:Y:S08]  /*7350*/  LDSM.16.M88.4 R16, [R224+0x3100] ;  /* 0x00310000e010783b */ /* 0x000f300000000200 */
[----:B------:R-:W1:Y:S08]  /*7360*/  LDSM.16.M88.4 R44, [R231+0x8100] ;  /* 0x00810000e72c783b */ /* 0x000e700000000200 */
[----:B------:R-:W1:Y:S08]  /*7370*/  LDSM.16.M88.4 R32, [R224+0x3900] ;  /* 0x00390000e020783b */ /* 0x000e700000000200 */
[----:B------:R-:W3:Y:S06]  /*7380*/  LDL.64 R244, [R1+0x38] ;  /* 0x0000380001f47983 */ /* 0x000eec0000100a00 */
[----:B------:R-:W1:Y:S08]  /*7390*/  LDSM.16.M88.4 R140, [R224+0x4100] ;  /* 0x00410000e08c783b */ /* 0x000e700000000200 */
[----:B------:R-:W3:Y:S01]  /*73a0*/  LDL.64 R222, [R1+0x40] ;  /* 0x0000400001de7983 */ /* 0x000ee20000100a00 */
[-C--:B----4-:R-:W-:Y:S05]  /*73b0*/  HMMA.16816.F32.BF16 R4, R48, R16.reuse, RZ ;  /* 0x000000103004723c */ /* 0x090fea00000418ff */
[----:B------:R-:W-:Y:S03]  /*73c0*/  LDSM.16.M88.4 R192, [R233+0x6100] ;  /* 0x00610000e9c0783b */ /* 0x000fe60000000200 */
[C---:B-1----:R-:W-:Y:S05]  /*73d0*/  HMMA.16816.F32.BF16 R8, R44.reuse, R16, RZ ;  /* 0x000000102c08723c */ /* 0x042fea00000418ff */
[----:B------:R-:W1:Y:S03]  /*73e0*/  LDSM.16.M88.4 R196, [R235] ;  /* 0x00000000ebc4783b */ /* 0x000e660000000200 */
[-C--:B------:R-:W-:Y:S05]  /*73f0*/  HMMA.16816.F32.BF16 R12, R44, R18.reuse, RZ ;  /* 0x000000122c0c723c */ /* 0x080fea00000418ff */
[----:B------:R-:W4:Y:S03]  /*7400*/  LDSM.16.M88.4 R200, [R233+0x8100] ;  /* 0x00810000e9c8783b */ /* 0x000f260000000200 */
[C---:B------:R-:W-:Y:S05]  /*7410*/  HMMA.16816.F32.BF16 R16, R48.reuse, R18, RZ ;  /* 0x000000123010723c */ /* 0x040fea00000418ff */
[----:B------:R-:W1:Y:S03]  /*7420*/  LDSM.16.M88.4 R204, [R241] ;  /* 0x00000000f1cc783b */ /* 0x000e660000000200 */
[-C--:B------:R-:W-:Y:S08]  /*7430*/  HMMA.16816.F32.BF16 R20, R48, R32.reuse, RZ ;  /* 0x000000203014723c */ /* 0x080ff000000418ff */
[C---:B------:R-:W-:Y:S08]  /*7440*/  HMMA.16816.F32.BF16 R24, R44.reuse, R32, RZ ;  /* 0x000000202c18723c */ /* 0x040ff000000418ff */
[-C--:B------:R-:W-:Y:S08]  /*7450*/  HMMA.16816.F32.BF16 R28, R44, R34.reuse, RZ ;  /* 0x000000222c1c723c */ /* 0x080ff000000418ff */
[C---:B------:R-:W-:Y:S08]  /*7460*/  HMMA.16816.F32.BF16 R32, R48.reuse, R34, RZ ;  /* 0x000000223020723c */ /* 0x040ff000000418ff */
[-C--:B------:R-:W-:Y:S01]  /*7470*/  HMMA.16816.F32.BF16 R36, R48, R140.reuse, RZ ;  /* 0x0000008c3024723c */ /* 0x080fe200000418ff */
[----:B--2---:R-:W-:Y:S11]  /*7480*/  ISETP.GT.AND P6, PT, R246, R242, PT ;  /* 0x000000f2f600720c */ /* 0x004ff60003fc4270 */
[----:B------:R-:W-:Y:S02]  /*7490*/  @!UPT UIADD3 URZ, URZ, URZ, URZ ;  /* 0x0000003f3f3ff290 */ /* 0x000fe4000fffe03f */
[----:B------:R-:W-:Y:S01]  /*74a0*/  @!P6 SHF.R.S32.HI R0, RZ, 0x1f, R242 ;  /* 0x0000001fff00e819 */ /* 0x000fe200000114f2 */
[----:B------:R-:W-:Y:S01]  /*74b0*/  @!P6 IMAD.WIDE.U32 R40, R242, c[0x0][0x208], RZ ;  /* 0x00008200f228ea25 */ /* 0x000fe200078e00ff */
[----:B---3--:R-:W-:Y:S03]  /*74c0*/  @!P6 MOV R3, R43 ;  /* 0x0000002b0003e202 */ /* 0x008fe60000000f00 */
[----:B------:R-:W-:Y:S02]  /*74d0*/  @!P6 IMAD R0, R0, c[0x0][0x208], RZ ;  /* 0x000082000000ea24 */ /* 0x000fe400078e02ff */
[----:B------:R-:W-:Y:S04]  /*74e0*/  @!P6 IMAD.WIDE.U32 R2, R40, 0x30, R2 ;  /* 0x000000302802e825 */ /* 0x000fe800078e0002 */
[----:B------:R-:W-:Y:S05]  /*74f0*/  @!P6 IMAD R0, R242, c[0x0][0x20c], R0 ;  /* 0x00008300f200ea24 */ /* 0x000fea00078e0200 */
[----:B------:R-:W-:Y:S02]  /*7500*/  @!P6 IADD3 R0, R41, R0, RZ ;  /* 0x000000002900e210 */ /* 0x000fe40007ffe0ff */
[C---:B------:R-:W-:Y:S03]  /*7510*/  HMMA.16816.F32.BF16 R40, R44.reuse, R140, RZ ;  /* 0x0000008c2c28723c */ /* 0x040fe600000418ff */
[----:B------:R-:W-:Y:S01]  /*7520*/  @!P6 IMAD R133, R0, 0x30, RZ ;  /* 0x000000300085e824 */ /* 0x000fe200078e02ff */
[----:B------:R-:W-:Y:S04]  /*7530*/  @!P6 SHF.L.U32 R0, R2, 0x1, RZ ;  /* 0x000000010200e819 */ /* 0x000fe800000006ff */
[-C--:B------:R-:W-:Y:S01]  /*7540*/  HMMA.16816.F32.BF16 R44, R44, R142.reuse, RZ ;  /* 0x0000008e2c2c723c */ /* 0x080fe200000418ff */
[----:B------:R-:W-:Y:S03]  /*7550*/  @!P6 IADD3 R3, R3, R133, RZ ;  /* 0x000000850303e210 */ /* 0x000fe60007ffe0ff */
[----:B------:R-:W-:Y:S02]  /*7560*/  @!P6 IADD3 R136, P0, R0, c[0x0][0x1f8], RZ ;  /* 0x00007e000088ea10 */ /* 0x000fe40007f1e0ff */
[----:B------:R-:W-:Y:S02]  /*7570*/  @!P6 SHF.L.U64.HI R3, R2, 0x1, R3 ;  /* 0x000000010203e819 */ /* 0x000fe40000010203 */
[----:B------:R-:W-:Y:S01]  /*7580*/  HMMA.16816.F32.BF16 R48, R48, R142, RZ ;  /* 0x0000008e3030723c */ /* 0x000fe200000418ff */
[----:B------:R-:W2:Y:S03]  /*7590*/  LDSM.16.M88.4 R140, [R240] ;  /* 0x00000000f08c783b */ /* 0x000ea60000000200 */
[----:B------:R-:W-:Y:S02]  /*75a0*/  @!P6 IADD3.X R137, R3, c[0x0][0x1fc], RZ, P0, !PT ;  /* 0x00007f000389ea10 */ /* 0x000fe400007fe4ff */
[----:B------:R-:W-:Y:S02]  /*75b0*/  @!P6 IADD3 R0, P5, R0, 0x80, RZ ;  /* 0x000000800000e810 */ /* 0x000fe40007fbe0ff */
[-C--:B-1----:R-:W-:Y:S01]  /*75c0*/  HMMA.16816.F32.BF16 R4, R192, R196.reuse, R4 ;  /* 0x000000c4c004723c */ /* 0x082fe20000041804 */
[----:B------:R-:W-:Y:S01]  /*75d0*/  @!PT LDS RZ, [RZ] ;  /* 0x00000000fffff984 */ /* 0x000fe20000000800 */
[----:B------:R-:W-:Y:S01]  /*75e0*/  @!PT LDS RZ, [RZ] ;  /* 0x00000000fffff984 */ /* 0x000fe20000000800 */
[----:B------:R-:W-:Y:S01]  /*75f0*/  @!PT LDS RZ, [RZ] ;  /* 0x00000000fffff984 */ /* 0x000fe20000000800 */
[----:B------:R1:W-:Y:S04]  /*7600*/  @!P6 LDGSTS.E.BYPASS.LTC128B.128 [R243+0x100], [R136.64], !P4 ;  /* 0x0010000088f3efae */ /* 0x0003e8000e101d4e */
[----:B------:R-:W-:Y:S02]  /*7610*/  @!P6 IADD3 R210, P2, R0, c[0x0][0x1f8], RZ ;  /* 0x00007e0000d2ea10 */ /* 0x000fe40007f5e0ff */
[----:B------:R-:W-:Y:S01]  /*7620*/  @!P6 IADD3 R2, P1, R136, UR9, RZ ;  /* 0x000000098802ec10 */ /* 0x000fe2000ff3e0ff */
[C---:B----4-:R-:W-:Y:S04]  /*7630*/  HMMA.16816.F32.BF16 R8, R200.reuse, R196, R8 ;  /* 0x000000c4c808723c */ /* 0x050fe80000041808 */
[----:B------:R-:W-:Y:S02]  /*7640*/  @!P6 IADD3.X R211, RZ, c[0x0][0x1fc], R3, P2, P5 ;  /* 0x00007f00ffd3ea10 */ /* 0x000fe400017ea403 */
[----:B------:R-:W-:Y:S02]  /*7650*/  @!P6 IADD3.X R3, R137, UR11, RZ, P1, !PT ;  /* 0x0000000b8903ec10 */ /* 0x000fe40008ffe4ff */
[-C--:B------:R-:W-:Y:S01]  /*7660*/  HMMA.16816.F32.BF16 R12, R200, R198.reuse, R12 ;  /* 0x000000c6c80c723c */ /* 0x080fe2000004180c */
[----:B------:R3:W-:Y:S03]  /*7670*/  @!P6 LDGSTS.E.BYPASS.LTC128B.128 [R243+0x1900], [R210.64], !P3 ;  /* 0x01900000d2f3efae */ /* 0x0007e6000d901d4e */
[----:B------:R-:W-:Y:S04]  /*7680*/  @!P6 IADD3 R208, P0, R2, UR9, RZ ;  /* 0x0000000902d0ec10 */ /* 0x000fe8000ff1e0ff */
[C---:B------:R-:W-:Y:S01]  /*7690*/  HMMA.16816.F32.BF16 R16, R192.reuse, R198, R16 ;  /* 0x000000c6c010723c */ /* 0x040fe20000041810 */
[----:B------:R4:W-:Y:S03]  /*76a0*/  @!P6 LDGSTS.E.BYPASS.LTC128B.128 [R243+0x900], [R2.64], !P4 ;  /* 0x0090000002f3efae */ /* 0x0009e6000e101d4e */
[----:B------:R-:W-:Y:S04]  /*76b0*/  @!P6 IADD3.X R209, R3, UR11, RZ, P0, !PT ;  /* 0x0000000b03d1ec10 */ /* 0x000fe800087fe4ff */
[-C--:B------:R-:W-:Y:S01]  /*76c0*/  HMMA.16816.F32.BF16 R20, R192, R204.reuse, R20 ;  /* 0x000000ccc014723c */ /* 0x080fe20000041814 */
[----:B------:R4:W-:Y:S07]  /*76d0*/  @!P6 LDGSTS.E.BYPASS.LTC128B.128 [R243+0x2100], [R2.64+0x80], !P3 ;  /* 0x0210008002f3efae */ /* 0x0009ee000d901d4e */
[C---:B------:R-:W-:Y:S01]  /*76e0*/  HMMA.16816.F32.BF16 R24, R200.reuse, R204, R24 ;  /* 0x000000ccc818723c */ /* 0x040fe20000041818 */
[----:B------:R3:W-:Y:S07]  /*76f0*/  @!P6 LDGSTS.E.BYPASS.LTC128B.128 [R243+0x1100], [R208.64], !P4 ;  /* 0x01100000d0f3efae */ /* 0x0007ee000e101d4e */
[-C--:B------:R-:W-:Y:S01]  /*7700*/  HMMA.16816.F32.BF16 R28, R200, R206.reuse, R28 ;  /* 0x000000cec81c723c */ /* 0x080fe2000004181c */
[----:B------:R3:W-:Y:S02]  /*7710*/  @!P6 LDGSTS.E.BYPASS.LTC128B.128 [R243+0x2900], [R208.64+0x80], !P3 ;  /* 0x02900080d0f3efae */ /* 0x0007e4000d901d4e */
[C---:B------:R-:W-:Y:S05]  /*7720*/  ISETP.GT.AND P6, PT, R242.reuse, R246, PT ;  /* 0x000000f6f200720c */ /* 0x040fea0003fc4270 */
[C---:B------:R-:W-:Y:S01]  /*7730*/  HMMA.16816.F32.BF16 R32, R192.reuse, R206, R32 ;  /* 0x000000cec020723c */ /* 0x040fe20000041820 */
[----:B------:R-:W-:Y:S07]  /*7740*/  LDSM.16.M88.4 R212, [R230+0x3100] ;  /* 0x00310000e6d4783b */ /* 0x000fee0000000200 */
[-C--:B--2---:R-:W-:Y:S01]  /*7750*/  HMMA.16816.F32.BF16 R36, R192, R140.reuse, R36 ;  /* 0x0000008cc024723c */ /* 0x084fe20000041824 */
[----:B------:R-:W-:Y:S03]  /*7760*/  LDSM.16.M88.4 R216, [R232+0x8100] ;  /* 0x00810000e8d8783b */ /* 0x000fe60000000200 */
[----:B------:R-:W-:Y:S02]  /*7770*/  @P6 IADD3 R0, R242, -0x1, RZ ;  /* 0xfffffffff2006810 */ /* 0x000fe40007ffe0ff */
[----:B----4-:R-:W-:Y:S02]  /*7780*/  @P6 MOV R3, R245 ;  /* 0x000000f500036202 */ /* 0x010fe40000000f00 */
[C---:B------:R-:W-:Y:S01]  /*7790*/  HMMA.16816.F32.BF16 R40, R200.reuse, R140, R40 ;  /* 0x0000008cc828723c */ /* 0x040fe20000041828 */
[----:B------:R-:W0:Y:S03]  /*77a0*/  LDGDEPBAR ;  /* 0x00000000000079af */ /* 0x000e260000000000 */
[----:B------:R-:W-:Y:S04]  /*77b0*/  @P6 SHF.R.S32.HI R2, RZ, 0x1f, R0 ;  /* 0x0000001fff026819 */ /* 0x000fe80000011400 */
[-C--:B------:R-:W-:Y:S01]  /*77c0*/  HMMA.16816.F32.BF16 R44, R200, R142.reuse, R44 ;  /* 0x0000008ec82c723c */ /* 0x080fe2000004182c */
[----:B---3--:R-:W2:Y:S03]  /*77d0*/  LDSM.16.M88.4 R208, [R232+0x6100] ;  /* 0x00610000e8d0783b */ /* 0x008ea60000000200 */
[----:B------:R-:W-:Y:S04]  /*77e0*/  @P6 IMAD R2, R2, c[0x0][0x1e0], RZ ;  /* 0x0000780002026a24 */ /* 0x000fe800078e02ff */
[----:B------:R-:W-:Y:S01]  /*77f0*/  HMMA.16816.F32.BF16 R48, R192, R142, R48 ;  /* 0x0000008ec030723c */ /* 0x000fe20000041830 */
[----:B------:R-:W3:Y:S03]  /*7800*/  LDSM.16.M88.4 R196, [R230+0x3900] ;  /* 0x00390000e6c4783b */ /* 0x000ee60000000200 */
[----:B------:R-:W-:Y:S05]  /*7810*/  @P6 IMAD R2, R0, c[0x0][0x1e4], R2 ;  /* 0x0000790000026a24 */ /* 0x000fea00078e0202 */
[----:B------:R-:W4:Y:S08]  /*7820*/  LDSM.16.M88.4 R204, [R230+0x4100] ;  /* 0x00410000e6cc783b */ /* 0x000f300000000200 */
[----:B------:R-:W-:Y:S08]  /*7830*/  LDSM.16.M88.4 R140, [R234+0x6100] ;  /* 0x00610000ea8c783b */ /* 0x000ff00000000200 */
[----:B------:R-:W1:Y:S01]  /*7840*/  LDSM.16.M88.4 R192, [R229] ;  /* 0x00000000e5c0783b */ /* 0x000e620000000200 */
[-C--:B--2---:R-:W-:Y:S07]  /*7850*/  HMMA.16816.F32.BF16 R4, R208, R212.reuse, R4 ;  /* 0x000000d4d004723c */ /* 0x084fee0000041804 */
[----:B------:R-:W2:Y:S01]  /*7860*/  LDSM.16.M88.4 R200, [R234+0x8100] ;  /* 0x00810000eac8783b */ /* 0x000ea20000000200 */
[C---:B------:R-:W-:Y:S08]  /*7870*/  HMMA.16816.F32.BF16 R8, R216.reuse, R212, R8 ;  /* 0x000000d4d808723c */ /* 0x040ff00000041808 */
[-C--:B------:R-:W-:Y:S08]  /*7880*/  HMMA.16816.F32.BF16 R12, R216, R214.reuse, R12 ;  /* 0x000000d6d80c723c */ /* 0x080ff0000004180c */
[C---:B------:R-:W-:Y:S01]  /*7890*/  HMMA.16816.F32.BF16 R16, R208.reuse, R214, R16 ;  /* 0x000000d6d010723c */ /* 0x040fe20000041810 */
[----:B------:R-:W-:Y:S07]  /*78a0*/  LDSM.16.M88.4 R212, [R229+0x1000] ;  /* 0x00100000e5d4783b */ /* 0x000fee0000000200 */
[-C--:B---3--:R-:W-:Y:S08]  /*78b0*/  HMMA.16816.F32.BF16 R20, R208, R196.reuse, R20 ;  /* 0x000000c4d014723c */ /* 0x088ff00000041814 */
[C---:B------:R-:W-:Y:S08]  /*78c0*/  HMMA.16816.F32.BF16 R24, R216.reuse, R196, R24 ;  /* 0x000000c4d818723c */ /* 0x040ff00000041818 */
[-C--:B------:R-:W-:Y:S08]  /*78d0*/  HMMA.16816.F32.BF16 R28, R216, R198.reuse, R28 ;  /* 0x000000c6d81c723c */ /* 0x080ff0000004181c */
[C---:B------:R-:W-:Y:S01]  /*78e0*/  HMMA.16816.F32.BF16 R32, R208.reuse, R198, R32 ;  /* 0x000000c6d020723c */ /* 0x040fe20000041820 */
[----:B------:R-:W3:Y:S07]  /*78f0*/  LDSM.16.M88.4 R196, [R229+0x800] ;  /* 0x00080000e5c4783b */ /* 0x000eee0000000200 */
[-C--:B----4-:R-:W-:Y:S08]  /*7900*/  HMMA.16816.F32.BF16 R36, R208, R204.reuse, R36 ;  /* 0x000000ccd024723c */ /* 0x090ff00000041824 */
[C---:B------:R-:W-:Y:S08]  /*7910*/  HMMA.16816.F32.BF16 R40, R216.reuse, R204, R40 ;  /* 0x000000ccd828723c */ /* 0x040ff00000041828 */
[-C--:B------:R-:W-:Y:S01]  /*7920*/  HMMA.16816.F32.BF16 R44, R216, R206.reuse, R44 ;  /* 0x000000ced82c723c */ /* 0x080fe2000004182c */
[----:B------:R-:W-:Y:S07]  /*7930*/  LDSM.16.M88.4 R216, [R231+0xc100] ;  /* 0x00c10000e7d8783b */ /* 0x000fee0000000200 */
[----:B------:R-:W-:Y:S01]  /*7940*/  HMMA.16816.F32.BF16 R48, R208, R206, R48 ;  /* 0x000000ced030723c */ /* 0x000fe20000041830 */
[----:B------:R-:W-:Y:S07]  /*7950*/  LDSM.16.M88.4 R204, [R231+0xa100] ;  /* 0x00a10000e7cc783b */ /* 0x000fee0000000200 */
[-C--:B-1----:R-:W-:Y:S01]  /*7960*/  HMMA.16816.F32.BF16 R4, R140, R192.reuse, R4 ;  /* 0x000000c08c04723c */ /* 0x082fe20000041804 */
[----:B------:R-:W1:Y:S07]  /*7970*/  LDSM.16.M88.4 R208, [R224+0x4900] ;  /* 0x00490000e0d0783b */ /* 0x000e6e0000000200 */
[C---:B--2---:R-:W-:Y:S08]  /*7980*/  HMMA.16816.F32.BF16 R8, R200.reuse, R192, R8 ;  /* 0x000000c0c808723c */ /* 0x044ff00000041808 */
[-C--:B------:R-:W-:Y:S08]  /*7990*/  HMMA.16816.F32.BF16 R12, R200, R194.reuse, R12 ;  /* 0x000000c2c80c723c */ /* 0x080ff0000004180c */
[C---:B------:R-:W-:Y:S01]  /*79a0*/  HMMA.16816.F32.BF16 R16, R140.reuse, R194, R16 ;  /* 0x000000c28c10723c */ /* 0x040fe20000041810 */
[----:B------:R-:W2:Y:S07]  /*79b0*/  LDSM.16.M88.4 R192, [R224+0x5100] ;  /* 0x00510000e0c0783b */ /* 0x000eae0000000200 */
[-C--:B---3--:R-:W-:Y:S08]  /*79c0*/  HMMA.16816.F32.BF16 R20, R140, R196.reuse, R20 ;  /* 0x000000c48c14723c */ /* 0x088ff00000041814 */
[C---:B------:R-:W-:Y:S08]  /*79d0*/  HMMA.16816.F32.BF16 R24, R200.reuse, R196, R24 ;  /* 0x000000c4c818723c */ /* 0x040ff00000041818 */
[-C--:B------:R-:W-:Y:S08]  /*79e0*/  HMMA.16816.F32.BF16 R28, R200, R198.reuse, R28 ;  /* 0x000000c6c81c723c */ /* 0x080ff0000004181c */
[C---:B------:R-:W-:Y:S01]  /*79f0*/  HMMA.16816.F32.BF16 R32, R140.reuse, R198, R32 ;  /* 0x000000c68c20723c */ /* 0x040fe20000041820 */
[----:B------:R-:W-:Y:S07]  /*7a00*/  LDSM.16.M88.4 R196, [R233+0xa100] ;  /* 0x00a10000e9c4783b */ /* 0x000fee0000000200 */
[-C--:B------:R-:W-:Y:S08]  /*7a10*/  HMMA.16816.F32.BF16 R36, R140, R212.reuse, R36 ;  /* 0x000000d48c24723c */ /* 0x080ff00000041824 */
[C---:B------:R-:W-:Y:S08]  /*7a20*/  HMMA.16816.F32.BF16 R40, R200.reuse, R212, R40 ;  /* 0x000000d4c828723c */ /* 0x040ff00000041828 */
[-C--:B------:R-:W-:Y:S01]  /*7a30*/  HMMA.16816.F32.BF16 R44, R200, R214.reuse, R44 ;  /* 0x000000d6c82c723c */ /* 0x080fe2000004182c */
[----:B------:R-:W-:Y:S07]  /*7a40*/  LDSM.16.M88.4 R200, [R239] ;  /* 0x00000000efc8783b */ /* 0x000fee0000000200 */
[----:B------:R-:W-:Y:S01]  /*7a50*/  HMMA.16816.F32.BF16 R48, R140, R214, R48 ;  /* 0x000000d68c30723c */ /* 0x000fe20000041830 */
[----:B------:R-:W3:Y:S07]  /*7a60*/  LDSM.16.M88.4 R140, [R224+0x5900] ;  /* 0x00590000e08c783b */ /* 0x000eee0000000200 */
[-C--:B-1----:R-:W-:Y:S01]  /*7a70*/  HMMA.16816.F32.BF16 R4, R204, R208.reuse, R4 ;  /* 0x000000d0cc04723c */ /* 0x082fe20000041804 */
[----:B------:R-:W-:Y:S07]  /*7a80*/  LDSM.16.M88.4 R212, [R238] ;  /* 0x00000000eed4783b */ /* 0x000fee0000000200 */
[C---:B------:R-:W-:Y:S08]  /*7a90*/  HMMA.16816.F32.BF16 R8, R216.reuse, R208, R8 ;  /* 0x000000d0d808723c */ /* 0x040ff00000041808 */
[-C--:B------:R-:W-:Y:S08]  /*7aa0*/  HMMA.16816.F32.BF16 R12, R216, R210.reuse, R12 ;  /* 0x000000d2d80c723c */ /* 0x080ff0000004180c */
[C---:B------:R-:W-:Y:S01]  /*7ab0*/  HMMA.16816.F32.BF16 R16, R204.reuse, R210, R16 ;  /* 0x000000d2cc10723c */ /* 0x040fe20000041810 */
[----:B------:R-:W1:Y:S07]  /*7ac0*/  LDSM.16.M88.4 R208, [R233+0xc100] ;  /* 0x00c10000e9d0783b */ /* 0x000e6e0000000200 */
[-C--:B--2---:R-:W-:Y:S08]  /*7ad0*/  HMMA.16816.F32.BF16 R20, R204, R192.reuse, R20 ;  /* 0x000000c0cc14723c */ /* 0x084ff00000041814 */
[C---:B------:R-:W-:Y:S08]  /*7ae0*/  HMMA.16816.F32.BF16 R24, R216.reuse, R192, R24 ;  /* 0x000000c0d818723c */ /* 0x040ff00000041818 */
[-C--:B------:R-:W-:Y:S08]  /*7af0*/  HMMA.16816.F32.BF16 R28, R216, R194.reuse, R28 ;  /* 0x000000c2d81c723c */ /* 0x080ff0000004181c */
[C---:B------:R-:W-:Y:S01]  /*7b00*/  HMMA.16816.F32.BF16 R32, R204.reuse, R194, R32 ;  /* 0x000000c2cc20723c */ /* 0x040fe20000041820 */
[----:B------:R-:W2:Y:S07]  /*7b10*/  LDSM.16.M88.4 R192, [R237] ;  /* 0x00000000edc0783b */ /* 0x000eae0000000200 */
[-C--:B---3--:R-:W-:Y:S08]  /*7b20*/  HMMA.16816.F32.BF16 R36, R204, R140.reuse, R36 ;  /* 0x0000008ccc24723c */ /* 0x088ff00000041824 */
[C---:B------:R-:W-:Y:S08]  /*7b30*/  HMMA.16816.F32.BF16 R40, R216.reuse, R140, R40 ;  /* 0x0000008cd828723c */ /* 0x040ff00000041828 */
[-C--:B------:R-:W-:Y:S01]  /*7b40*/  HMMA.16816.F32.BF16 R44, R216, R142.reuse, R44 ;  /* 0x0000008ed82c723c */ /* 0x080fe2000004182c */
[----:B------:R-:W-:Y:S07]  /*7b50*/  LDSM.16.M88.4 R216, [R236+0xc100] ;  /* 0x00c10000ecd8783b */ /* 0x000fee0000000200 */
[----:B------:R-:W-:Y:S01]  /*7b60*/  HMMA.16816.F32.BF16 R48, R204, R142, R48 ;  /* 0x0000008ecc30723c */ /* 0x000fe20000041830 */
[----:B------:R-:W-:Y:S07]  /*7b70*/  LDSM.16.M88.4 R140, [R232+0xa100] ;  /* 0x00a10000e88c783b */ /* 0x000fee0000000200 */
[-C--:B------:R-:W-:Y:S01]  /*7b80*/  HMMA.16816.F32.BF16 R4, R196, R200.reuse, R4 ;  /* 0x000000c8c404723c */ /* 0x080fe20000041804 */
[----:B------:R-:W-:Y:S07]  /*7b90*/  LDSM.16.M88.4 R204, [R232+0xc100] ;  /* 0x00c10000e8cc783b */ /* 0x000fee0000000200 */
[C---:B-1----:R-:W-:Y:S08]  /*7ba0*/  HMMA.16816.F32.BF16 R8, R208.reuse, R200, R8 ;  /* 0x000000c8d008723c */ /* 0x042ff00000041808 */
[-C--:B------:R-:W-:Y:S08]  /*7bb0*/  HMMA.16816.F32.BF16 R12, R208, R202.reuse, R12 ;  /* 0x000000cad00c723c */ /* 0x080ff0000004180c */
[C---:B------:R-:W-:Y:S01]  /*7bc0*/  HMMA.16816.F32.BF16 R16, R196.reuse, R202, R16 ;  /* 0x000000cac410723c */ /* 0x040fe20000041810 */
[----:B------:R-:W1:Y:S07]  /*7bd0*/  LDSM.16.M88.4 R200, [R230+0x4900] ;  /* 0x00490000e6c8783b */ /* 0x000e6e0000000200 */
[-C--:B------:R-:W-:Y:S08]  /*7be0*/  HMMA.16816.F32.BF16 R20, R196, R212.reuse, R20 ;  /* 0x000000d4c414723c */ /* 0x080ff00000041814 */
[C---:B------:R-:W-:Y:S08]  /*7bf0*/  HMMA.16816.F32.BF16 R24, R208.reuse, R212, R24 ;  /* 0x000000d4d018723c */ /* 0x040ff00000041818 */
[-C--:B------:R-:W-:Y:S08]  /*7c00*/  HMMA.16816.F32.BF16 R28, R208, R214.reuse, R28 ;  /* 0x000000d6d01c723c */ /* 0x080ff0000004181c */
[C---:B------:R-:W-:Y:S01]  /*7c10*/  HMMA.16816.F32.BF16 R32, R196.reuse, R214, R32 ;  /* 0x000000d6c420723c */ /* 0x040fe20000041820 */
[----:B------:R-:W-:Y:S07]  /*7c20*/  LDSM.16.M88.4 R212, [R230+0x5900] ;  /* 0x00590000e6d4783b */ /* 0x000fee0000000200 */
[-C--:B--2---:R-:W-:Y:S08]  /*7c30*/  HMMA.16816.F32.BF16 R36, R196, R192.reuse, R36 ;  /* 0x000000c0c424723c */ /* 0x084ff00000041824 */
[C---:B------:R-:W-:Y:S08]  /*7c40*/  HMMA.16816.F32.BF16 R40, R208.reuse, R192, R40 ;  /* 0x000000c0d028723c */ /* 0x040ff00000041828 */
[-C--:B------:R-:W-:Y:S01]  /*7c50*/  HMMA.16816.F32.BF16 R44, R208, R194.reuse, R44 ;  /* 0x000000c2d02c723c */ /* 0x080fe2000004182c */
[----:B------:R-:W2:Y:S07]  /*7c60*/  LDSM.16.M88.4 R208, [R230+0x5100] ;  /* 0x00510000e6d0783b */ /* 0x000eae0000000200 */
[----:B------:R-:W-:Y:S01]  /*7c70*/  HMMA.16816.F32.BF16 R48, R196, R194, R48 ;  /* 0x000000c2c430723c */ /* 0x000fe20000041830 */
[----:B------:R-:W-:Y:S07]  /*7c80*/  LDSM.16.M88.4 R192, [R234+0xa100] ;  /* 0x00a10000eac0783b */ /* 0x000fee0000000200 */
[-C--:B-1----:R-:W-:Y:S01]  /*7c90*/  HMMA.16816.F32.BF16 R4, R140, R200.reuse, R4 ;  /* 0x000000c88c04723c */ /* 0x082fe20000041804 */
[----:B------:R-:W1:Y:S07]  /*7ca0*/  LDSM.16.M88.4 R196, [R229+0x1800] ;  /* 0x00180000e5c4783b */ /* 0x000e6e0000000200 */
[C---:B------:R-:W-:Y:S08]  /*7cb0*/  HMMA.16816.F32.BF16 R8, R204.reuse, R200, R8 ;  /* 0x000000c8cc08723c */ /* 0x040ff00000041808 */
[-C--:B------:R-:W-:Y:S08]  /*7cc0*/  HMMA.16816.F32.BF16 R12, R204, R202.reuse, R12 ;  /* 0x000000cacc0c723c */ /* 0x080ff0000004180c */
[C---:B------:R-:W-:Y:S08]  /*7cd0*/  HMMA.16816.F32.BF16 R16, R140.reuse, R202, R16 ;  /* 0x000000ca8c10723c */ /* 0x040ff00000041810 */
[-C--:B--2---:R-:W-:Y:S08]  /*7ce0*/  HMMA.16816.F32.BF16 R20, R140, R208.reuse, R20 ;  /* 0x000000d08c14723c */ /* 0x084ff00000041814 */
[C---:B------:R-:W-:Y:S08]  /*7cf0*/  HMMA.16816.F32.BF16 R24, R204.reuse, R208, R24 ;  /* 0x000000d0cc18723c */ /* 0x040ff00000041818 */
[-C--:B------:R-:W-:Y:S08]  /*7d00*/  HMMA.16816.F32.BF16 R28, R204, R210.reuse, R28 ;  /* 0x000000d2cc1c723c */ /* 0x080ff0000004181c */
[C---:B------:R-:W-:Y:S08]  /*7d10*/  HMMA.16816.F32.BF16 R32, R140.reuse, R210, R32 ;  /* 0x000000d28c20723c */ /* 0x040ff00000041820 */
[-C--:B------:R-:W-:Y:S08]  /*7d20*/  HMMA.16816.F32.BF16 R36, R140, R212.reuse, R36 ;  /* 0x000000d48c24723c */ /* 0x080ff00000041824 */
[C---:B------:R-:W-:Y:S08]  /*7d30*/  HMMA.16816.F32.BF16 R40, R204.reuse, R212, R40 ;  /* 0x000000d4cc28723c */ /* 0x040ff00000041828 */
[-C--:B------:R-:W-:Y:S08]  /*7d40*/  HMMA.16816.F32.BF16 R44, R204, R214.reuse, R44 ;  /* 0x000000d6cc2c723c */ /* 0x080ff0000004182c */
[----:B------:R-:W-:Y:S08]  /*7d50*/  HMMA.16816.F32.BF16 R48, R140, R214, R48 ;  /* 0x000000d68c30723c */ /* 0x000ff00000041830 */
[-C--:B-1----:R-:W-:Y:S08]  /*7d60*/  HMMA.16816.F32.BF16 R4, R192, R196.reuse, R4 ;  /* 0x000000c4c004723c */ /* 0x082ff00000041804 */
[C---:B------:R-:W-:Y:S08]  /*7d70*/  HMMA.16816.F32.BF16 R8, R216.reuse, R196, R8 ;  /* 0x000000c4d808723c */ /* 0x040ff00000041808 */
[-C--:B------:R-:W-:Y:S08]  /*7d80*/  HMMA.16816.F32.BF16 R12, R216, R198.reuse, R12 ;  /* 0x000000c6d80c723c */ /* 0x080ff0000004180c */
[----:B------:R-:W-:Y:S01]  /*7d90*/  FMUL.FTZ R4, R4, c[0x0][0x320] ;  /* 0x0000c80004047a20 */ /* 0x000fe20000410000 */
[C---:B------:R-:W-:Y:S03]  /*7da0*/  HMMA.16816.F32.BF16 R16, R192.reuse, R198, R16 ;  /* 0x000000c6c010723c */ /* 0x040fe60000041810 */
[----:B------:R-:W1:Y:S01]  /*7db0*/  MUFU.TANH R201, R4 ;  /* 0x0000000400c97308 */ /* 0x000e620000002400 */
[----:B------:R-:W-:Y:S02]  /*7dc0*/  FMUL.FTZ R5, R5, c[0x0][0x320] ;  /* 0x0000c80005057a20 */ /* 0x000fe40000410000 */
[----:B------:R-:W-:Y:S02]  /*7dd0*/  FMUL.FTZ R6, R6, c[0x0][0x320] ;  /* 0x0000c80006067a20 */ /* 0x000fe40000410000 */
[----:B------:R-:W-:Y:S04]  /*7de0*/  FMUL.FTZ R7, R7, c[0x0][0x320] ;  /* 0x0000c80007077a20 */ /* 0x000fe80000410000 */
[----:B------:R-:W-:Y:S01]  /*7df0*/  FMUL.FTZ R8, R8, c[0x0][0x320] ;  /* 0x0000c80008087a20 */ /* 0x000fe20000410000 */
[----:B------:R-:W2:Y:S01]  /*7e00*/  MUFU.TANH R196, R5 ;  /* 0x0000000500c47308 */ /* 0x000ea20000002400 */
        /* <DEDUP_REMOVED lines=11> */
[----:B------:R4:W1:Y:S10]  /*7ec0*/  MUFU.TANH R202, R7 ;  /* 0x0000000700ca7308 */ /* 0x0008740000002400 */
[----:B------:R-:W1:Y:S10]  /*7ed0*/  MUFU.TANH R215, R8 ;  /* 0x0000000800d77308 */ /* 0x000e740000002400 */
[----:B------:R-:W1:Y:S01]  /*7ee0*/  MUFU.TANH R211, R9 ;  /* 0x0000000900d37308 */ /* 0x000e620000002400 */
[----:B----4-:R-:W4:Y:S09]  /*7ef0*/  LDSM.16.M88.4 R4, [R229+0x2000] ;  /* 0x00200000e504783b */ /* 0x010f320000000200 */
[----:B------:R-:W1:Y:S10]  /*7f00*/  MUFU.TANH R221, R10 ;  /* 0x0000000a00dd7308 */ /* 0x000e740000002400 */
[----:B------:R1:W1:Y:S10]  /*7f10*/  MUFU.TANH R220, R11 ;  /* 0x0000000b00dc7308 */ /* 0x0002740000002400 */
[----:B------:R2:W2:Y:S10]  /*7f20*/  MUFU.TANH R208, R13 ;  /* 0x0000000d00d07308 */ /* 0x0004b40000002400 */
[----:B------:R-:W3:Y:S01]  /*7f30*/  MUFU.TANH R209, R12 ;  /* 0x0000000c00d17308 */ /* 0x000ee20000002400 */
[----:B-1----:R-:W1:Y:S01]  /*7f40*/  LDSM.16.M88.4 R8, [R229+0x2800] ;  /* 0x00280000e508783b */ /* 0x002e620000000200 */
[-C--:B----4-:R-:W-:Y:S01]  /*7f50*/  HMMA.16816.F32.BF16 R20, R192, R4.reuse, R20 ;  /* 0x00000004c014723c */ /* 0x090fe20000041814 */
[----:B------:R-:W-:Y:S07]  /*7f60*/  DEPBAR.LE SB0, 0x0 ;  /* 0x000080000000791a */ /* 0x000fee0000000000 */
[----:B------:R-:W4:Y:S01]  /*7f70*/  MUFU.TANH R136, R17 ;  /* 0x0000001100887308 */ /* 0x000f220000002400 */
[----:B------:R-:W-:Y:S01]  /*7f80*/  BAR.SYNC.DEFER_BLOCKING 0x0 ;  /* 0x0000000000007b1d */ /* 0x000fe20000010000 */
[C---:B------:R-:W-:Y:S02]  /*7f90*/  HMMA.16816.F32.BF16 R24, R216.reuse, R4, R24 ;  /* 0x00000004d818723c */ /* 0x040fe40000041818 */
[----:B--2---:R-:W-:Y:S06]  /*7fa0*/  MOV R13, c[0x0][0x1e4] ;  /* 0x00007900000d7a02 */ /* 0x004fec0000000f00 */
[----:B------:R-:W2:Y:S01]  /*7fb0*/  MUFU.TANH R197, R19 ;  /* 0x0000001300c57308 */ /* 0x000ea20000002400 */
[-C--:B------:R-:W-:Y:S03]  /*7fc0*/  HMMA.16816.F32.BF16 R28, R216, R6.reuse, R28 ;  /* 0x00000006d81c723c */ /* 0x080fe6000004181c */
[----:B------:R-:W-:Y:S05]  /*7fd0*/  @P6 IMAD.WIDE.U32 R4, R0, c[0x0][0x1e0], RZ ;  /* 0x0000780000046a25 */ /* 0x000fea00078e00ff */
[C---:B------:R-:W-:Y:S01]  /*7fe0*/  HMMA.16816.F32.BF16 R32, R192.reuse, R6, R32 ;  /* 0x00000006c020723c */ /* 0x040fe20000041820 */
[----:B------:R-:W2:Y:S03]  /*7ff0*/  MUFU.TANH R214, R14 ;  /* 0x0000000e00d67308 */ /* 0x000ea60000002400 */
[----:B------:R-:W-:Y:S01]  /*8000*/  @P6 IADD3 R0, R5, R2, RZ ;  /* 0x0000000205006210 */ /* 0x000fe20007ffe0ff */
[----:B------:R-:W-:Y:S01]  /*8010*/  FMUL.FTZ R22, R22, c[0x0][0x320] ;  /* 0x0000c80016167a20 */ /* 0x000fe20000410000 */
[----:B------:R2:W2:Y:S01]  /*8020*/  LDL R5, [R1+0x20] ;  /* 0x0000200001057983 */ /* 0x0004a20000100800 */
[----:B------:R-:W-:Y:S01]  /*8030*/  MOV R7, c[0x0][0x1e0] ;  /* 0x0000780000077a02 */ /* 0x000fe20000000f00 */
[----:B------:R-:W-:Y:S01]  /*8040*/  FMUL.FTZ R20, R20, c[0x0][0x320] ;  /* 0x0000c80014147a20 */ /* 0x000fe20000410000 */
[----:B------:R-:W-:Y:S02]  /*8050*/  @P6 MOV R2, R222 ;  /* 0x000000de00026202 */ /* 0x000fe40000000f00 */
[----:B------:R3:W2:Y:S01]  /*8060*/  MUFU.TANH R142, R22 ;  /* 0x00000016008e7308 */ /* 0x0006a20000002400 */
[----:B------:R-:W-:Y:S01]  /*8070*/  @P6 SHF.L.U32 R6, R7, 0x5, RZ ;  /* 0x0000000507066819 */ /* 0x000fe200000006ff */
[----:B------:R-:W-:Y:S01]  /*8080*/  @P6 IMAD R0, R0, 0x30, RZ ;  /* 0x0000003000006824 */ /* 0x000fe200078e02ff */
[-C--:B-1----:R-:W-:Y:S03]  /*8090*/  HMMA.16816.F32.BF16 R36, R192, R8.reuse, R36 ;  /* 0x00000008c024723c */ /* 0x082fe60000041824 */
[----:B------:R-:W-:Y:S04]  /*80a0*/  @P6 IMAD.WIDE.U32 R2, R4, 0x30, R2 ;  /* 0x0000003004026825 */ /* 0x000fe800078e0002 */
[----:B------:R-:W1:Y:S01]  /*80b0*/  MUFU.TANH R135, R20 ;  /* 0x0000001400877308 */ /* 0x000e620000002400 */
[----:B------:R-:W-:Y:S01]  /*80c0*/  FMUL.FTZ R21, R21, c[0x0][0x320] ;  /* 0x0000c80015157a20 */ /* 0x000fe20000410000 */
[C---:B------:R-:W-:Y:S04]  /*80d0*/  HMMA.16816.F32.BF16 R40, R216.reuse, R8, R40 ;  /* 0x00000008d828723c */ /* 0x040fe80000041828 */
[----:B------:R-:W-:Y:S01]  /*80e0*/  @P6 IADD3 R4, R3, R0, RZ ;  /* 0x0000000003046210 */ /* 0x000fe20007ffe0ff */
[----:B------:R-:W-:Y:S01]  /*80f0*/  FMUL.FTZ R26, R26, c[0x0][0x320] ;  /* 0x0000c8001a1a7a20 */ /* 0x000fe20000410000 */
[C---:B------:R-:W-:Y:S01]  /*8100*/  @P6 SHF.L.U32 R0, R2.reuse, 0x1, RZ ;  /* 0x0000000102006819 */ /* 0x040fe200000006ff */
[----:B------:R-:W-:Y:S01]  /*8110*/  FMUL.FTZ R27, R27, c[0x0][0x320] ;  /* 0x0000c8001b1b7a20 */ /* 0x000fe20000410000 */
[----:B------:R1:W1:Y:S01]  /*8120*/  MUFU.TANH R133, R21 ;  /* 0x0000001500857308 */ /* 0x0002620000002400 */
[-C--:B------:R-:W-:Y:S03]  /*8130*/  HMMA.16816.F32.BF16 R44, R216, R10.reuse, R44 ;  /* 0x0000000ad82c723c */ /* 0x080fe6000004182c */
[----:B------:R-:W-:Y:S01]  /*8140*/  @P6 SHF.L.U64.HI R4, R2, 0x1, R4 ;  /* 0x0000000102046819 */ /* 0x000fe20000010204 */
[----:B------:R-:W-:Y:S01]  /*8150*/  FMUL.FTZ R28, R28, c[0x0][0x320] ;  /* 0x0000c8001c1c7a20 */ /* 0x000fe20000410000 */
[C---:B------:R-:W-:Y:S01]  /*8160*/  @P6 IADD3 R2, P0, R0.reuse, c[0x0][0x1c8], RZ ;  /* 0x0000720000026a10 */ /* 0x040fe20007f1e0ff */
[----:B------:R-:W-:Y:S01]  /*8170*/  FMUL.FTZ R29, R29, c[0x0][0x320] ;  /* 0x0000c8001d1d7a20 */ /* 0x000fe20000410000 */
[----:B------:R-:W-:Y:S01]  /*8180*/  @P6 IADD3 R0, P5, R0, 0x80, RZ ;  /* 0x0000008000006810 */ /* 0x000fe20007fbe0ff */
[----:B------:R-:W-:Y:S01]  /*8190*/  HMMA.16816.F32.BF16 R48, R192, R10, R48 ;  /* 0x0000000ac030723c */ /* 0x000fe20000041830 */
[----:B------:R4:W2:Y:S01]  /*81a0*/  MUFU.TANH R207, R26 ;  /* 0x0000001a00cf7308 */ /* 0x0008a20000002400 */
[----:B------:R-:W2:Y:S02]  /*81b0*/  LDL R10, [R1+0x4] ;  /* 0x00000400010a7983 */ /* 0x000ea40000100800 */
[----:B---3--:R-:W-:Y:S01]  /*81c0*/  FMUL.FTZ R22, R36, c[0x0][0x320] ;  /* 0x0000c80024167a20 */ /* 0x008fe20000410000 */
[----:B------:R-:W-:Y:S01]  /*81d0*/  @P6 IADD3.X R3, R4, c[0x0][0x1cc], RZ, P0, !PT ;  /* 0x0000730004036a10 */ /* 0x000fe200007fe4ff */
[----:B------:R-:W3:Y:S01]  /*81e0*/  LDL R36, [R1+0xc] ;  /* 0x00000c0001247983 */ /* 0x000ee20000100800 */
[----:B------:R-:W-:Y:S01]  /*81f0*/  @P6 IADD3 R8, P2, R0, c[0x0][0x1c8], RZ ;  /* 0x0000720000086a10 */ /* 0x000fe20007f5e0ff */
[----:B------:R-:W-:Y:S01]  /*8200*/  FMUL.FTZ R30, R30, c[0x0][0x320] ;  /* 0x0000c8001e1e7a20 */ /* 0x000fe20000410000 */
[----:B------:R-:W-:Y:S01]  /*8210*/  @P6 SHF.L.U64.HI R0, R7, 0x5, R13 ;  /* 0x0000000507006819 */ /* 0x000fe2000001020d */
[----:B------:R-:W-:Y:S01]  /*8220*/  @!PT LDS RZ, [RZ] ;  /* 0x00000000fffff984 */ /* 0x000fe20000000800 */
[----:B------:R-:W-:Y:S01]  /*8230*/  @!PT LDS RZ, [RZ] ;  /* 0x00000000fffff984 */ /* 0x000fe20000000800 */
[----:B------:R-:W-:Y:S01]  /*8240*/  @!PT LDS RZ, [RZ] ;  /* 0x00000000fffff984 */ /* 0x000fe20000000800 */
[----:B------:R4:W-:Y:S01]  /*8250*/  @P6 LDGSTS.E.BYPASS.LTC128B.128 [R243+0x3100], [R2.64], !P4 ;  /* 0x0310000002f36fae */ /* 0x0009e2000e101d4e */
[----:B------:R4:W2:Y:S01]  /*8260*/  MUFU.TANH R206, R27 ;  /* 0x0000001b00ce7308 */ /* 0x0008a20000002400 */
[----:B------:R-:W-:Y:S01]  /*8270*/  @P6 IADD3.X R9, RZ, c[0x0][0x1cc], R4, P2, P5 ;  /* 0x00007300ff096a10 */ /* 0x000fe200017ea404 */
[----:B------:R-:W-:Y:S01]  /*8280*/  FMUL.FTZ R31, R31, c[0x0][0x320] ;  /* 0x0000c8001f1f7a20 */ /* 0x000fe20000410000 */
[----:B------:R-:W-:Y:S01]  /*8290*/  PLOP3.LUT P0, PT, PT, PT, UP3, 0x80, 0x0 ;  /* 0x000000000000781c */ /* 0x000fe20003f0f038 */
[----:B------:R-:W-:Y:S02]  /*82a0*/  FMUL.FTZ R12, R16, c[0x0][0x320] ;  /* 0x0000c800100c7a20 */ /* 0x000fe40000410000 */
[----:B------:R-:W-:Y:S01]  /*82b0*/  FMUL.FTZ R34, R34, c[0x0][0x320] ;  /* 0x0000c80022227a20 */ /* 0x000fe20000410000 */
[----:B------:R2:W-:Y:S01]  /*82c0*/  @P6 LDGSTS.E.BYPASS.LTC128B.128 [R243+0x4900], [R8.64], !P3 ;  /* 0x0490000008f36fae */ /* 0x0005e2000d901d4e */
[----:B-1----:R-:W-:Y:S02]  /*82d0*/  FMUL.FTZ R21, R37, c[0x0][0x320] ;  /* 0x0000c80025157a20 */ /* 0x002fe40000410000 */
[----:B------:R1:W1:Y:S01]  /*82e0*/  MUFU.TANH R140, R28 ;  /* 0x0000001c008c7308 */ /* 0x0002620000002400 */
[----:B------:R-:W-:Y:S02]  /*82f0*/  FMUL.FTZ R42, R42, c[0x0][0x320] ;  /* 0x0000c8002a2a7a20 */ /* 0x000fe40000410000 */
[----:B------:R-:W-:Y:S02]  /*8300*/  FMUL.FTZ R43, R43, c[0x0][0x320] ;  /* 0x0000c8002b2b7a20 */ /* 0x000fe40000410000 */
[----:B----4-:R-:W-:Y:S02]  /*8310*/  FMUL.FTZ R26, R33, c[0x0][0x320] ;  /* 0x0000c800211a7a20 */ /* 0x010fe40000410000 */
[----:B------:R-:W-:Y:S02]  /*8320*/  FMUL.FTZ R33, R35, c[0x0][0x320] ;  /* 0x0000c80023217a20 */ /* 0x000fe40000410000 */
[----:B------:R-:W-:Y:S01]  /*8330*/  FMUL.FTZ R35, R40, c[0x0][0x320] ;  /* 0x0000c80028237a20 */ /* 0x000fe20000410000 */
[----:B------:R4:W2:Y:S01]  /*8340*/  MUFU.TANH R137, R29 ;  /* 0x0000001d00897308 */ /* 0x0008a20000002400 */
[----:B------:R-:W-:Y:S02]  /*8350*/  FMUL.FTZ R46, R46, c[0x0][0x320] ;  /* 0x0000c8002e2e7a20 */ /* 0x000fe40000410000 */
[----:B------:R-:W-:Y:S02]  /*8360*/  FMUL.FTZ R47, R47, c[0x0][0x320] ;  /* 0x0000c8002f2f7a20 */ /* 0x000fe40000410000 */
[----:B------:R-:W-:Y:S01]  /*8370*/  FMUL.FTZ R27, R32, c[0x0][0x320] ;  /* 0x0000c800201b7a20 */ /* 0x000fe20000410000 */
[----:B------:R-:W-:Y:S01]  /*8380*/  @P6 IADD3 R2, P1, R2, R6, RZ ;  /* 0x0000000602026210 */ /* 0x000fe20007f3e0ff */
[----:B------:R-:W-:Y:S02]  /*8390*/  FMUL.FTZ R32, R41, c[0x0][0x320] ;  /* 0x0000c80029207a20 */ /* 0x000fe40000410000 */
[----:B------:R-:W-:Y:S01]  /*83a0*/  FMUL.FTZ R17, R48, c[0x0][0x320] ;  /* 0x0000c80030117a20 */ /* 0x000fe20000410000 */
[----:B------:R4:W2:Y:S01]  /*83b0*/  MUFU.TANH R143, R30 ;  /* 0x0000001e008f7308 */ /* 0x0008a20000002400 */
[----:B------:R-:W-:Y:S01]  /*83c0*/  @P6 IADD3.X R3, R3, R0, RZ, P1, !PT ;  /* 0x0000000003036210 */ /* 0x000fe20000ffe4ff */
[----:B------:R-:W-:Y:S01]  /*83d0*/  FMUL.FTZ R16, R49, c[0x0][0x320] ;  /* 0x0000c80031107a20 */ /* 0x000fe20000410000 */
[----:B------:R-:W-:Y:S01]  /*83e0*/  @P6 IADD3 R6, P2, R2, R6, RZ ;  /* 0x0000000602066210 */ /* 0x000fe20007f5e0ff */
[----:B-1----:R-:W-:Y:S02]  /*83f0*/  FMUL.FTZ R28, R45, c[0x0][0x320] ;  /* 0x0000c8002d1c7a20 */ /* 0x002fe40000410000 */
[----:B------:R1:W-:Y:S01]  /*8400*/  @P6 LDGSTS.E.BYPASS.LTC128B.128 [R243+0x3900], [R2.64], !P4 ;  /* 0x0390000002f36fae */ /* 0x0003e2000e101d4e */
[----:B------:R-:W-:Y:S01]  /*8410*/  @P6 IADD3.X R7, R3, R0, RZ, P2, !PT ;  /* 0x0000000003076210 */ /* 0x000fe200017fe4ff */
[----:B------:R-:W-:Y:S02]  /*8420*/  FMUL.FTZ R20, R50, c[0x0][0x320] ;  /* 0x0000c80032147a20 */ /* 0x000fe40000410000 */
[----:B------:R1:W1:Y:S01]  /*8430*/  MUFU.TANH R212, R31 ;  /* 0x0000001f00d47308 */ /* 0x0002620000002400 */
[----:B------:R-:W-:Y:S02]  /*8440*/  FMUL.FTZ R19, R51, c[0x0][0x320] ;  /* 0x0000c80033137a20 */ /* 0x000fe40000410000 */
[----:B------:R-:W-:Y:S01]  /*8450*/  FMUL.FTZ R23, R23, c[0x0][0x320] ;  /* 0x0000c80017177a20 */ /* 0x000fe20000410000 */
[----:B------:R2:W-:Y:S01]  /*8460*/  @P6 LDGSTS.E.BYPASS.LTC128B.128 [R243+0x5100], [R2.64+0x80], !P3 ;  /* 0x0510008002f36fae */ /* 0x0005e2000d901d4e */
[----:B----4-:R-:W-:Y:S02]  /*8470*/  FMUL.FTZ R29, R44, c[0x0][0x320] ;  /* 0x0000c8002c1d7a20 */ /* 0x010fe40000410000 */
[----:B------:R-:W-:Y:S02]  /*8480*/  FMUL.FTZ R24, R24, c[0x0][0x320] ;  /* 0x0000c80018187a20 */ /* 0x000fe40000410000 */
[----:B------:R-:W-:Y:S01]  /*8490*/  FMUL.FTZ R25, R25, c[0x0][0x320] ;  /* 0x0000c80019197a20 */ /* 0x000fe20000410000 */
[----:B------:R4:W2:Y:S01]  /*84a0*/  MUFU.TANH R213, R15 ;  /* 0x0000000f00d57308 */ /* 0x0008a20000002400 */
[----:B------:R-:W-:Y:S01]  /*84b0*/  IMAD R0, R242, -0x30, RZ ;  /* 0xffffffd0f2007824 */ /* 0x000fe200078e02ff */
[----:B------:R3:W-:Y:S01]  /*84c0*/  @P6 LDGSTS.E.BYPASS.LTC128B.128 [R243+0x4100], [R6.64], !P4 ;  /* 0x0410000006f36fae */ /* 0x0007e2000e101d4e */
[----:B------:R-:W-:Y:S07]  /*84d0*/  FMUL.FTZ R30, R39, c[0x0][0x320] ;  /* 0x0000c800271e7a20 */ /* 0x000fee0000410000 */
[----:B------:R-:W2:Y:S01]  /*84e0*/  MUFU.TANH R12, R12 ;  /* 0x0000000c000c7308 */ /* 0x000ea20000002400 */
[----:B------:R3:W-:Y:S01]  /*84f0*/  @P6 LDGSTS.E.BYPASS.LTC128B.128 [R243+0x5900], [R6.64+0x80], !P3 ;  /* 0x0590008006f36fae */ /* 0x0007e2000d901d4e */
[----:B-1----:R-:W-:Y:S07]  /*8500*/  FMUL.FTZ R31, R38, c[0x0][0x320] ;  /* 0x0000c800261f7a20 */ /* 0x002fee0000410000 */
[----:B------:R-:W0:Y:S01]  /*8510*/  LDGDEPBAR ;  /* 0x00000000000079af */ /* 0x000e220000000000 */
[----:B------:R4:W1:Y:S10]  /*8520*/  MUFU.TANH R199, R18 ;  /* 0x0000001200c77308 */ /* 0x0008740000002400 */
[----:B------:R4:W1:Y:S10]  /*8530*/  MUFU.TANH R141, R23 ;  /* 0x00000017008d7308 */ /* 0x0008740000002400 */
[----:B------:R4:W1:Y:S10]  /*8540*/  MUFU.TANH R203, R24 ;  /* 0x0000001800cb7308 */ /* 0x0008740000002400 */
[----:B------:R4:W1:Y:S10]  /*8550*/  MUFU.TANH R200, R25 ;  /* 0x0000001900c87308 */ /* 0x0008740000002400 */
        /* <DEDUP_REMOVED lines=19> */
[----:B--2---:R-:W-:Y:S02]  /*8690*/  @P0 MOV R5, R10 ;  /* 0x0000000a00050202 */ /* 0x004fe40000000f00 */
[----:B------:R-:W-:Y:S02]  /*86a0*/  PLOP3.LUT P0, PT, PT, PT, UP2, 0x40, 0x0 ;  /* 0x000000000000781c */ /* 0x000fe40003f0e828 */
[----:B---3--:R-:W-:Y:S01]  /*86b0*/  IADD3 R7, -R36, 0x1, R0 ;  /* 0x0000000124077810 */ /* 0x008fe20007ffe100 */
[----:B------:R-:W2:Y:S03]  /*86c0*/  SHFL.IDX PT, R4, R5, RZ, 0x1c1f ;  /* 0x001c1fff05047589 */ /* 0x000ea600000e0000 */
[----:B------:R-:W-:Y:S01]  /*86d0*/  IADD3 R7, R7, c[0x0][0x1d0], RZ ;  /* 0x0000740007077a10 */ /* 0x000fe20007ffe0ff */
[----:B------:R-:W3:Y:S03]  /*86e0*/  MUFU.TANH R19, R19 ;  /* 0x0000001300137308 */ /* 0x000ee60000002400 */
[----:B------:R-:W-:Y:S04]  /*86f0*/  IADD3 R7, R7, -c[0x0][0x168], RZ ;  /* 0x80005a0007077a10 */ /* 0x000fe80007ffe0ff */
[C---:B------:R-:W-:Y:S02]  /*8700*/  IADD3 R6, R7.reuse, c[0x0][0x328], RZ ;  /* 0x0000ca0007067a10 */ /* 0x040fe40007ffe0ff */
[----:B------:R-:W-:Y:S02]  /*8710*/  IADD3 R7, R7, UR6, RZ ;  /* 0x0000000607077c10 */ /* 0x000fe4000fffe0ff */
[----:B--2---:R-:W-:Y:S02]  /*8720*/  IADD3 R3, R6, R4, RZ ;  /* 0x0000000406037210 */ /* 0x004fe40007ffe0ff */
[----:B------:R-:W-:Y:S01]  /*8730*/  IADD3 R2, R4, R7, RZ ;  /* 0x0000000704027210 */ /* 0x000fe20007ffe0ff */
[----:B------:R-:W-:-:S05]  /*8740*/  @P0 BRA `(.L_x_470) ;  /* 0x0000019000000947 */ /* 0x000fca0003800000 */
[----:B-1--4-:R-:W-:Y:S01]  /*8750*/  IADD3 R4, R4, c[0x0][0x1d0], RZ ;  /* 0x0000740004047a10 */ /* 0x012fe20007ffe0ff */
        /* <DEDUP_REMOVED lines=13> */
.L_x_472:
[----:B------:R-:W-:Y:S04]  /*8830*/  MOV R8, c[0x0][0x32c] ;  /* 0x0000cb0000087a02 */ /* 0x000fe80000000f00 */
[----:B------:R-:W-:Y:S11]  /*8840*/  ISETP.NE.AND P0, PT, R8, 0x1, PT ;  /* 0x000000010800780c */ /* 0x000ff60003f05270 */
[----:B------:R-:W-:Y:S02]  /*8850*/  @!UPT UIADD3 URZ, URZ, URZ, URZ ;  /* 0x0000003f3f3ff290 */ /* 0x000fe4000fffe03f */
[----:B------:R-:W-:Y:S05]  /*8860*/  @P0 IMAD.HI.U32 R8, R4, c[0x0][0x330], RZ ;  /* 0x0000cc0004080a27 */ /* 0x000fea00078e00ff */
[----:B------:R-:W-:Y:S02]  /*8870*/  @P0 SHF.R.U32.HI R4, RZ, c[0x0][0x334], R8 ;  /* 0x0000cd00ff040a19 */ /* 0x000fe40000011608 */
.L_x_473:
[----:B------:R-:W-:Y:S05]  /*8880*/  BSYNC B0 ;  /* 0x0000000000007941 */ /* 0x000fea0003800000 */
.L_x_471:
[----:B------:R-:W-:Y:S04]  /*8890*/  IMAD.IADD R8, R0, 0x1, -R36 ;  /* 0x0000000100087824 */ /* 0x000fe800078e0a24 */
[----:B------:R-:W-:Y:S05]  /*88a0*/  IMAD R4, R4, c[0x0][0x32c], R8 ;  /* 0x0000cb0004047a24 */ /* 0x000fea00078e0208 */
[----:B------:R-:W-:Y:S02]  /*88b0*/  IADD3 R8, R4, c[0x0][0x32c], RZ ;  /* 0x0000cb0004087a10 */ /* 0x000fe40007ffe0ff */
[----:B------:R-:W-:Y:S02]  /*88c0*/  IMNMX R2, R2, R4, !PT ;  /* 0x0000000402027217 */ /* 0x000fe40007800200 */
[----:B------:R-:W-:Y:S02]  /*88d0*/  IMNMX R3, R3, R8, PT ;  /* 0x0000000803037217 */ /* 0x000fe40003800200 */
.L_x_470:
[C---:B-1--4-:R-:W-:Y:S01]  /*88e0*/  ISETP.GE.AND P0, PT, R0.reuse, 0x1, PT ;  /* 0x000000010000780c */ /* 0x052fe20003f06270 */
[----:B------:R-:W1:Y:S01]  /*88f0*/  SHFL.IDX PT, R4, R5, 0x1, 0x1c1f ;  /* 0x003c1f0005047f89 */ /* 0x000e6200000e0000 */
[----:B------:R-:W-:Y:S02]  /*8900*/  ISETP.GE.AND P2, PT, R0, 0x9, PT ;  /* 0x000000090000780c */ /* 0x000fe40003f46270 */
[----:B------:R-:W-:Y:S02]  /*8910*/  P2R R15, PR, RZ, 0x1 ;  /* 0x00000001ff0f7803 */ /* 0x000fe40000000000 */
[----:B------:R-:W-:Y:S02]  /*8920*/  ISETP.GT.AND P0, PT, R2, RZ, !P0 ;  /* 0x000000ff0200720c */ /* 0x000fe40004704270 */
[----:B------:R-:W-:Y:S02]  /*8930*/  ISETP.GE.AND P1, PT, R0, 0x2, PT ;  /* 0x000000020000780c */ /* 0x000fe40003f26270 */
[----:B------:R-:W-:Y:S02]  /*8940*/  ISETP.LT.OR P0, PT, R3, 0x1, P0 ;  /* 0x000000010300780c */ /* 0x000fe40000701670 */
[----:B------:R-:W-:Y:S02]  /*8950*/  P2R R14, PR, RZ, 0x2 ;  /* 0x00000002ff0e7803 */ /* 0x000fe40000000000 */
[----:B------:R-:W-:Y:S02]  /*8960*/  FSEL R18, R201, -INF , !P0 ;  /* 0xff800000c9127808 */ /* 0x000fe40004000000 */
[C---:B------:R-:W-:Y:S02]  /*8970*/  ISETP.GT.AND P0, PT, R2.reuse, 0x8, !P2 ;  /* 0x000000080200780c */ /* 0x040fe40005704270 */
[----:B------:R-:W-:Y:S02]  /*8980*/  ISETP.GT.AND P1, PT, R2, 0x1, !P1 ;  /* 0x000000010200780c */ /* 0x000fe40004f24270 */
[----:B------:R-:W-:Y:S02]  /*8990*/  P2R R13, PR, RZ, 0x4 ;  /* 0x00000004ff0d7803 */ /* 0x000fe40000000000 */
[C---:B------:R-:W-:Y:S02]  /*89a0*/  ISETP.LT.OR P0, PT, R3.reuse, 0x9, P0 ;  /* 0x000000090300780c */ /* 0x040fe40000701670 */
[----:B------:R-:W-:Y:S02]  /*89b0*/  ISETP.GE.AND P2, PT, R0, 0xa, PT ;  /* 0x0000000a0000780c */ /* 0x000fe40003f46270 */
[C---:B------:R-:W-:Y:S02]  /*89c0*/  ISETP.LT.OR P1, PT, R3.reuse, 0x2, P1 ;  /* 0x000000020300780c */ /* 0x040fe40000f21670 */
[----:B------:R-:W-:Y:S02]  /*89d0*/  FSEL R25, R12, -INF , !P0 ;  /* 0xff8000000c197808 */ /* 0x000fe40004000000 */
[----:B------:R-:W-:Y:S02]  /*89e0*/  ISETP.GT.AND P0, PT, R2, 0x9, !P2 ;  /* 0x000000090200780c */ /* 0x000fe40005704270 */
[----:B------:R-:W-:Y:S02]  /*89f0*/  FSEL R23, R196, -INF , !P1 ;  /* 0xff800000c4177808 */ /* 0x000fe40004800000 */
[C---:B------:R-:W-:Y:S02]  /*8a00*/  ISETP.LT.OR P0, PT, R3.reuse, 0xa, P0 ;  /* 0x0000000a0300780c */ /* 0x040fe40000701670 */
[----:B------:R-:W-:Y:S02]  /*8a10*/  ISETP.GE.AND P1, PT, R0, 0x11, PT ;  /* 0x000000110000780c */ /* 0x000fe40003f26270 */
[----:B------:R-:W-:Y:S02]  /*8a20*/  FSEL R24, R136, -INF , !P0 ;  /* 0xff80000088187808 */ /* 0x000fe40004000000 */
[----:B------:R-:W-:Y:S02]  /*8a30*/  ISETP.GT.AND P0, PT, R2, 0x10, !P1 ;  /* 0x000000100200780c */ /* 0x000fe40004f04270 */
[----:B------:R-:W-:Y:S02]  /*8a40*/  P2R R11, PR, RZ, 0x2 ;  /* 0x00000002ff0b7803 */ /* 0x000fe40000000000 */
[----:B------:R-:W-:Y:S02]  /*8a50*/  ISETP.LT.OR P0, PT, R3, 0x11, P0 ;  /* 0x000000110300780c */ /* 0x000fe40000701670 */
        /* <DEDUP_REMOVED lines=14> */
[C---:B------:R-:W-:Y:S02]  /*8b40*/  ISETP.LT.OR P0, PT, R3.reuse, 0x1a, P0 ;  /* 0x0000001a0300780c */ /* 0x040fe40000701670 */
[----:B------:R-:W-:Y:S02]  /*8b50*/  ISETP.GE.AND P1, PT, R0, 0x21, PT ;  /* 0x000000210000780c */ /* 0x000fe40003f26270 */
[----:B------:R-:W-:Y:S02]  /*8b60*/  FSEL R204, R26, -INF , !P0 ;  /* 0xff8000001acc7808 */ /* 0x000fe40004000000 */
[----:B------:R-:W-:Y:S02]  /*8b70*/  ISETP.GT.AND P0, PT, R2, 0x20, !P1 ;  /* 0x000000200200780c */ /* 0x000fe40004f04270 */
[C---:B------:R-:W-:Y:S02]  /*8b80*/  ISETP.GE.AND P6, PT, R0.reuse, 0x22, PT ;  /* 0x000000220000780c */ /* 0x040fe40003fc6270 */
[C---:B------:R-:W-:Y:S02]  /*8b90*/  ISETP.LT.OR P0, PT, R3.reuse, 0x21, P0 ;  /* 0x000000210300780c */ /* 0x040fe40000701670 */
[----:B------:R-:W-:Y:S02]  /*8ba0*/  ISETP.GE.AND P5, PT, R0, 0x29, PT ;  /* 0x000000290000780c */ /* 0x000fe40003fa6270 */
[----:B------:R-:W-:Y:S02]  /*8bb0*/  FSEL R218, R22, -INF , !P0 ;  /* 0xff80000016da7808 */ /* 0x000fe40004000000 */
[C---:B------:R-:W-:Y:S02]  /*8bc0*/  ISETP.GT.AND P0, PT, R2.reuse, 0x21, !P6 ;  /* 0x000000210200780c */ /* 0x040fe40007704270 */
[----:B------:R-:W-:Y:S02]  /*8bd0*/  P2R R12, PR, RZ, 0x4 ;  /* 0x00000004ff0c7803 */ /* 0x000fe40000000000 */
[----:B------:R-:W-:Y:S04]  /*8be0*/  ISETP.LT.OR P0, PT, R3, 0x22, P0 ;  /* 0x000000220300780c */ /* 0x000fe80000701670 */
[----:B------:R-:W-:Y:S02]  /*8bf0*/  FSEL R222, R21, -INF , !P0 ;  /* 0xff80000015de7808 */ /* 0x000fe40004000000 */
[----:B------:R-:W-:Y:S04]  /*8c00*/  ISETP.GT.AND P0, PT, R2, 0x28, !P5 ;  /* 0x000000280200780c */ /* 0x000fe80006f04270 */
[----:B------:R-:W-:Y:S04]  /*8c10*/  ISETP.LT.OR P0, PT, R3, 0x29, P0 ;  /* 0x000000290300780c */ /* 0x000fe80000701670 */
[----:B------:R-:W-:Y:S02]  /*8c20*/  FSEL R247, R17, -INF , !P0 ;  /* 0xff80000011f77808 */ /* 0x000fe40004000000 */
[----:B------:R-:W-:Y:S04]  /*8c30*/  ISETP.GE.AND P0, PT, R0, 0x2a, PT ;  /* 0x0000002a0000780c */ /* 0x000fe80003f06270 */
[----:B------:R-:W-:Y:S01]  /*8c40*/  ISETP.GT.AND P2, PT, R2, 0x29, !P0 ;  /* 0x000000290200780c */ /* 0x000fe20004744270 */
[--C-:B-1----:R-:W-:Y:S03]  /*8c50*/  IMAD.IADD R2, R7, 0x1, R4.reuse ;  /* 0x0000000107027824 */ /* 0x102fe600078e0204 */
[----:B------:R-:W-:Y:S01]  /*8c60*/  ISETP.LT.OR P2, PT, R3, 0x2a, P2 ;  /* 0x0000002a0300780c */ /* 0x000fe20001741670 */
[----:B------:R-:W-:Y:S03]  /*8c70*/  IMAD.IADD R3, R6, 0x1, R4 ;  /* 0x0000000106037824 */ /* 0x000fe600078e0204 */
        /* <DEDUP_REMOVED lines=18> */
.L_x_476:
[----:B------:R-:W-:Y:S04]  /*8da0*/  MOV R16, c[0x0][0x32c] ;  /* 0x0000cb0000107a02 */ /* 0x000fe80000000f00 */
[----:B------:R-:W-:Y:S11]  /*8db0*/  ISETP.NE.AND P2, PT, R16, 0x1, PT ;  /* 0x000000011000780c */ /* 0x000ff60003f45270 */
[----:B------:R-:W-:Y:S02]  /*8dc0*/  @!UPT UIADD3 URZ, URZ, URZ, URZ ;  /* 0x0000003f3f3ff290 */ /* 0x000fe4000fffe03f */
[----:B------:R-:W-:Y:S05]  /*8dd0*/  @P2 IMAD.HI.U32 R16, R4, c[0x0][0x330], RZ ;  /* 0x0000cc0004102a27 */ /* 0x000fea00078e00ff */
[----:B------:R-:W-:Y:S02]  /*8de0*/  @P2 SHF.R.U32.HI R4, RZ, c[0x0][0x334], R16 ;  /* 0x0000cd00ff042a19 */ /* 0x000fe40000011610 */
.L_x_477:
[----:B------:R-:W-:Y:S05]  /*8df0*/  BSYNC B0 ;  /* 0x0000000000007941 */ /* 0x000fea0003800000 */
.L_x_475:
[----:B------:R-:W-:Y:S04]  /*8e00*/  IMAD.IADD R16, R0, 0x1, -R36 ;  /* 0x0000000100107824 */ /* 0x000fe800078e0a24 */
[----:B------:R-:W-:Y:S05]  /*8e10*/  IMAD R4, R4, c[0x0][0x32c], R16 ;  /* 0x0000cb0004047a24 */ /* 0x000fea00078e0210 */
[----:B------:R-:W-:Y:S02]  /*8e20*/  IADD3 R16, R4, c[0x0][0x32c], RZ ;  /* 0x0000cb0004107a10 */ /* 0x000fe40007ffe0ff */
[----:B------:R-:W-:Y:S02]  /*8e30*/  IMNMX R2, R2, R4, !PT ;  /* 0x0000000402027217 */ /* 0x000fe40007800200 */
[----:B------:R-:W-:Y:S02]  /*8e40*/  IMNMX R3, R3, R16, PT ;  /* 0x0000001003037217 */ /* 0x000fe40003800200 */
.L_x_474:
[----:B------:R-:W-:Y:S01]  /*8e50*/  ISETP.NE.AND P2, PT, R14, RZ, PT ;  /* 0x000000ff0e00720c */ /* 0x000fe20003f45270 */
[----:B------:R-:W1:Y:S03]  /*8e60*/  SHFL.IDX PT, R4, R5, 0x2, 0x1c1f ;  /* 0x005c1f0005047f89 */ /* 0x000e6600000e0000 */
[----:B------:R-:W-:Y:S04]  /*8e70*/  ISETP.GT.AND P2, PT, R2, 0x1, !P2 ;  /* 0x000000010200780c */ /* 0x000fe80005744270 */
[----:B------:R-:W-:Y:S04]  /*8e80*/  ISETP.LT.OR P2, PT, R3, 0x2, P2 ;  /* 0x000000020300780c */ /* 0x000fe80001741670 */
[----:B------:R-:W-:Y:S02]  /*8e90*/  FSEL R21, R202, -INF , !P2 ;  /* 0xff800000ca157808 */ /* 0x000fe40005000000 */
[----:B------:R-:W-:Y:S04]  /*8ea0*/  ISETP.NE.AND P2, PT, R13, RZ, PT ;  /* 0x000000ff0d00720c */ /* 0x000fe80003f45270 */
[----:B------:R-:W-:Y:S04]  /*8eb0*/  ISETP.GT.AND P2, PT, R2, 0x8, !P2 ;  /* 0x000000080200780c */ /* 0x000fe80005744270 */
[----:B------:R-:W-:Y:S04]  /*8ec0*/  ISETP.LT.OR P2, PT, R3, 0x9, P2 ;  /* 0x000000090300780c */ /* 0x000fe80001741670 */
[----:B------:R-:W-:Y:S02]  /*8ed0*/  FSEL R22, R199, -INF , !P2 ;  /* 0xff800000c7167808 */ /* 0x000fe40005000000 */
[----:B------:R-:W-:Y:S04]  /*8ee0*/  ISETP.NE.AND P2, PT, R12, RZ, PT ;  /* 0x000000ff0c00720c */ /* 0x000fe80003f45270 */
[C---:B------:R-:W-:Y:S04]  /*8ef0*/  ISETP.GT.AND P2, PT, R2.reuse, 0x9, !P2 ;  /* 0x000000090200780c */ /* 0x040fe80005744270 */
[----:B------:R-:W-:Y:S04]  /*8f00*/  ISETP.LT.OR P2, PT, R3, 0xa, P2 ;  /* 0x0000000a0300780c */ /* 0x000fe80001741670 */
[----:B------:R-:W-:Y:S02]  /*8f10*/  FSEL R27, R197, -INF , !P2 ;  /* 0xff800000c51b7808 */ /* 0x000fe40005000000 */
[----:B------:R-:W-:Y:S04]  /*8f20*/  ISETP.NE.AND P2, PT, R11, RZ, PT ;  /* 0x000000ff0b00720c */ /* 0x000fe80003f45270 */
[----:B------:R-:W-:Y:S04]  /*8f30*/  ISETP.GT.AND P2, PT, R2, 0x10, !P2 ;  /* 0x000000100200780c */ /* 0x000fe80005744270 */
[C---:B------:R-:W-:Y:S04]  /*8f40*/  ISETP.LT.OR P2, PT, R3.reuse, 0x11, P2 ;  /* 0x000000110300780c */ /* 0x040fe80001741670 */
        /* <DEDUP_REMOVED lines=13> */
[C---:B------:R-:W-:Y:S04]  /*9020*/  ISETP.GT.AND P2, PT, R2.reuse, 0x20, !P1 ;  /* 0x000000200200780c */ /* 0x040fe80004f44270 */
[----:B------:R-:W-:Y:S04]  /*9030*/  ISETP.LT.OR P2, PT, R3, 0x21, P2 ;  /* 0x000000210300780c */ /* 0x000fe80001741670 */
[----:B------:R-:W-:Y:S02]  /*9040*/  FSEL R216, R31, -INF , !P2 ;  /* 0xff8000001fd87808 */ /* 0x000fe40005000000 */
[----:B------:R-:W-:Y:S04]  /*9050*/  ISETP.GT.AND P2, PT, R2, 0x21, !P6 ;  /* 0x000000210200780c */ /* 0x000fe80007744270 */
[C---:B------:R-:W-:Y:S04]  /*9060*/  ISETP.LT.OR P2, PT, R3.reuse, 0x22, P2 ;  /* 0x000000220300780c */ /* 0x040fe80001741670 */
[----:B------:R-:W-:Y:S02]  /*9070*/  FSEL R217, R30, -INF , !P2 ;  /* 0xff8000001ed97808 */ /* 0x000fe40005000000 */
[----:B------:R-:W-:Y:S04]  /*9080*/  ISETP.GT.AND P2, PT, R2, 0x28, !P5 ;  /* 0x000000280200780c */ /* 0x000fe80006f44270 */
[----:B------:R-:W-:Y:S04]  /*9090*/  ISETP.LT.OR P2, PT, R3, 0x29, P2 ;  /* 0x000000290300780c */ /* 0x000fe80001741670 */
[----:B------:R-:W-:Y:S02]  /*90a0*/  FSEL R244, R20, -INF , !P2 ;  /* 0xff80000014f47808 */ /* 0x000fe40005000000 */
[----:B------:R-:W-:Y:S04]  /*90b0*/  ISETP.NE.AND P2, PT, R15, RZ, PT ;  /* 0x000000ff0f00720c */ /* 0x000fe80003f45270 */
[----:B------:R-:W-:Y:S04]  /*90c0*/  ISETP.GT.AND P2, PT, R2, RZ, !P2 ;  /* 0x000000ff0200720c */ /* 0x000fe80005744270 */
[----:B------:R-:W-:Y:S04]  /*90d0*/  ISETP.LT.OR P2, PT, R3, 0x1, P2 ;  /* 0x000000010300780c */ /* 0x000fe80001741670 */
[----:B------:R-:W-:Y:S02]  /*90e0*/  FSEL R17, R210, -INF , !P2 ;  /* 0xff800000d2117808 */ /* 0x000fe40005000000 */
[----:B------:R-:W-:Y:S01]  /*90f0*/  ISETP.GT.AND P2, PT, R2, 0x29, !P0 ;  /* 0x000000290200780c */ /* 0x000fe20004744270 */
[--C-:B-1----:R-:W-:Y:S03]  /*9100*/  IMAD.IADD R2, R7, 0x1, R4.reuse ;  /* 0x0000000107027824 */ /* 0x102fe600078e0204 */
[----:B------:R-:W-:Y:S01]  /*9110*/  ISETP.LT.OR P2, PT, R3, 0x2a, P2 ;  /* 0x0000002a0300780c */ /* 0x000fe20001741670 */
[----:B------:R-:W-:Y:S03]  /*9120*/  IMAD.IADD R3, R6, 0x1, R4 ;  /* 0x0000000106037824 */ /* 0x000fe600078e0204 */
[----:B---3--:R-:W-:Y:S02]  /*9130*/  FSEL R246, R19, -INF , !P2 ;  /* 0xff80000013f67808 */ /* 0x008fe40005000000 */
        /* <DEDUP_REMOVED lines=17> */
.L_x_480:
[----:B------:R-:W-:Y:S04]  /*9250*/  MOV R16, c[0x0][0x32c] ;  /* 0x0000cb0000107a02 */ /* 0x000fe80000000f00 */
[----:B------:R-:W-:Y:S11]  /*9260*/  ISETP.NE.AND P2, PT, R16, 0x1, PT ;  /* 0x000000011000780c */ /* 0x000ff60003f45270 */
[----:B------:R-:W-:Y:S02]  /*9270*/  @!UPT UIADD3 URZ, URZ, URZ, URZ ;  /* 0x0000003f3f3ff290 */ /* 0x000fe4000fffe03f */
[----:B------:R-:W-:Y:S05]  /*9280*/  @P2 IMAD.HI.U32 R16, R4, c[0x0][0x330], RZ ;  /* 0x0000cc0004102a27 */ /* 0x000fea00078e00ff */
[----:B------:R-:W-:Y:S02]  /*9290*/  @P2 SHF.R.U32.HI R4, RZ, c[0x0][0x334], R16 ;  /* 0x0000cd00ff042a19 */ /* 0x000fe40000011610 */
.L_x_481:
[----:B------:R-:W-:Y:S05]  /*92a0*/  BSYNC B0 ;  /* 0x0000000000007941 */ /* 0x000fea0003800000 */
.L_x_479:
[----:B------:R-:W-:Y:S04]  /*92b0*/  IMAD.IADD R16, R0, 0x1, -R36 ;  /* 0x0000000100107824 */ /* 0x000fe800078e0a24 */
[----:B------:R-:W-:Y:S05]  /*92c0*/  IMAD R4, R4, c[0x0][0x32c], R16 ;  /* 0x0000cb0004047a24 */ /* 0x000fea00078e0210 */
[----:B------:R-:W-:Y:S02]  /*92d0*/  IADD3 R16, R4, c[0x0][0x32c], RZ ;  /* 0x0000cb0004107a10 */ /* 0x000fe40007ffe0ff */
[----:B------:R-:W-:Y:S02]  /*92e0*/  IMNMX R2, R2, R4, !PT ;  /* 0x0000000402027217 */ /* 0x000fe40007800200 */
[----:B------:R-:W-:Y:S02]  /*92f0*/  IMNMX R3, R3, R16, PT ;  /* 0x0000001003037217 */ /* 0x000fe40003800200 */
.L_x_478:
[----:B------:R-:W-:Y:S01]  /*9300*/  ISETP.NE.AND P2, PT, R14, RZ, PT ;  /* 0x000000ff0e00720c */ /* 0x000fe20003f45270 */
[----:B------:R-:W1:Y:S03]  /*9310*/  SHFL.IDX PT, R4, R5, 0x3, 0x1c1f ;  /* 0x007c1f0005047f89 */ /* 0x000e6600000e0000 */
[C---:B------:R-:W-:Y:S04]  /*9320*/  ISETP.GT.AND P2, PT, R2.reuse, 0x1, !P2 ;  /* 0x000000010200780c */ /* 0x040fe80005744270 */
[----:B------:R-:W-:Y:S04]  /*9330*/  ISETP.LT.OR P2, PT, R3, 0x2, P2 ;  /* 0x000000020300780c */ /* 0x000fe80001741670 */
[----:B------:R-:W-:Y:S02]  /*9340*/  FSEL R20, R211, -INF , !P2 ;  /* 0xff800000d3147808 */ /* 0x000fe40005000000 */
[----:B------:R-:W-:Y:S04]  /*9350*/  ISETP.NE.AND P2, PT, R13, RZ, PT ;  /* 0x000000ff0d00720c */ /* 0x000fe80003f45270 */
        /* <DEDUP_REMOVED lines=29> */
[C---:B------:R-:W-:Y:S04]  /*9530*/  ISETP.GT.AND P2, PT, R2.reuse, 0x28, !P5 ;  /* 0x000000280200780c */ /* 0x040fe80006f44270 */
[----:B------:R-:W-:Y:S04]  /*9540*/  ISETP.LT.OR P2, PT, R3, 0x29, P2 ;  /* 0x000000290300780c */ /* 0x000fe80001741670 */
[----:B------:R-:W-:Y:S02]  /*9550*/  FSEL R245, R29, -INF , !P2 ;  /* 0xff8000001df57808 */ /* 0x000fe40005000000 */
[----:B------:R-:W-:Y:S04]  /*9560*/  ISETP.NE.AND P2, PT, R15, RZ, PT ;  /* 0x000000ff0f00720c */ /* 0x000fe80003f45270 */
[C---:B------:R-:W-:Y:S04]  /*9570*/  ISETP.GT.AND P2, PT, R2.reuse, RZ, !P2 ;  /* 0x000000ff0200720c */ /* 0x040fe80005744270 */
[----:B------:R-:W-:Y:S04]  /*9580*/  ISETP.LT.OR P2, PT, R3, 0x1, P2 ;  /* 0x000000010300780c */ /* 0x000fe80001741670 */
[----:B------:R-:W-:Y:S02]  /*9590*/  FSEL R16, R215, -INF , !P2 ;  /* 0xff800000d7107808 */ /* 0x000fe40005000000 */
        /* <DEDUP_REMOVED lines=22> */
.L_x_484:
[----:B------:R-:W-:Y:S04]  /*9700*/  MOV R5, c[0x0][0x32c] ;  /* 0x0000cb0000057a02 */ /* 0x000fe80000000f00 */
[----:B------:R-:W-:Y:S11]  /*9710*/  ISETP.NE.AND P2, PT, R5, 0x1, PT ;  /* 0x000000010500780c */ /* 0x000ff60003f45270 */
[----:B------:R-:W-:Y:S02]  /*9720*/  @!UPT UIADD3 URZ, URZ, URZ, URZ ;  /* 0x0000003f3f3ff290 */ /* 0x000fe4000fffe03f */
[----:B------:R-:W-:Y:S05]  /*9730*/  @P2 IMAD.HI.U32 R5, R4, c[0x0][0x330], RZ ;  /* 0x0000cc0004052a27 */ /* 0x000fea00078e00ff */
[----:B------:R-:W-:Y:S02]  /*9740*/  @P2 SHF.R.U32.HI R4, RZ, c[0x0][0x334], R5 ;  /* 0x0000cd00ff042a19 */ /* 0x000fe40000011605 */
.L_x_485:
[----:B------:R-:W-:Y:S05]  /*9750*/  BSYNC B0 ;  /* 0x0000000000007941 */ /* 0x000fea0003800000 */
.L_x_483:
[----:B------:R-:W-:Y:S04]  /*9760*/  IMAD.IADD R0, R0, 0x1, -R36 ;  /* 0x0000000100007824 */ /* 0x000fe800078e0a24 */
[----:B------:R-:W-:Y:S05]  /*9770*/  IMAD R4, R4, c[0x0][0x32c], R0 ;  /* 0x0000cb0004047a24 */ /* 0x000fea00078e0200 */
[----:B------:R-:W-:Y:S02]  /*9780*/  IADD3 R0, R4, c[0x0][0x32c], RZ ;  /* 0x0000cb0004007a10 */ /* 0x000fe40007ffe0ff */
[----:B------:R-:W-:Y:S02]  /*9790*/  IMNMX R2, R2, R4, !PT ;  /* 0x0000000402027217 */ /* 0x000fe40007800200 */
[----:B------:R-:W-:Y:S02]  /*97a0*/  IMNMX R3, R3, R0, PT ;  /* 0x0000000003037217 */ /* 0x000fe40003800200 */
.L_x_482:
[----:B------:R-:W-:Y:S02]  /*97b0*/  FMNMX.FTZ R137, R18, R132, !PT ;  /* 0x0000008412897209 */ /* 0x000fe40007810000 */
[----:B------:R-:W-:Y:S02]  /*97c0*/  ISETP.NE.AND P2, PT, R15, RZ, PT ;  /* 0x000000ff0f00720c */ /* 0x000fe40003f45270 */
[----:B------:R-:W-:Y:S02]  /*97d0*/  FMNMX.FTZ R137, R23, R137, !PT ;  /* 0x0000008917897209 */ /* 0x000fe40007810000 */
[----:B------:R-:W-:Y:S02]  /*97e0*/  ISETP.GT.AND P2, PT, R2, RZ, !P2 ;  /* 0x000000ff0200720c */ /* 0x000fe40005744270 */
[----:B------:R-:W-:Y:S02]  /*97f0*/  FMNMX.FTZ R137, R25, R137, !PT ;  /* 0x0000008919897209 */ /* 0x000fe40007810000 */
[----:B------:R-:W-:Y:S02]  /*9800*/  ISETP.LT.OR P2, PT, R3, 0x1, P2 ;  /* 0x000000010300780c */ /* 0x000fe40001741670 */
[----:B------:R-:W-:Y:S02]  /*9810*/  FMNMX.FTZ R137, R24, R137, !PT ;  /* 0x0000008918897209 */ /* 0x000fe40007810000 */
[----:B------:R-:W-:Y:S02]  /*9820*/  FMNMX.FTZ R0, R17, R134, !PT ;  /* 0x0000008611007209 */ /* 0x000fe40007810000 */
[----:B------:R-:W-:Y:S02]  /*9830*/  FMNMX.FTZ R137, R196, R137, !PT ;  /* 0x00000089c4897209 */ /* 0x000fe40007810000 */
[----:B------:R-:W-:Y:S02]  /*9840*/  FSEL R5, R221, -INF , !P2 ;  /* 0xff800000dd057808 */ /* 0x000fe40005000000 */
[----:B------:R-:W-:Y:S02]  /*9850*/  FMNMX.FTZ R137, R198, R137, !PT ;  /* 0x00000089c6897209 */ /* 0x000fe40007810000 */
[----:B------:R-:W-:Y:S02]  /*9860*/  ISETP.NE.AND P2, PT, R14, RZ, PT ;  /* 0x000000ff0e00720c */ /* 0x000fe40003f45270 */
[----:B------:R-:W-:Y:S02]  /*9870*/  FMNMX.FTZ R137, R201, R137, !PT ;  /* 0x00000089c9897209 */ /* 0x000fe40007810000 */
[----:B------:R-:W-:Y:S02]  /*9880*/  FMNMX.FTZ R0, R21, R0, !PT ;  /* 0x0000000015007209 */ /* 0x000fe40007810000 */
[----:B------:R-:W-:Y:S02]  /*9890*/  FMNMX.FTZ R137, R204, R137, !PT ;  /* 0x00000089cc897209 */ /* 0x000fe40007810000 */
[----:B------:R-:W-:Y:S02]  /*98a0*/  ISETP.GT.AND P2, PT, R2, 0x1, !P2 ;  /* 0x000000010200780c */ /* 0x000fe40005744270 */
[----:B------:R-:W-:Y:S02]  /*98b0*/  FMNMX.FTZ R137, R218, R137, !PT ;  /* 0x00000089da897209 */ /* 0x000fe40007810000 */
[----:B------:R-:W-:Y:S02]  /*98c0*/  FMNMX.FTZ R0, R22, R0, !PT ;  /* 0x0000000016007209 */ /* 0x000fe40007810000 */
[----:B------:R-:W-:Y:S02]  /*98d0*/  FMNMX.FTZ R137, R222, R137, !PT ;  /* 0x00000089de897209 */ /* 0x000fe40007810000 */
[----:B------:R-:W-:Y:S02]  /*98e0*/  ISETP.LT.OR P2, PT, R3, 0x2, P2 ;  /* 0x000000020300780c */ /* 0x000fe40001741670 */
[----:B------:R-:W-:Y:S02]  /*98f0*/  FMNMX.FTZ R0, R27, R0, !PT ;  /* 0x000000001b007209 */ /* 0x000fe40007810000 */
[----:B------:R-:W-:Y:S02]  /*9900*/  FSEL R7, R220, -INF , !P2 ;  /* 0xff800000dc077808 */ /* 0x000fe40005000000 */
[----:B------:R-:W-:Y:S02]  /*9910*/  ISETP.NE.AND P2, PT, R13, RZ, PT ;  /* 0x000000ff0d00720c */ /* 0x000fe40003f45270 */
[----:B------:R-:W-:Y:S02]  /*9920*/  FMNMX.FTZ R137, R247, R137, !PT ;  /* 0x00000089f7897209 */ /* 0x000fe40007810000 */
[----:B------:R-:W-:Y:S02]  /*9930*/  FMNMX.FTZ R0, R197, R0, !PT ;  /* 0x00000000c5007209 */ /* 0x000fe40007810000 */
[----:B------:R-:W-:Y:S02]  /*9940*/  ISETP.GT.AND P2, PT, R2, 0x8, !P2 ;  /* 0x000000080200780c */ /* 0x000fe40005744270 */
[----:B------:R-:W-:Y:S02]  /*9950*/  FMNMX.FTZ R137, R248, R137, !PT ;  /* 0x00000089f8897209 */ /* 0x000fe40007810000 */
[----:B------:R-:W-:Y:S02]  /*9960*/  FMNMX.FTZ R0, R199, R0, !PT ;  /* 0x00000000c7007209 */ /* 0x000fe40007810000 */
[----:B------:R-:W-:Y:S01]  /*9970*/  ISETP.LT.OR P2, PT, R3, 0x9, P2 ;  /* 0x000000090300780c */ /* 0x000fe20001741670 */
[----:B------:R-:W1:Y:S01]  /*9980*/  SHFL.BFLY PT, R6, R137, 0x2, 0x1f ;  /* 0x0c401f0089067f89 */ /* 0x000e6200000e0000 */
[----:B------:R-:W-:Y:S02]  /*9990*/  FMNMX.FTZ R0, R202, R0, !PT ;  /* 0x00000000ca007209 */ /* 0x000fe40007810000 */
[----:B------:R-:W-:Y:S02]  /*99a0*/  FSEL R13, R214, -INF , !P2 ;  /* 0xff800000d60d7808 */ /* 0x000fe40005000000 */
[----:B------:R-:W-:Y:S02]  /*99b0*/  ISETP.NE.AND P2, PT, R12, RZ, PT ;  /* 0x000000ff0c00720c */ /* 0x000fe40003f45270 */
[----:B------:R-:W-:Y:S02]  /*99c0*/  FMNMX.FTZ R0, R205, R0, !PT ;  /* 0x00000000cd007209 */ /* 0x000fe40007810000 */
[----:B------:R-:W-:Y:S02]  /*99d0*/  ISETP.GT.AND P2, PT, R2, 0x9, !P2 ;  /* 0x000000090200780c */ /* 0x000fe40005744270 */
[----:B------:R-:W-:Y:S02]  /*99e0*/  FMNMX.FTZ R0, R216, R0, !PT ;  /* 0x00000000d8007209 */ /* 0x000fe40007810000 */
[----:B------:R-:W-:Y:S02]  /*99f0*/  ISETP.LT.OR P2, PT, R3, 0xa, P2 ;  /* 0x0000000a0300780c */ /* 0x000fe40001741670 */
[----:B------:R-:W-:Y:S02]  /*9a00*/  FMNMX.FTZ R0, R217, R0, !PT ;  /* 0x00000000d9007209 */ /* 0x000fe40007810000 */
[----:B------:R-:W-:Y:S02]  /*9a10*/  FSEL R12, R213, -INF , !P2 ;  /* 0xff800000d50c7808 */ /* 0x000fe40005000000 */
[----:B------:R-:W-:Y:S02]  /*9a20*/  ISETP.NE.AND P2, PT, R11, RZ, PT ;  /* 0x000000ff0b00720c */ /* 0x000fe40003f45270 */
[----:B------:R-:W-:Y:S02]  /*9a30*/  FMNMX.FTZ R0, R244, R0, !PT ;  /* 0x00000000f4007209 */ /* 0x000fe40007810000 */
[----:B------:R-:W-:Y:S02]  /*9a40*/  ISETP.GT.AND P2, PT, R2, 0x10, !P2 ;  /* 0x000000100200780c */ /* 0x000fe40005744270 */
[----:B------:R-:W-:Y:S02]  /*9a50*/  FMNMX.FTZ R0, R246, R0, !PT ;  /* 0x00000000f6007209 */ /* 0x000fe40007810000 */
[----:B------:R-:W-:Y:S02]  /*9a60*/  ISETP.LT.OR P2, PT, R3, 0x11, P2 ;  /* 0x000000110300780c */ /* 0x000fe40001741670 */
[----:B-1----:R-:W-:Y:S02]  /*9a70*/  FMNMX.FTZ R137, R137, R6, !PT ;  /* 0x0000000689897209 */ /* 0x002fe40007810000 */
[----:B------:R-:W1:Y:S01]  /*9a80*/  SHFL.BFLY PT, R6, R0, 0x2, 0x1f ;  /* 0x0c401f0000067f89 */ /* 0x000e6200000e0000 */
        /* <DEDUP_REMOVED lines=14> */
[----:B------:R-:W-:Y:S02]  /*9b70*/  FMNMX.FTZ R4, R200, R4, !PT ;  /* 0x00000004c8047209 */ /* 0x000fe40007810000 */
[----:B------:R-:W-:Y:S01]  /*9b80*/  FSEL R211, R143, -INF , !P2 ;  /* 0xff8000008fd37808 */ /* 0x000fe20005000000 */
[----:B------:R-:W1:Y:S01]  /*9b90*/  SHFL.BFLY PT, R136, R0, 0x1, 0x1f ;  /* 0x0c201f0000887f89 */ /* 0x000e6200000e0000 */
[----:B------:R-:W-:Y:S02]  /*9ba0*/  ISETP.NE.AND P2, PT, R8, RZ, PT ;  /* 0x000000ff0800720c */ /* 0x000fe40003f45270 */
[----:B------:R-:W-:Y:S02]  /*9bb0*/  FMNMX.FTZ R4, R209, R4, !PT ;  /* 0x00000004d1047209 */ /* 0x000fe40007810000 */
[----:B------:R-:W-:Y:S02]  /*9bc0*/  FMNMX.FTZ R6, R5, R139, !PT ;  /* 0x0000008b05067209 */ /* 0x000fe40007810000 */
[----:B------:R-:W-:Y:S01]  /*9bd0*/  FMNMX.FTZ R4, R210, R4, !PT ;  /* 0x00000004d2047209 */ /* 0x000fe20007810000 */
[----:B------:R-:W2:Y:S01]  /*9be0*/  SHFL.BFLY PT, R8, R137, 0x1, 0x1f ;  /* 0x0c201f0089087f89 */ /* 0x000ea200000e0000 */
[----:B------:R-:W-:Y:S02]  /*9bf0*/  FMNMX.FTZ R6, R7, R6, !PT ;  /* 0x0000000607067209 */ /* 0x000fe40007810000 */
[----:B------:R-:W-:Y:S02]  /*9c00*/  FMNMX.FTZ R4, R219, R4, !PT ;  /* 0x00000004db047209 */ /* 0x000fe40007810000 */
[----:B------:R-:W-:Y:S02]  /*9c10*/  FMNMX.FTZ R6, R13, R6, !PT ;  /* 0x000000060d067209 */ /* 0x000fe40007810000 */
[----:B------:R-:W-:Y:S02]  /*9c20*/  FMNMX.FTZ R4, R223, R4, !PT ;  /* 0x00000004df047209 */ /* 0x000fe40007810000 */
[----:B------:R-:W-:Y:S02]  /*9c30*/  ISETP.GT.AND P2, PT, R2, 0x19, !P2 ;  /* 0x000000190200780c */ /* 0x000fe40005744270 */
[----:B------:R-:W-:Y:S02]  /*9c40*/  FMNMX.FTZ R4, R245, R4, !PT ;  /* 0x00000004f5047209 */ /* 0x000fe40007810000 */
[----:B------:R-:W-:Y:S02]  /*9c50*/  ISETP.LT.OR P2, PT, R3, 0x1a, P2 ;  /* 0x0000001a0300780c */ /* 0x000fe40001741670 */
[----:B------:R-:W-:Y:S02]  /*9c60*/  FMNMX.FTZ R4, R215, R4, !PT ;  /* 0x00000004d7047209 */ /* 0x000fe40007810000 */
[----:B-1----:R-:W-:Y:S02]  /*9c70*/  FMNMX.FTZ R136, R0, R136, !PT ;  /* 0x0000008800887209 */ /* 0x002fe40007810000 */
[----:B------:R-:W-:Y:S02]  /*9c80*/  FMNMX.FTZ R0, R12, R6, !PT ;  /* 0x000000060c007209 */ /* 0x000fe40007810000 */
[----:B------:R-:W-:Y:S01]  /*9c90*/  ISETP.GT.AND P1, PT, R2, 0x20, !P1 ;  /* 0x000000200200780c */ /* 0x000fe20004f24270 */
[----:B------:R-:W-:Y:S01]  /*9ca0*/  FMUL.FTZ R142, R136, c[0x0][0x2d0] ;  /* 0x0000b400888e7a20 */ /* 0x000fe20000410000 */
[----:B------:R-:W-:Y:S02]  /*9cb0*/  FMNMX.FTZ R0, R207, R0, !PT ;  /* 0x00000000cf007209 */ /* 0x000fe40007810000 */
[----:B--2---:R-:W-:Y:S02]  /*9cc0*/  FMNMX.FTZ R137, R137, R8, !PT ;  /* 0x0000000889897209 */ /* 0x004fe40007810000 */
[----:B------:R-:W1:Y:S01]  /*9cd0*/  SHFL.BFLY PT, R8, R4, 0x2, 0x1f ;  /* 0x0c401f0004087f89 */ /* 0x000e6200000e0000 */
[----:B------:R-:W-:Y:S02]  /*9ce0*/  FMNMX.FTZ R0, R208, R0, !PT ;  /* 0x00000000d0007209 */ /* 0x000fe40007810000 */
[----:B------:R-:W-:Y:S01]  /*9cf0*/  FSEL R206, R212, -INF , !P2 ;  /* 0xff800000d4ce7808 */ /* 0x000fe20005000000 */
[----:B------:R-:W-:Y:S01]  /*9d00*/  FMUL.FTZ R141, R137, c[0x0][0x2d0] ;  /* 0x0000b400898d7a20 */ /* 0x000fe20000410000 */
[----:B------:R-:W-:Y:S02]  /*9d10*/  ISETP.GT.AND P6, PT, R2, 0x21, !P6 ;  /* 0x000000210200780c */ /* 0x000fe400077c4270 */
[----:B------:R-:W-:Y:S02]  /*9d20*/  FMNMX.FTZ R0, R211, R0, !PT ;  /* 0x00000000d3007209 */ /* 0x000fe40007810000 */
[C---:B------:R-:W-:Y:S02]  /*9d30*/  ISETP.LT.OR P1, PT, R3.reuse, 0x21, P1 ;  /* 0x000000210300780c */ /* 0x040fe40000f21670 */
[----:B------:R-:W-:Y:S02]  /*9d40*/  ISETP.LT.OR P6, PT, R3, 0x22, P6 ;  /* 0x000000220300780c */ /* 0x000fe400037c1670 */
[----:B------:R-:W-:Y:S02]  /*9d50*/  FSEL R214, R42, -INF , !P1 ;  /* 0xff8000002ad67808 */ /* 0x000fe40004800000 */
[----:B------:R-:W-:Y:S02]  /*9d60*/  FMNMX.FTZ R0, R206, R0, !PT ;  /* 0x00000000ce007209 */ /* 0x000fe40007810000 */
[----:B------:R-:W-:Y:S02]  /*9d70*/  ISETP.GT.AND P5, PT, R2, 0x28, !P5 ;  /* 0x000000280200780c */ /* 0x000fe40006fa4270 */
[----:B------:R-:W-:Y:S02]  /*9d80*/  FSEL R212, R43, -INF , !P6 ;  /* 0xff8000002bd47808 */ /* 0x000fe40007000000 */
[----:B------:R-:W-:Y:S02]  /*9d90*/  FMNMX.FTZ R0, R214, R0, !PT ;  /* 0x00000000d6007209 */ /* 0x000fe40007810000 */
[C---:B------:R-:W-:Y:S02]  /*9da0*/  ISETP.LT.OR P5, PT, R3.reuse, 0x29, P5 ;  /* 0x000000290300780c */ /* 0x040fe40002fa1670 */
[----:B------:R-:W-:Y:S02]  /*9db0*/  ISETP.GT.AND P0, PT, R2, 0x29, !P0 ;  /* 0x000000290200780c */ /* 0x000fe40004704270 */
[----:B------:R-:W-:Y:S02]  /*9dc0*/  FMNMX.FTZ R0, R212, R0, !PT ;  /* 0x00000000d4007209 */ /* 0x000fe40007810000 */
[----:B-1----:R-:W-:Y:S02]  /*9dd0*/  FMNMX.FTZ R4, R4, R8, !PT ;  /* 0x0000000804047209 */ /* 0x002fe40007810000 */
[----:B------:R-:W-:Y:S02]  /*9de0*/  FSETP.NEU.FTZ.AND P1, PT, R136, -INF , PT ;  /* 0xff8000008800780b */ /* 0x000fe40003f3d000 */
[----:B------:R-:W-:Y:S01]  /*9df0*/  FSEL R213, R46, -INF , !P5 ;  /* 0xff8000002ed57808 */ /* 0x000fe20006800000 */
[----:B------:R-:W1:Y:S01]  /*9e00*/  SHFL.BFLY PT, R135, R4, 0x1, 0x1f ;  /* 0x0c201f0004877f89 */ /* 0x000e6200000e0000 */
[----:B------:R-:W-:Y:S02]  /*9e10*/  ISETP.LT.OR P0, PT, R3, 0x2a, P0 ;  /* 0x0000002a0300780c */ /* 0x000fe40000701670 */
[----:B------:R-:W-:Y:S02]  /*9e20*/  FSEL R142, R142, RZ, P1 ;  /* 0x000000ff8e8e7208 */ /* 0x000fe40000800000 */
[----:B------:R-:W-:Y:S02]  /*9e30*/  FSEL R140, R47, -INF , !P0 ;  /* 0xff8000002f8c7808 */ /* 0x000fe40004000000 */
[----:B------:R-:W-:Y:S01]  /*9e40*/  FMNMX.FTZ R0, R213, R0, !PT ;  /* 0x00000000d5007209 */ /* 0x000fe20007810000 */
[--C-:B------:R-:W-:Y:S01]  /*9e50*/  FFMA.FTZ R3, R27, c[0x0][0x2d0], -R142.reuse ;  /* 0x0000b4001b037a23 */ /* 0x100fe2000001088e */
[----:B------:R-:W-:Y:S01]  /*9e60*/  FSETP.NEU.FTZ.AND P2, PT, R137, -INF , PT ;  /* 0xff8000008900780b */ /* 0x000fe20003f5d000 */
[--C-:B------:R-:W-:Y:S01]  /*9e70*/  FFMA.FTZ R22, R22, c[0x0][0x2d0], -R142.reuse ;  /* 0x0000b40016167a23 */ /* 0x100fe2000001088e */
[----:B------:R-:W-:Y:S01]  /*9e80*/  FMNMX.FTZ R0, R140, R0, !PT ;  /* 0x000000008c007209 */ /* 0x000fe20007810000 */
[----:B------:R2:W-:Y:S01]  /*9e90*/  MUFU.EX2 R49, R3 ;  /* 0x0000000300317308 */ /* 0x0005e20000000800 */
[----:B------:R-:W-:Y:S01]  /*9ea0*/  FSEL R141, R141, RZ, P2 ;  /* 0x000000ff8d8d7208 */ /* 0x000fe20001000000 */
[--C-:B------:R-:W-:Y:S02]  /*9eb0*/  FFMA.FTZ R17, R17, c[0x0][0x2d0], -R142.reuse ;  /* 0x0000b40011117a23 */ /* 0x100fe4000001088e */
[----:B------:R-:W2:Y:S01]  /*9ec0*/  SHFL.BFLY PT, R2, R0, 0x2, 0x1f ;  /* 0x0c401f0000027f89 */ /* 0x000ea200000e0000 */
[----:B------:R-:W-:Y:S02]  /*9ed0*/  FFMA.FTZ R21, R21, c[0x0][0x2d0], -R142 ;  /* 0x0000b40015157a23 */ /* 0x000fe4000001088e */
[--C-:B------:R-:W-:Y:S02]  /*9ee0*/  FFMA.FTZ R18, R18, c[0x0][0x2d0], -R141.reuse ;  /* 0x0000b40012127a23 */ /* 0x100fe4000001088d */
[--C-:B------:R-:W-:Y:S01]  /*9ef0*/  FFMA.FTZ R24, R24, c[0x0][0x2d0], -R141.reuse ;  /* 0x0000b40018187a23 */ /* 0x100fe2000001088d */
[----:B------:R-:W3:Y:S01]  /*9f00*/  MUFU.EX2 R29, R22 ;  /* 0x00000016001d7308 */ /* 0x000ee20000000800 */
[--C-:B------:R-:W-:Y:S01]  /*9f10*/  FFMA.FTZ R25, R25, c[0x0][0x2d0], -R141.reuse ;  /* 0x0000b40019197a23 */ /* 0x100fe2000001088d */
[----:B-1----:R-:W-:Y:S01]  /*9f20*/  FMNMX.FTZ R135, R4, R135, !PT ;  /* 0x0000008704877209 */ /* 0x002fe20007810000 */
[----:B------:R-:W-:Y:S03]  /*9f30*/  FFMA.FTZ R23, R23, c[0x0][0x2d0], -R141 ;  /* 0x0000b40017177a23 */ /* 0x000fe6000001088d */
[C---:B------:R-:W-:Y:S01]  /*9f40*/  FSETP.NEU.FTZ.AND P0, PT, R135.reuse, -INF , PT ;  /* 0xff8000008700780b */ /* 0x040fe20003f1d000 */
[----:B------:R-:W-:Y:S03]  /*9f50*/  FMUL.FTZ R143, R135, c[0x0][0x2d0] ;  /* 0x0000b400878f7a20 */ /* 0x000fe60000410000 */
[----:B------:R-:W-:Y:S02]  /*9f60*/  MUFU.EX2 R33, R18 ;  /* 0x0000001200217308 */ /* 0x000fe40000000800 */
[----:B------:R-:W-:Y:S05]  /*9f70*/  FSEL R143, R143, RZ, P0 ;  /* 0x000000ff8f8f7208 */ /* 0x000fea0000000000 */
[--C-:B------:R-:W-:Y:S01]  /*9f80*/  FFMA.FTZ R19, R19, c[0x0][0x2d0], -R143.reuse ;  /* 0x0000b40013137a23 */ /* 0x100fe2000001088f */
[----:B--2---:R-:W-:Y:S01]  /*9f90*/  FMNMX.FTZ R3, R0, R2, !PT ;  /* 0x0000000200037209 */ /* 0x004fe20007810000 */
[--C-:B------:R-:W-:Y:S01]  /*9fa0*/  FFMA.FTZ R2, R26, c[0x0][0x2d0], -R143.reuse ;  /* 0x0000b4001a027a23 */ /* 0x100fe2000001088f */
[----:B------:R-:W-:Y:S01]  /*9fb0*/  FSEL R0, R137, RZ, P2 ;  /* 0x000000ff89007208 */ /* 0x000fe20001000000 */
[----:B------:R-:W-:Y:S01]  /*9fc0*/  MUFU.EX2 R28, R19 ;  /* 0x00000013001c7308 */ /* 0x000fe20000000800 */
[--C-:B------:R-:W-:Y:S01]  /*9fd0*/  FFMA.FTZ R20, R20, c[0x0][0x2d0], -R143.reuse ;  /* 0x0000b40014147a23 */ /* 0x100fe2000001088f */
[----:B------:R-:W1:Y:S01]  /*9fe0*/  SHFL.BFLY PT, R4, R3, 0x1, 0x1f ;  /* 0x0c201f0003047f89 */ /* 0x000e6200000e0000 */
[----:B---3--:R-:W-:Y:S01]  /*9ff0*/  F2FP.BF16.PACK_AB R195, R49, R29 ;  /* 0x0000001d31c3723e */ /* 0x008fe200000010ff */
[----:B------:R-:W-:Y:S02]  /*a000*/  FADD.FTZ R0, -R0, R132 ;  /* 0x0000008400007221 */ /* 0x000fe40000010100 */
[----:B------:R-:W-:Y:S02]  /*a010*/  FFMA.FTZ R16, R16, c[0x0][0x2d0], -R143 ;  /* 0x0000b40010107a23 */ /* 0x000fe4000001088f */
[----:B------:R-:W-:Y:S02]  /*a020*/  FMUL.FTZ R0, R0, c[0x0][0x2d0] ;  /* 0x0000b40000007a20 */ /* 0x000fe40000410000 */
[----:B------:R2:W-:Y:S10]  /*a030*/  MUFU.EX2 R40, R2 ;  /* 0x0000000200287308 */ /* 0x0005f40000000800 */
[----:B------:R3:W4:Y:S01]  /*a040*/  MUFU.EX2 R133, R0 ;  /* 0x0000000000857308 */ /* 0x0007220000000800 */
[----:B-1----:R-:W-:Y:S09]  /*a050*/  FMNMX.FTZ R3, R3, R4, !PT ;  /* 0x0000000403037209 */ /* 0x002ff20007810000 */
[----:B------:R-:W-:Y:S01]  /*a060*/  MUFU.EX2 R36, R24 ;  /* 0x0000001800247308 */ /* 0x000fe20000000800 */
[----:B--2---:R-:W-:Y:S05]  /*a070*/  FSEL R2, R136, RZ, P1 ;  /* 0x000000ff88027208 */ /* 0x004fea0000800000 */
[----:B------:R-:W-:Y:S04]  /*a080*/  FADD.FTZ R2, -R2, R134 ;  /* 0x0000008602027221 */ /* 0x000fe80000010100 */
[----:B------:R-:W-:Y:S01]  /*a090*/  MUFU.EX2 R30, R25 ;  /* 0x00000019001e7308 */ /* 0x000fe20000000800 */
[----:B------:R-:W-:Y:S02]  /*a0a0*/  FMUL.FTZ R134, R3, c[0x0][0x2d0] ;  /* 0x0000b40003867a20 */ /* 0x000fe40000410000 */
[----:B------:R-:W-:Y:S01]  /*a0b0*/  FMUL.FTZ R2, R2, c[0x0][0x2d0] ;  /* 0x0000b40002027a20 */ /* 0x000fe20000410000 */
[----:B---3--:R-:W-:Y:S01]  /*a0c0*/  FSEL R0, R135, RZ, P0 ;  /* 0x000000ff87007208 */ /* 0x008fe20000000000 */
[----:B----4-:R-:W-:Y:S01]  /*a0d0*/  FMUL.FTZ R52, R133, R52 ;  /* 0x0000003485347220 */ /* 0x010fe20000410000 */
[----:B------:R-:W-:Y:S01]  /*a0e0*/  FSETP.NEU.FTZ.AND P0, PT, R3, -INF , PT ;  /* 0xff8000000300780b */ /* 0x000fe20003f1d000 */
[----:B------:R-:W-:Y:S02]  /*a0f0*/  FMUL.FTZ R53, R133, R53 ;  /* 0x0000003585357220 */ /* 0x000fe40000410000 */
[----:B------:R-:W-:Y:S01]  /*a100*/  FADD.FTZ R0, -R0, R138 ;  /* 0x0000008a00007221 */ /* 0x000fe20000010100 */
[----:B------:R-:W1:Y:S01]  /*a110*/  MUFU.EX2 R132, R2 ;  /* 0x0000000200847308 */ /* 0x000e620000000800 */
[----:B------:R-:W-:Y:S01]  /*a120*/  FSEL R134, R134, RZ, P0 ;  /* 0x000000ff86867208 */ /* 0x000fe20000000000 */
[----:B------:R-:W-:Y:S02]  /*a130*/  FFMA.FTZ R138, R196, c[0x0][0x2d0], -R141 ;  /* 0x0000b400c48a7a23 */ /* 0x000fe4000001088d */
[----:B------:R-:W-:Y:S02]  /*a140*/  FMUL.FTZ R0, R0, c[0x0][0x2d0] ;  /* 0x0000b40000007a20 */ /* 0x000fe40000410000 */
[--C-:B------:R-:W-:Y:S02]  /*a150*/  FFMA.FTZ R4, R12, c[0x0][0x2d0], -R134.reuse ;  /* 0x0000b4000c047a23 */ /* 0x100fe40000010886 */
[--C-:B------:R-:W-:Y:S02]  /*a160*/  FFMA.FTZ R5, R5, c[0x0][0x2d0], -R134.reuse ;  /* 0x0000b40005057a23 */ /* 0x100fe40000010886 */
[----:B------:R2:W3:Y:S01]  /*a170*/  MUFU.EX2 R2, R0 ;  /* 0x0000000000027308 */ /* 0x0004e20000000800 */
[C---:B------:R-:W-:Y:S02]  /*a180*/  FMUL.FTZ R64, R133.reuse, R64 ;  /* 0x0000004085407220 */ /* 0x040fe40000410000 */
[C---:B------:R-:W-:Y:S02]  /*a190*/  FMUL.FTZ R65, R133.reuse, R65 ;  /* 0x0000004185417220 */ /* 0x040fe40000410000 */
[C---:B------:R-:W-:Y:S02]  /*a1a0*/  FMUL.FTZ R68, R133.reuse, R68 ;  /* 0x0000004485447220 */ /* 0x040fe40000410000 */
[C---:B------:R-:W-:Y:S02]  /*a1b0*/  FMUL.FTZ R69, R133.reuse, R69 ;  /* 0x0000004585457220 */ /* 0x040fe40000410000 */
[C---:B------:R-:W-:Y:S01]  /*a1c0*/  FMUL.FTZ R80, R133.reuse, R80 ;  /* 0x0000005085507220 */ /* 0x040fe20000410000 */
[----:B------:R-:W4:Y:S01]  /*a1d0*/  MUFU.EX2 R45, R4 ;  /* 0x00000004002d7308 */ /* 0x000f220000000800 */
[C---:B------:R-:W-:Y:S02]  /*a1e0*/  FMUL.FTZ R81, R133.reuse, R81 ;  /* 0x0000005185517220 */ /* 0x040fe40000410000 */
[----:B------:R-:W-:Y:S02]  /*a1f0*/  FMUL.FTZ R84, R133, R84 ;  /* 0x0000005485547220 */ /* 0x000fe40000410000 */
[C---:B-1----:R-:W-:Y:S02]  /*a200*/  FMUL.FTZ R19, R132.reuse, R159 ;  /* 0x0000009f84137220 */ /* 0x042fe40000410000 */
[C---:B------:R-:W-:Y:S02]  /*a210*/  FMUL.FTZ R18, R132.reuse, R158 ;  /* 0x0000009e84127220 */ /* 0x040fe40000410000 */
[----:B------:R-:W-:Y:S01]  /*a220*/  FMUL.FTZ R6, R132, R146 ;  /* 0x0000009284067220 */ /* 0x000fe20000410000 */
[----:B------:R-:W-:Y:S01]  /*a230*/  F2FP.BF16.PACK_AB R146, R40, R28 ;  /* 0x0000001c2892723e */ /* 0x000fe200000010ff */
[----:B------:R-:W1:Y:S01]  /*a240*/  MUFU.EX2 R34, R17 ;  /* 0x0000001100227308 */ /* 0x000e620000000800 */
[C---:B------:R-:W-:Y:S02]  /*a250*/  FMUL.FTZ R51, R132.reuse, R191 ;  /* 0x000000bf84337220 */ /* 0x040fe40000410000 */
[--C-:B--2---:R-:W-:Y:S02]  /*a260*/  FFMA.FTZ R0, R7, c[0x0][0x2d0], -R134.reuse ;  /* 0x0000b40007007a23 */ /* 0x104fe40000010886 */
[----:B------:R-:W-:Y:S02]  /*a270*/  FMUL.FTZ R7, R132, R147 ;  /* 0x0000009384077220 */ /* 0x000fe40000410000 */
[C---:B---3--:R-:W-:Y:S02]  /*a280*/  FMUL.FTZ R8, R2.reuse, R148 ;  /* 0x0000009402087220 */ /* 0x048fe40000410000 */
[C---:B------:R-:W-:Y:S01]  /*a290*/  FMUL.FTZ R9, R2.reuse, R149 ;  /* 0x0000009502097220 */ /* 0x040fe20000410000 */
[----:B------:R2:W-:Y:S01]  /*a2a0*/  MUFU.EX2 R50, R0 ;  /* 0x0000000000327308 */ /* 0x0005e20000000800 */
[C---:B------:R-:W-:Y:S01]  /*a2b0*/  FMUL.FTZ R12, R2.reuse, R152 ;  /* 0x00000098020c7220 */ /* 0x040fe20000410000 */
[----:B----4-:R-:W-:Y:S01]  /*a2c0*/  MOV R159, R45 ;  /* 0x0000002d009f7202 */ /* 0x010fe20000000f00 */
[C---:B------:R-:W-:Y:S02]  /*a2d0*/  FMUL.FTZ R4, R133.reuse, R144 ;  /* 0x0000009085047220 */ /* 0x040fe40000410000 */
[C---:B------:R-:W-:Y:S02]  /*a2e0*/  FMUL.FTZ R24, R2.reuse, R164 ;  /* 0x000000a402187220 */ /* 0x040fe40000410000 */
[----:B------:R-:W-:Y:S01]  /*a2f0*/  FMUL.FTZ R25, R2, R165 ;  /* 0x000000a502197220 */ /* 0x000fe20000410000 */
[----:B------:R-:W-:Y:S02]  /*a300*/  MOV R165, R33 ;  /* 0x0000002100a57202 */ /* 0x000fe40000000f00 */
[----:B------:R-:W3:Y:S01]  /*a310*/  MUFU.EX2 R31, R21 ;  /* 0x00000015001f7308 */ /* 0x000ee20000000800 */
[C---:B------:R-:W-:Y:S02]  /*a320*/  FMUL.FTZ R54, R132.reuse, R54 ;  /* 0x0000003684367220 */ /* 0x040fe40000410000 */
[----:B------:R-:W-:Y:S01]  /*a330*/  FMUL.FTZ R55, R132, R55 ;  /* 0x0000003784377220 */ /* 0x000fe20000410000 */
[----:B-1----:R-:W-:Y:S01]  /*a340*/  MOV R164, R34 ;  /* 0x0000002200a47202 */ /* 0x002fe20000000f00 */
[C---:B------:R-:W-:Y:S01]  /*a350*/  FMUL.FTZ R17, R133.reuse, R157 ;  /* 0x0000009d85117220 */ /* 0x040fe20000410000 */
[----:B------:R-:W-:Y:S01]  /*a360*/  MOV R157, R49 ;  /* 0x00000031009d7202 */ /* 0x000fe20000000f00 */
[----:B------:R-:W-:Y:S02]  /*a370*/  FMUL.FTZ R49, R133, R189 ;  /* 0x000000bd85317220 */ /* 0x000fe40000410000 */
[C---:B------:R-:W-:Y:S01]  /*a380*/  FMUL.FTZ R56, R2.reuse, R56 ;  /* 0x0000003802387220 */ /* 0x040fe20000410000 */
[----:B------:R-:W-:Y:S01]  /*a390*/  MUFU.EX2 R32, R20 ;  /* 0x0000001400207308 */ /* 0x000fe20000000800 */
[C---:B------:R-:W-:Y:S02]  /*a3a0*/  FMUL.FTZ R57, R2.reuse, R57 ;  /* 0x0000003902397220 */ /* 0x040fe40000410000 */
[C---:B------:R-:W-:Y:S02]  /*a3b0*/  FMUL.FTZ R60, R2.reuse, R60 ;  /* 0x0000003c023c7220 */ /* 0x040fe40000410000 */
[----:B--2---:R-:W-:Y:S02]  /*a3c0*/  FFMA.FTZ R0, R13, c[0x0][0x2d0], -R134 ;  /* 0x0000b4000d007a23 */ /* 0x004fe40000010886 */
[C---:B------:R-:W-:Y:S02]  /*a3d0*/  FMUL.FTZ R13, R2.reuse, R153 ;  /* 0x00000099020d7220 */ /* 0x040fe40000410000 */
[----:B------:R-:W-:Y:S01]  /*a3e0*/  FMUL.FTZ R61, R2, R61 ;  /* 0x0000003d023d7220 */ /* 0x000fe20000410000 */
[----:B------:R1:W2:Y:S01]  /*a3f0*/  MUFU.EX2 R48, R0 ;  /* 0x0000000000307308 */ /* 0x0002a20000000800 */
[C---:B------:R-:W-:Y:S02]  /*a400*/  FMUL.FTZ R66, R132.reuse, R66 ;  /* 0x0000004284427220 */ /* 0x040fe40000410000 */
[C---:B------:R-:W-:Y:S01]  /*a410*/  FMUL.FTZ R67, R132.reuse, R67 ;  /* 0x0000004384437220 */ /* 0x040fe20000410000 */
[----:B---3--:R-:W-:Y:S01]  /*a420*/  F2FP.BF16.PACK_AB R193, R31, R34 ;  /* 0x000000221fc1723e */ /* 0x008fe200000010ff */
[C---:B------:R-:W-:Y:S02]  /*a430*/  FMUL.FTZ R34, R132.reuse, R174 ;  /* 0x000000ae84227220 */ /* 0x040fe40000410000 */
[C---:B------:R-:W-:Y:S02]  /*a440*/  FMUL.FTZ R70, R132.reuse, R70 ;  /* 0x0000004684467220 */ /* 0x040fe40000410000 */
[----:B------:R-:W-:Y:S01]  /*a450*/  FMUL.FTZ R71, R132, R71 ;  /* 0x0000004784477220 */ /* 0x000fe20000410000 */
[----:B------:R-:W3:Y:S01]  /*a460*/  MUFU.EX2 R44, R16 ;  /* 0x00000010002c7308 */ /* 0x000ee20000000800 */
[C---:B------:R-:W-:Y:S02]  /*a470*/  FMUL.FTZ R72, R2.reuse, R72 ;  /* 0x0000004802487220 */ /* 0x040fe40000410000 */
[C---:B------:R-:W-:Y:S02]  /*a480*/  FMUL.FTZ R73, R2.reuse, R73 ;  /* 0x0000004902497220 */ /* 0x040fe40000410000 */
[C---:B------:R-:W-:Y:S02]  /*a490*/  FMUL.FTZ R76, R2.reuse, R76 ;  /* 0x0000004c024c7220 */ /* 0x040fe40000410000 */
[----:B------:R-:W-:Y:S02]  /*a4a0*/  FMUL.FTZ R77, R2, R77 ;  /* 0x0000004d024d7220 */ /* 0x000fe40000410000 */
[C---:B------:R-:W-:Y:S01]  /*a4b0*/  FMUL.FTZ R82, R132.reuse, R82 ;  /* 0x0000005284527220 */ /* 0x040fe20000410000 */
[----:B------:R4:W5:Y:S01]  /*a4c0*/  MUFU.EX2 R41, R23 ;  /* 0x0000001700297308 */ /* 0x0009620000000800 */
[C---:B------:R-:W-:Y:S02]  /*a4d0*/  FMUL.FTZ R83, R132.reuse, R83 ;  /* 0x0000005384537220 */ /* 0x040fe40000410000 */
[----:B------:R-:W-:Y:S01]  /*a4e0*/  FMUL.FTZ R85, R133, R85 ;  /* 0x0000005585557220 */ /* 0x000fe20000410000 */
[----:B-1----:R-:W-:Y:S01]  /*a4f0*/  FSEL R0, R3, RZ, P0 ;  /* 0x000000ff03007208 */ /* 0x002fe20000000000 */
[----:B------:R-:W-:Y:S01]  /*a500*/  FMUL.FTZ R86, R132, R86 ;  /* 0x0000005684567220 */ /* 0x000fe20000410000 */
[-C--:B--2---:R-:W-:Y:S01]  /*a510*/  F2FP.BF16.PACK_AB R147, R45, R48.reuse ;  /* 0x000000302d93723e */ /* 0x084fe200000010ff */
[----:B------:R-:W-:Y:S01]  /*a520*/  FMUL.FTZ R45, R2, R185 ;  /* 0x000000b9022d7220 */ /* 0x000fe20000410000 */
[----:B------:R-:W-:Y:S01]  /*a530*/  MOV R158, R48 ;  /* 0x00000030009e7202 */ /* 0x000fe20000000f00 */
[----:B------:R-:W-:Y:S01]  /*a540*/  FADD.FTZ R0, -R0, R139 ;  /* 0x0000008b00007221 */ /* 0x000fe20000010100 */
[----:B------:R-:W-:Y:S01]  /*a550*/  MOV R139, R36 ;  /* 0x00000024008b7202 */ /* 0x000fe20000000f00 */
[----:B------:R-:W-:Y:S01]  /*a560*/  FMUL.FTZ R48, R133, R188 ;  /* 0x000000bc85307220 */ /* 0x000fe20000410000 */
[----:B------:R1:W2:Y:S01]  /*a570*/  MUFU.EX2 R35, R5 ;  /* 0x0000000500237308 */ /* 0x0002a20000000800 */
[----:B------:R-:W-:Y:S01]  /*a580*/  FMUL.FTZ R0, R0, c[0x0][0x2d0] ;  /* 0x0000b40000007a20 */ /* 0x000fe20000410000 */
[----:B------:R-:W-:Y:S01]  /*a590*/  F2FP.BF16.PACK_AB R194, R139, R30 ;  /* 0x0000001e8bc2723e */ /* 0x000fe200000010ff */
[----:B------:R-:W-:Y:S01]  /*a5a0*/  LDSM.16.MT88.4 R36, [R226+0x100] ;  /* 0x00010000e224783b */ /* 0x000fe20000004200 */
[----:B---3--:R-:W-:Y:S01]  /*a5b0*/  F2FP.BF16.PACK_AB R144, R32, R44 ;  /* 0x0000002c2090723e */ /* 0x008fe200000010ff */
[----:B------:R-:W-:Y:S01]  /*a5c0*/  FMUL.FTZ R16, R133, R156 ;  /* 0x0000009c85107220 */ /* 0x000fe20000410000 */
[----:B------:R-:W-:Y:S01]  /*a5d0*/  MOV R156, R50 ;  /* 0x00000032009c7202 */ /* 0x000fe20000000f00 */
[----:B------:R-:W-:Y:S01]  /*a5e0*/  FMUL.FTZ R87, R132, R87 ;  /* 0x0000005784577220 */ /* 0x000fe20000410000 */
[----:B------:R-:W-:Y:S01]  /*a5f0*/  ISETP.GT.AND P0, PT, R242, UR4, PT ;  /* 0x00000004f2007c0c */ /* 0x000fe2000bf04270 */
[C---:B------:R-:W-:Y:S01]  /*a600*/  FMUL.FTZ R88, R2.reuse, R88 ;  /* 0x0000005802587220 */ /* 0x040fe20000410000 */
[----:B------:R-:W3:Y:S01]  /*a610*/  MUFU.EX2 R0, R0 ;  /* 0x0000000000007308 */ /* 0x000ee20000000800 */
[----:B------:R-:W-:Y:S01]  /*a620*/  FMUL.FTZ R89, R2, R89 ;  /* 0x0000005902597220 */ /* 0x000fe20000410000 */
[----:B----4-:R-:W4:Y:S01]  /*a630*/  LDSM.16.MT88.4 R20, [R225+0x100] ;  /* 0x00010000e114783b */ /* 0x010f220000004200 */
[----:B-----5:R-:W-:Y:S01]  /*a640*/  F2FP.BF16.PACK_AB R192, R41, R33 ;  /* 0x0000002129c0723e */ /* 0x020fe200000010ff */
[C---:B------:R-:W-:Y:S01]  /*a650*/  FMUL.FTZ R33, R133.reuse, R173 ;  /* 0x000000ad85217220 */ /* 0x040fe20000410000 */
[----:B------:R-:W-:Y:S01]  /*a660*/  IADD3 R242, R242, -0x1, RZ ;  /* 0xfffffffff2f27810 */ /* 0x000fe20007ffe0ff */
[C---:B------:R-:W-:Y:S02]  /*a670*/  FMUL.FTZ R92, R2.reuse, R92 ;  /* 0x0000005c025c7220 */ /* 0x040fe40000410000 */
[----:B------:R-:W-:Y:S02]  /*a680*/  FMUL.FTZ R93, R2, R93 ;  /* 0x0000005d025d7220 */ /* 0x000fe40000410000 */
[C---:B------:R-:W-:Y:S02]  /*a690*/  FMUL.FTZ R96, R133.reuse, R96 ;  /* 0x0000006085607220 */ /* 0x040fe40000410000 */
[C---:B------:R-:W-:Y:S02]  /*a6a0*/  FMUL.FTZ R97, R133.reuse, R97 ;  /* 0x0000006185617220 */ /* 0x040fe40000410000 */
[C---:B-1----:R-:W-:Y:S01]  /*a6b0*/  FMUL.FTZ R5, R133.reuse, R145 ;  /* 0x0000009185057220 */ /* 0x042fe20000410000 */
[----:B--2---:R-:W-:Y:S01]  /*a6c0*/  F2FP.BF16.PACK_AB R145, R50, R35 ;  /* 0x000000233291723e */ /* 0x004fe200000010ff */
[C---:B------:R-:W-:Y:S02]  /*a6d0*/  FMUL.FTZ R50, R132.reuse, R190 ;  /* 0x000000be84327220 */ /* 0x040fe40000410000 */
[C---:B------:R-:W-:Y:S02]  /*a6e0*/  FMUL.FTZ R98, R132.reuse, R98 ;  /* 0x0000006284627220 */ /* 0x040fe40000410000 */
[----:B------:R-:W-:Y:S02]  /*a6f0*/  FMUL.FTZ R99, R132, R99 ;  /* 0x0000006384637220 */ /* 0x000fe40000410000 */
[C---:B------:R-:W-:Y:S02]  /*a700*/  FMUL.FTZ R100, R133.reuse, R100 ;  /* 0x0000006485647220 */ /* 0x040fe40000410000 */
[C---:B---3--:R-:W-:Y:S02]  /*a710*/  FMUL.FTZ R42, R0.reuse, R182 ;  /* 0x000000b6002a7220 */ /* 0x048fe40000410000 */
[----:B------:R1:W-:Y:S01]  /*a720*/  MUFU.EX2 R182, R138 ;  /* 0x0000008a00b67308 */ /* 0x0003e20000000800 */
[C---:B------:R-:W-:Y:S02]  /*a730*/  FMUL.FTZ R43, R0.reuse, R183 ;  /* 0x000000b7002b7220 */ /* 0x040fe40000410000 */
[C---:B------:R-:W-:Y:S02]  /*a740*/  FMUL.FTZ R47, R0.reuse, R187 ;  /* 0x000000bb002f7220 */ /* 0x040fe40000410000 */
[----:B------:R-:W-:Y:S01]  /*a750*/  FMUL.FTZ R27, R0, R167 ;  /* 0x000000a7001b7220 */ /* 0x000fe20000410000 */
[----:B------:R-:W-:Y:S01]  /*a760*/  MOV R167, R28 ;  /* 0x0000001c00a77202 */ /* 0x000fe20000000f00 */
[C---:B------:R-:W-:Y:S01]  /*a770*/  FMUL.FTZ R28, R2.reuse, R168 ;  /* 0x000000a8021c7220 */ /* 0x040fe20000410000 */
[----:B------:R-:W-:Y:S01]  /*a780*/  MOV R168, R29 ;  /* 0x0000001d00a87202 */ /* 0x000fe20000000f00 */
[----:B------:R-:W-:Y:S01]  /*a790*/  FMUL.FTZ R29, R2, R169 ;  /* 0x000000a9021d7220 */ /* 0x000fe20000410000 */
[----:B------:R-:W-:Y:S01]  /*a7a0*/  MOV R169, R30 ;  /* 0x0000001e00a97202 */ /* 0x000fe20000000f00 */
[C---:B------:R-:W-:Y:S01]  /*a7b0*/  FMUL.FTZ R30, R0.reuse, R170 ;  /* 0x000000aa001e7220 */ /* 0x040fe20000410000 */
[----:B------:R-:W-:Y:S01]  /*a7c0*/  MOV R174, R168 ;  /* 0x000000a800ae7202 */ /* 0x000fe20000000f00 */
[C---:B------:R-:W-:Y:S01]  /*a7d0*/  FMUL.FTZ R26, R0.reuse, R166 ;  /* 0x000000a6001a7220 */ /* 0x040fe20000410000 */
[----:B------:R-:W-:Y:S01]  /*a7e0*/  MOV R166, R31 ;  /* 0x0000001f00a67202 */ /* 0x000fe20000000f00 */
[----:B------:R-:W-:Y:S01]  /*a7f0*/  FMUL.FTZ R31, R0, R171 ;  /* 0x000000ab001f7220 */ /* 0x000fe20000410000 */
[-C--:B----4-:R-:W-:Y:S05]  /*a800*/  HMMA.16816.F32.BF16 R4, R192, R20.reuse, R4 ;  /* 0x00000014c004723c */ /* 0x090fea0000041804 */
[----:B------:R-:W-:Y:S01]  /*a810*/  MOV R171, R32 ;  /* 0x0000002000ab7202 */ /* 0x000fe20000000f00 */
[C---:B------:R-:W-:Y:S01]  /*a820*/  FMUL.FTZ R32, R133.reuse, R172 ;  /* 0x000000ac85207220 */ /* 0x040fe20000410000 */
[----:B------:R-:W-:Y:S01]  /*a830*/  MOV R173, R169 ;  /* 0x000000a900ad7202 */ /* 0x000fe20000000f00 */
[--C-:B-1----:R-:W-:Y:S01]  /*a840*/  FFMA.FTZ R138, R198, c[0x0][0x2d0], -R141.reuse ;  /* 0x0000b400c68a7a23 */ /* 0x102fe2000001088d */
[----:B------:R-:W-:Y:S03]  /*a850*/  MOV R168, R166 ;  /* 0x000000a600a87202 */ /* 0x000fe60000000f00 */
[----:B------:R1:W-:Y:S01]  /*a860*/  MUFU.EX2 R185, R138 ;  /* 0x0000008a00b97308 */ /* 0x0003e20000000800 */
[C---:B------:R-:W-:Y:S02]  /*a870*/  FMUL.FTZ R10, R0.reuse, R150 ;  /* 0x00000096000a7220 */ /* 0x040fe40000410000 */
[C---:B------:R-:W-:Y:S02]  /*a880*/  FMUL.FTZ R11, R0.reuse, R151 ;  /* 0x00000097000b7220 */ /* 0x040fe40000410000 */
[----:B------:R-:W2:Y:S01]  /*a890*/  LDSM.16.MT88.4 R148, [R228+0x100] ;  /* 0x00010000e494783b */ /* 0x000ea20000004200 */
[C---:B------:R-:W-:Y:S02]  /*a8a0*/  FMUL.FTZ R14, R0.reuse, R154 ;  /* 0x0000009a000e7220 */ /* 0x040fe40000410000 */
[C---:B------:R-:W-:Y:S02]  /*a8b0*/  FMUL.FTZ R15, R0.reuse, R155 ;  /* 0x0000009b000f7220 */ /* 0x040fe40000410000 */
[C---:B------:R-:W-:Y:S03]  /*a8c0*/  HMMA.16816.F32.BF16 R8, R144.reuse, R20, R8 ;  /* 0x000000149008723c */ /* 0x040fe60000041808 */
[----:B------:R-:W3:Y:S01]  /*a8d0*/  LDSM.16.MT88.4 R152, [R227+0x100] ;  /* 0x00010000e398783b */ /* 0x000ee20000004200 */
[C---:B------:R-:W-:Y:S01]  /*a8e0*/  FMUL.FTZ R46, R0.reuse, R186 ;  /* 0x000000ba002e7220 */ /* 0x040fe20000410000 */
[----:B------:R-:W-:Y:S01]  /*a8f0*/  MOV R186, R159 ;  /* 0x0000009f00ba7202 */ /* 0x000fe20000000f00 */
[----:B------:R-:W-:Y:S02]  /*a900*/  FMUL.FTZ R58, R0, R58 ;  /* 0x0000003a003a7220 */ /* 0x000fe40000410000 */
[-C--:B------:R-:W-:Y:S04]  /*a910*/  HMMA.16816.F32.BF16 R12, R144, R22.reuse, R12 ;  /* 0x00000016900c723c */ /* 0x080fe8000004180c */
[----:B------:R-:W-:Y:S01]  /*a920*/  FMUL.FTZ R20, R133, R160 ;  /* 0x000000a085147220 */ /* 0x000fe20000410000 */
[----:B------:R-:W-:Y:S01]  /*a930*/  MOV R160, R44 ;  /* 0x0000002c00a07202 */ /* 0x000fe20000000f00 */
[--C-:B-1----:R-:W-:Y:S02]  /*a940*/  FFMA.FTZ R138, R197, c[0x0][0x2d0], -R142.reuse ;  /* 0x0000b400c58a7a23 */ /* 0x102fe4000001088e */
[C---:B------:R-:W-:Y:S02]  /*a950*/  HMMA.16816.F32.BF16 R16, R192.reuse, R22, R16 ;  /* 0x00000016c010723c */ /* 0x040fe40000041810 */
[----:B------:R1:W-:Y:S02]  /*a960*/  MUFU.EX2 R183, R138 ;  /* 0x0000008a00b77308 */ /* 0x0003e40000000800 */
[----:B------:R-:W-:Y:S01]  /*a970*/  FMUL.FTZ R21, R133, R161 ;  /* 0x000000a185157220 */ /* 0x000fe20000410000 */
[----:B------:R-:W-:Y:S01]  /*a980*/  MOV R161, R41 ;  /* 0x0000002900a17202 */ /* 0x000fe20000000f00 */
[----:B------:R-:W-:Y:S02]  /*a990*/  FMUL.FTZ R41, R2, R181 ;  /* 0x000000b502297220 */ /* 0x000fe40000410000 */
[C---:B------:R-:W-:Y:S01]  /*a9a0*/  FMUL.FTZ R22, R132.reuse, R162 ;  /* 0x000000a284167220 */ /* 0x040fe20000410000 */
[----:B------:R-:W-:Y:S03]  /*a9b0*/  MOV R162, R40 ;  /* 0x0000002800a27202 */ /* 0x000fe60000000f00 */
[C---:B------:R-:W-:Y:S01]  /*a9c0*/  FMUL.FTZ R23, R132.reuse, R163 ;  /* 0x000000a384177220 */ /* 0x040fe20000410000 */
[----:B------:R-:W-:Y:S01]  /*a9d0*/  MOV R163, R35 ;  /* 0x0000002300a37202 */ /* 0x000fe20000000f00 */
[----:B------:R-:W-:Y:S01]  /*a9e0*/  FMUL.FTZ R35, R132, R175 ;  /* 0x000000af84237220 */ /* 0x000fe20000410000 */
[----:B------:R-:W-:Y:S01]  /*a9f0*/  MOV R181, R162 ;  /* 0x000000a200b57202 */ /* 0x000fe20000000f00 */
[C---:B------:R-:W-:Y:S01]  /*aa00*/  FMUL.FTZ R40, R2.reuse, R180 ;  /* 0x000000b402287220 */ /* 0x040fe20000410000 */
[----:B------:R-:W-:Y:S01]  /*aa10*/  MOV R180, R156 ;  /* 0x0000009c00b47202 */ /* 0x000fe20000000f00 */
[----:B------:R-:W-:Y:S01]  /*aa20*/  FMUL.FTZ R44, R2, R184 ;  /* 0x000000b8022c7220 */ /* 0x000fe20000410000 */
[-C--:B------:R-:W-:Y:S03]  /*aa30*/  HMMA.16816.F32.BF16 R20, R192, R36.reuse, R20 ;  /* 0x00000024c014723c */ /* 0x080fe60000041814 */
[----:B------:R-:W-:Y:S01]  /*aa40*/  MOV R184, R158 ;  /* 0x0000009e00b87202 */ /* 0x000fe20000000f00 */
[C---:B------:R-:W-:Y:S01]  /*aa50*/  FMUL.FTZ R59, R0.reuse, R59 ;  /* 0x0000003b003b7220 */ /* 0x040fe20000410000 */
[----:B------:R-:W-:Y:S01]  /*aa60*/  MOV R169, R161 ;  /* 0x000000a100a97202 */ /* 0x000fe20000000f00 */
[C---:B------:R-:W-:Y:S01]  /*aa70*/  FMUL.FTZ R62, R0.reuse, R62 ;  /* 0x0000003e003e7220 */ /* 0x040fe20000410000 */
[----:B------:R-:W-:Y:S01]  /*aa80*/  MOV R175, R167 ;  /* 0x000000a700af7202 */ /* 0x000fe20000000f00 */
[C---:B------:R-:W-:Y:S04]  /*aa90*/  HMMA.16816.F32.BF16 R24, R144.reuse, R36, R24 ;  /* 0x000000249018723c */ /* 0x040fe80000041818 */
[--C-:B-1----:R-:W-:Y:S02]  /*aaa0*/  FFMA.FTZ R138, R199, c[0x0][0x2d0], -R142.reuse ;  /* 0x0000b400c78a7a23 */ /* 0x102fe4000001088e */
[C---:B------:R-:W-:Y:S02]  /*aab0*/  FMUL.FTZ R63, R0.reuse, R63 ;  /* 0x0000003f003f7220 */ /* 0x040fe40000410000 */
[-C--:B------:R-:W-:Y:S01]  /*aac0*/  HMMA.16816.F32.BF16 R28, R144, R38.reuse, R28 ;  /* 0x00000026901c723c */ /* 0x080fe2000004181c */
[----:B------:R1:W-:Y:S03]  /*aad0*/  MUFU.EX2 R187, R138 ;  /* 0x0000008a00bb7308 */ /* 0x0003e60000000800 */
[C---:B------:R-:W-:Y:S01]  /*aae0*/  FMUL.FTZ R36, R133.reuse, R176 ;  /* 0x000000b085247220 */ /* 0x040fe20000410000 */
[----:B------:R-:W-:Y:S01]  /*aaf0*/  MOV R176, R164 ;  /* 0x000000a400b07202 */ /* 0x000fe20000000f00 */
[----:B------:R-:W-:Y:S01]  /*ab00*/  FMUL.FTZ R37, R133, R177 ;  /* 0x000000b185257220 */ /* 0x000fe20000410000 */
[----:B------:R-:W-:Y:S01]  /*ab10*/  MOV R177, R165 ;  /* 0x000000a500b17202 */ /* 0x000fe20000000f00 */
[C---:B------:R-:W-:Y:S01]  /*ab20*/  HMMA.16816.F32.BF16 R32, R192.reuse, R38, R32 ;  /* 0x00000026c020723c */ /* 0x040fe20000041820 */
[----:B------:R-:W-:Y:S03]  /*ab30*/  LDSM.16.MT88.4 R164, [R227+0x900] ;  /* 0x00090000e3a4783b */ /* 0x000fe60000004200 */
[C---:B------:R-:W-:Y:S02]  /*ab40*/  FMUL.FTZ R74, R0.reuse, R74 ;  /* 0x0000004a004a7220 */ /* 0x040fe40000410000 */
[----:B------:R-:W-:Y:S02]  /*ab50*/  FMUL.FTZ R75, R0, R75 ;  /* 0x0000004b004b7220 */ /* 0x000fe40000410000 */
[C---:B------:R-:W-:Y:S01]  /*ab60*/  FMUL.FTZ R38, R132.reuse, R178 ;  /* 0x000000b284267220 */ /* 0x040fe20000410000 */
[----:B------:R-:W-:Y:S03]  /*ab70*/  MOV R178, R163 ;  /* 0x000000a300b27202 */ /* 0x000fe60000000f00 */
[----:B------:R-:W-:Y:S01]  /*ab80*/  FMUL.FTZ R39, R132, R179 ;  /* 0x000000b384277220 */ /* 0x000fe20000410000 */
[----:B------:R-:W-:Y:S01]  /*ab90*/  MOV R179, R157 ;  /* 0x0000009d00b37202 */ /* 0x000fe20000000f00 */
[C---:B------:R-:W-:Y:S01]  /*aba0*/  FMUL.FTZ R78, R0.reuse, R78 ;  /* 0x0000004e004e7220 */ /* 0x040fe20000410000 */
[----:B------:R-:W-:Y:S01]  /*abb0*/  LDSM.16.MT88.4 R156, [R226+0x900] ;  /* 0x00090000e29c783b */ /* 0x000fe20000004200 */
[C---:B------:R-:W-:Y:S02]  /*abc0*/  FMUL.FTZ R79, R0.reuse, R79 ;  /* 0x0000004f004f7220 */ /* 0x040fe40000410000 */
[--C-:B-1----:R-:W-:Y:S01]  /*abd0*/  FFMA.FTZ R138, R201, c[0x0][0x2d0], -R141.reuse ;  /* 0x0000b400c98a7a23 */ /* 0x102fe2000001088d */
[-C--:B--2---:R-:W-:Y:S03]  /*abe0*/  HMMA.16816.F32.BF16 R36, R192, R148.reuse, R36 ;  /* 0x00000094c024723c */ /* 0x084fe60000041824 */
[----:B------:R1:W-:Y:S01]  /*abf0*/  MUFU.EX2 R188, R138 ;  /* 0x0000008a00bc7308 */ /* 0x0003e20000000800 */
[C---:B------:R-:W-:Y:S02]  /*ac00*/  FMUL.FTZ R90, R0.reuse, R90 ;  /* 0x0000005a005a7220 */ /* 0x040fe40000410000 */
[C---:B------:R-:W-:Y:S02]  /*ac10*/  FMUL.FTZ R91, R0.reuse, R91 ;  /* 0x0000005b005b7220 */ /* 0x040fe40000410000 */
[C---:B------:R-:W-:Y:S04]  /*ac20*/  HMMA.16816.F32.BF16 R40, R144.reuse, R148, R40 ;  /* 0x000000949028723c */ /* 0x040fe80000041828 */
[C---:B------:R-:W-:Y:S02]  /*ac30*/  FMUL.FTZ R94, R0.reuse, R94 ;  /* 0x0000005e005e7220 */ /* 0x040fe40000410000 */
[----:B------:R-:W-:Y:S02]  /*ac40*/  FMUL.FTZ R95, R0, R95 ;  /* 0x0000005f005f7220 */ /* 0x000fe40000410000 */
[-C--:B------:R-:W-:Y:S04]  /*ac50*/  HMMA.16816.F32.BF16 R44, R144, R150.reuse, R44 ;  /* 0x00000096902c723c */ /* 0x080fe8000004182c */
[C---:B------:R-:W-:Y:S02]  /*ac60*/  FMUL.FTZ R101, R133.reuse, R101 ;  /* 0x0000006585657220 */ /* 0x040fe40000410000 */
[----:B------:R-:W-:Y:S02]  /*ac70*/  FMUL.FTZ R102, R132, R102 ;  /* 0x0000006684667220 */ /* 0x000fe40000410000 */
[C---:B------:R-:W-:Y:S01]  /*ac80*/  HMMA.16816.F32.BF16 R48, R192.reuse, R150, R48 ;  /* 0x00000096c030723c */ /* 0x040fe20000041830 */
[----:B------:R-:W2:Y:S03]  /*ac90*/  LDSM.16.MT88.4 R148, [R225+0x1900] ;  /* 0x00190000e194783b */ /* 0x000ea60000004200 */
[----:B-1----:R-:W-:Y:S02]  /*aca0*/  FFMA.FTZ R138, R204, c[0x0][0x2d0], -R141 ;  /* 0x0000b400cc8a7a23 */ /* 0x002fe4000001088d */
[----:B------:R-:W-:Y:S02]  /*acb0*/  FMUL.FTZ R103, R132, R103 ;  /* 0x0000006784677220 */ /* 0x000fe40000410000 */
[-C--:B---3--:R-:W-:Y:S01]  /*acc0*/  HMMA.16816.F32.BF16 R52, R192, R152.reuse, R52 ;  /* 0x00000098c034723c */ /* 0x088fe20000041834 */
[----:B------:R1:W-:Y:S03]  /*acd0*/  MUFU.EX2 R170, R138 ;  /* 0x0000008a00aa7308 */ /* 0x0003e60000000800 */
[C---:B------:R-:W-:Y:S02]  /*ace0*/  FMUL.FTZ R104, R2.reuse, R104 ;  /* 0x0000006802687220 */ /* 0x040fe40000410000 */
[----:B------:R-:W-:Y:S02]  /*acf0*/  FMUL.FTZ R105, R2, R105 ;  /* 0x0000006902697220 */ /* 0x000fe40000410000 */
[C---:B------:R-:W-:Y:S04]  /*ad00*/  HMMA.16816.F32.BF16 R56, R144.reuse, R152, R56 ;  /* 0x000000989038723c */ /* 0x040fe80000041838 */
[C---:B------:R-:W-:Y:S02]  /*ad10*/  FMUL.FTZ R106, R0.reuse, R106 ;  /* 0x0000006a006a7220 */ /* 0x040fe40000410000 */
[----:B------:R-:W-:Y:S02]  /*ad20*/  FMUL.FTZ R107, R0, R107 ;  /* 0x0000006b006b7220 */ /* 0x000fe40000410000 */
[-C--:B------:R-:W-:Y:S04]  /*ad30*/  HMMA.16816.F32.BF16 R60, R144, R154.reuse, R60 ;  /* 0x0000009a903c723c */ /* 0x080fe8000004183c */
[C---:B------:R-:W-:Y:S02]  /*ad40*/  FMUL.FTZ R108, R2.reuse, R108 ;  /* 0x0000006c026c7220 */ /* 0x040fe40000410000 */
[----:B------:R-:W-:Y:S02]  /*ad50*/  FMUL.FTZ R109, R2, R109 ;  /* 0x0000006d026d7220 */ /* 0x000fe40000410000 */
[C---:B------:R-:W-:Y:S01]  /*ad60*/  HMMA.16816.F32.BF16 R64, R192.reuse, R154, R64 ;  /* 0x0000009ac040723c */ /* 0x040fe20000041840 */
[----:B------:R-:W3:Y:S03]  /*ad70*/  LDSM.16.MT88.4 R152, [R226+0x1900] ;  /* 0x00190000e298783b */ /* 0x000ee60000004200 */
[--C-:B-1----:R-:W-:Y:S02]  /*ad80*/  FFMA.FTZ R138, R202, c[0x0][0x2d0], -R142.reuse ;  /* 0x0000b400ca8a7a23 */ /* 0x102fe4000001088e */
[C---:B------:R-:W-:Y:S02]  /*ad90*/  FMUL.FTZ R110, R0.reuse, R110 ;  /* 0x0000006e006e7220 */ /* 0x040fe40000410000 */
[----:B------:R1:W-:Y:S01]  /*ada0*/  MUFU.EX2 R189, R138 ;  /* 0x0000008a00bd7308 */ /* 0x0003e20000000800 */
[-C--:B--2---:R-:W-:Y:S03]  /*adb0*/  HMMA.16816.F32.BF16 R68, R192, R148.reuse, R68 ;  /* 0x00000094c044723c */ /* 0x084fe60000041844 */
[----:B------:R-:W-:Y:S02]  /*adc0*/  FMUL.FTZ R111, R0, R111 ;  /* 0x0000006f006f7220 */ /* 0x000fe40000410000 */
[C---:B------:R-:W-:Y:S02]  /*add0*/  FMUL.FTZ R112, R133.reuse, R112 ;  /* 0x0000007085707220 */ /* 0x040fe40000410000 */
[----:B------:R-:W-:Y:S01]  /*ade0*/  FMUL.FTZ R113, R133, R113 ;  /* 0x0000007185717220 */ /* 0x000fe20000410000 */
        /* <DEDUP_REMOVED lines=9> */
[C---:B------:R-:W-:Y:S02]  /*ae80*/  FMUL.FTZ R122, R0.reuse, R122 ;  /* 0x0000007a007a7220 */ /* 0x040fe40000410000 */
[-C--:B---3--:R-:W-:Y:S01]  /*ae90*/  HMMA.16816.F32.BF16 R84, R192, R152.reuse, R84 ;  /* 0x00000098c054723c */ /* 0x088fe20000041854 */
[----:B------:R1:W-:Y:S03]  /*aea0*/  MUFU.EX2 R172, R138 ;  /* 0x0000008a00ac7308 */ /* 0x0003e60000000800 */
[----:B------:R-:W-:Y:S02]  /*aeb0*/  FMUL.FTZ R123, R0, R123 ;  /* 0x0000007b007b7220 */ /* 0x000fe40000410000 */
[C---:B------:R-:W-:Y:S02]  /*aec0*/  FMUL.FTZ R124, R2.reuse, R124 ;  /* 0x0000007c027c7220 */ /* 0x040fe40000410000 */
[C---:B------:R-:W-:Y:S04]  /*aed0*/  HMMA.16816.F32.BF16 R88, R144.reuse, R152, R88 ;  /* 0x000000989058723c */ /* 0x040fe80000041858 */
[----:B------:R-:W-:Y:S02]  /*aee0*/  FMUL.FTZ R125, R2, R125 ;  /* 0x0000007d027d7220 */ /* 0x000fe40000410000 */
[C---:B------:R-:W-:Y:S02]  /*aef0*/  FMUL.FTZ R126, R0.reuse, R126 ;  /* 0x0000007e007e7220 */ /* 0x040fe40000410000 */
[-C--:B------:R-:W-:Y:S04]  /*af00*/  HMMA.16816.F32.BF16 R92, R144, R154.reuse, R92 ;  /* 0x0000009a905c723c */ /* 0x080fe8000004185c */
[----:B------:R-:W-:Y:S02]  /*af10*/  FMUL.FTZ R127, R0, R127 ;  /* 0x0000007f007f7220 */ /* 0x000fe40000410000 */
[----:B------:R-:W-:Y:S02]  /*af20*/  FMUL.FTZ R128, R133, R128 ;  /* 0x0000008085807220 */ /* 0x000fe40000410000 */
[C---:B------:R-:W-:Y:S01]  /*af30*/  HMMA.16816.F32.BF16 R96, R192.reuse, R154, R96 ;  /* 0x0000009ac060723c */ /* 0x040fe20000041860 */
[----:B------:R-:W3:Y:S03]  /*af40*/  LDSM.16.MT88.4 R152, [R227+0x1900] ;  /* 0x00190000e398783b */ /* 0x000ee60000004200 */
[--C-:B-1----:R-:W-:Y:S02]  /*af50*/  FFMA.FTZ R138, R203, c[0x0][0x2d0], -R143.reuse ;  /* 0x0000b400cb8a7a23 */ /* 0x102fe4000001088f */
[C---:B------:R-:W-:Y:S02]  /*af60*/  FMUL.FTZ R129, R133.reuse, R129 ;  /* 0x0000008185817220 */ /* 0x040fe40000410000 */
[----:B------:R1:W-:Y:S01]  /*af70*/  MUFU.EX2 R252, R138 ;  /* 0x0000008a00fc7308 */ /* 0x0003e20000000800 */
[-C--:B--2---:R-:W-:Y:S03]  /*af80*/  HMMA.16816.F32.BF16 R100, R192, R148.reuse, R100 ;  /* 0x00000094c064723c */ /* 0x084fe60000041864 */
[C---:B------:R-:W-:Y:S02]  /*af90*/  FMUL.FTZ R130, R132.reuse, R130 ;  /* 0x0000008284827220 */ /* 0x040fe40000410000 */
[C---:B------:R-:W-:Y:S02]  /*afa0*/  FMUL.FTZ R131, R132.reuse, R131 ;  /* 0x0000008384837220 */ /* 0x040fe40000410000 */
[C---:B------:R-:W-:Y:S01]  /*afb0*/  FMUL.FTZ R116, R133.reuse, R116 ;  /* 0x0000007485747220 */ /* 0x040fe20000410000 */
[C---:B------:R-:W-:Y:S04]  /*afc0*/  HMMA.16816.F32.BF16 R104, R144.reuse, R148, R104 ;  /* 0x000000949068723c */ /* 0x040fe80000041868 */
[----:B------:R-:W-:Y:S02]  /*afd0*/  FMUL.FTZ R117, R133, R117 ;  /* 0x0000007585757220 */ /* 0x000fe40000410000 */
[C---:B------:R-:W-:Y:S02]  /*afe0*/  FMUL.FTZ R118, R132.reuse, R118 ;  /* 0x0000007684767220 */ /* 0x040fe40000410000 */
[-C--:B------:R-:W-:Y:S04]  /*aff0*/  HMMA.16816.F32.BF16 R108, R144, R150.reuse, R108 ;  /* 0x00000096906c723c */ /* 0x080fe8000004186c */
[----:B------:R-:W-:Y:S02]  /*b000*/  FMUL.FTZ R119, R132, R119 ;  /* 0x0000007784777220 */ /* 0x000fe40000410000 */
[--C-:B-1----:R-:W-:Y:S02]  /*b010*/  FFMA.FTZ R138, R200, c[0x0][0x2d0], -R143.reuse ;  /* 0x0000b400c88a7a23 */ /* 0x102fe4000001088f */
[C---:B------:R-:W-:Y:S01]  /*b020*/  HMMA.16816.F32.BF16 R112, R192.reuse, R150, R112 ;  /* 0x00000096c070723c */ /* 0x040fe20000041870 */
[----:B------:R-:W1:Y:S01]  /*b030*/  LDSM.16.MT88.4 R148, [R225+0x900] ;  /* 0x00090000e194783b */ /* 0x000e620000004200 */
[----:B------:R2:W4:Y:S06]  /*b040*/  MUFU.EX2 R251, R138 ;  /* 0x0000008a00fb7308 */ /* 0x00052c0000000800 */
[-C--:B---3--:R-:W-:Y:S08]  /*b050*/  HMMA.16816.F32.BF16 R116, R192, R152.reuse, R116 ;  /* 0x00000098c074723c */ /* 0x088ff00000041874 */
[C---:B------:R-:W-:Y:S08]  /*b060*/  HMMA.16816.F32.BF16 R120, R144.reuse, R152, R120 ;  /* 0x000000989078723c */ /* 0x040ff00000041878 */
[-C--:B------:R-:W-:Y:S04]  /*b070*/  HMMA.16816.F32.BF16 R124, R144, R154.reuse, R124 ;  /* 0x0000009a907c723c */ /* 0x080fe8000004187c */
[--C-:B--2---:R-:W-:Y:S01]  /*b080*/  FFMA.FTZ R138, R209, c[0x0][0x2d0], -R143.reuse ;  /* 0x0000b400d18a7a23 */ /* 0x104fe2000001088f */
[----:B----4-:R-:W-:Y:S02]  /*b090*/  F2FP.BF16.PACK_AB R152, R251, R252 ;  /* 0x000000fcfb98723e */ /* 0x010fe400000010ff */
[----:B------:R-:W-:Y:S01]  /*b0a0*/  F2FP.BF16.PACK_AB R146, R170, R188 ;  /* 0x000000bcaa92723e */ /* 0x000fe200000010ff */
[----:B------:R-:W-:Y:S01]  /*b0b0*/  HMMA.16816.F32.BF16 R128, R192, R154, R128 ;  /* 0x0000009ac080723c */ /* 0x000fe20000041880 */
[----:B------:R2:W-:Y:S03]  /*b0c0*/  MUFU.EX2 R250, R138 ;  /* 0x0000008a00fa7308 */ /* 0x0005e60000000800 */
[----:B------:R-:W-:Y:S02]  /*b0d0*/  F2FP.BF16.PACK_AB R144, R185, R182 ;  /* 0x000000b6b990723e */ /* 0x000fe400000010ff */
[----:B------:R-:W-:Y:S01]  /*b0e0*/  F2FP.BF16.PACK_AB R145, R187, R183 ;  /* 0x000000b7bb91723e */ /* 0x000fe200000010ff */
[----:B--2---:R-:W-:Y:S04]  /*b0f0*/  FFMA.FTZ R138, R210, c[0x0][0x2d0], -R143 ;  /* 0x0000b400d28a7a23 */ /* 0x004fe8000001088f */
[----:B------:R2:W3:Y:S02]  /*b100*/  MUFU.EX2 R249, R138 ;  /* 0x0000008a00f97308 */ /* 0x0004e40000000800 */
[--C-:B--2---:R-:W-:Y:S01]  /*b110*/  FFMA.FTZ R138, R207, c[0x0][0x2d0], -R134.reuse ;  /* 0x0000b400cf8a7a23 */ /* 0x104fe20000010886 */
[----:B---3--:R-:W-:Y:S07]  /*b120*/  F2FP.BF16.PACK_AB R154, R249, R250 ;  /* 0x000000faf99a723e */ /* 0x008fee00000010ff */
[----:B------:R2:W-:Y:S02]  /*b130*/  MUFU.EX2 R221, R138 ;  /* 0x0000008a00dd7308 */ /* 0x0005e40000000800 */
[--C-:B--2---:R-:W-:Y:S08]  /*b140*/  FFMA.FTZ R138, R208, c[0x0][0x2d0], -R134.reuse ;  /* 0x0000b400d08a7a23 */ /* 0x104ff00000010886 */
[----:B------:R2:W3:Y:S02]  /*b150*/  MUFU.EX2 R220, R138 ;  /* 0x0000008a00dc7308 */ /* 0x0004e40000000800 */
[--C-:B--2---:R-:W-:Y:S01]  /*b160*/  FFMA.FTZ R138, R211, c[0x0][0x2d0], -R134.reuse ;  /* 0x0000b400d38a7a23 */ /* 0x104fe20000010886 */
[----:B------:R-:W-:Y:S02]  /*b170*/  MOV R211, R172 ;  /* 0x000000ac00d37202 */ /* 0x000fe40000000f00 */
[----:B---3--:R-:W-:Y:S05]  /*b180*/  F2FP.BF16.PACK_AB R153, R220, R221 ;  /* 0x000000dddc99723e */ /* 0x008fea00000010ff */
[----:B------:R2:W-:Y:S01]  /*b190*/  MUFU.EX2 R210, R138 ;  /* 0x0000008a00d27308 */ /* 0x0005e20000000800 */
[----:B------:R-:W-:Y:S02]  /*b1a0*/  F2FP.BF16.PACK_AB R147, R211, R189 ;  /* 0x000000bdd393723e */ /* 0x000fe400000010ff */
[----:B------:R-:W-:Y:S02]  /*b1b0*/  MOV R172, R171 ;  /* 0x000000ab00ac7202 */ /* 0x000fe40000000f00 */
[----:B------:R-:W-:Y:S02]  /*b1c0*/  MOV R171, R160 ;  /* 0x000000a000ab7202 */ /* 0x000fe40000000f00 */
[----:B------:R-:W3:Y:S01]  /*b1d0*/  LDSM.16.MT88.4 R160, [R228+0x900] ;  /* 0x00090000e4a0783b */ /* 0x000ee20000004200 */
[-C--:B-1----:R-:W-:Y:S05]  /*b1e0*/  HMMA.16816.F32.BF16 R4, R144, R148.reuse, R4 ;  /* 0x000000949004723c */ /* 0x082fea0000041804 */
[----:B--2---:R-:W-:Y:S04]  /*b1f0*/  FFMA.FTZ R138, R206, c[0x0][0x2d0], -R134 ;  /* 0x0000b400ce8a7a23 */ /* 0x004fe80000010886 */
[----:B------:R1:W2:Y:S03]  /*b200*/  MUFU.EX2 R197, R138 ;  /* 0x0000008a00c57308 */ /* 0x0002a60000000800 */
[--C-:B-1----:R-:W-:Y:S01]  /*b210*/  FFMA.FTZ R138, R218, c[0x0][0x2d0], -R141.reuse ;  /* 0x0000b400da8a7a23 */ /* 0x102fe2000001088d */
[----:B--2---:R-:W-:Y:S02]  /*b220*/  F2FP.BF16.PACK_AB R155, R197, R210 ;  /* 0x000000d2c59b723e */ /* 0x004fe400000010ff */
[----:B------:R-:W-:Y:S04]  /*b230*/  MOV R218, R170 ;  /* 0x000000aa00da7202 */ /* 0x000fe80000000f00 */
[----:B------:R1:W-:Y:S01]  /*b240*/  MUFU.EX2 R208, R138 ;  /* 0x0000008a00d07308 */ /* 0x0003e20000000800 */
[C---:B------:R-:W-:Y:S08]  /*b250*/  HMMA.16816.F32.BF16 R8, R152.reuse, R148, R8 ;  /* 0x000000949808723c */ /* 0x040ff00000041808 */
[-C--:B------:R-:W-:Y:S08]  /*b260*/  HMMA.16816.F32.BF16 R12, R152, R150.reuse, R12 ;  /* 0x00000096980c723c */ /* 0x080ff0000004180c */
[C---:B------:R-:W-:Y:S01]  /*b270*/  HMMA.16816.F32.BF16 R16, R144.reuse, R150, R16 ;  /* 0x000000969010723c */ /* 0x040fe20000041810 */
[----:B------:R-:W2:Y:S03]  /*b280*/  LDSM.16.MT88.4 R148, [R225+0x2100] ;  /* 0x00210000e194783b */ /* 0x000ea60000004200 */
[--C-:B-1----:R-:W-:Y:S01]  /*b290*/  FFMA.FTZ R138, R222, c[0x0][0x2d0], -R141.reuse ;  /* 0x0000b400de8a7a23 */ /* 0x102fe2000001088d */
[----:B------:R-:W-:Y:S03]  /*b2a0*/  MOV R222, R189 ;  /* 0x000000bd00de7202 */ /* 0x000fe60000000f00 */
[-C--:B------:R-:W-:Y:S01]  /*b2b0*/  HMMA.16816.F32.BF16 R20, R144, R156.reuse, R20 ;  /* 0x0000009c9014723c */ /* 0x080fe20000041814 */
[----:B------:R1:W-:Y:S07]  /*b2c0*/  MUFU.EX2 R209, R138 ;  /* 0x0000008a00d17308 */ /* 0x0003ee0000000800 */
[C---:B------:R-:W-:Y:S08]  /*b2d0*/  HMMA.16816.F32.BF16 R24, R152.reuse, R156, R24 ;  /* 0x0000009c9818723c */ /* 0x040ff00000041818 */
[-C--:B------:R-:W-:Y:S08]  /*b2e0*/  HMMA.16816.F32.BF16 R28, R152, R158.reuse, R28 ;  /* 0x0000009e981c723c */ /* 0x080ff0000004181c */
[C---:B------:R-:W-:Y:S01]  /*b2f0*/  HMMA.16816.F32.BF16 R32, R144.reuse, R158, R32 ;  /* 0x0000009e9020723c */ /* 0x040fe20000041820 */
[----:B------:R-:W4:Y:S03]  /*b300*/  LDSM.16.MT88.4 R156, [R226+0x2100] ;  /* 0x00210000e29c783b */ /* 0x000f260000004200 */
[--C-:B-1----:R-:W-:Y:S01]  /*b310*/  FFMA.FTZ R138, R216, c[0x0][0x2d0], -R142.reuse ;  /* 0x0000b400d88a7a23 */ /* 0x102fe2000001088e */
[----:B------:R-:W-:Y:S03]  /*b320*/  MOV R216, R188 ;  /* 0x000000bc00d87202 */ /* 0x000fe60000000f00 */
[-C--:B---3--:R-:W-:Y:S01]  /*b330*/  HMMA.16816.F32.BF16 R36, R144, R160.reuse, R36 ;  /* 0x000000a09024723c */ /* 0x088fe20000041824 */
[----:B------:R1:W-:Y:S01]  /*b340*/  MUFU.EX2 R207, R138 ;  /* 0x0000008a00cf7308 */ /* 0x0003e20000000800 */
[----:B------:R-:W-:Y:S06]  /*b350*/  LDSM.16.MT88.4 R188, [R228+0x1100] ;  /* 0x00110000e4bc783b */ /* 0x000fec0000004200 */
[C---:B------:R-:W-:Y:S08]  /*b360*/  HMMA.16816.F32.BF16 R40, R152.reuse, R160, R40 ;  /* 0x000000a09828723c */ /* 0x040ff00000041828 */
[-C--:B------:R-:W-:Y:S08]  /*b370*/  HMMA.16816.F32.BF16 R44, R152, R162.reuse, R44 ;  /* 0x000000a2982c723c */ /* 0x080ff0000004182c */
[C---:B------:R-:W-:Y:S01]  /*b380*/  HMMA.16816.F32.BF16 R48, R144.reuse, R162, R48 ;  /* 0x000000a29030723c */ /* 0x040fe20000041830 */
[----:B------:R-:W3:Y:S03]  /*b390*/  LDSM.16.MT88.4 R160, [R228+0x2100] ;  /* 0x00210000e4a0783b */ /* 0x000ee60000004200 */
[--C-:B-1----:R-:W-:Y:S01]  /*b3a0*/  FFMA.FTZ R138, R217, c[0x0][0x2d0], -R142.reuse ;  /* 0x0000b400d98a7a23 */ /* 0x102fe2000001088e */
[----:B------:R-:W-:Y:S03]  /*b3b0*/  MOV R217, R187 ;  /* 0x000000bb00d97202 */ /* 0x000fe60000000f00 */
[-C--:B------:R-:W-:Y:S01]  /*b3c0*/  HMMA.16816.F32.BF16 R52, R144, R164.reuse, R52 ;  /* 0x000000a49034723c */ /* 0x080fe20000041834 */
[----:B------:R1:W5:Y:S07]  /*b3d0*/  MUFU.EX2 R206, R138 ;  /* 0x0000008a00ce7308 */ /* 0x00036e0000000800 */
[C---:B------:R-:W-:Y:S08]  /*b3e0*/  HMMA.16816.F32.BF16 R56, R152.reuse, R164, R56 ;  /* 0x000000a49838723c */ /* 0x040ff00000041838 */
[-C--:B------:R-:W-:Y:S08]  /*b3f0*/  HMMA.16816.F32.BF16 R60, R152, R166.reuse, R60 ;  /* 0x000000a6983c723c */ /* 0x080ff0000004183c */
[C---:B------:R-:W-:Y:S04]  /*b400*/  HMMA.16816.F32.BF16 R64, R144.reuse, R166, R64 ;  /* 0x000000a69040723c */ /* 0x040fe80000041840 */
[--C-:B-1----:R-:W-:Y:S01]  /*b410*/  FFMA.FTZ R138, R247, c[0x0][0x2d0], -R141.reuse ;  /* 0x0000b400f78a7a23 */ /* 0x102fe2000001088d */
[----:B------:R-:W-:Y:S01]  /*b420*/  MOV R247, R186 ;  /* 0x000000ba00f77202 */ /* 0x000fe20000000f00 */
[----:B------:R-:W-:Y:S01]  /*b430*/  FFMA.FTZ R141, R248, c[0x0][0x2d0], -R141 ;  /* 0x0000b400f88d7a23 */ /* 0x000fe2000001088d */
[----:B------:R-:W-:Y:S01]  /*b440*/  MOV R248, R185 ;  /* 0x000000b900f87202 */ /* 0x000fe20000000f00 */
[-C--:B--2---:R-:W-:Y:S01]  /*b450*/  HMMA.16816.F32.BF16 R68, R144, R148.reuse, R68 ;  /* 0x000000949044723c */ /* 0x084fe20000041844 */
[----:B------:R1:W-:Y:S07]  /*b460*/  MUFU.EX2 R205, R138 ;  /* 0x0000008a00cd7308 */ /* 0x0003ee0000000800 */
[C---:B------:R-:W-:Y:S03]  /*b470*/  HMMA.16816.F32.BF16 R72, R152.reuse, R148, R72 ;  /* 0x000000949848723c */ /* 0x040fe60000041848 */
[----:B------:R5:W2:Y:S05]  /*b480*/  MUFU.EX2 R204, R141 ;  /* 0x0000008d00cc7308 */ /* 0x000aaa0000000800 */
[-C--:B------:R-:W-:Y:S08]  /*b490*/  HMMA.16816.F32.BF16 R76, R152, R150.reuse, R76 ;  /* 0x00000096984c723c */ /* 0x080ff0000004184c */
[C---:B------:R-:W-:Y:S01]  /*b4a0*/  HMMA.16816.F32.BF16 R80, R144.reuse, R150, R80 ;  /* 0x000000969050723c */ /* 0x040fe20000041850 */
[----:B------:R-:W2:Y:S03]  /*b4b0*/  LDSM.16.MT88.4 R148, [R227+0x2100] ;  /* 0x00210000e394783b */ /* 0x000ea60000004200 */
[--C-:B-1----:R-:W-:Y:S01]  /*b4c0*/  FFMA.FTZ R138, R244, c[0x0][0x2d0], -R142.reuse ;  /* 0x0000b400f48a7a23 */ /* 0x102fe2000001088e */
[----:B------:R-:W-:Y:S01]  /*b4d0*/  MOV R244, R184 ;  /* 0x000000b800f47202 */ /* 0x000fe20000000f00 */
[----:B------:R-:W-:Y:S01]  /*b4e0*/  FFMA.FTZ R142, R246, c[0x0][0x2d0], -R142 ;  /* 0x0000b400f68e7a23 */ /* 0x000fe2000001088e */
[----:B------:R-:W-:Y:S01]  /*b4f0*/  MOV R246, R183 ;  /* 0x000000b700f67202 */ /* 0x000fe20000000f00 */
[-C--:B----4-:R-:W-:Y:S01]  /*b500*/  HMMA.16816.F32.BF16 R84, R144, R156.reuse, R84 ;  /* 0x0000009c9054723c */ /* 0x090fe20000041854 */
[----:B------:R1:W-:Y:S03]  /*b510*/  MUFU.EX2 R203, R138 ;  /* 0x0000008a00cb7308 */ /* 0x0003e60000000800 */
[----:B-----5:R-:W-:Y:S04]  /*b520*/  F2FP.BF16.PACK_AB R141, R206, R207 ;  /* 0x000000cfce8d723e */ /* 0x020fe800000010ff */
[C---:B------:R-:W-:Y:S03]  /*b530*/  HMMA.16816.F32.BF16 R88, R152.reuse, R156, R88 ;  /* 0x0000009c9858723c */ /* 0x040fe60000041858 */
[----:B------:R2:W-:Y:S05]  /*b540*/  MUFU.EX2 R202, R142 ;  /* 0x0000008e00ca7308 */ /* 0x0005ea0000000800 */
[-C--:B------:R-:W-:Y:S08]  /*b550*/  HMMA.16816.F32.BF16 R92, R152, R158.reuse, R92 ;  /* 0x0000009e985c723c */ /* 0x080ff0000004185c */
[C---:B------:R-:W-:Y:S01]  /*b560*/  HMMA.16816.F32.BF16 R96, R144.reuse, R158, R96 ;  /* 0x0000009e9060723c */ /* 0x040fe20000041860 */
[----:B------:R-:W4:Y:S03]  /*b570*/  LDSM.16.MT88.4 R156, [R225+0x1100] ;  /* 0x00110000e19c783b */ /* 0x000f260000004200 */
[--C-:B-1----:R-:W-:Y:S01]  /*b580*/  FFMA.FTZ R138, R219, c[0x0][0x2d0], -R143.reuse ;  /* 0x0000b400db8a7a23 */ /* 0x102fe2000001088f */
[----:B------:R-:W-:Y:S03]  /*b590*/  MOV R219, R182 ;  /* 0x000000b600db7202 */ /* 0x000fe60000000f00 */
[-C--:B---3--:R-:W-:Y:S01]  /*b5a0*/  HMMA.16816.F32.BF16 R100, R144, R160.reuse, R100 ;  /* 0x000000a09064723c */ /* 0x088fe20000041864 */
[----:B------:R1:W-:Y:S03]  /*b5b0*/  MUFU.EX2 R201, R138 ;  /* 0x0000008a00c97308 */ /* 0x0003e60000000800 */
[----:B--2---:R-:W-:Y:S04]  /*b5c0*/  F2FP.BF16.PACK_AB R142, R204, R205 ;  /* 0x000000cdcc8e723e */ /* 0x004fe800000010ff */
[C---:B------:R-:W-:Y:S08]  /*b5d0*/  HMMA.16816.F32.BF16 R104, R152.reuse, R160, R104 ;  /* 0x000000a09868723c */ /* 0x040ff00000041868 */
[-C--:B------:R-:W-:Y:S08]  /*b5e0*/  HMMA.16816.F32.BF16 R108, R152, R162.reuse, R108 ;  /* 0x000000a2986c723c */ /* 0x080ff0000004186c */
[C---:B------:R-:W-:Y:S04]  /*b5f0*/  HMMA.16816.F32.BF16 R112, R144.reuse, R162, R112 ;  /* 0x000000a29070723c */ /* 0x040fe80000041870 */
[--C-:B-1----:R-:W-:Y:S01]  /*b600*/  FFMA.FTZ R138, R223, c[0x0][0x2d0], -R143.reuse ;  /* 0x0000b400df8a7a23 */ /* 0x102fe2000001088f */
[----:B------:R-:W-:Y:S02]  /*b610*/  MOV R223, R181 ;  /* 0x000000b500df7202 */ /* 0x000fe40000000f00 */
[----:B------:R-:W-:Y:S01]  /*b620*/  MOV R181, R175 ;  /* 0x000000af00b57202 */ /* 0x000fe20000000f00 */
[-C--:B------:R-:W-:Y:S01]  /*b630*/  HMMA.16816.F32.BF16 R116, R144, R148.reuse, R116 ;  /* 0x000000949074723c */ /* 0x080fe20000041874 */
[----:B------:R1:W2:Y:S07]  /*b640*/  MUFU.EX2 R200, R138 ;  /* 0x0000008a00c87308 */ /* 0x0002ae0000000800 */
[C---:B------:R-:W-:Y:S08]  /*b650*/  HMMA.16816.F32.BF16 R120, R152.reuse, R148, R120 ;  /* 0x000000949878723c */ /* 0x040ff00000041878 */
[-C--:B------:R-:W-:Y:S08]  /*b660*/  HMMA.16816.F32.BF16 R124, R152, R150.reuse, R124 ;  /* 0x00000096987c723c */ /* 0x080ff0000004187c */
[----:B------:R-:W-:Y:S04]  /*b670*/  HMMA.16816.F32.BF16 R128, R144, R150, R128 ;  /* 0x000000969080723c */ /* 0x000fe80000041880 */
[--C-:B-1----:R-:W-:Y:S01]  /*b680*/  FFMA.FTZ R138, R245, c[0x0][0x2d0], -R143.reuse ;  /* 0x0000b400f58a7a23 */ /* 0x102fe2000001088f */
[----:B------:R-:W-:Y:S01]  /*b690*/  MOV R245, R180 ;  /* 0x000000b400f57202 */ /* 0x000fe20000000f00 */
[----:B------:R-:W-:Y:S01]  /*b6a0*/  FFMA.FTZ R143, R215, c[0x0][0x2d0], -R143 ;  /* 0x0000b400d78f7a23 */ /* 0x000fe2000001088f */
[----:B------:R-:W-:Y:S01]  /*b6b0*/  MOV R180, R174 ;  /* 0x000000ae00b47202 */ /* 0x000fe20000000f00 */
[----:B------:R1:W-:Y:S01]  /*b6c0*/  MUFU.EX2 R199, R138 ;  /* 0x0000008a00c77308 */ /* 0x0003e20000000800 */
[----:B------:R-:W-:Y:S03]  /*b6d0*/  MOV R215, R179 ;  /* 0x000000b300d77202 */ /* 0x000fe60000000f00 */
[----:B------:R-:W-:Y:S02]  /*b6e0*/  MOV R179, R173 ;  /* 0x000000ad00b37202 */ /* 0x000fe40000000f00 */
[----:B--2---:R-:W-:Y:S04]  /*b6f0*/  F2FP.BF16.PACK_AB R192, R200, R201 ;  /* 0x000000c9c8c0723e */ /* 0x004fe800000010ff */
[----:B------:R2:W3:Y:S01]  /*b700*/  MUFU.EX2 R198, R143 ;  /* 0x0000008f00c67308 */ /* 0x0004e20000000800 */
[--C-:B-1----:R-:W-:Y:S01]  /*b710*/  FFMA.FTZ R138, R214, c[0x0][0x2d0], -R134.reuse ;  /* 0x0000b400d68a7a23 */ /* 0x102fe20000010886 */
[----:B------:R-:W-:Y:S08]  /*b720*/  MOV R214, R139 ;  /* 0x0000008b00d67202 */ /* 0x000ff00000000f00 */
[----:B------:R1:W-:Y:S01]  /*b730*/  MUFU.EX2 R139, R138 ;  /* 0x0000008a008b7308 */ /* 0x0003e20000000800 */
[----:B--2---:R-:W-:Y:S02]  /*b740*/  F2FP.BF16.PACK_AB R143, R202, R203 ;  /* 0x000000cbca8f723e */ /* 0x004fe400000010ff */
[----:B---3--:R-:W-:Y:S01]  /*b750*/  F2FP.BF16.PACK_AB R194, R198, R199 ;  /* 0x000000c7c6c2723e */ /* 0x008fe200000010ff */
[--C-:B-1----:R-:W-:Y:S02]  /*b760*/  FFMA.FTZ R138, R212, c[0x0][0x2d0], -R134.reuse ;  /* 0x0000b400d48a7a23 */ /* 0x102fe40000010886 */
[----:B------:R-:W2:Y:S04]  /*b770*/  LDL.LU R212, [R1+0x1c] ;  /* 0x00001c0001d47983 */ /* 0x000ea80000300800 */
[----:B------:R1:W3:Y:S02]  /*b780*/  MUFU.EX2 R196, R138 ;  /* 0x0000008a00c47308 */ /* 0x0002e40000000800 */
[--C-:B-1----:R-:W-:Y:S01]  /*b790*/  FFMA.FTZ R138, R213, c[0x0][0x2d0], -R134.reuse ;  /* 0x0000b400d58a7a23 */ /* 0x102fe20000010886 */
[----:B------:R-:W-:Y:S01]  /*b7a0*/  MOV R213, R178 ;  /* 0x000000b200d57202 */ /* 0x000fe20000000f00 */
[----:B------:R-:W-:Y:S01]  /*b7b0*/  FFMA.FTZ R134, R140, c[0x0][0x2d0], -R134 ;  /* 0x0000b4008c867a23 */ /* 0x000fe20000010886 */
[----:B------:R-:W-:Y:S02]  /*b7c0*/  MOV R178, R172 ;  /* 0x000000ac00b27202 */ /* 0x000fe40000000f00 */
[----:B------:R-:W1:Y:S03]  /*b7d0*/  LDSM.16.MT88.4 R172, [R226+0x1100] ;  /* 0x00110000e2ac783b */ /* 0x000e660000004200 */
[----:B------:R-:W-:Y:S01]  /*b7e0*/  MUFU.EX2 R138, R138 ;  /* 0x0000008a008a7308 */ /* 0x000fe20000000800 */
[----:B------:R-:W-:Y:S02]  /*b7f0*/  F2FP.BF16.PACK_AB R140, R209, R208 ;  /* 0x000000d0d18c723e */ /* 0x000fe400000010ff */
[----:B---3--:R-:W-:Y:S05]  /*b800*/  F2FP.BF16.PACK_AB R193, R196, R139 ;  /* 0x0000008bc4c1723e */ /* 0x008fea00000010ff */
[-C--:B----4-:R-:W-:Y:S01]  /*b810*/  HMMA.16816.F32.BF16 R144, R140, R156.reuse, R4 ;  /* 0x0000009c8c90723c */ /* 0x090fe20000041804 */
[----:B------:R-:W3:Y:S01]  /*b820*/  LDSM.16.MT88.4 R4, [R227+0x1100] ;  /* 0x00110000e304783b */ /* 0x000ee20000004200 */
[----:B------:R-:W4:Y:S03]  /*b830*/  MUFU.EX2 R134, R134 ;  /* 0x0000008600867308 */ /* 0x000f260000000800 */
[----:B----4-:R-:W-:Y:S07]  /*b840*/  F2FP.BF16.PACK_AB R195, R134, R138 ;  /* 0x0000008a86c3723e */ /* 0x010fee00000010ff */
[C---:B------:R-:W-:Y:S01]  /*b850*/  HMMA.16816.F32.BF16 R148, R192.reuse, R156, R8 ;  /* 0x0000009cc094723c */ /* 0x040fe20000041808 */
[----:B------:R-:W4:Y:S07]  /*b860*/  LDSM.16.MT88.4 R8, [R225+0x2900] ;  /* 0x00290000e108783b */ /* 0x000f2e0000004200 */
[-C--:B------:R-:W-:Y:S01]  /*b870*/  HMMA.16816.F32.BF16 R152, R192, R158.reuse, R12 ;  /* 0x0000009ec098723c */ /* 0x080fe2000004180c */
[----:B------:R-:W5:Y:S07]  /*b880*/  LDSM.16.MT88.4 R12, [R226+0x2900] ;  /* 0x00290000e20c783b */ /* 0x000f6e0000004200 */
[C---:B------:R-:W-:Y:S01]  /*b890*/  HMMA.16816.F32.BF16 R156, R140.reuse, R158, R16 ;  /* 0x0000009e8c9c723c */ /* 0x040fe20000041810 */
[----:B------:R-:W3:Y:S07]  /*b8a0*/  LDSM.16.MT88.4 R16, [R228+0x2900] ;  /* 0x00290000e410783b */ /* 0x000eee0000004200 */
[-C--:B-1----:R-:W-:Y:S07]  /*b8b0*/  HMMA.16816.F32.BF16 R160, R140, R172.reuse, R20 ;  /* 0x000000ac8ca0723c */ /* 0x082fee0000041814 */
[----:B------:R-:W-:Y:S01]  /*b8c0*/  MOV R21, R179 ;  /* 0x000000b300157202 */ /* 0x000fe20000000f00 */
[C---:B------:R-:W-:Y:S01]  /*b8d0*/  HMMA.16816.F32.BF16 R164, R192.reuse, R172, R24 ;  /* 0x000000acc0a4723c */ /* 0x040fe20000041818 */
[----:B------:R-:W2:Y:S03]  /*b8e0*/  LDL.LU R24, [R1+0x18] ;  /* 0x0000180001187983 */ /* 0x000ea60000300800 */
[----:B------:R-:W-:Y:S02]  /*b8f0*/  MOV R20, R178 ;  /* 0x000000b200147202 */ /* 0x000fe40000000f00 */
[----:B------:R-:W-:Y:S02]  /*b900*/  MOV R23, R181 ;  /* 0x000000b500177202 */ /* 0x000fe40000000f00 */
[----:B------:R-:W-:Y:S04]  /*b910*/  MOV R25, R171 ;  /* 0x000000ab00197202 */ /* 0x000fe80000000f00 */
[----:B------:R-:W-:Y:S02]  /*b920*/  MOV R26, R169 ;  /* 0x000000a9001a7202 */ /* 0x000fe40000000f00 */
[----:B------:R-:W-:Y:S02]  /*b930*/  MOV R27, R168 ;  /* 0x000000a8001b7202 */ /* 0x000fe40000000f00 */
[-C--:B------:R-:W-:Y:S01]  /*b940*/  HMMA.16816.F32.BF16 R168, R192, R174.reuse, R28 ;  /* 0x000000aec0a8723c */ /* 0x080fe2000004181c */
[----:B------:R-:W2:Y:S02]  /*b950*/  LDL.LU R29, [R1+0x10] ;  /* 0x00001000011d7983 */ /* 0x000ea40000300800 */
[----:B------:R-:W-:Y:S02]  /*b960*/  MOV R22, R180 ;  /* 0x000000b400167202 */ /* 0x000fe40000000f00 */
[----:B------:R-:W2:Y:S02]  /*b970*/  LDL.LU R31, [R1+0x14] ;  /* 0x00001400011f7983 */ /* 0x000ea40000300800 */
[----:B------:R-:W-:Y:S01]  /*b980*/  MOV R28, R177 ;  /* 0x000000b1001c7202 */ /* 0x000fe20000000f00 */
[C---:B------:R-:W-:Y:S04]  /*b990*/  HMMA.16816.F32.BF16 R172, R140.reuse, R174, R32 ;  /* 0x000000ae8cac723c */ /* 0x040fe80000041820 */
[----:B------:R-:W-:Y:S04]  /*b9a0*/  MOV R30, R176 ;  /* 0x000000b0001e7202 */ /* 0x000fe80000000f00 */
[-C--:B------:R-:W-:Y:S08]  /*b9b0*/  HMMA.16816.F32.BF16 R176, R140, R188.reuse, R36 ;  /* 0x000000bc8cb0723c */ /* 0x080ff00000041824 */
        /* <DEDUP_REMOVED lines=9> */
[C---:B------:R-:W-:Y:S08]  /*ba50*/  HMMA.16816.F32.BF16 R72, R192.reuse, R8, R72 ;  /* 0x00000008c048723c */ /* 0x040ff00000041848 */
[-C--:B------:R-:W-:Y:S08]  /*ba60*/  HMMA.16816.F32.BF16 R76, R192, R10.reuse, R76 ;  /* 0x0000000ac04c723c */ /* 0x080ff0000004184c */
[C---:B------:R-:W-:Y:S08]  /*ba70*/  HMMA.16816.F32.BF16 R80, R140.reuse, R10, R80 ;  /* 0x0000000a8c50723c */ /* 0x040ff00000041850 */
[-C--:B-----5:R-:W-:Y:S08]  /*ba80*/  HMMA.16816.F32.BF16 R84, R140, R12.reuse, R84 ;  /* 0x0000000c8c54723c */ /* 0x0a0ff00000041854 */
[C---:B------:R-:W-:Y:S08]  /*ba90*/  HMMA.16816.F32.BF16 R88, R192.reuse, R12, R88 ;  /* 0x0000000cc058723c */ /* 0x040ff00000041858 */
[-C--:B------:R-:W-:Y:S08]  /*baa0*/  HMMA.16816.F32.BF16 R92, R192, R14.reuse, R92 ;  /* 0x0000000ec05c723c */ /* 0x080ff0000004185c */
[C---:B------:R-:W-:Y:S08]  /*bab0*/  HMMA.16816.F32.BF16 R96, R140.reuse, R14, R96 ;  /* 0x0000000e8c60723c */ /* 0x040ff00000041860 */
[-C--:B------:R-:W-:Y:S08]  /*bac0*/  HMMA.16816.F32.BF16 R100, R140, R16.reuse, R100 ;  /* 0x000000108c64723c */ /* 0x080ff00000041864 */
[C---:B------:R-:W-:Y:S08]  /*bad0*/  HMMA.16816.F32.BF16 R104, R192.reuse, R16, R104 ;  /* 0x00000010c068723c */ /* 0x040ff00000041868 */
[-C--:B------:R-:W-:Y:S08]  /*bae0*/  HMMA.16816.F32.BF16 R108, R192, R18.reuse, R108 ;  /* 0x00000012c06c723c */ /* 0x080ff0000004186c */
[C---:B------:R-:W-:Y:S08]  /*baf0*/  HMMA.16816.F32.BF16 R112, R140.reuse, R18, R112 ;  /* 0x000000128c70723c */ /* 0x040ff00000041870 */
[-C--:B-1----:R-:W-:Y:S08]  /*bb00*/  HMMA.16816.F32.BF16 R116, R140, R4.reuse, R116 ;  /* 0x000000048c74723c */ /* 0x082ff00000041874 */
[C---:B------:R-:W-:Y:S08]  /*bb10*/  HMMA.16816.F32.BF16 R120, R192.reuse, R4, R120 ;  /* 0x00000004c078723c */ /* 0x040ff00000041878 */
[-C--:B------:R-:W-:Y:S08]  /*bb20*/  HMMA.16816.F32.BF16 R124, R192, R6.reuse, R124 ;  /* 0x00000006c07c723c */ /* 0x080ff0000004187c */
[----:B------:R-:W-:Y:S04]  /*bb30*/  HMMA.16816.F32.BF16 R128, R140, R6, R128 ;  /* 0x000000068c80723c */ /* 0x000fe80000041880 */
[----:B--2---:R-:W-:Y:S04]  /*bb40*/  FFMA.FTZ R8, R2, R24, R25 ;  /* 0x0000001802087223 */ /* 0x004fe80000010019 */
[----:B------:R-:W-:Y:S04]  /*bb50*/  FADD.FTZ R8, R20, R8 ;  /* 0x0000000814087221 */ /* 0x000fe80000010000 */
[----:B------:R-:W-:Y:S02]  /*bb60*/  FADD.FTZ R9, R23, R8 ;  /* 0x0000000817097221 */ /* 0x000fe40000010000 */
[----:B------:R-:W-:Y:S02]  /*bb70*/  FFMA.FTZ R8, R0, R212, R213 ;  /* 0x000000d400087223 */ /* 0x000fe400000100d5 */
[----:B------:R-:W-:Y:S02]  /*bb80*/  FADD.FTZ R0, R223, R9 ;  /* 0x00000009df007221 */ /* 0x000fe40000010000 */
[----:B------:R-:W-:Y:S02]  /*bb90*/  FADD.FTZ R8, R245, R8 ;  /* 0x00000008f5087221 */ /* 0x000fe40000010000 */
[----:B------:R-:W-:Y:S02]  /*bba0*/  FFMA.FTZ R133, R133, R29, R28 ;  /* 0x0000001d85857223 */ /* 0x000fe4000001001c */
[----:B------:R-:W-:Y:S02]  /*bbb0*/  FADD.FTZ R8, R244, R8 ;  /* 0x00000008f4087221 */ /* 0x000fe40000010000 */
[----:B------:R-:W-:Y:S02]  /*bbc0*/  FFMA.FTZ R132, R132, R31, R30 ;  /* 0x0000001f84847223 */ /* 0x000fe4000001001e */
[----:B------:R-:W-:Y:S02]  /*bbd0*/  FADD.FTZ R2, R26, R133 ;  /* 0x000000851a027221 */ /* 0x000fe40000010000 */
[----:B------:R-:W-:Y:S02]  /*bbe0*/  FADD.FTZ R132, R27, R132 ;  /* 0x000000841b847221 */ /* 0x000fe40000010000 */
[----:B------:R-:W-:Y:S02]  /*bbf0*/  FADD.FTZ R2, R21, R2 ;  /* 0x0000000215027221 */ /* 0x000fe40000010000 */
[----:B------:R-:W-:Y:S02]  /*bc00*/  FADD.FTZ R132, R22, R132 ;  /* 0x0000008416847221 */ /* 0x000fe40000010000 */
[----:B------:R-:W-:Y:S02]  /*bc10*/  FADD.FTZ R10, R214, R2 ;  /* 0x00000002d60a7221 */ /* 0x000fe40000010000 */
[----:B------:R-:W-:Y:S01]  /*bc20*/  FADD.FTZ R2, R215, R132 ;  /* 0x00000084d7027221 */ /* 0x000fe20000010000 */
[----:B------:R-:W-:Y:S01]  /*bc30*/  MOV R132, R137 ;  /* 0x0000008900847202 */ /* 0x000fe20000000f00 */
        /* <DEDUP_REMOVED lines=29> */
[----:B------:R-:W-:Y:S01]  /*be10*/  FADD.FTZ R2, R196, R2 ;  /* 0x00000002c4027221 */ /* 0x000fe20000010000 */
[----:B------:R1:W-:Y:S01]  /*be20*/  STL [R1+0x10], R6 ;  /* 0x0000100601007387 */ /* 0x0003e20000100800 */
[----:B------:R-:W-:Y:S02]  /*be30*/  FADD.FTZ R4, R199, R4 ;  /* 0x00000004c7047221 */ /* 0x000fe40000010000 */
[----:B------:R-:W-:Y:S01]  /*be40*/  FADD.FTZ R0, R138, R2 ;  /* 0x000000028a007221 */ /* 0x000fe20000010000 */
[----:B------:R1:W-:Y:S01]  /*be50*/  STL [R1+0x14], R5 ;  /* 0x0000140501007387 */ /* 0x0003e20000100800 */
[----:B------:R-:W-:Y:S01]  /*be60*/  FADD.FTZ R2, R198, R4 ;  /* 0x00000004c6027221 */ /* 0x000fe20000010000 */
[----:B------:R-:W-:Y:S01]  /*be70*/  MOV R138, R135 ;  /* 0x00000087008a7202 */ /* 0x000fe20000000f00 */
[----:B------:R-:W-:Y:S01]  /*be80*/  FADD.FTZ R0, R134, R0 ;  /* 0x0000000086007221 */ /* 0x000fe20000010000 */
[----:B------:R-:W-:Y:S02]  /*be90*/  MOV R134, R136 ;  /* 0x0000008800867202 */ /* 0x000fe40000000f00 */
[----:B------:R1:W-:Y:S04]  /*bea0*/  STL [R1+0x18], R2 ;  /* 0x0000180201007387 */ /* 0x0003e80000100800 */
[----:B------:R1:W-:Y:S01]  /*beb0*/  STL [R1+0x1c], R0 ;  /* 0x00001c0001007387 */ /* 0x0003e20000100800 */
[----:B------:R-:W-:-:S05]  /*bec0*/  @P0 BRA `(.L_x_486) ;  /* 0xffffb42000000947 */ /* 0x000fca000383ffff */
.L_x_469:
[----:B------:R-:W2:Y:S01]  /*bed0*/  S2UR UR7, SR_CTAID.X ;  /* 0x00000000000779c3 */ /* 0x000ea20000002500 */
[----:B------:R-:W-:Y:S01]  /*bee0*/  ULDC.64 UR4, c[0x0][0x2c8] ;  /* 0x0000b20000047ab9 */ /* 0x000fe20000000a00 */
[----:B------:R-:W-:Y:S01]  /*bef0*/  PLOP3.LUT P0, PT, PT, PT, UP2, 0x40, 0x0 ;  /* 0x000000000000781c */ /* 0x000fe20003f0e828 */
[----:B--2---:R-:W-:-:S04]  /*bf00*/  ULEA UR7, UR7, 0x7f, 0x7 ;  /* 0x0000007f07077891 */ /* 0x004fc8000f8e383f */
        /* <DEDUP_REMOVED lines=8> */
[----:B-1----:R-:W-:Y:S01]  /*bf90*/  MOV R2, UR4 ;  /* 0x0000000400027c02 */ /* 0x002fe20008000f00 */
        /* <DEDUP_REMOVED lines=11> */
.L_x_488:
[----:B------:R-:W-:-:S04]  /*c050*/  MOV R4, c[0x0][0x32c] ;  /* 0x0000cb0000047a02 */ /* 0x000fc80000000f00 */
[----:B------:R-:W-:-:S13]  /*c060*/  ISETP.NE.AND P0, PT, R4, 0x1, PT ;  /* 0x000000010400780c */ /* 0x000fda0003f05270 */
[----:B------:R-:W-:-:S05]  /*c070*/  @P0 IMAD.HI.U32 R4, R0, c[0x0][0x330], RZ ;  /* 0x0000cc0000040a27 */ /* 0x000fca00078e00ff */
[----:B------:R-:W-:-:S05]  /*c080*/  @P0 SHF.R.U32.HI R0, RZ, c[0x0][0x334], R4 ;  /* 0x0000cd00ff000a19 */ /* 0x000fca0000011604 */
.L_x_489:
[----:B------:R-:W-:-:S05]  /*c090*/  IMAD R0, R0, c[0x0][0x32c], RZ ;  /* 0x0000cb0000007a24 */ /* 0x000fca00078e02ff */
[----:B------:R-:W-:-:S03]  /*c0a0*/  IMNMX R2, R2, R0, !PT ;  /* 0x0000000002027217 */ /* 0x000fc60007800200 */
.L_x_487:
[----:B------:R-:W2:Y:S01]  /*c0b0*/  LDL R4, [R1] ;  /* 0x0000000001047983 */ /* 0x000ea20000100800 */
[----:B------:R-:W-:-:S05]  /*c0c0*/  IADD3 R2, R2, 0x2f, RZ ;  /* 0x0000002f02027810 */ /* 0x000fca0007ffe0ff */
[----:B------:R-:W-:-:S05]  /*c0d0*/  IMAD.HI R2, R2, 0x2aaaaaab, RZ ;  /* 0x2aaaaaab02027827 */ /* 0x000fca00078e02ff */
[----:B------:R-:W-:-:S04]  /*c0e0*/  SHF.R.U32.HI R0, RZ, 0x1f, R2 ;  /* 0x0000001fff007819 */ /* 0x000fc80000011602 */
[----:B------:R-:W-:-:S04]  /*c0f0*/  LEA.HI.SX32 R0, R2, R0, 0x1d ;  /* 0x0000000002007211 */ /* 0x000fc800078feaff */
[----:B--2---:R-:W-:-:S04]  /*c100*/  IMNMX R4, R4, R0, !PT ;  /* 0x0000000004047217 */ /* 0x004fc80007800200 */
[----:B------:R-:W-:Y:S01]  /*c110*/  ISETP.GE.AND P0, PT, R242, R4, PT ;  /* 0x00000004f200720c */ /* 0x000fe20003f06270 */
[----:B------:R1:W-:-:S12]  /*c120*/  STL [R1+0x8], R4 ;  /* 0x0000080401007387 */ /* 0x0003d80000100800 */
[----:B------:R-:W-:Y:S05]  /*c130*/  @!P0 BRA `(.L_x_490) ;  /* 0x000036f000008947 */ /* 0x000fea0003800000 */
[----:B------:R-:W-:Y:S01]  /*c140*/  MOV R132, R136 ;  /* 0x0000008800847202 */ /* 0x000fe20000000f00 */
[----:B------:R-:W-:Y:S01]  /*c150*/  IMAD.MOV.U32 R139, RZ, RZ, R3 ;  /* 0x000000ffff8b7224 */ /* 0x000fe200078e0003 */
[----:B------:R-:W-:Y:S01]  /*c160*/  MOV R2, R137 ;  /* 0x0000008900027202 */ /* 0x000fe20000000f00 */
[----:B------:R-:W-:Y:S01]  /*c170*/  IMAD.MOV.U32 R220, RZ, RZ, R242 ;  /* 0x000000ffffdc7224 */ /* 0x000fe200078e00f2 */
[----:B------:R-:W-:Y:S02]  /*c180*/  MOV R138, R135 ;  /* 0x00000087008a7202 */ /* 0x000fe40000000f00 */
.L_x_491:
[----:B--2---:R-:W2:Y:S01]  /*c190*/  LDL R242, [R1] ;  /* 0x0000000001f27983 */ /* 0x004ea20000100800 */
[----:B------:R-:W-:Y:S04]  /*c1a0*/  DEPBAR.LE SB0, 0x0 ;  /* 0x000080000000791a */ /* 0x000fe80000000000 */
[----:B------:R-:W3:Y:S06]  /*c1b0*/  LDL.64 R42, [R1+0x48] ;  /* 0x00004800012a7983 */ /* 0x000eec0000100a00 */
[----:B------:R-:W3:Y:S06]  /*c1c0*/  LDL.64 R134, [R1+0x30] ;  /* 0x0000300001867983 */ /* 0x000eec0000100a00 */
[----:B------:R-:W-:Y:S08]  /*c1d0*/  BAR.SYNC.DEFER_BLOCKING 0x0 ;  /* 0x0000000000007b1d */ /* 0x000ff00000010000 */
[----:B-----5:R-:W-:Y:S08]  /*c1e0*/  LDSM.16.M88.4 R48, [R231+0x6100] ;  /* 0x00610000e730783b */ /* 0x020ff00000000200 */
[----:B------:R-:W4:Y:S08]  /*c1f0*/  LDSM.16.M88.4 R16, [R224+0x3100] ;  /* 0x00310000e010783b */ /* 0x000f300000000200 */
[----:B------:R-:W1:Y:S08]  /*c200*/  LDSM.16.M88.4 R44, [R231+0x8100] ;  /* 0x00810000e72c783b */ /* 0x000e700000000200 */
[----:B------:R-:W1:Y:S08]  /*c210*/  LDSM.16.M88.4 R32, [R224+0x3900] ;  /* 0x00390000e020783b */ /* 0x000e700000000200 */
[----:B------:R-:W1:Y:S08]  /*c220*/  LDSM.16.M88.4 R140, [R224+0x4100] ;  /* 0x00410000e08c783b */ /* 0x000e700000000200 */
[----:B------:R-:W-:Y:S01]  /*c230*/  LDSM.16.M88.4 R192, [R233+0x6100] ;  /* 0x00610000e9c0783b */ /* 0x000fe20000000200 */
[-C--:B-1--4-:R-:W-:Y:S07]  /*c240*/  HMMA.16816.F32.BF16 R4, R48, R16.reuse, RZ ;  /* 0x000000103004723c */ /* 0x092fee00000418ff */
[----:B------:R-:W1:Y:S01]  /*c250*/  LDSM.16.M88.4 R196, [R235] ;  /* 0x00000000ebc4783b */ /* 0x000e620000000200 */
[C---:B------:R-:W-:Y:S07]  /*c260*/  HMMA.16816.F32.BF16 R8, R44.reuse, R16, RZ ;  /* 0x000000102c08723c */ /* 0x040fee00000418ff */
[----:B------:R-:W4:Y:S01]  /*c270*/  LDSM.16.M88.4 R200, [R233+0x8100] ;  /* 0x00810000e9c8783b */ /* 0x000f220000000200 */
[-C--:B------:R-:W-:Y:S07]  /*c280*/  HMMA.16816.F32.BF16 R12, R44, R18.reuse, RZ ;  /* 0x000000122c0c723c */ /* 0x080fee00000418ff */
[----:B------:R-:W1:Y:S01]  /*c290*/  LDSM.16.M88.4 R204, [R241] ;  /* 0x00000000f1cc783b */ /* 0x000e620000000200 */
[C---:B------:R-:W-:Y:S08]  /*c2a0*/  HMMA.16816.F32.BF16 R16, R48.reuse, R18, RZ ;  /* 0x000000123010723c */ /* 0x040ff000000418ff */
        /* <DEDUP_REMOVED lines=36> */
[----:B------:R3:W-:Y:S02]  /*c4f0*/  @!P6 LDGSTS.E.BYPASS.LTC128B.128 [R243+0x1900], [R210.64], !P3 ;  /* 0x01900000d2f3efae */ /* 0x0007e4000d901d4e */
[----:B------:R-:W-:Y:S02]  /*c500*/  ISETP.GT.AND P5, PT, R220, R242, PT ;  /* 0x000000f2dc00720c */ /* 0x000fe40003fa4270 */
[----:B------:R-:W-:Y:S02]  /*c510*/  @!P6 IADD3 R208, P0, R134, UR9, RZ ;  /* 0x0000000986d0ec10 */ /* 0x000fe4000ff1e0ff */
[----:B------:R-:W-:Y:S01]  /*c520*/  IADD3 R242, R220, -0x1, RZ ;  /* 0xffffffffdcf27810 */ /* 0x000fe20007ffe0ff */
        /* <DEDUP_REMOVED lines=8> */
[----:B------:R3:W-:Y:S07]  /*c5b0*/  @!P6 LDGSTS.E.BYPASS.LTC128B.128 [R243+0x2900], [R208.64+0x80], !P3 ;  /* 0x02900080d0f3efae */ /* 0x0007ee000d901d4e */
[C---:B------:R-:W-:Y:S01]  /*c5c0*/  HMMA.16816.F32.BF16 R32, R192.reuse, R206, R32 ;  /* 0x000000cec020723c */ /* 0x040fe20000041820 */
[----:B------:R-:W-:Y:S07]  /*c5d0*/  LDSM.16.M88.4 R212, [R230+0x3100] ;  /* 0x00310000e6d4783b */ /* 0x000fee0000000200 */
[-C--:B--2---:R-:W-:Y:S01]  /*c5e0*/  HMMA.16816.F32.BF16 R36, R192, R140.reuse, R36 ;  /* 0x0000008cc024723c */ /* 0x084fe20000041824 */
[----:B------:R-:W-:Y:S07]  /*c5f0*/  LDSM.16.M88.4 R216, [R232+0x8100] ;  /* 0x00810000e8d8783b */ /* 0x000fee0000000200 */
[C---:B------:R-:W-:Y:S01]  /*c600*/  HMMA.16816.F32.BF16 R40, R200.reuse, R140, R40 ;  /* 0x0000008cc828723c */ /* 0x040fe20000041828 */
[----:B------:R-:W0:Y:S07]  /*c610*/  LDGDEPBAR ;  /* 0x00000000000079af */ /* 0x000e2e0000000000 */
[-C--:B------:R-:W-:Y:S01]  /*c620*/  HMMA.16816.F32.BF16 R44, R200, R142.reuse, R44 ;  /* 0x0000008ec82c723c */ /* 0x080fe2000004182c */
[----:B---3--:R-:W2:Y:S07]  /*c630*/  LDSM.16.M88.4 R208, [R232+0x6100] ;  /* 0x00610000e8d0783b */ /* 0x008eae0000000200 */
[----:B------:R-:W-:Y:S01]  /*c640*/  HMMA.16816.F32.BF16 R48, R192, R142, R48 ;  /* 0x0000008ec030723c */ /* 0x000fe20000041830 */
[----:B------:R-:W3:Y:S08]  /*c650*/  LDSM.16.M88.4 R196, [R230+0x3900] ;  /* 0x00390000e6c4783b */ /* 0x000ef00000000200 */
[----:B------:R-:W1:Y:S08]  /*c660*/  LDSM.16.M88.4 R204, [R230+0x4100] ;  /* 0x00410000e6cc783b */ /* 0x000e700000000200 */
        /* <DEDUP_REMOVED lines=13> */
[-C--:B-1----:R-:W-:Y:S08]  /*c740*/  HMMA.16816.F32.BF16 R36, R208, R204.reuse, R36 ;  /* 0x000000ccd024723c */ /* 0x082ff00000041824 */
[C---:B------:R-:W-:Y:S08]  /*c750*/  HMMA.16816.F32.BF16 R40, R216.reuse, R204, R40 ;  /* 0x000000ccd828723c */ /* 0x040ff00000041828 */
[-C--:B------:R-:W-:Y:S01]  /*c760*/  HMMA.16816.F32.BF16 R44, R216, R206.reuse, R44 ;  /* 0x000000ced82c723c */ /* 0x080fe2000004182c */
[----:B------:R-:W-:Y:S07]  /*c770*/  LDSM.16.M88.4 R216, [R231+0xc100] ;  /* 0x00c10000e7d8783b */ /* 0x000fee0000000200 */
[----:B------:R-:W-:Y:S01]  /*c780*/  HMMA.16816.F32.BF16 R48, R208, R206, R48 ;  /* 0x000000ced030723c */ /* 0x000fe20000041830 */
[----:B------:R-:W-:Y:S07]  /*c790*/  LDSM.16.M88.4 R204, [R231+0xa100] ;  /* 0x00a10000e7cc783b */ /* 0x000fee0000000200 */
[-C--:B------:R-:W-:Y:S01]  /*c7a0*/  HMMA.16816.F32.BF16 R4, R140, R192.reuse, R4 ;  /* 0x000000c08c04723c */ /* 0x080fe20000041804 */
        /* <DEDUP_REMOVED lines=81> */
[----:B------:R-:W-:Y:S01]  /*ccc0*/  FMUL.FTZ R17, R17, c[0x0][0x320] ;  /* 0x0000c80011117a20 */ /* 0x000fe20000410000 */
[----:B-1----:R-:W-:Y:S01]  /*ccd0*/  FMNMX.FTZ R137, R196, R2, !PT ;  /* 0x00000002c4897209 */ /* 0x002fe20007810000 */
[----:B------:R-:W-:Y:S02]  /*cce0*/  FMUL.FTZ R18, R18, c[0x0][0x320] ;  /* 0x0000c80012127a20 */ /* 0x000fe40000410000 */
[----:B------:R-:W-:Y:S02]  /*ccf0*/  FMUL.FTZ R19, R19, c[0x0][0x320] ;  /* 0x0000c80013137a20 */ /* 0x000fe40000410000 */
[----:B------:R-:W-:Y:S01]  /*cd00*/  FMUL.FTZ R14, R14, c[0x0][0x320] ;  /* 0x0000c8000e0e7a20 */ /* 0x000fe20000410000 */
[----:B------:R1:W1:Y:S01]  /*cd10*/  MUFU.TANH R197, R7 ;  /* 0x0000000700c57308 */ /* 0x0002620000002400 */
[----:B------:R-:W-:Y:S01]  /*cd20*/  FMUL.FTZ R15, R15, c[0x0][0x320] ;  /* 0x0000c8000f0f7a20 */ /* 0x000fe20000410000 */
[----:B--2---:R-:W-:Y:S08]  /*cd30*/  FMNMX.FTZ R137, R143, R137, !PT ;  /* 0x000000898f897209 */ /* 0x004ff00007810000 */
[----:B------:R-:W2:Y:S01]  /*cd40*/  MUFU.TANH R202, R8 ;  /* 0x0000000800ca7308 */ /* 0x000ea20000002400 */
[----:B---3--:R-:W-:Y:S09]  /*cd50*/  FMNMX.FTZ R3, R200, R132, !PT ;  /* 0x00000084c8037209 */ /* 0x008ff20007810000 */
[----:B------:R-:W3:Y:S01]  /*cd60*/  MUFU.TANH R201, R9 ;  /* 0x0000000900c97308 */ /* 0x000ee20000002400 */
[----:B-1----:R-:W1:Y:S01]  /*cd70*/  LDSM.16.M88.4 R4, [R229+0x2000] ;  /* 0x00200000e504783b */ /* 0x002e620000000200 */
[----:B------:R-:W-:Y:S08]  /*cd80*/  FMNMX.FTZ R3, R197, R3, !PT ;  /* 0x00000003c5037209 */ /* 0x000ff00007810000 */
[----:B------:R-:W-:Y:S01]  /*cd90*/  MUFU.TANH R203, R10 ;  /* 0x0000000a00cb7308 */ /* 0x000fe20000002400 */
[----:B--2---:R-:W-:Y:S09]  /*cda0*/  FMNMX.FTZ R0, R202, R138, !PT ;  /* 0x0000008aca007209 */ /* 0x004ff20007810000 */
[----:B------:R2:W-:Y:S01]  /*cdb0*/  MUFU.TANH R204, R11 ;  /* 0x0000000b00cc7308 */ /* 0x0005e20000002400 */
[----:B---3--:R-:W-:Y:S09]  /*cdc0*/  FMNMX.FTZ R0, R201, R0, !PT ;  /* 0x00000000c9007209 */ /* 0x008ff20007810000 */
[----:B------:R-:W3:Y:S10]  /*cdd0*/  MUFU.TANH R16, R16 ;  /* 0x0000001000107308 */ /* 0x000ef40000002400 */
[----:B------:R-:W4:Y:S01]  /*cde0*/  MUFU.TANH R17, R17 ;  /* 0x0000001100117308 */ /* 0x000f220000002400 */
[----:B--2---:R-:W2:Y:S01]  /*cdf0*/  LDSM.16.M88.4 R8, [R229+0x2800] ;  /* 0x00280000e508783b */ /* 0x004ea20000000200 */
[-C--:B-1----:R-:W-:Y:S01]  /*ce00*/  HMMA.16816.F32.BF16 R20, R192, R4.reuse, R20 ;  /* 0x00000004c014723c */ /* 0x082fe20000041814 */
[----:B------:R-:W-:Y:S07]  /*ce10*/  DEPBAR.LE SB0, 0x0 ;  /* 0x000080000000791a */ /* 0x000fee0000000000 */
[----:B------:R-:W1:Y:S01]  /*ce20*/  MUFU.TANH R12, R12 ;  /* 0x0000000c000c7308 */ /* 0x000e620000002400 */
[----:B------:R-:W-:Y:S01]  /*ce30*/  BAR.SYNC.DEFER_BLOCKING 0x0 ;  /* 0x0000000000007b1d */ /* 0x000fe20000010000 */
[C---:B------:R-:W-:Y:S05]  /*ce40*/  HMMA.16816.F32.BF16 R24, R216.reuse, R4, R24 ;  /* 0x00000004d818723c */ /* 0x040fea0000041818 */
[----:B---3--:R-:W-:Y:S03]  /*ce50*/  FMNMX.FTZ R137, R16, R137, !PT ;  /* 0x0000008910897209 */ /* 0x008fe60007810000 */
[----:B------:R-:W3:Y:S01]  /*ce60*/  MUFU.TANH R13, R13 ;  /* 0x0000000d000d7308 */ /* 0x000ee20000002400 */
[-C--:B------:R-:W-:Y:S03]  /*ce70*/  HMMA.16816.F32.BF16 R28, R216, R6.reuse, R28 ;  /* 0x00000006d81c723c */ /* 0x080fe6000004181c */
[----:B----4-:R-:W-:Y:S05]  /*ce80*/  FMNMX.FTZ R137, R17, R137, !PT ;  /* 0x0000008911897209 */ /* 0x010fea0007810000 */
[C---:B------:R-:W-:Y:S01]  /*ce90*/  HMMA.16816.F32.BF16 R32, R192.reuse, R6, R32 ;  /* 0x00000006c020723c */ /* 0x040fe20000041820 */
[----:B------:R-:W4:Y:S03]  /*cea0*/  MUFU.TANH R18, R18 ;  /* 0x0000001200127308 */ /* 0x000f260000002400 */
[----:B------:R-:W-:Y:S01]  /*ceb0*/  FMUL.FTZ R20, R20, c[0x0][0x320] ;  /* 0x0000c80014147a20 */ /* 0x000fe20000410000 */
[----:B-1----:R-:W-:Y:S01]  /*cec0*/  FMNMX.FTZ R0, R12, R0, !PT ;  /* 0x000000000c007209 */ /* 0x002fe20007810000 */
[----:B------:R-:W-:Y:S02]  /*ced0*/  FMUL.FTZ R23, R23, c[0x0][0x320] ;  /* 0x0000c80017177a20 */ /* 0x000fe40000410000 */
[----:B------:R-:W-:Y:S03]  /*cee0*/  FMUL.FTZ R21, R21, c[0x0][0x320] ;  /* 0x0000c80015157a20 */ /* 0x000fe60000410000 */
[----:B------:R-:W1:Y:S01]  /*cef0*/  MUFU.TANH R210, R20 ;  /* 0x0000001400d27308 */ /* 0x000e620000002400 */
[----:B------:R-:W-:Y:S02]  /*cf00*/  FMUL.FTZ R22, R22, c[0x0][0x320] ;  /* 0x0000c80016167a20 */ /* 0x000fe40000410000 */
[----:B------:R-:W-:Y:S01]  /*cf10*/  FMUL.FTZ R24, R24, c[0x0][0x320] ;  /* 0x0000c80018187a20 */ /* 0x000fe20000410000 */
[-C--:B--2---:R-:W-:Y:S03]  /*cf20*/  HMMA.16816.F32.BF16 R36, R192, R8.reuse, R36 ;  /* 0x00000008c024723c */ /* 0x084fe60000041824 */
[----:B---3--:R-:W-:Y:S01]  /*cf30*/  FMNMX.FTZ R0, R13, R0, !PT ;  /* 0x000000000d007209 */ /* 0x008fe20007810000 */
[----:B------:R-:W-:Y:S02]  /*cf40*/  FMUL.FTZ R28, R28, c[0x0][0x320] ;  /* 0x0000c8001c1c7a20 */ /* 0x000fe40000410000 */
[----:B------:R-:W2:Y:S01]  /*cf50*/  MUFU.TANH R205, R21 ;  /* 0x0000001500cd7308 */ /* 0x000ea20000002400 */
[----:B------:R-:W-:Y:S01]  /*cf60*/  FMUL.FTZ R25, R25, c[0x0][0x320] ;  /* 0x0000c80019197a20 */ /* 0x000fe20000410000 */
[C---:B------:R-:W-:Y:S01]  /*cf70*/  HMMA.16816.F32.BF16 R40, R216.reuse, R8, R40 ;  /* 0x00000008d828723c */ /* 0x040fe20000041828 */
[----:B------:R-:W3:Y:S03]  /*cf80*/  LDL.64 R8, [R1+0x40] ;  /* 0x0000400001087983 */ /* 0x000ee60000100a00 */
[----:B------:R-:W-:Y:S01]  /*cf90*/  FMUL.FTZ R32, R32, c[0x0][0x320] ;  /* 0x0000c80020207a20 */ /* 0x000fe20000410000 */
[----:B----4-:R-:W-:Y:S01]  /*cfa0*/  FMNMX.FTZ R3, R18, R3, !PT ;  /* 0x0000000312037209 */ /* 0x010fe20007810000 */
[----:B------:R-:W-:Y:S02]  /*cfb0*/  FMUL.FTZ R35, R35, c[0x0][0x320] ;  /* 0x0000c80023237a20 */ /* 0x000fe40000410000 */
[----:B------:R-:W4:Y:S01]  /*cfc0*/  MUFU.TANH R133, R28 ;  /* 0x0000001c00857308 */ /* 0x000f220000002400 */
[-C--:B------:R-:W-:Y:S03]  /*cfd0*/  HMMA.16816.F32.BF16 R44, R216, R10.reuse, R44 ;  /* 0x0000000ad82c723c */ /* 0x080fe6000004182c */
[----:B------:R-:W-:Y:S01]  /*cfe0*/  FMUL.FTZ R29, R29, c[0x0][0x320] ;  /* 0x0000c8001d1d7a20 */ /* 0x000fe20000410000 */
[----:B-1----:R-:W-:Y:S01]  /*cff0*/  FMNMX.FTZ R137, R210, R137, !PT ;  /* 0x00000089d2897209 */ /* 0x002fe20007810000 */
[----:B------:R-:W-:Y:S02]  /*d000*/  FMUL.FTZ R26, R26, c[0x0][0x320] ;  /* 0x0000c8001a1a7a20 */ /* 0x000fe40000410000 */
[----:B------:R-:W-:Y:S01]  /*d010*/  FMUL.FTZ R36, R36, c[0x0][0x320] ;  /* 0x0000c80024247a20 */ /* 0x000fe20000410000 */
[----:B------:R-:W-:Y:S01]  /*d020*/  HMMA.16816.F32.BF16 R48, R192, R10, R48 ;  /* 0x0000000ac030723c */ /* 0x000fe20000041830 */
[----:B------:R-:W1:Y:S03]  /*d030*/  MUFU.TANH R198, R32 ;  /* 0x0000002000c67308 */ /* 0x000e660000002400 */
[----:B------:R-:W-:Y:S01]  /*d040*/  FMUL.FTZ R37, R37, c[0x0][0x320] ;  /* 0x0000c80025257a20 */ /* 0x000fe20000410000 */
[----:B--2---:R-:W-:Y:S01]  /*d050*/  FMNMX.FTZ R137, R205, R137, !PT ;  /* 0x00000089cd897209 */ /* 0x004fe20007810000 */
[----:B------:R-:W-:Y:S01]  /*d060*/  FMUL.FTZ R38, R38, c[0x0][0x320] ;  /* 0x0000c80026267a20 */ /* 0x000fe20000410000 */
[----:B------:R-:W-:Y:S01]  /*d070*/  MOV R10, c[0x0][0x1e0] ;  /* 0x00007800000a7a02 */ /* 0x000fe20000000f00 */
[----:B------:R-:W-:Y:S01]  /*d080*/  FMUL.FTZ R39, R39, c[0x0][0x320] ;  /* 0x0000c80027277a20 */ /* 0x000fe20000410000 */
[----:B------:R-:W-:Y:S02]  /*d090*/  MOV R11, c[0x0][0x1e4] ;  /* 0x00007900000b7a02 */ /* 0x000fe40000000f00 */
[----:B------:R-:W2:Y:S01]  /*d0a0*/  MUFU.TANH R244, R36 ;  /* 0x0000002400f47308 */ /* 0x000ea20000002400 */
[----:B------:R-:W-:Y:S02]  /*d0b0*/  FMUL.FTZ R42, R42, c[0x0][0x320] ;  /* 0x0000c8002a2a7a20 */ /* 0x000fe40000410000 */
[----:B------:R-:W-:Y:S01]  /*d0c0*/  FMUL.FTZ R40, R40, c[0x0][0x320] ;  /* 0x0000c80028287a20 */ /* 0x000fe20000410000 */
[----:B----4-:R-:W-:Y:S01]  /*d0d0*/  MOV R219, R133 ;  /* 0x0000008500db7202 */ /* 0x010fe20000000f00 */
[----:B------:R-:W-:Y:S02]  /*d0e0*/  FMUL.FTZ R41, R41, c[0x0][0x320] ;  /* 0x0000c80029297a20 */ /* 0x000fe40000410000 */
[----:B------:R-:W-:Y:S02]  /*d0f0*/  FMUL.FTZ R44, R44, c[0x0][0x320] ;  /* 0x0000c8002c2c7a20 */ /* 0x000fe40000410000 */
[----:B------:R-:W-:Y:S01]  /*d100*/  FMUL.FTZ R45, R45, c[0x0][0x320] ;  /* 0x0000c8002d2d7a20 */ /* 0x000fe20000410000 */
[----:B------:R4:W-:Y:S01]  /*d110*/  MUFU.TANH R250, R37 ;  /* 0x0000002500fa7308 */ /* 0x0009e20000002400 */
[----:B------:R-:W-:Y:S02]  /*d120*/  FMUL.FTZ R33, R33, c[0x0][0x320] ;  /* 0x0000c80021217a20 */ /* 0x000fe40000410000 */
[----:B------:R-:W-:Y:S01]  /*d130*/  FMUL.FTZ R48, R48, c[0x0][0x320] ;  /* 0x0000c80030307a20 */ /* 0x000fe20000410000 */
[----:B-1----:R-:W-:Y:S01]  /*d140*/  FMNMX.FTZ R137, R198, R137, !PT ;  /* 0x00000089c6897209 */ /* 0x002fe20007810000 */
[----:B------:R-:W-:Y:S02]  /*d150*/  FMUL.FTZ R49, R49, c[0x0][0x320] ;  /* 0x0000c80031317a20 */ /* 0x000fe40000410000 */
[----:B------:R-:W-:Y:S02]  /*d160*/  FMUL.FTZ R50, R50, c[0x0][0x320] ;  /* 0x0000c80032327a20 */ /* 0x000fe40000410000 */
[----:B------:R-:W-:Y:S01]  /*d170*/  FMUL.FTZ R51, R51, c[0x0][0x320] ;  /* 0x0000c80033337a20 */ /* 0x000fe20000410000 */
[----:B------:R-:W1:Y:S01]  /*d180*/  MUFU.TANH R222, R24 ;  /* 0x0000001800de7308 */ /* 0x000e620000002400 */
[----:B------:R-:W-:Y:S02]  /*d190*/  FMUL.FTZ R27, R27, c[0x0][0x320] ;  /* 0x0000c8001b1b7a20 */ /* 0x000fe40000410000 */
[----:B------:R-:W-:Y:S01]  /*d1a0*/  FMUL.FTZ R43, R43, c[0x0][0x320] ;  /* 0x0000c8002b2b7a20 */ /* 0x000fe20000410000 */
[----:B--2---:R-:W-:Y:S01]  /*d1b0*/  MOV R218, R244 ;  /* 0x000000f400da7202 */ /* 0x004fe20000000f00 */
[----:B------:R-:W-:Y:S02]  /*d1c0*/  FMUL.FTZ R46, R46, c[0x0][0x320] ;  /* 0x0000c8002e2e7a20 */ /* 0x000fe40000410000 */
[----:B------:R-:W-:Y:S02]  /*d1d0*/  FMUL.FTZ R34, R34, c[0x0][0x320] ;  /* 0x0000c80022227a20 */ /* 0x000fe40000410000 */
[----:B------:R-:W-:Y:S01]  /*d1e0*/  FMUL.FTZ R30, R30, c[0x0][0x320] ;  /* 0x0000c8001e1e7a20 */ /* 0x000fe20000410000 */
[----:B------:R-:W2:Y:S01]  /*d1f0*/  MUFU.TANH R199, R33 ;  /* 0x0000002100c77308 */ /* 0x000ea20000002400 */
[----:B------:R-:W-:Y:S01]  /*d200*/  FMUL.FTZ R31, R31, c[0x0][0x320] ;  /* 0x0000c8001f1f7a20 */ /* 0x000fe20000410000 */
[----:B----4-:R-:W4:Y:S08]  /*d210*/  LDL.64 R36, [R1+0x38] ;  /* 0x0000380001247983 */ /* 0x010f300000100a00 */
[----:B------:R-:W2:Y:S01]  /*d220*/  MUFU.TANH R221, R25 ;  /* 0x0000001900dd7308 */ /* 0x000ea20000002400 */
[----:B-1----:R-:W-:Y:S09]  /*d230*/  FMNMX.FTZ R0, R222, R0, !PT ;  /* 0x00000000de007209 */ /* 0x002ff20007810000 */
[----:B------:R-:W1:Y:S01]  /*d240*/  MUFU.TANH R223, R29 ;  /* 0x0000001d00df7308 */ /* 0x000e620000002400 */
[----:B--2---:R-:W-:Y:S04]  /*d250*/  FMNMX.FTZ R137, R199, R137, !PT ;  /* 0x00000089c7897209 */ /* 0x004fe80007810000 */
[----:B------:R-:W-:Y:S05]  /*d260*/  FMNMX.FTZ R137, R218, R137, !PT ;  /* 0x00000089da897209 */ /* 0x000fea0007810000 */
[----:B------:R-:W2:Y:S01]  /*d270*/  MUFU.TANH R246, R48 ;  /* 0x0000003000f67308 */ /* 0x000ea20000002400 */
[----:B------:R-:W-:Y:S02]  /*d280*/  FMNMX.FTZ R137, R250, R137, !PT ;  /* 0x00000089fa897209 */ /* 0x000fe40007810000 */
[----:B------:R-:W-:Y:S04]  /*d290*/  FMNMX.FTZ R0, R221, R0, !PT ;  /* 0x00000000dd007209 */ /* 0x000fe80007810000 */
[----:B------:R-:W-:Y:S03]  /*d2a0*/  FMNMX.FTZ R0, R219, R0, !PT ;  /* 0x00000000db007209 */ /* 0x000fe60007810000 */
[----:B------:R-:W2:Y:S01]  /*d2b0*/  MUFU.TANH R244, R49 ;  /* 0x0000003100f47308 */ /* 0x000ea20000002400 */
[----:B-1----:R-:W-:Y:S09]  /*d2c0*/  FMNMX.FTZ R0, R223, R0, !PT ;  /* 0x00000000df007209 */ /* 0x002ff20007810000 */
[----:B------:R-:W1:Y:S01]  /*d2d0*/  MUFU.TANH R245, R40 ;  /* 0x0000002800f57308 */ /* 0x000e620000002400 */
[----:B--2---:R-:W-:Y:S09]  /*d2e0*/  FMNMX.FTZ R137, R246, R137, !PT ;  /* 0x00000089f6897209 */ /* 0x004ff20007810000 */
[----:B------:R-:W2:Y:S01]  /*d2f0*/  MUFU.TANH R32, R41 ;  /* 0x0000002900207308 */ /* 0x000ea20000002400 */
[----:B------:R-:W-:Y:S05]  /*d300*/  FMNMX.FTZ R137, R244, R137, !PT ;  /* 0x00000089f4897209 */ /* 0x000fea0007810000 */
[----:B------:R-:W2:Y:S04]  /*d310*/  SHFL.BFLY PT, R4, R137, 0x2, 0x1f ;  /* 0x0c401f0089047f89 */ /* 0x000ea800000e0000 */
[----:B------:R-:W-:Y:S01]  /*d320*/  MUFU.TANH R212, R34 ;  /* 0x0000002200d47308 */ /* 0x000fe20000002400 */
[----:B-1----:R-:W-:Y:S09]  /*d330*/  FMNMX.FTZ R0, R245, R0, !PT ;  /* 0x00000000f5007209 */ /* 0x002ff20007810000 */
[----:B------:R-:W1:Y:S01]  /*d340*/  MUFU.TANH R34, R44 ;  /* 0x0000002c00227308 */ /* 0x000e620000002400 */
[----:B--2---:R-:W-:Y:S09]  /*d350*/  FMNMX.FTZ R0, R32, R0, !PT ;  /* 0x0000000020007209 */ /* 0x004ff20007810000 */
[----:B------:R-:W2:Y:S01]  /*d360*/  MUFU.TANH R19, R19 ;  /* 0x0000001300137308 */ /* 0x000ea20000002400 */
[----:B------:R-:W-:Y:S02]  /*d370*/  FMNMX.FTZ R137, R137, R4, !PT ;  /* 0x0000000489897209 */ /* 0x000fe40007810000 */
[----:B------:R-:W-:Y:S03]  /*d380*/  FMNMX.FTZ R4, R203, R139, !PT ;  /* 0x0000008bcb047209 */ /* 0x000fe60007810000 */
[----:B------:R-:W2:Y:S01]  /*d390*/  SHFL.BFLY PT, R6, R137, 0x1, 0x1f ;  /* 0x0c201f0089067f89 */ /* 0x000ea200000e0000 */
[----:B------:R-:W-:Y:S03]  /*d3a0*/  FMNMX.FTZ R4, R204, R4, !PT ;  /* 0x00000004cc047209 */ /* 0x000fe60007810000 */
[----:B------:R-:W2:Y:S01]  /*d3b0*/  MUFU.TANH R33, R45 ;  /* 0x0000002d00217308 */ /* 0x000ea20000002400 */
[----:B-1----:R-:W-:Y:S09]  /*d3c0*/  FMNMX.FTZ R0, R34, R0, !PT ;  /* 0x0000000022007209 */ /* 0x002ff20007810000 */
[----:B------:R-:W1:Y:S01]  /*d3d0*/  MUFU.TANH R215, R22 ;  /* 0x0000001600d77308 */ /* 0x000e620000002400 */
[----:B--2---:R-:W-:Y:S09]  /*d3e0*/  FMNMX.FTZ R3, R19, R3, !PT ;  /* 0x0000000313037209 */ /* 0x004ff20007810000 */
[----:B------:R-:W2:Y:S01]  /*d3f0*/  MUFU.TANH R214, R23 ;  /* 0x0000001700d67308 */ /* 0x000ea20000002400 */
[----:B------:R-:W-:Y:S01]  /*d400*/  FMNMX.FTZ R137, R137, R6, !PT ;  /* 0x0000000689897209 */ /* 0x000fe20007810000 */
[----:B------:R-:W-:Y:S01]  /*d410*/  @P5 IMAD.WIDE.U32 R6, R242, c[0x0][0x1e0], RZ ;  /* 0x00007800f2065a25 */ /* 0x000fe200078e00ff */
[----:B------:R-:W-:Y:S03]  /*d420*/  FMNMX.FTZ R0, R33, R0, !PT ;  /* 0x0000000021007209 */ /* 0x000fe60007810000 */
[----:B------:R-:W-:Y:S02]  /*d430*/  FMUL.FTZ R142, R137, c[0x0][0x2d0] ;  /* 0x0000b400898e7a20 */ /* 0x000fe40000410000 */
[----:B------:R-:W2:Y:S02]  /*d440*/  SHFL.BFLY PT, R135, R0, 0x2, 0x1f ;  /* 0x0c401f0000877f89 */ /* 0x000ea400000e0000 */
[----:B------:R-:W2:Y:S01]  /*d450*/  MUFU.TANH R213, R35 ;  /* 0x0000002300d57308 */ /* 0x000ea20000002400 */
[----:B-1----:R-:W-:Y:S09]  /*d460*/  FMNMX.FTZ R3, R215, R3, !PT ;  /* 0x00000003d7037209 */ /* 0x002ff20007810000 */
[----:B------:R-:W1:Y:S01]  /*d470*/  MUFU.TANH R35, R38 ;  /* 0x0000002600237308 */ /* 0x000e620000002400 */
[----:B--2---:R-:W-:Y:S04]  /*d480*/  FMNMX.FTZ R3, R214, R3, !PT ;  /* 0x00000003d6037209 */ /* 0x004fe80007810000 */
[----:B------:R-:W-:Y:S05]  /*d490*/  FMNMX.FTZ R3, R212, R3, !PT ;  /* 0x00000003d4037209 */ /* 0x000fea0007810000 */
[----:B------:R-:W2:Y:S01]  /*d4a0*/  MUFU.TANH R217, R39 ;  /* 0x0000002700d97308 */ /* 0x000ea20000002400 */
[----:B------:R-:W-:Y:S02]  /*d4b0*/  FMNMX.FTZ R135, R0, R135, !PT ;  /* 0x0000008700877209 */ /* 0x000fe40007810000 */
[----:B------:R-:W-:Y:S07]  /*d4c0*/  FMNMX.FTZ R3, R213, R3, !PT ;  /* 0x00000003d5037209 */ /* 0x000fee0007810000 */
[----:B------:R-:W2:Y:S01]  /*d4d0*/  MUFU.TANH R14, R14 ;  /* 0x0000000e000e7308 */ /* 0x000ea20000002400 */
[----:B-1----:R-:W-:Y:S09]  /*d4e0*/  FMNMX.FTZ R3, R35, R3, !PT ;  /* 0x0000000323037209 */ /* 0x002ff20007810000 */
[----:B------:R-:W1:Y:S01]  /*d4f0*/  MUFU.TANH R21, R50 ;  /* 0x0000003200157308 */ /* 0x000e620000002400 */
[----:B--2---:R-:W-:Y:S09]  /*d500*/  FMNMX.FTZ R3, R217, R3, !PT ;  /* 0x00000003d9037209 */ /* 0x004ff20007810000 */
[----:B------:R-:W2:Y:S01]  /*d510*/  MUFU.TANH R15, R15 ;  /* 0x0000000f000f7308 */ /* 0x000ea20000002400 */
[----:B------:R-:W-:Y:S09]  /*d520*/  FMNMX.FTZ R4, R14, R4, !PT ;  /* 0x000000040e047209 */ /* 0x000ff20007810000 */
[----:B------:R-:W2:Y:S01]  /*d530*/  MUFU.TANH R29, R51 ;  /* 0x00000033001d7308 */ /* 0x000ea20000002400 */
[----:B-1----:R-:W-:Y:S09]  /*d540*/  FMNMX.FTZ R3, R21, R3, !PT ;  /* 0x0000000315037209 */ /* 0x002ff20007810000 */
[----:B------:R-:W1:Y:S01]  /*d550*/  MUFU.TANH R195, R26 ;  /* 0x0000001a00c37308 */ /* 0x000e620000002400 */
[----:B--2---:R-:W-:Y:S09]  /*d560*/  FMNMX.FTZ R0, R15, R4, !PT ;  /* 0x000000040f007209 */ /* 0x004ff20007810000 */
[----:B------:R-:W2:Y:S01]  /*d570*/  MUFU.TANH R194, R27 ;  /* 0x0000001b00c27308 */ /* 0x000ea20000002400 */
[----:B------:R-:W-:Y:S05]  /*d580*/  FMNMX.FTZ R3, R29, R3, !PT ;  /* 0x000000031d037209 */ /* 0x000fea0007810000 */
[----:B------:R-:W3:Y:S04]  /*d590*/  SHFL.BFLY PT, R5, R3, 0x2, 0x1f ;  /* 0x0c401f0003057f89 */ /* 0x000ee800000e0000 */
[----:B------:R-:W3:Y:S01]  /*d5a0*/  MUFU.TANH R211, R30 ;  /* 0x0000001e00d37308 */ /* 0x000ee20000002400 */
[----:B-1----:R-:W-:Y:S01]  /*d5b0*/  FMNMX.FTZ R4, R195, R0, !PT ;  /* 0x00000000c3047209 */ /* 0x002fe20007810000 */
[----:B------:R-:W-:Y:S08]  /*d5c0*/  FMUL.FTZ R0, R47, c[0x0][0x320] ;  /* 0x0000c8002f007a20 */ /* 0x000ff00000410000 */
[----:B------:R1:W-:Y:S01]  /*d5d0*/  MUFU.TANH R141, R0 ;  /* 0x00000000008d7308 */ /* 0x0003e20000002400 */
[----:B--2---:R-:W-:Y:S09]  /*d5e0*/  FMNMX.FTZ R4, R194, R4, !PT ;  /* 0x00000004c2047209 */ /* 0x004ff20007810000 */
[----:B------:R-:W2:Y:S01]  /*d5f0*/  MUFU.TANH R216, R31 ;  /* 0x0000001f00d87308 */ /* 0x000ea20000002400 */
[----:B---3--:R-:W-:Y:S02]  /*d600*/  FMNMX.FTZ R3, R3, R5, !PT ;  /* 0x0000000503037209 */ /* 0x008fe40007810000 */
[----:B------:R-:W-:Y:S01]  /*d610*/  FMNMX.FTZ R4, R211, R4, !PT ;  /* 0x00000004d3047209 */ /* 0x000fe20007810000 */
[----:B------:R-:W3:Y:S06]  /*d620*/  SHFL.BFLY PT, R5, R135, 0x1, 0x1f ;  /* 0x0c201f0087057f89 */ /* 0x000eec00000e0000 */
[----:B------:R-:W3:Y:S01]  /*d630*/  MUFU.TANH R22, R42 ;  /* 0x0000002a00167308 */ /* 0x000ee20000002400 */
[----:B-1----:R-:W-:Y:S01]  /*d640*/  FADD.FTZ R0, -R137, R2 ;  /* 0x0000000289007221 */ /* 0x002fe20000010100 */
[----:B------:R-:W1:Y:S03]  /*d650*/  SHFL.BFLY PT, R136, R3, 0x1, 0x1f ;  /* 0x0c201f0003887f89 */ /* 0x000e6600000e0000 */
[----:B------:R-:W-:Y:S05]  /*d660*/  FMUL.FTZ R0, R0, c[0x0][0x2d0] ;  /* 0x0000b40000007a20 */ /* 0x000fea0000410000 */
[----:B------:R-:W1:Y:S01]  /*d670*/  MUFU.TANH R249, R43 ;  /* 0x0000002b00f97308 */ /* 0x000e620000002400 */
[----:B--2---:R-:W-:Y:S01]  /*d680*/  FMNMX.FTZ R2, R216, R4, !PT ;  /* 0x00000004d8027209 */ /* 0x004fe20007810000 */
[----:B------:R-:W-:Y:S08]  /*d690*/  FFMA.FTZ R4, R196, c[0x0][0x2d0], -R142 ;  /* 0x0000b400c4047a23 */ /* 0x000ff0000001088e */
[----:B------:R2:W2:Y:S01]  /*d6a0*/  MUFU.EX2 R134, R0 ;  /* 0x0000000000867308 */ /* 0x0004a20000000800 */
[----:B---3--:R-:W-:Y:S02]  /*d6b0*/  FMNMX.FTZ R135, R135, R5, !PT ;  /* 0x0000000587877209 */ /* 0x008fe40007810000 */
[----:B------:R-:W-:Y:S03]  /*d6c0*/  FMNMX.FTZ R2, R22, R2, !PT ;  /* 0x0000000216027209 */ /* 0x000fe60007810000 */
[----:B------:R-:W-:Y:S01]  /*d6d0*/  FMUL.FTZ R192, R135, c[0x0][0x2d0] ;  /* 0x0000b40087c07a20 */ /* 0x000fe20000410000 */
[----:B------:R-:W-:Y:S02]  /*d6e0*/  MOV R196, R22 ;  /* 0x0000001600c47202 */ /* 0x000fe40000000f00 */
[----:B-1----:R-:W-:Y:S01]  /*d6f0*/  FMNMX.FTZ R136, R3, R136, !PT ;  /* 0x0000008803887209 */ /* 0x002fe20007810000 */
[----:B------:R-:W1:Y:S10]  /*d700*/  MUFU.TANH R140, R46 ;  /* 0x0000002e008c7308 */ /* 0x000e740000002400 */
[----:B------:R3:W-:Y:S01]  /*d710*/  MUFU.EX2 R193, R4 ;  /* 0x0000000400c17308 */ /* 0x0007e20000000800 */
[----:B--2---:R-:W-:Y:S01]  /*d720*/  FMNMX.FTZ R0, R249, R2, !PT ;  /* 0x00000002f9007209 */ /* 0x004fe20007810000 */
[----:B------:R-:W-:Y:S02]  /*d730*/  FADD.FTZ R2, -R136, R132 ;  /* 0x0000008488027221 */ /* 0x000fe40000010100 */
[----:B------:R-:W-:Y:S02]  /*d740*/  FMUL.FTZ R48, R134, R188 ;  /* 0x000000bc86307220 */ /* 0x000fe40000410000 */
[----:B------:R-:W-:Y:S02]  /*d750*/  FMUL.FTZ R2, R2, c[0x0][0x2d0] ;  /* 0x0000b40002027a20 */ /* 0x000fe40000410000 */
[----:B------:R-:W-:Y:S02]  /*d760*/  FMUL.FTZ R49, R134, R189 ;  /* 0x000000bd86317220 */ /* 0x000fe40000410000 */
[----:B------:R2:W2:Y:S01]  /*d770*/  MUFU.EX2 R133, R2 ;  /* 0x0000000200857308 */ /* 0x0004a20000000800 */
[----:B-1----:R-:W-:Y:S01]  /*d780*/  FMNMX.FTZ R0, R140, R0, !PT ;  /* 0x000000008c007209 */ /* 0x002fe20007810000 */
[C---:B------:R-:W-:Y:S01]  /*d790*/  FMUL.FTZ R52, R134.reuse, R52 ;  /* 0x0000003486347220 */ /* 0x040fe20000410000 */
[----:B----4-:R-:W-:Y:S01]  /*d7a0*/  @P5 MOV R5, R37 ;  /* 0x0000002500055202 */ /* 0x010fe20000000f00 */
[C---:B------:R-:W-:Y:S01]  /*d7b0*/  FMUL.FTZ R53, R134.reuse, R53 ;  /* 0x0000003586357220 */ /* 0x040fe20000410000 */
[----:B------:R-:W-:Y:S01]  /*d7c0*/  FMNMX.FTZ R0, R141, R0, !PT ;  /* 0x000000008d007209 */ /* 0x000fe20007810000 */
[C---:B------:R-:W-:Y:S02]  /*d7d0*/  FMUL.FTZ R64, R134.reuse, R64 ;  /* 0x0000004086407220 */ /* 0x040fe40000410000 */
[C---:B------:R-:W-:Y:S02]  /*d7e0*/  FMUL.FTZ R65, R134.reuse, R65 ;  /* 0x0000004186417220 */ /* 0x040fe40000410000 */
[----:B------:R-:W1:Y:S01]  /*d7f0*/  SHFL.BFLY PT, R3, R0, 0x2, 0x1f ;  /* 0x0c401f0000037f89 */ /* 0x000e6200000e0000 */
[----:B---3--:R-:W-:Y:S01]  /*d800*/  @P5 SHF.R.S32.HI R4, RZ, 0x1f, R242 ;  /* 0x0000001fff045819 */ /* 0x008fe200000114f2 */
[C---:B------:R-:W-:Y:S02]  /*d810*/  FMUL.FTZ R68, R134.reuse, R68 ;  /* 0x0000004486447220 */ /* 0x040fe40000410000 */
[C---:B------:R-:W-:Y:S02]  /*d820*/  FMUL.FTZ R69, R134.reuse, R69 ;  /* 0x0000004586457220 */ /* 0x040fe40000410000 */
[C---:B------:R-:W-:Y:S02]  /*d830*/  FMUL.FTZ R80, R134.reuse, R80 ;  /* 0x0000005086507220 */ /* 0x040fe40000410000 */
[C---:B------:R-:W-:Y:S02]  /*d840*/  FMUL.FTZ R81, R134.reuse, R81 ;  /* 0x0000005186517220 */ /* 0x040fe40000410000 */
[C---:B------:R-:W-:Y:S02]  /*d850*/  FMUL.FTZ R84, R134.reuse, R84 ;  /* 0x0000005486547220 */ /* 0x040fe40000410000 */
[----:B------:R-:W-:Y:S02]  /*d860*/  FMUL.FTZ R85, R134, R85 ;  /* 0x0000005586557220 */ /* 0x000fe40000410000 */
[----:B--2---:R-:W-:Y:S02]  /*d870*/  FADD.FTZ R2, -R135, R138 ;  /* 0x0000008a87027221 */ /* 0x004fe40000010100 */
[--C-:B------:R-:W-:Y:S02]  /*d880*/  FFMA.FTZ R138, R210, c[0x0][0x2d0], -R142.reuse ;  /* 0x0000b400d28a7a23 */ /* 0x100fe4000001088e */
[----:B------:R-:W-:Y:S02]  /*d890*/  FMUL.FTZ R2, R2, c[0x0][0x2d0] ;  /* 0x0000b40002027a20 */ /* 0x000fe40000410000 */
[C---:B------:R-:W-:Y:S02]  /*d8a0*/  FMUL.FTZ R50, R133.reuse, R190 ;  /* 0x000000be85327220 */ /* 0x040fe40000410000 */
[----:B------:R2:W3:Y:S01]  /*d8b0*/  MUFU.EX2 R132, R2 ;  /* 0x0000000200847308 */ /* 0x0004e20000000800 */
[C---:B------:R-:W-:Y:S01]  /*d8c0*/  FMUL.FTZ R51, R133.reuse, R191 ;  /* 0x000000bf85337220 */ /* 0x040fe20000410000 */
[----:B-1----:R-:W-:Y:S01]  /*d8d0*/  FMNMX.FTZ R0, R0, R3, !PT ;  /* 0x0000000300007209 */ /* 0x002fe20007810000 */
        /* <DEDUP_REMOVED lines=10> */
[----:B------:R-:W-:Y:S02]  /*d980*/  FMUL.FTZ R96, R134, R96 ;  /* 0x0000006086607220 */ /* 0x000fe40000410000 */
[--C-:B--2---:R-:W-:Y:S02]  /*d990*/  FFMA.FTZ R2, R143, c[0x0][0x2d0], -R142.reuse ;  /* 0x0000b4008f027a23 */ /* 0x104fe4000001088e */
[----:B------:R-:W-:Y:S02]  /*d9a0*/  FMUL.FTZ R143, R136, c[0x0][0x2d0] ;  /* 0x0000b400888f7a20 */ /* 0x000fe40000410000 */
[----:B------:R1:W-:Y:S01]  /*d9b0*/  MUFU.EX2 R248, R2 ;  /* 0x0000000200f87308 */ /* 0x0003e20000000800 */
[----:B---3--:R-:W-:Y:S02]  /*d9c0*/  FMUL.FTZ R40, R132, R180 ;  /* 0x000000b484287220 */ /* 0x008fe40000410000 */
[--C-:B------:R-:W-:Y:S01]  /*d9d0*/  FFMA.FTZ R3, R200, c[0x0][0x2d0], -R143.reuse ;  /* 0x0000b400c8037a23 */ /* 0x100fe2000001088f */
[----:B------:R-:W-:Y:S01]  /*d9e0*/  MOV R200, R250 ;  /* 0x000000fa00c87202 */ /* 0x000fe20000000f00 */
[C---:B------:R-:W-:Y:S02]  /*d9f0*/  FMUL.FTZ R41, R132.reuse, R181 ;  /* 0x000000b584297220 */ /* 0x040fe40000410000 */
[C---:B------:R-:W-:Y:S02]  /*da00*/  FMUL.FTZ R44, R132.reuse, R184 ;  /* 0x000000b8842c7220 */ /* 0x040fe40000410000 */
[C---:B------:R-:W-:Y:S01]  /*da10*/  FMUL.FTZ R45, R132.reuse, R185 ;  /* 0x000000b9842d7220 */ /* 0x040fe20000410000 */
[----:B------:R2:W-:Y:S01]  /*da20*/  MUFU.EX2 R24, R3 ;  /* 0x0000000300187308 */ /* 0x0005e20000000800 */
[C---:B------:R-:W-:Y:S02]  /*da30*/  FMUL.FTZ R56, R132.reuse, R56 ;  /* 0x0000003884387220 */ /* 0x040fe40000410000 */
[C---:B------:R-:W-:Y:S02]  /*da40*/  FMUL.FTZ R57, R132.reuse, R57 ;  /* 0x0000003984397220 */ /* 0x040fe40000410000 */
[C---:B------:R-:W-:Y:S02]  /*da50*/  FMUL.FTZ R60, R132.reuse, R60 ;  /* 0x0000003c843c7220 */ /* 0x040fe40000410000 */
[C---:B------:R-:W-:Y:S02]  /*da60*/  FMUL.FTZ R61, R132.reuse, R61 ;  /* 0x0000003d843d7220 */ /* 0x040fe40000410000 */
[C---:B------:R-:W-:Y:S01]  /*da70*/  FMUL.FTZ R72, R132.reuse, R72 ;  /* 0x0000004884487220 */ /* 0x040fe20000410000 */
[----:B------:R3:W-:Y:S01]  /*da80*/  MUFU.EX2 R250, R138 ;  /* 0x0000008a00fa7308 */ /* 0x0007e20000000800 */
[C---:B------:R-:W-:Y:S02]  /*da90*/  FMUL.FTZ R73, R132.reuse, R73 ;  /* 0x0000004984497220 */ /* 0x040fe40000410000 */
[----:B------:R-:W-:Y:S02]  /*daa0*/  FMUL.FTZ R76, R132, R76 ;  /* 0x0000004c844c7220 */ /* 0x000fe40000410000 */
[--C-:B-1----:R-:W-:Y:S02]  /*dab0*/  FFMA.FTZ R2, R16, c[0x0][0x2d0], -R142.reuse ;  /* 0x0000b40010027a23 */ /* 0x102fe4000001088e */
[----:B------:R-:W-:Y:S02]  /*dac0*/  FMUL.FTZ R16, R134, R156 ;  /* 0x0000009c86107220 */ /* 0x000fe40000410000 */
[C---:B------:R-:W-:Y:S01]  /*dad0*/  FMUL.FTZ R77, R132.reuse, R77 ;  /* 0x0000004d844d7220 */ /* 0x040fe20000410000 */
[----:B------:R1:W-:Y:S01]  /*dae0*/  MUFU.EX2 R247, R2 ;  /* 0x0000000200f77308 */ /* 0x0003e20000000800 */
[C---:B------:R-:W-:Y:S02]  /*daf0*/  FMUL.FTZ R88, R132.reuse, R88 ;  /* 0x0000005884587220 */ /* 0x040fe40000410000 */
[C---:B------:R-:W-:Y:S02]  /*db00*/  FMUL.FTZ R89, R132.reuse, R89 ;  /* 0x0000005984597220 */ /* 0x040fe40000410000 */
[--C-:B--2---:R-:W-:Y:S02]  /*db10*/  FFMA.FTZ R3, R197, c[0x0][0x2d0], -R143.reuse ;  /* 0x0000b400c5037a23 */ /* 0x104fe4000001088f */
[C---:B------:R-:W-:Y:S02]  /*db20*/  FMUL.FTZ R92, R132.reuse, R92 ;  /* 0x0000005c845c7220 */ /* 0x040fe40000410000 */
[----:B------:R-:W-:Y:S01]  /*db30*/  FMUL.FTZ R93, R132, R93 ;  /* 0x0000005d845d7220 */ /* 0x000fe20000410000 */
[----:B------:R2:W-:Y:S01]  /*db40*/  MUFU.EX2 R25, R3 ;  /* 0x0000000300197308 */ /* 0x0005e20000000800 */
[C---:B------:R-:W-:Y:S02]  /*db50*/  FMUL.FTZ R97, R134.reuse, R97 ;  /* 0x0000006186617220 */ /* 0x040fe40000410000 */
[----:B------:R-:W-:Y:S02]  /*db60*/  FMUL.FTZ R98, R133, R98 ;  /* 0x0000006285627220 */ /* 0x000fe40000410000 */
[--C-:B---3--:R-:W-:Y:S02]  /*db70*/  FFMA.FTZ R138, R205, c[0x0][0x2d0], -R142.reuse ;  /* 0x0000b400cd8a7a23 */ /* 0x108fe4000001088e */
[C---:B------:R-:W-:Y:S02]  /*db80*/  FMUL.FTZ R99, R133.reuse, R99 ;  /* 0x0000006385637220 */ /* 0x040fe40000410000 */
[C---:B------:R-:W-:Y:S02]  /*db90*/  FMUL.FTZ R100, R134.reuse, R100 ;  /* 0x0000006486647220 */ /* 0x040fe40000410000 */
[C---:B------:R-:W-:Y:S02]  /*dba0*/  FMUL.FTZ R101, R134.reuse, R101 ;  /* 0x0000006586657220 */ /* 0x040fe40000410000 */
[----:B------:R-:W-:Y:S02]  /*dbb0*/  FMUL.FTZ R102, R133, R102 ;  /* 0x0000006685667220 */ /* 0x000fe40000410000 */
[----:B-1----:R-:W-:Y:S02]  /*dbc0*/  FFMA.FTZ R2, R17, c[0x0][0x2d0], -R142 ;  /* 0x0000b40011027a23 */ /* 0x002fe4000001088e */
[----:B------:R-:W-:Y:S02]  /*dbd0*/  FMUL.FTZ R17, R134, R157 ;  /* 0x0000009d86117220 */ /* 0x000fe40000410000 */
[----:B------:R1:W3:Y:S01]  /*dbe0*/  MUFU.EX2 R20, R2 ;  /* 0x0000000200147308 */ /* 0x0002e20000000800 */
[C---:B------:R-:W-:Y:S02]  /*dbf0*/  FMUL.FTZ R103, R133.reuse, R103 ;  /* 0x0000006785677220 */ /* 0x040fe40000410000 */
[----:B------:R-:W-:Y:S02]  /*dc00*/  FMUL.FTZ R104, R132, R104 ;  /* 0x0000006884687220 */ /* 0x000fe40000410000 */
[--C-:B--2---:R-:W-:Y:S02]  /*dc10*/  FFMA.FTZ R3, R18, c[0x0][0x2d0], -R143.reuse ;  /* 0x0000b40012037a23 */ /* 0x104fe4000001088f */
[C---:B------:R-:W-:Y:S02]  /*dc20*/  FMUL.FTZ R18, R133.reuse, R158 ;  /* 0x0000009e85127220 */ /* 0x040fe40000410000 */
[C---:B------:R-:W-:Y:S01]  /*dc30*/  FMUL.FTZ R105, R132.reuse, R105 ;  /* 0x0000006984697220 */ /* 0x040fe20000410000 */
[----:B------:R2:W-:Y:S01]  /*dc40*/  MUFU.EX2 R27, R3 ;  /* 0x00000003001b7308 */ /* 0x0005e20000000800 */
[C---:B------:R-:W-:Y:S02]  /*dc50*/  FMUL.FTZ R108, R132.reuse, R108 ;  /* 0x0000006c846c7220 */ /* 0x040fe40000410000 */
[----:B------:R-:W-:Y:S02]  /*dc60*/  FMUL.FTZ R109, R132, R109 ;  /* 0x0000006d846d7220 */ /* 0x000fe40000410000 */
[C---:B------:R-:W-:Y:S02]  /*dc70*/  FMUL.FTZ R112, R134.reuse, R112 ;  /* 0x0000007086707220 */ /* 0x040fe40000410000 */
[C---:B------:R-:W-:Y:S02]  /*dc80*/  FMUL.FTZ R113, R134.reuse, R113 ;  /* 0x0000007186717220 */ /* 0x040fe40000410000 */
[C---:B------:R-:W-:Y:S02]  /*dc90*/  FMUL.FTZ R114, R133.reuse, R114 ;  /* 0x0000007285727220 */ /* 0x040fe40000410000 */
[C---:B------:R-:W-:Y:S02]  /*dca0*/  FMUL.FTZ R115, R133.reuse, R115 ;  /* 0x0000007385737220 */ /* 0x040fe40000410000 */
[C---:B------:R-:W-:Y:S01]  /*dcb0*/  FMUL.FTZ R116, R134.reuse, R116 ;  /* 0x0000007486747220 */ /* 0x040fe20000410000 */
[----:B-1----:R-:W2:Y:S01]  /*dcc0*/  SHFL.BFLY PT, R2, R0, 0x1, 0x1f ;  /* 0x0c201f0000027f89 */ /* 0x002ea200000e0000 */
[----:B------:R-:W-:Y:S02]  /*dcd0*/  FMUL.FTZ R117, R134, R117 ;  /* 0x0000007586757220 */ /* 0x000fe40000410000 */
[C---:B------:R-:W-:Y:S02]  /*dce0*/  FMUL.FTZ R118, R133.reuse, R118 ;  /* 0x0000007685767220 */ /* 0x040fe40000410000 */
[C---:B------:R-:W-:Y:S02]  /*dcf0*/  FMUL.FTZ R119, R133.reuse, R119 ;  /* 0x0000007785777220 */ /* 0x040fe40000410000 */
[C---:B------:R-:W-:Y:S02]  /*dd00*/  FMUL.FTZ R120, R132.reuse, R120 ;  /* 0x0000007884787220 */ /* 0x040fe40000410000 */
[C---:B------:R-:W-:Y:S02]  /*dd10*/  FMUL.FTZ R121, R132.reuse, R121 ;  /* 0x0000007984797220 */ /* 0x040fe40000410000 */
[C---:B------:R-:W-:Y:S02]  /*dd20*/  FMUL.FTZ R124, R132.reuse, R124 ;  /* 0x0000007c847c7220 */ /* 0x040fe40000410000 */
[----:B------:R-:W-:Y:S02]  /*dd30*/  FMUL.FTZ R125, R132, R125 ;  /* 0x0000007d847d7220 */ /* 0x000fe40000410000 */
[C---:B------:R-:W-:Y:S02]  /*dd40*/  FMUL.FTZ R128, R134.reuse, R128 ;  /* 0x0000008086807220 */ /* 0x040fe40000410000 */
[----:B------:R-:W-:Y:S02]  /*dd50*/  FMUL.FTZ R129, R134, R129 ;  /* 0x0000008186817220 */ /* 0x000fe40000410000 */
[C---:B------:R-:W-:Y:S02]  /*dd60*/  FMUL.FTZ R130, R133.reuse, R130 ;  /* 0x0000008285827220 */ /* 0x040fe40000410000 */
[----:B------:R-:W-:Y:S01]  /*dd70*/  FMUL.FTZ R131, R133, R131 ;  /* 0x0000008385837220 */ /* 0x000fe20000410000 */
[----:B--2---:R-:W-:Y:S01]  /*dd80*/  FMNMX.FTZ R3, R0, R2, !PT ;  /* 0x0000000200037209 */ /* 0x004fe20007810000 */
[----:B------:R-:W-:Y:S01]  /*dd90*/  @P5 IMAD R2, R4, c[0x0][0x1e0], RZ ;  /* 0x0000780004025a24 */ /* 0x000fe200078e02ff */
[----:B------:R-:W-:Y:S01]  /*dda0*/  @P5 MOV R4, R8 ;  /* 0x0000000800045202 */ /* 0x000fe20000000f00 */
[----:B------:R-:W-:Y:S02]  /*ddb0*/  FFMA.FTZ R0, R19, c[0x0][0x2d0], -R143 ;  /* 0x0000b40013007a23 */ /* 0x000fe4000001088f */
[----:B------:R-:W-:Y:S02]  /*ddc0*/  @P5 IMAD R2, R242, c[0x0][0x1e4], R2 ;  /* 0x00007900f2025a24 */ /* 0x000fe400078e0202 */
[----:B------:R-:W-:Y:S01]  /*ddd0*/  @P5 IMAD.WIDE.U32 R4, R6, 0x30, R4 ;  /* 0x0000003006045825 */ /* 0x000fe200078e0004 */
[----:B------:R1:W-:Y:S02]  /*dde0*/  MUFU.EX2 R197, R0 ;  /* 0x0000000000c57308 */ /* 0x0003e40000000800 */
[----:B------:R-:W-:Y:S01]  /*ddf0*/  @P5 IADD3 R2, R7, R2, RZ ;  /* 0x0000000207025210 */ /* 0x000fe20007ffe0ff */
[--C-:B------:R-:W-:Y:S01]  /*de00*/  FFMA.FTZ R6, R202, c[0x0][0x2d0], -R192.reuse ;  /* 0x0000b400ca067a23 */ /* 0x100fe200000108c0 */
[----:B------:R-:W-:Y:S01]  /*de10*/  MOV R202, R33 ;  /* 0x0000002100ca7202 */ /* 0x000fe20000000f00 */
[----:B------:R-:W-:Y:S01]  /*de20*/  FFMA.FTZ R7, R201, c[0x0][0x2d0], -R192 ;  /* 0x0000b400c9077a23 */ /* 0x000fe200000108c0 */
[----:B---3--:R-:W-:Y:S01]  /*de30*/  MOV R201, R20 ;  /* 0x0000001400c97202 */ /* 0x008fe20000000f00 */
[----:B------:R-:W-:Y:S02]  /*de40*/  @P5 IMAD R2, R2, 0x30, RZ ;  /* 0x0000003002025824 */ /* 0x000fe400078e02ff */
[----:B------:R-:W-:Y:S01]  /*de50*/  FMUL.FTZ R19, R133, R159 ;  /* 0x0000009f85137220 */ /* 0x000fe20000410000 */
[----:B------:R2:W-:Y:S01]  /*de60*/  MUFU.EX2 R26, R6 ;  /* 0x00000006001a7308 */ /* 0x0005e20000000800 */
[----:B------:R-:W-:Y:S01]  /*de70*/  FMUL.FTZ R33, R134, R173 ;  /* 0x000000ad86217220 */ /* 0x000fe20000410000 */
[----:B------:R-:W-:Y:S02]  /*de80*/  @P5 IADD3 R2, R5, R2, RZ ;  /* 0x0000000205025210 */ /* 0x000fe40007ffe0ff */
[----:B------:R-:W-:Y:S02]  /*de90*/  MOV R173, R223 ;  /* 0x000000df00ad7202 */ /* 0x000fe40000000f00 */
[----:B------:R-:W-:Y:S02]  /*dea0*/  @P5 SHF.L.U64.HI R5, R4, 0x1, R2 ;  /* 0x0000000104055819 */ /* 0x000fe40000010202 */
[C---:B------:R-:W-:Y:S02]  /*deb0*/  @P5 SHF.L.U32 R2, R10.reuse, 0x5, RZ ;  /* 0x000000050a025819 */ /* 0x040fe400000006ff */
[----:B------:R3:W-:Y:S01]  /*dec0*/  MUFU.EX2 R28, R7 ;  /* 0x00000007001c7308 */ /* 0x0007e20000000800 */
[----:B------:R-:W-:Y:S01]  /*ded0*/  @P5 SHF.L.U64.HI R10, R10, 0x5, R11 ;  /* 0x000000050a0a5819 */ /* 0x000fe2000001020b */
[--C-:B------:R-:W-:Y:S02]  /*dee0*/  FFMA.FTZ R11, R12, c[0x0][0x2d0], -R192.reuse ;  /* 0x0000b4000c0b7a23 */ /* 0x100fe400000108c0 */
[----:B-1----:R-:W-:Y:S01]  /*def0*/  FADD.FTZ R0, -R3, R139 ;  /* 0x0000008b03007221 */ /* 0x002fe20000010100 */
[----:B------:R-:W-:Y:S01]  /*df00*/  MOV R139, R21 ;  /* 0x00000015008b7202 */ /* 0x000fe20000000f00 */
[----:B------:R-:W-:Y:S02]  /*df10*/  FMUL.FTZ R12, R132, R152 ;  /* 0x00000098840c7220 */ /* 0x000fe40000410000 */
[----:B------:R-:W-:Y:S02]  /*df20*/  FMUL.FTZ R0, R0, c[0x0][0x2d0] ;  /* 0x0000b40000007a20 */ /* 0x000fe40000410000 */
[----:B------:R1:W-:Y:S01]  /*df30*/  MUFU.EX2 R252, R11 ;  /* 0x0000000b00fc7308 */ /* 0x0003e20000000800 */
[----:B--2---:R-:W-:Y:S04]  /*df40*/  @P5 SHF.L.U32 R6, R4, 0x1, RZ ;  /* 0x0000000104065819 */ /* 0x004fe800000006ff */
[C---:B------:R-:W-:Y:S02]  /*df50*/  @P5 IADD3 R8, P2, R6.reuse, 0x80, RZ ;  /* 0x0000008006085810 */ /* 0x040fe40007f5e0ff */
[----:B------:R-:W-:Y:S03]  /*df60*/  @P5 IADD3 R6, P0, R6, c[0x0][0x1c8], RZ ;  /* 0x0000720006065a10 */ /* 0x000fe60007f1e0ff */
[----:B------:R-:W2:Y:S01]  /*df70*/  MUFU.EX2 R0, R0 ;  /* 0x0000000000007308 */ /* 0x000ea20000000800 */
[----:B------:R-:W-:Y:S02]  /*df80*/  @P5 IADD3 R8, P1, R8, c[0x0][0x1c8], RZ ;  /* 0x0000720008085a10 */ /* 0x000fe40007f3e0ff */
[----:B---3--:R-:W-:Y:S02]  /*df90*/  @P5 IADD3.X R7, R5, c[0x0][0x1cc], RZ, P0, !PT ;  /* 0x0000730005075a10 */ /* 0x008fe400007fe4ff */
[----:B------:R-:W-:Y:S02]  /*dfa0*/  @P5 IADD3.X R9, RZ, c[0x0][0x1cc], R5, P1, P2 ;  /* 0x00007300ff095a10 */ /* 0x000fe40000fe4405 */
[----:B------:R-:W-:Y:S01]  /*dfb0*/  @P5 IADD3 R4, P0, R6, R2, RZ ;  /* 0x0000000206045210 */ /* 0x000fe20007f1e0ff */
[----:B------:R3:W-:Y:S03]  /*dfc0*/  @P5 LDGSTS.E.BYPASS.LTC128B.128 [R243+0x3100], [R6.64], !P4 ;  /* 0x0310000006f35fae */ /* 0x0007e6000e101d4e */
[----:B------:R-:W-:Y:S01]  /*dfd0*/  @P5 IADD3.X R5, R7, R10, RZ, P0, !PT ;  /* 0x0000000a07055210 */ /* 0x000fe200007fe4ff */
[----:B-1----:R-:W-:Y:S02]  /*dfe0*/  FFMA.FTZ R11, R13, c[0x0][0x2d0], -R192 ;  /* 0x0000b4000d0b7a23 */ /* 0x002fe400000108c0 */
[----:B------:R-:W-:Y:S02]  /*dff0*/  FMUL.FTZ R13, R132, R153 ;  /* 0x00000099840d7220 */ /* 0x000fe40000410000 */
[----:B------:R1:W-:Y:S01]  /*e000*/  @P5 LDGSTS.E.BYPASS.LTC128B.128 [R243+0x4900], [R8.64], !P3 ;  /* 0x0490000008f35fae */ /* 0x0003e2000d901d4e */
[----:B------:R-:W4:Y:S07]  /*e010*/  MUFU.EX2 R251, R11 ;  /* 0x0000000b00fb7308 */ /* 0x000f2e0000000800 */
[----:B------:R1:W-:Y:S01]  /*e020*/  @P5 LDGSTS.E.BYPASS.LTC128B.128 [R243+0x3900], [R4.64], !P4 ;  /* 0x0390000004f35fae */ /* 0x0003e2000e101d4e */
[C---:B--2---:R-:W-:Y:S01]  /*e030*/  FMUL.FTZ R30, R0.reuse, R170 ;  /* 0x000000aa001e7220 */ /* 0x044fe20000410000 */
[----:B------:R-:W-:Y:S01]  /*e040*/  MOV R170, R244 ;  /* 0x000000f400aa7202 */ /* 0x000fe20000000f00 */
[----:B------:R-:W-:Y:S01]  /*e050*/  FMUL.FTZ R31, R0, R171 ;  /* 0x000000ab001f7220 */ /* 0x000fe20000410000 */
[----:B------:R-:W-:Y:S01]  /*e060*/  MOV R171, R32 ;  /* 0x0000002000ab7202 */ /* 0x000fe20000000f00 */
[----:B------:R-:W-:Y:S01]  /*e070*/  FMUL.FTZ R32, R134, R172 ;  /* 0x000000ac86207220 */ /* 0x000fe20000410000 */
[----:B------:R-:W-:Y:S01]  /*e080*/  MOV R172, R35 ;  /* 0x0000002300ac7202 */ /* 0x000fe20000000f00 */
[----:B------:R-:W-:Y:S01]  /*e090*/  FMUL.FTZ R35, R133, R175 ;  /* 0x000000af85237220 */ /* 0x000fe20000410000 */
[----:B------:R2:W-:Y:S01]  /*e0a0*/  @P5 LDGSTS.E.BYPASS.LTC128B.128 [R243+0x5100], [R4.64+0x80], !P3 ;  /* 0x0510008004f35fae */ /* 0x0005e2000d901d4e */
[C---:B------:R-:W-:Y:S01]  /*e0b0*/  FMUL.FTZ R42, R0.reuse, R182 ;  /* 0x000000b6002a7220 */ /* 0x040fe20000410000 */
[----:B------:R-:W-:Y:S01]  /*e0c0*/  MOV R181, R170 ;  /* 0x000000aa00b57202 */ /* 0x000fe20000000f00 */
[----:B------:R-:W-:Y:S01]  /*e0d0*/  FMUL.FTZ R43, R0, R183 ;  /* 0x000000b7002b7220 */ /* 0x000fe20000410000 */
[----:B---3--:R-:W-:Y:S01]  /*e0e0*/  @P5 IADD3 R6, P1, R4, R2, RZ ;  /* 0x0000000204065210 */ /* 0x008fe20007f3e0ff */
[----:B------:R-:W-:Y:S01]  /*e0f0*/  FMUL.FTZ R2, R3, c[0x0][0x2d0] ;  /* 0x0000b40003027a20 */ /* 0x000fe20000410000 */
[----:B------:R-:W-:Y:S01]  /*e100*/  MOV R183, R200 ;  /* 0x000000c800b77202 */ /* 0x000fe20000000f00 */
[C---:B------:R-:W-:Y:S01]  /*e110*/  FMUL.FTZ R46, R0.reuse, R186 ;  /* 0x000000ba002e7220 */ /* 0x040fe20000410000 */
[----:B------:R-:W-:Y:S01]  /*e120*/  @P5 IADD3.X R7, R5, R10, RZ, P1, !PT ;  /* 0x0000000a05075210 */ /* 0x000fe20000ffe4ff */
[----:B------:R-:W-:Y:S01]  /*e130*/  FMUL.FTZ R10, R0, R150 ;  /* 0x00000096000a7220 */ /* 0x000fe20000410000 */
[----:B----4-:R-:W-:Y:S01]  /*e140*/  F2FP.BF16.PACK_AB R150, R251, R252 ;  /* 0x000000fcfb96723e */ /* 0x010fe200000010ff */
[--C-:B-1----:R-:W-:Y:S01]  /*e150*/  FFMA.FTZ R8, R203, c[0x0][0x2d0], -R2.reuse ;  /* 0x0000b400cb087a23 */ /* 0x102fe20000010802 */
[----:B------:R-:W-:Y:S01]  /*e160*/  MOV R203, R34 ;  /* 0x0000002200cb7202 */ /* 0x000fe20000000f00 */
[----:B------:R1:W-:Y:S01]  /*e170*/  @P5 LDGSTS.E.BYPASS.LTC128B.128 [R243+0x4100], [R6.64], !P4 ;  /* 0x0410000006f35fae */ /* 0x0003e2000e101d4e */
[----:B------:R-:W-:Y:S01]  /*e180*/  FMUL.FTZ R9, R132, R149 ;  /* 0x0000009584097220 */ /* 0x000fe20000410000 */
[----:B------:R3:W-:Y:S01]  /*e190*/  MUFU.EX2 R206, R8 ;  /* 0x0000000800ce7308 */ /* 0x0007e20000000800 */
[C---:B------:R-:W-:Y:S01]  /*e1a0*/  FMUL.FTZ R11, R0.reuse, R151 ;  /* 0x00000097000b7220 */ /* 0x040fe20000410000 */
[----:B------:R-:W-:Y:S01]  /*e1b0*/  MOV R180, R172 ;  /* 0x000000ac00b47202 */ /* 0x000fe20000000f00 */
[----:B------:R-:W-:Y:S02]  /*e1c0*/  FMUL.FTZ R34, R133, R174 ;  /* 0x000000ae85227220 */ /* 0x000fe40000410000 */
[C---:B------:R-:W-:Y:S01]  /*e1d0*/  FMUL.FTZ R47, R0.reuse, R187 ;  /* 0x000000bb002f7220 */ /* 0x040fe20000410000 */
[----:B------:R1:W-:Y:S01]  /*e1e0*/  @P5 LDGSTS.E.BYPASS.LTC128B.128 [R243+0x5900], [R6.64+0x80], !P3 ;  /* 0x0590008006f35fae */ /* 0x0003e2000d901d4e */
[C---:B------:R-:W-:Y:S02]  /*e1f0*/  FMUL.FTZ R58, R0.reuse, R58 ;  /* 0x0000003a003a7220 */ /* 0x040fe40000410000 */
[C---:B------:R-:W-:Y:S02]  /*e200*/  FMUL.FTZ R59, R0.reuse, R59 ;  /* 0x0000003b003b7220 */ /* 0x040fe40000410000 */
[----:B------:R-:W-:Y:S02]  /*e210*/  FMUL.FTZ R62, R0, R62 ;  /* 0x0000003e003e7220 */ /* 0x000fe40000410000 */
[--C-:B--2---:R-:W-:Y:S01]  /*e220*/  FFMA.FTZ R4, R204, c[0x0][0x2d0], -R2.reuse ;  /* 0x0000b400cc047a23 */ /* 0x104fe20000010802 */
[----:B------:R-:W2:Y:S01]  /*e230*/  LDSM.16.MT88.4 R20, [R225+0x100] ;  /* 0x00010000e114783b */ /* 0x000ea20000004200 */
[----:B------:R-:W-:Y:S01]  /*e240*/  FMUL.FTZ R5, R134, R145 ;  /* 0x0000009186057220 */ /* 0x000fe20000410000 */
[----:B------:R-:W-:Y:S01]  /*e250*/  F2FP.BF16.PACK_AB R145, R25, R24 ;  /* 0x000000181991723e */ /* 0x000fe200000010ff */
[----:B------:R4:W4:Y:S01]  /*e260*/  MUFU.EX2 R207, R4 ;  /* 0x0000000400cf7308 */ /* 0x0009220000000800 */
[----:B------:R-:W-:Y:S01]  /*e270*/  MOV R204, R245 ;  /* 0x000000f500cc7202 */ /* 0x000fe20000000f00 */
[C---:B------:R-:W-:Y:S02]  /*e280*/  FMUL.FTZ R63, R0.reuse, R63 ;  /* 0x0000003f003f7220 */ /* 0x040fe40000410000 */
[C---:B------:R-:W-:Y:S01]  /*e290*/  FMUL.FTZ R74, R0.reuse, R74 ;  /* 0x0000004a004a7220 */ /* 0x040fe20000410000 */
[----:B------:R-:W2:Y:S01]  /*e2a0*/  LDSM.16.MT88.4 R36, [R226+0x100] ;  /* 0x00010000e224783b */ /* 0x000ea20000004200 */
[----:B------:R-:W-:Y:S02]  /*e2b0*/  FMUL.FTZ R75, R0, R75 ;  /* 0x0000004b004b7220 */ /* 0x000fe40000410000 */
[----:B---3--:R-:W-:Y:S01]  /*e2c0*/  FMUL.FTZ R8, R132, R148 ;  /* 0x0000009484087220 */ /* 0x008fe20000410000 */
[----:B------:R-:W-:Y:S01]  /*e2d0*/  F2FP.BF16.PACK_AB R148, R28, R26 ;  /* 0x0000001a1c94723e */ /* 0x000fe200000010ff */
[C---:B------:R-:W-:Y:S02]  /*e2e0*/  FMUL.FTZ R78, R0.reuse, R78 ;  /* 0x0000004e004e7220 */ /* 0x040fe40000410000 */
[C---:B------:R-:W-:Y:S01]  /*e2f0*/  FMUL.FTZ R79, R0.reuse, R79 ;  /* 0x0000004f004f7220 */ /* 0x040fe20000410000 */
[----:B------:R-:W-:Y:S01]  /*e300*/  LDSM.16.MT88.4 R156, [R227+0x100] ;  /* 0x00010000e39c783b */ /* 0x000fe20000004200 */
[C---:B------:R-:W-:Y:S02]  /*e310*/  FMUL.FTZ R90, R0.reuse, R90 ;  /* 0x0000005a005a7220 */ /* 0x040fe40000410000 */
[----:B-1----:R-:W-:Y:S01]  /*e320*/  FMUL.FTZ R6, R133, R146 ;  /* 0x0000009285067220 */ /* 0x002fe20000410000 */
[----:B------:R-:W-:Y:S01]  /*e330*/  F2FP.BF16.PACK_AB R146, R201, R247 ;  /* 0x000000f7c992723e */ /* 0x000fe200000010ff */
[----:B------:R-:W-:Y:S01]  /*e340*/  FMUL.FTZ R7, R133, R147 ;  /* 0x0000009385077220 */ /* 0x000fe20000410000 */
[----:B------:R-:W-:Y:S01]  /*e350*/  F2FP.BF16.PACK_AB R147, R197, R27 ;  /* 0x0000001bc593723e */ /* 0x000fe200000010ff */
[C---:B------:R-:W-:Y:S01]  /*e360*/  FMUL.FTZ R91, R0.reuse, R91 ;  /* 0x0000005b005b7220 */ /* 0x040fe20000410000 */
[----:B------:R-:W-:Y:S01]  /*e370*/  LDSM.16.MT88.4 R188, [R228+0x1100] ;  /* 0x00110000e4bc783b */ /* 0x000fe20000004200 */
[----:B------:R-:W-:Y:S02]  /*e380*/  FMUL.FTZ R94, R0, R94 ;  /* 0x0000005e005e7220 */ /* 0x000fe40000410000 */
[--C-:B----4-:R-:W-:Y:S01]  /*e390*/  FFMA.FTZ R4, R14, c[0x0][0x2d0], -R2.reuse ;  /* 0x0000b4000e047a23 */ /* 0x110fe20000010802 */
[----:B------:R-:W-:Y:S01]  /*e3a0*/  F2FP.BF16.PACK_AB R149, R207, R206 ;  /* 0x000000cecf95723e */ /* 0x000fe200000010ff */
[C---:B------:R-:W-:Y:S02]  /*e3b0*/  FMUL.FTZ R14, R0.reuse, R154 ;  /* 0x0000009a000e7220 */ /* 0x040fe40000410000 */
[----:B------:R1:W-:Y:S01]  /*e3c0*/  MUFU.EX2 R208, R4 ;  /* 0x0000000400d07308 */ /* 0x0003e20000000800 */
[C---:B------:R-:W-:Y:S01]  /*e3d0*/  FMUL.FTZ R95, R0.reuse, R95 ;  /* 0x0000005f005f7220 */ /* 0x040fe20000410000 */
[----:B------:R-:W0:Y:S01]  /*e3e0*/  LDGDEPBAR ;  /* 0x00000000000079af */ /* 0x000e220000000000 */
        /* <DEDUP_REMOVED lines=8> */
[--C-:B------:R-:W-:Y:S02]  /*e470*/  FFMA.FTZ R140, R140, c[0x0][0x2d0], -R2.reuse ;  /* 0x0000b4008c8c7a23 */ /* 0x100fe40000010802 */
[----:B-1----:R-:W-:Y:S02]  /*e480*/  FFMA.FTZ R4, R15, c[0x0][0x2d0], -R2 ;  /* 0x0000b4000f047a23 */ /* 0x002fe40000010802 */
[----:B------:R-:W-:Y:S02]  /*e490*/  FMUL.FTZ R15, R0, R155 ;  /* 0x0000009b000f7220 */ /* 0x000fe40000410000 */
[----:B------:R1:W3:Y:S01]  /*e4a0*/  MUFU.EX2 R209, R4 ;  /* 0x0000000400d17308 */ /* 0x0002e20000000800 */
[----:B------:R-:W4:Y:S01]  /*e4b0*/  LDSM.16.MT88.4 R152, [R228+0x100] ;  /* 0x00010000e498783b */ /* 0x000f220000004200 */
[----:B-1----:R-:W-:Y:S01]  /*e4c0*/  FMUL.FTZ R4, R134, R144 ;  /* 0x0000009086047220 */ /* 0x002fe20000410000 */
[----:B------:R-:W-:Y:S02]  /*e4d0*/  F2FP.BF16.PACK_AB R144, R248, R193 ;  /* 0x000000c1f890723e */ /* 0x000fe400000010ff */
[----:B---3--:R-:W-:Y:S05]  /*e4e0*/  F2FP.BF16.PACK_AB R151, R209, R208 ;  /* 0x000000d0d197723e */ /* 0x008fea00000010ff */
[-C--:B--2---:R-:W-:Y:S08]  /*e4f0*/  HMMA.16816.F32.BF16 R4, R144, R20.reuse, R4 ;  /* 0x000000149004723c */ /* 0x084ff00000041804 */
[C---:B------:R-:W-:Y:S07]  /*e500*/  HMMA.16816.F32.BF16 R8, R148.reuse, R20, R8 ;  /* 0x000000149408723c */ /* 0x040fee0000041808 */
[C---:B------:R-:W-:Y:S01]  /*e510*/  FMUL.FTZ R21, R134.reuse, R161 ;  /* 0x000000a186157220 */ /* 0x040fe20000410000 */
[-C--:B------:R-:W-:Y:S04]  /*e520*/  HMMA.16816.F32.BF16 R12, R148, R22.reuse, R12 ;  /* 0x00000016940c723c */ /* 0x080fe8000004180c */
[----:B------:R-:W-:Y:S01]  /*e530*/  MOV R161, R249 ;  /* 0x000000f900a17202 */ /* 0x000fe20000000f00 */
[----:B------:R-:W-:Y:S01]  /*e540*/  FMUL.FTZ R20, R134, R160 ;  /* 0x000000a086147220 */ /* 0x000fe20000410000 */
[----:B------:R1:W2:Y:S01]  /*e550*/  MUFU.EX2 R249, R138 ;  /* 0x0000008a00f97308 */ /* 0x0002a20000000800 */
[----:B------:R-:W-:Y:S01]  /*e560*/  MOV R160, R27 ;  /* 0x0000001b00a07202 */ /* 0x000fe20000000f00 */
[C---:B------:R-:W-:Y:S04]  /*e570*/  HMMA.16816.F32.BF16 R16, R144.reuse, R22, R16 ;  /* 0x000000169010723c */ /* 0x040fe80000041810 */
[----:B------:R-:W-:Y:S01]  /*e580*/  FMUL.FTZ R27, R0, R167 ;  /* 0x000000a7001b7220 */ /* 0x000fe20000410000 */
[----:B------:R-:W-:Y:S01]  /*e590*/  MOV R167, R28 ;  /* 0x0000001c00a77202 */ /* 0x000fe20000000f00 */
[C---:B------:R-:W-:Y:S01]  /*e5a0*/  FMUL.FTZ R28, R132.reuse, R168 ;  /* 0x000000a8841c7220 */ /* 0x040fe20000410000 */
[----:B------:R-:W-:Y:S01]  /*e5b0*/  MOV R168, R29 ;  /* 0x0000001d00a87202 */ /* 0x000fe20000000f00 */
[C---:B------:R-:W-:Y:S01]  /*e5c0*/  FMUL.FTZ R23, R133.reuse, R163 ;  /* 0x000000a385177220 */ /* 0x040fe20000410000 */
[----:B------:R-:W-:Y:S03]  /*e5d0*/  MOV R163, R24 ;  /* 0x0000001800a37202 */ /* 0x000fe60000000f00 */
[C---:B------:R-:W-:Y:S01]  /*e5e0*/  FMUL.FTZ R24, R132.reuse, R164 ;  /* 0x000000a484187220 */ /* 0x040fe20000410000 */
[----:B------:R-:W-:Y:S01]  /*e5f0*/  MOV R164, R25 ;  /* 0x0000001900a47202 */ /* 0x000fe20000000f00 */
[----:B------:R-:W-:Y:S01]  /*e600*/  FMUL.FTZ R25, R132, R165 ;  /* 0x000000a584197220 */ /* 0x000fe20000410000 */
[----:B------:R-:W-:Y:S01]  /*e610*/  MOV R165, R248 ;  /* 0x000000f800a57202 */ /* 0x000fe20000000f00 */
[----:B------:R-:W-:Y:S01]  /*e620*/  FMUL.FTZ R22, R133, R162 ;  /* 0x000000a285167220 */ /* 0x000fe20000410000 */
[----:B------:R-:W-:Y:S01]  /*e630*/  MOV R162, R26 ;  /* 0x0000001a00a27202 */ /* 0x000fe20000000f00 */
[----:B------:R-:W-:Y:S01]  /*e640*/  FMUL.FTZ R26, R0, R166 ;  /* 0x000000a6001a7220 */ /* 0x000fe20000410000 */
[----:B------:R-:W-:Y:S01]  /*e650*/  MOV R166, R247 ;  /* 0x000000f700a67202 */ /* 0x000fe20000000f00 */
[----:B------:R-:W-:Y:S01]  /*e660*/  FMUL.FTZ R29, R132, R169 ;  /* 0x000000a9841d7220 */ /* 0x000fe20000410000 */
[----:B------:R-:W-:Y:S01]  /*e670*/  MOV R169, R246 ;  /* 0x000000f600a97202 */ /* 0x000fe20000000f00 */
[--C-:B-1----:R-:W-:Y:S01]  /*e680*/  FFMA.FTZ R138, R198, c[0x0][0x2d0], -R142.reuse ;  /* 0x0000b400c68a7a23 */ /* 0x102fe2000001088e */
[-C--:B------:R-:W-:Y:S03]  /*e690*/  HMMA.16816.F32.BF16 R20, R144, R36.reuse, R20 ;  /* 0x000000249014723c */ /* 0x080fe60000041814 */
[----:B------:R1:W-:Y:S01]  /*e6a0*/  MUFU.EX2 R248, R138 ;  /* 0x0000008a00f87308 */ /* 0x0003e20000000800 */
[----:B------:R-:W-:Y:S02]  /*e6b0*/  MOV R174, R163 ;  /* 0x000000a300ae7202 */ /* 0x000fe40000000f00 */
[----:B------:R-:W-:Y:S02]  /*e6c0*/  MOV R175, R162 ;  /* 0x000000a200af7202 */ /* 0x000fe40000000f00 */
[C---:B------:R-:W-:Y:S04]  /*e6d0*/  HMMA.16816.F32.BF16 R24, R148.reuse, R36, R24 ;  /* 0x000000249418723c */ /* 0x040fe80000041818 */
[----:B------:R-:W-:Y:S02]  /*e6e0*/  MOV R170, R160 ;  /* 0x000000a000aa7202 */ /* 0x000fe40000000f00 */
[----:B------:R-:W-:Y:S01]  /*e6f0*/  MOV R172, R165 ;  /* 0x000000a500ac7202 */ /* 0x000fe20000000f00 */
[C---:B------:R-:W-:Y:S01]  /*e700*/  FMUL.FTZ R36, R134.reuse, R176 ;  /* 0x000000b086247220 */ /* 0x040fe20000410000 */
[-C--:B------:R-:W-:Y:S04]  /*e710*/  HMMA.16816.F32.BF16 R28, R148, R38.reuse, R28 ;  /* 0x00000026941c723c */ /* 0x080fe8000004181c */
[----:B------:R-:W-:Y:S01]  /*e720*/  MOV R176, R161 ;  /* 0x000000a100b07202 */ /* 0x000fe20000000f00 */
[----:B------:R-:W-:Y:S01]  /*e730*/  FMUL.FTZ R37, R134, R177 ;  /* 0x000000b186257220 */ /* 0x000fe20000410000 */
[----:B------:R-:W-:Y:S01]  /*e740*/  LDSM.16.MT88.4 R160, [R226+0x900] ;  /* 0x00090000e2a0783b */ /* 0x000fe20000004200 */
[----:B------:R-:W-:Y:S01]  /*e750*/  MOV R177, R171 ;  /* 0x000000ab00b17202 */ /* 0x000fe20000000f00 */
[C---:B------:R-:W-:Y:S04]  /*e760*/  HMMA.16816.F32.BF16 R32, R144.reuse, R38, R32 ;  /* 0x000000269020723c */ /* 0x040fe80000041820 */
[----:B-1----:R-:W-:Y:S01]  /*e770*/  FFMA.FTZ R138, R199, c[0x0][0x2d0], -R142 ;  /* 0x0000b400c78a7a23 */ /* 0x002fe2000001088e */
[----:B------:R-:W-:Y:S02]  /*e780*/  MOV R171, R201 ;  /* 0x000000c900ab7202 */ /* 0x000fe40000000f00 */
[C---:B------:R-:W-:Y:S01]  /*e790*/  FMUL.FTZ R38, R133.reuse, R178 ;  /* 0x000000b285267220 */ /* 0x040fe20000410000 */
[----:B------:R1:W3:Y:S01]  /*e7a0*/  MUFU.EX2 R247, R138 ;  /* 0x0000008a00f77308 */ /* 0x0002e20000000800 */
[----:B------:R-:W-:Y:S03]  /*e7b0*/  FMUL.FTZ R39, R133, R179 ;  /* 0x000000b385277220 */ /* 0x000fe60000410000 */
[----:B------:R-:W-:Y:S02]  /*e7c0*/  MOV R179, R139 ;  /* 0x0000008b00b37202 */ /* 0x000fe40000000f00 */
[----:B------:R-:W-:Y:S02]  /*e7d0*/  MOV R182, R169 ;  /* 0x000000a900b67202 */ /* 0x000fe40000000f00 */
[-C--:B----4-:R-:W-:Y:S03]  /*e7e0*/  HMMA.16816.F32.BF16 R36, R144, R152.reuse, R36 ;  /* 0x000000989024723c */ /* 0x090fe60000041824 */
[----:B------:R-:W-:Y:S02]  /*e7f0*/  MOV R169, R167 ;  /* 0x000000a700a97202 */ /* 0x000fe40000000f00 */
[----:B------:R-:W-:Y:S02]  /*e800*/  MOV R178, R168 ;  /* 0x000000a800b27202 */ /* 0x000fe40000000f00 */
[----:B------:R-:W-:Y:S01]  /*e810*/  MOV R168, R166 ;  /* 0x000000a600a87202 */ /* 0x000fe20000000f00 */
[C---:B------:R-:W-:Y:S04]  /*e820*/  HMMA.16816.F32.BF16 R40, R148.reuse, R152, R40 ;  /* 0x000000989428723c */ /* 0x040fe80000041828 */
[----:B------:R-:W-:Y:S04]  /*e830*/  MOV R139, R218 ;  /* 0x000000da008b7202 */ /* 0x000fe80000000f00 */
[-C--:B------:R-:W-:Y:S04]  /*e840*/  HMMA.16816.F32.BF16 R44, R148, R154.reuse, R44 ;  /* 0x0000009a942c723c */ /* 0x080fe8000004182c */
[--C-:B-1----:R-:W-:Y:S04]  /*e850*/  FFMA.FTZ R138, R215, c[0x0][0x2d0], -R143.reuse ;  /* 0x0000b400d78a7a23 */ /* 0x102fe8000001088f */
[C---:B------:R-:W-:Y:S01]  /*e860*/  HMMA.16816.F32.BF16 R48, R144.reuse, R154, R48 ;  /* 0x0000009a9030723c */ /* 0x040fe20000041830 */
[----:B------:R1:W-:Y:S01]  /*e870*/  MUFU.EX2 R246, R138 ;  /* 0x0000008a00f67308 */ /* 0x0003e20000000800 */
[----:B------:R-:W4:Y:S06]  /*e880*/  LDSM.16.MT88.4 R152, [R225+0x1900] ;  /* 0x00190000e198783b */ /* 0x000f2c0000004200 */
[-C--:B------:R-:W-:Y:S08]  /*e890*/  HMMA.16816.F32.BF16 R52, R144, R156.reuse, R52 ;  /* 0x0000009c9034723c */ /* 0x080ff00000041834 */
[C---:B------:R-:W-:Y:S08]  /*e8a0*/  HMMA.16816.F32.BF16 R56, R148.reuse, R156, R56 ;  /* 0x0000009c9438723c */ /* 0x040ff00000041838 */
[-C--:B------:R-:W-:Y:S04]  /*e8b0*/  HMMA.16816.F32.BF16 R60, R148, R158.reuse, R60 ;  /* 0x0000009e943c723c */ /* 0x080fe8000004183c */
[--C-:B-1----:R-:W-:Y:S04]  /*e8c0*/  FFMA.FTZ R138, R214, c[0x0][0x2d0], -R143.reuse ;  /* 0x0000b400d68a7a23 */ /* 0x102fe8000001088f */
[C---:B------:R-:W-:Y:S01]  /*e8d0*/  HMMA.16816.F32.BF16 R64, R144.reuse, R158, R64 ;  /* 0x0000009e9040723c */ /* 0x040fe20000041840 */
[----:B------:R1:W1:Y:S01]  /*e8e0*/  MUFU.EX2 R245, R138 ;  /* 0x0000008a00f57308 */ /* 0x0002620000000800 */
[----:B------:R-:W2:Y:S06]  /*e8f0*/  LDSM.16.MT88.4 R156, [R226+0x1900] ;  /* 0x00190000e29c783b */ /* 0x000eac0000004200 */
[-C--:B----4-:R-:W-:Y:S08]  /*e900*/  HMMA.16816.F32.BF16 R68, R144, R152.reuse, R68 ;  /* 0x000000989044723c */ /* 0x090ff00000041844 */
[C---:B------:R-:W-:Y:S04]  /*e910*/  HMMA.16816.F32.BF16 R72, R148.reuse, R152, R72 ;  /* 0x000000989448723c */ /* 0x040fe80000041848 */
[--C-:B-1----:R-:W-:Y:S04]  /*e920*/  FFMA.FTZ R138, R212, c[0x0][0x2d0], -R143.reuse ;  /* 0x0000b400d48a7a23 */ /* 0x102fe8000001088f */
[-C--:B------:R-:W-:Y:S01]  /*e930*/  HMMA.16816.F32.BF16 R76, R148, R154.reuse, R76 ;  /* 0x0000009a944c723c */ /* 0x080fe2000004184c */
[----:B------:R1:W-:Y:S07]  /*e940*/  MUFU.EX2 R244, R138 ;  /* 0x0000008a00f47308 */ /* 0x0003ee0000000800 */
[C---:B------:R-:W-:Y:S01]  /*e950*/  HMMA.16816.F32.BF16 R80, R144.reuse, R154, R80 ;  /* 0x0000009a9050723c */ /* 0x040fe20000041850 */
[----:B------:R-:W4:Y:S07]  /*e960*/  LDSM.16.MT88.4 R152, [R228+0x1900] ;  /* 0x00190000e498783b */ /* 0x000f2e0000004200 */
[-C--:B--2---:R-:W-:Y:S08]  /*e970*/  HMMA.16816.F32.BF16 R84, R144, R156.reuse, R84 ;  /* 0x0000009c9054723c */ /* 0x084ff00000041854 */
[C---:B------:R-:W-:Y:S04]  /*e980*/  HMMA.16816.F32.BF16 R88, R148.reuse, R156, R88 ;  /* 0x0000009c9458723c */ /* 0x040fe80000041858 */
[--C-:B-1----:R-:W-:Y:S04]  /*e990*/  FFMA.FTZ R138, R213, c[0x0][0x2d0], -R143.reuse ;  /* 0x0000b400d58a7a23 */ /* 0x102fe8000001088f */
[-C--:B------:R-:W-:Y:S01]  /*e9a0*/  HMMA.16816.F32.BF16 R92, R148, R158.reuse, R92 ;  /* 0x0000009e945c723c */ /* 0x080fe2000004185c */
[----:B------:R1:W2:Y:S07]  /*e9b0*/  MUFU.EX2 R223, R138 ;  /* 0x0000008a00df7308 */ /* 0x0002ae0000000800 */
[C---:B------:R-:W-:Y:S01]  /*e9c0*/  HMMA.16816.F32.BF16 R96, R144.reuse, R158, R96 ;  /* 0x0000009e9060723c */ /* 0x040fe20000041860 */
[----:B------:R-:W2:Y:S07]  /*e9d0*/  LDSM.16.MT88.4 R156, [R227+0x1900] ;  /* 0x00190000e39c783b */ /* 0x000eae0000004200 */
        /* <DEDUP_REMOVED lines=12> */
[----:B------:R-:W-:Y:S01]  /*eaa0*/  HMMA.16816.F32.BF16 R128, R144, R158, R128 ;  /* 0x0000009e9080723c */ /* 0x000fe20000041880 */
[----:B------:R-:W-:Y:S06]  /*eab0*/  LDSM.16.MT88.4 R156, [R227+0x900] ;  /* 0x00090000e39c783b */ /* 0x000fec0000004200 */
[----:B------:R-:W-:Y:S02]  /*eac0*/  F2FP.BF16.PACK_AB R144, R249, R250 ;  /* 0x000000faf990723e */ /* 0x000fe400000010ff */
[----:B---3--:R-:W-:Y:S03]  /*ead0*/  F2FP.BF16.PACK_AB R146, R247, R248 ;  /* 0x000000f8f792723e */ /* 0x008fe600000010ff */
[----:B------:R-:W-:Y:S02]  /*eae0*/  F2FP.BF16.PACK_AB R145, R245, R246 ;  /* 0x000000f6f591723e */ /* 0x000fe400000010ff */
[----:B------:R-:W-:Y:S01]  /*eaf0*/  F2FP.BF16.PACK_AB R147, R223, R244 ;  /* 0x000000f4df93723e */ /* 0x000fe200000010ff */
[--C-:B-1----:R-:W-:Y:S01]  /*eb00*/  FFMA.FTZ R138, R219, c[0x0][0x2d0], -R192.reuse ;  /* 0x0000b400db8a7a23 */ /* 0x102fe200000108c0 */
[----:B--2---:R-:W-:Y:S05]  /*eb10*/  F2FP.BF16.PACK_AB R148, R221, R222 ;  /* 0x000000dedd94723e */ /* 0x004fea00000010ff */
[-C--:B----4-:R-:W-:Y:S01]  /*eb20*/  HMMA.16816.F32.BF16 R4, R144, R152.reuse, R4 ;  /* 0x000000989004723c */ /* 0x090fe20000041804 */
[----:B------:R1:W-:Y:S02]  /*eb30*/  MUFU.EX2 R219, R138 ;  /* 0x0000008a00db7308 */ /* 0x0003e40000000800 */
[----:B-1----:R-:W-:Y:S01]  /*eb40*/  FFMA.FTZ R138, R173, c[0x0][0x2d0], -R192 ;  /* 0x0000b400ad8a7a23 */ /* 0x002fe200000108c0 */
[----:B------:R-:W-:Y:S02]  /*eb50*/  MOV R173, R164 ;  /* 0x000000a400ad7202 */ /* 0x000fe40000000f00 */
[----:B------:R-:W1:Y:S05]  /*eb60*/  LDSM.16.MT88.4 R164, [R228+0x900] ;  /* 0x00090000e4a4783b */ /* 0x000e6a0000004200 */
[----:B------:R2:W3:Y:S02]  /*eb70*/  MUFU.EX2 R218, R138 ;  /* 0x0000008a00da7308 */ /* 0x0004e40000000800 */
[--C-:B--2---:R-:W-:Y:S01]  /*eb80*/  FFMA.FTZ R138, R195, c[0x0][0x2d0], -R2.reuse ;  /* 0x0000b400c38a7a23 */ /* 0x104fe20000010802 */
[----:B---3--:R-:W-:Y:S07]  /*eb90*/  F2FP.BF16.PACK_AB R150, R218, R219 ;  /* 0x000000dbda96723e */ /* 0x008fee00000010ff */
[----:B------:R2:W-:Y:S02]  /*eba0*/  MUFU.EX2 R201, R138 ;  /* 0x0000008a00c97308 */ /* 0x0005e40000000800 */
[--C-:B--2---:R-:W-:Y:S08]  /*ebb0*/  FFMA.FTZ R138, R194, c[0x0][0x2d0], -R2.reuse ;  /* 0x0000b400c28a7a23 */ /* 0x104ff00000010802 */
[----:B------:R2:W3:Y:S02]  /*ebc0*/  MUFU.EX2 R200, R138 ;  /* 0x0000008a00c87308 */ /* 0x0004e40000000800 */
[--C-:B--2---:R-:W-:Y:S01]  /*ebd0*/  FFMA.FTZ R138, R211, c[0x0][0x2d0], -R2.reuse ;  /* 0x0000b400d38a7a23 */ /* 0x104fe20000010802 */
[----:B---3--:R-:W-:Y:S07]  /*ebe0*/  F2FP.BF16.PACK_AB R149, R200, R201 ;  /* 0x000000c9c895723e */ /* 0x008fee00000010ff */
[----:B------:R2:W-:Y:S02]  /*ebf0*/  MUFU.EX2 R198, R138 ;  /* 0x0000008a00c67308 */ /* 0x0005e40000000800 */
[----:B--2---:R-:W-:Y:S08]  /*ec00*/  FFMA.FTZ R138, R216, c[0x0][0x2d0], -R2 ;  /* 0x0000b400d88a7a23 */ /* 0x004ff00000010802 */
[----:B------:R-:W2:Y:S02]  /*ec10*/  MUFU.EX2 R199, R138 ;  /* 0x0000008a00c77308 */ /* 0x000ea40000000800 */
[----:B--2---:R-:W-:Y:S01]  /*ec20*/  F2FP.BF16.PACK_AB R151, R199, R198 ;  /* 0x000000c6c797723e */ /* 0x004fe200000010ff */
[--C-:B------:R-:W-:Y:S01]  /*ec30*/  FFMA.FTZ R138, R139, c[0x0][0x2d0], -R142.reuse ;  /* 0x0000b4008b8a7a23 */ /* 0x100fe2000001088e */
[----:B------:R-:W-:Y:S06]  /*ec40*/  MOV R139, R217 ;  /* 0x000000d9008b7202 */ /* 0x000fec0000000f00 */
[----:B------:R2:W-:Y:S01]  /*ec50*/  MUFU.EX2 R217, R138 ;  /* 0x0000008a00d97308 */ /* 0x0005e20000000800 */
[C---:B------:R-:W-:Y:S04]  /*ec60*/  HMMA.16816.F32.BF16 R8, R148.reuse, R152, R8 ;  /* 0x000000989408723c */ /* 0x040fe80000041808 */
[--C-:B------:R-:W-:Y:S04]  /*ec70*/  FFMA.FTZ R139, R139, c[0x0][0x2d0], -R143.reuse ;  /* 0x0000b4008b8b7a23 */ /* 0x100fe8000001088f */
[-C--:B------:R-:W-:Y:S01]  /*ec80*/  HMMA.16816.F32.BF16 R12, R148, R154.reuse, R12 ;  /* 0x0000009a940c723c */ /* 0x080fe2000004180c */
[----:B------:R-:W-:Y:S07]  /*ec90*/  MUFU.EX2 R211, R139 ;  /* 0x0000008b00d37308 */ /* 0x000fee0000000800 */
[C---:B------:R-:W-:Y:S01]  /*eca0*/  HMMA.16816.F32.BF16 R16, R144.reuse, R154, R16 ;  /* 0x0000009a9010723c */ /* 0x040fe20000041810 */
[----:B------:R-:W3:Y:S02]  /*ecb0*/  LDSM.16.MT88.4 R152, [R225+0x2100] ;  /* 0x00210000e198783b */ /* 0x000ee40000004200 */
[----:B------:R-:W-:Y:S01]  /*ecc0*/  MUFU.EX2 R139, R140 ;  /* 0x0000008c008b7308 */ /* 0x000fe20000000800 */
[--C-:B--2---:R-:W-:Y:S04]  /*ecd0*/  FFMA.FTZ R138, R183, c[0x0][0x2d0], -R142.reuse ;  /* 0x0000b400b78a7a23 */ /* 0x104fe8000001088e */
[-C--:B------:R-:W-:Y:S05]  /*ece0*/  HMMA.16816.F32.BF16 R20, R144, R160.reuse, R20 ;  /* 0x000000a09014723c */ /* 0x080fea0000041814 */
[----:B------:R-:W2:Y:S03]  /*ecf0*/  MUFU.EX2 R215, R138 ;  /* 0x0000008a00d77308 */ /* 0x000ea60000000800 */
[C---:B------:R-:W-:Y:S08]  /*ed00*/  HMMA.16816.F32.BF16 R24, R148.reuse, R160, R24 ;  /* 0x000000a09418723c */ /* 0x040ff00000041818 */
[-C--:B------:R-:W-:Y:S08]  /*ed10*/  HMMA.16816.F32.BF16 R28, R148, R162.reuse, R28 ;  /* 0x000000a2941c723c */ /* 0x080ff0000004181c */
[C---:B------:R-:W-:Y:S01]  /*ed20*/  HMMA.16816.F32.BF16 R32, R144.reuse, R162, R32 ;  /* 0x000000a29020723c */ /* 0x040fe20000041820 */
[----:B------:R-:W4:Y:S03]  /*ed30*/  LDSM.16.MT88.4 R160, [R226+0x2100] ;  /* 0x00210000e2a0783b */ /* 0x000f260000004200 */
[----:B--2---:R-:W-:Y:S01]  /*ed40*/  F2FP.BF16.PACK_AB R140, R215, R217 ;  /* 0x000000d9d78c723e */ /* 0x004fe200000010ff */
[--C-:B------:R-:W-:Y:S03]  /*ed50*/  FFMA.FTZ R138, R182, c[0x0][0x2d0], -R142.reuse ;  /* 0x0000b400b68a7a23 */ /* 0x100fe6000001088e */
[-C--:B-1----:R-:W-:Y:S01]  /*ed60*/  HMMA.16816.F32.BF16 R36, R144, R164.reuse, R36 ;  /* 0x000000a49024723c */ /* 0x082fe20000041824 */
[----:B------:R1:W-:Y:S07]  /*ed70*/  MUFU.EX2 R216, R138 ;  /* 0x0000008a00d87308 */ /* 0x0003ee0000000800 */
[C---:B------:R-:W-:Y:S08]  /*ed80*/  HMMA.16816.F32.BF16 R40, R148.reuse, R164, R40 ;  /* 0x000000a49428723c */ /* 0x040ff00000041828 */
[-C--:B------:R-:W-:Y:S08]  /*ed90*/  HMMA.16816.F32.BF16 R44, R148, R166.reuse, R44 ;  /* 0x000000a6942c723c */ /* 0x080ff0000004182c */
[C---:B------:R-:W-:Y:S01]  /*eda0*/  HMMA.16816.F32.BF16 R48, R144.reuse, R166, R48 ;  /* 0x000000a69030723c */ /* 0x040fe20000041830 */
[----:B------:R-:W-:Y:S03]  /*edb0*/  LDSM.16.MT88.4 R164, [R225+0x1100] ;  /* 0x00110000e1a4783b */ /* 0x000fe60000004200 */
[----:B-1----:R-:W-:Y:S04]  /*edc0*/  FFMA.FTZ R138, R181, c[0x0][0x2d0], -R142 ;  /* 0x0000b400b58a7a23 */ /* 0x002fe8000001088e */
[-C--:B------:R-:W-:Y:S01]  /*edd0*/  HMMA.16816.F32.BF16 R52, R144, R156.reuse, R52 ;  /* 0x0000009c9034723c */ /* 0x080fe20000041834 */
[----:B------:R-:W1:Y:S07]  /*ede0*/  MUFU.EX2 R214, R138 ;  /* 0x0000008a00d67308 */ /* 0x000e6e0000000800 */
[C---:B------:R-:W-:Y:S08]  /*edf0*/  HMMA.16816.F32.BF16 R56, R148.reuse, R156, R56 ;  /* 0x0000009c9438723c */ /* 0x040ff00000041838 */
[-C--:B------:R-:W-:Y:S08]  /*ee00*/  HMMA.16816.F32.BF16 R60, R148, R158.reuse, R60 ;  /* 0x0000009e943c723c */ /* 0x080ff0000004183c */
[C---:B------:R-:W-:Y:S01]  /*ee10*/  HMMA.16816.F32.BF16 R64, R144.reuse, R158, R64 ;  /* 0x0000009e9040723c */ /* 0x040fe20000041840 */
[----:B------:R-:W2:Y:S03]  /*ee20*/  LDSM.16.MT88.4 R156, [R228+0x2100] ;  /* 0x00210000e49c783b */ /* 0x000ea60000004200 */
[----:B-1----:R-:W-:Y:S01]  /*ee30*/  F2FP.BF16.PACK_AB R142, R214, R216 ;  /* 0x000000d8d68e723e */ /* 0x002fe200000010ff */
[--C-:B------:R-:W-:Y:S01]  /*ee40*/  FFMA.FTZ R138, R180, c[0x0][0x2d0], -R143.reuse ;  /* 0x0000b400b48a7a23 */ /* 0x100fe2000001088f */
[----:B------:R-:W-:Y:S02]  /*ee50*/  MOV R180, R197 ;  /* 0x000000c500b47202 */ /* 0x000fe40000000f00 */
[-C--:B---3--:R-:W-:Y:S01]  /*ee60*/  HMMA.16816.F32.BF16 R68, R144, R152.reuse, R68 ;  /* 0x000000989044723c */ /* 0x088fe20000041844 */
[----:B------:R1:W-:Y:S07]  /*ee70*/  MUFU.EX2 R213, R138 ;  /* 0x0000008a00d57308 */ /* 0x0003ee0000000800 */
[C---:B------:R-:W-:Y:S08]  /*ee80*/  HMMA.16816.F32.BF16 R72, R148.reuse, R152, R72 ;  /* 0x000000989448723c */ /* 0x040ff00000041848 */
[-C--:B------:R-:W-:Y:S08]  /*ee90*/  HMMA.16816.F32.BF16 R76, R148, R154.reuse, R76 ;  /* 0x0000009a944c723c */ /* 0x080ff0000004184c */
[C---:B------:R-:W-:Y:S01]  /*eea0*/  HMMA.16816.F32.BF16 R80, R144.reuse, R154, R80 ;  /* 0x0000009a9050723c */ /* 0x040fe20000041850 */
[----:B------:R-:W3:Y:S03]  /*eeb0*/  LDSM.16.MT88.4 R152, [R227+0x2100] ;  /* 0x00210000e398783b */ /* 0x000ee60000004200 */
[--C-:B-1----:R-:W-:Y:S01]  /*eec0*/  FFMA.FTZ R138, R179, c[0x0][0x2d0], -R143.reuse ;  /* 0x0000b400b38a7a23 */ /* 0x102fe2000001088f */
[----:B------:R-:W-:Y:S03]  /*eed0*/  MOV R179, R172 ;  /* 0x000000ac00b37202 */ /* 0x000fe60000000f00 */
[-C--:B----4-:R-:W-:Y:S01]  /*eee0*/  HMMA.16816.F32.BF16 R84, R144, R160.reuse, R84 ;  /* 0x000000a09054723c */ /* 0x090fe20000041854 */
[----:B------:R1:W-:Y:S07]  /*eef0*/  MUFU.EX2 R212, R138 ;  /* 0x0000008a00d47308 */ /* 0x0003ee0000000800 */
[C---:B------:R-:W-:Y:S01]  /*ef00*/  HMMA.16816.F32.BF16 R88, R148.reuse, R160, R88 ;  /* 0x000000a09458723c */ /* 0x040fe20000041858 */
[----:B------:R-:W4:Y:S07]  /*ef10*/  LDL.LU R160, [R1+0x10] ;  /* 0x0000100001a07983 */ /* 0x000f2e0000300800 */
[-C--:B------:R-:W-:Y:S08]  /*ef20*/  HMMA.16816.F32.BF16 R92, R148, R162.reuse, R92 ;  /* 0x000000a2945c723c */ /* 0x080ff0000004185c */
[C---:B------:R-:W-:Y:S04]  /*ef30*/  HMMA.16816.F32.BF16 R96, R144.reuse, R162, R96 ;  /* 0x000000a29060723c */ /* 0x040fe80000041860 */
[----:B-1----:R-:W-:Y:S01]  /*ef40*/  FFMA.FTZ R138, R178, c[0x0][0x2d0], -R143 ;  /* 0x0000b400b28a7a23 */ /* 0x002fe2000001088f */
[----:B------:R-:W-:Y:S03]  /*ef50*/  MOV R178, R173 ;  /* 0x000000ad00b27202 */ /* 0x000fe60000000f00 */
[-C--:B--2---:R-:W-:Y:S01]  /*ef60*/  HMMA.16816.F32.BF16 R100, R144, R156.reuse, R100 ;  /* 0x0000009c9064723c */ /* 0x084fe20000041864 */
[----:B------:R1:W2:Y:S07]  /*ef70*/  MUFU.EX2 R210, R138 ;  /* 0x0000008a00d27308 */ /* 0x0002ae0000000800 */
[C---:B------:R-:W-:Y:S08]  /*ef80*/  HMMA.16816.F32.BF16 R104, R148.reuse, R156, R104 ;  /* 0x0000009c9468723c */ /* 0x040ff00000041868 */
[-C--:B------:R-:W-:Y:S08]  /*ef90*/  HMMA.16816.F32.BF16 R108, R148, R158.reuse, R108 ;  /* 0x0000009e946c723c */ /* 0x080ff0000004186c */
[C---:B------:R-:W-:Y:S04]  /*efa0*/  HMMA.16816.F32.BF16 R112, R144.reuse, R158, R112 ;  /* 0x0000009e9070723c */ /* 0x040fe80000041870 */
[--C-:B-1----:R-:W-:Y:S01]  /*efb0*/  FFMA.FTZ R138, R204, c[0x0][0x2d0], -R192.reuse ;  /* 0x0000b400cc8a7a23 */ /* 0x102fe200000108c0 */
[----:B--2---:R-:W-:Y:S03]  /*efc0*/  F2FP.BF16.PACK_AB R143, R210, R212 ;  /* 0x000000d4d28f723e */ /* 0x004fe600000010ff */
[-C--:B---3--:R-:W-:Y:S01]  /*efd0*/  HMMA.16816.F32.BF16 R116, R144, R152.reuse, R116 ;  /* 0x000000989074723c */ /* 0x088fe20000041874 */
[----:B------:R1:W-:Y:S07]  /*efe0*/  MUFU.EX2 R204, R138 ;  /* 0x0000008a00cc7308 */ /* 0x0003ee0000000800 */
[C---:B------:R-:W-:Y:S08]  /*eff0*/  HMMA.16816.F32.BF16 R120, R148.reuse, R152, R120 ;  /* 0x000000989478723c */ /* 0x040ff00000041878 */
[-C--:B------:R-:W-:Y:S08]  /*f000*/  HMMA.16816.F32.BF16 R124, R148, R154.reuse, R124 ;  /* 0x0000009a947c723c */ /* 0x080ff0000004187c */
[----:B------:R-:W-:Y:S04]  /*f010*/  HMMA.16816.F32.BF16 R128, R144, R154, R128 ;  /* 0x0000009a9080723c */ /* 0x000fe80000041880 */
[--C-:B-1----:R-:W-:Y:S01]  /*f020*/  FFMA.FTZ R138, R177, c[0x0][0x2d0], -R192.reuse ;  /* 0x0000b400b18a7a23 */ /* 0x102fe200000108c0 */
[----:B------:R-:W-:Y:S03]  /*f030*/  MOV R177, R174 ;  /* 0x000000ae00b17202 */ /* 0x000fe60000000f00 */
[----:B------:R1:W2:Y:S04]  /*f040*/  MUFU.EX2 R205, R138 ;  /* 0x0000008a00cd7308 */ /* 0x0002a80000000800 */
[--C-:B-1----:R-:W-:Y:S06]  /*f050*/  FFMA.FTZ R138, R203, c[0x0][0x2d0], -R192.reuse ;  /* 0x0000b400cb8a7a23 */ /* 0x102fec00000108c0 */
[----:B------:R1:W-:Y:S02]  /*f060*/  MUFU.EX2 R203, R138 ;  /* 0x0000008a00cb7308 */ /* 0x0003e40000000800 */
[----:B-1----:R-:W-:Y:S01]  /*f070*/  FFMA.FTZ R138, R202, c[0x0][0x2d0], -R192 ;  /* 0x0000b400ca8a7a23 */ /* 0x002fe200000108c0 */
[----:B--2---:R-:W-:Y:S07]  /*f080*/  F2FP.BF16.PACK_AB R192, R205, R204 ;  /* 0x000000cccdc0723e */ /* 0x004fee00000010ff */
[----:B------:R1:W2:Y:S02]  /*f090*/  MUFU.EX2 R202, R138 ;  /* 0x0000008a00ca7308 */ /* 0x0002a40000000800 */
[--C-:B-1----:R-:W-:Y:S01]  /*f0a0*/  FFMA.FTZ R138, R196, c[0x0][0x2d0], -R2.reuse ;  /* 0x0000b400c48a7a23 */ /* 0x102fe20000010802 */
[----:B--2---:R-:W-:Y:S07]  /*f0b0*/  F2FP.BF16.PACK_AB R194, R202, R203 ;  /* 0x000000cbcac2723e */ /* 0x004fee00000010ff */
[----:B------:R1:W-:Y:S02]  /*f0c0*/  MUFU.EX2 R196, R138 ;  /* 0x0000008a00c47308 */ /* 0x0003e40000000800 */
[--C-:B-1----:R-:W-:Y:S01]  /*f0d0*/  FFMA.FTZ R138, R176, c[0x0][0x2d0], -R2.reuse ;  /* 0x0000b400b08a7a23 */ /* 0x102fe20000010802 */
[----:B------:R-:W-:Y:S01]  /*f0e0*/  MOV R176, R175 ;  /* 0x000000af00b07202 */ /* 0x000fe20000000f00 */
[----:B------:R-:W-:Y:S01]  /*f0f0*/  FFMA.FTZ R2, R141, c[0x0][0x2d0], -R2 ;  /* 0x0000b4008d027a23 */ /* 0x000fe20000010802 */
[----:B------:R-:W1:Y:S05]  /*f100*/  LDSM.16.MT88.4 R172, [R226+0x1100] ;  /* 0x00110000e2ac783b */ /* 0x000e6a0000004200 */
[----:B------:R-:W-:Y:S01]  /*f110*/  MUFU.EX2 R197, R138 ;  /* 0x0000008a00c57308 */ /* 0x000fe20000000800 */
[----:B------:R-:W-:Y:S07]  /*f120*/  F2FP.BF16.PACK_AB R141, R211, R213 ;  /* 0x000000d5d38d723e */ /* 0x000fee00000010ff */
[-C--:B------:R-:W-:Y:S01]  /*f130*/  HMMA.16816.F32.BF16 R144, R140, R164.reuse, R4 ;  /* 0x000000a48c90723c */ /* 0x080fe20000041804 */
[----:B------:R-:W2:Y:S01]  /*f140*/  LDSM.16.MT88.4 R4, [R227+0x1100] ;  /* 0x00110000e304783b */ /* 0x000ea20000004200 */
[----:B------:R-:W3:Y:S03]  /*f150*/  MUFU.EX2 R138, R2 ;  /* 0x00000002008a7308 */ /* 0x000ee60000000800 */
[----:B---3--:R-:W-:Y:S02]  /*f160*/  F2FP.BF16.PACK_AB R195, R138, R139 ;  /* 0x0000008b8ac3723e */ /* 0x008fe400000010ff */
[----:B------:R-:W-:Y:S01]  /*f170*/  MOV R2, R170 ;  /* 0x000000aa00027202 */ /* 0x000fe20000000f00 */
[----:B----4-:R-:W-:Y:S01]  /*f180*/  FFMA.FTZ R134, R134, R160, R193 ;  /* 0x000000a086867223 */ /* 0x010fe200000100c1 */
[----:B------:R-:W-:Y:S07]  /*f190*/  F2FP.BF16.PACK_AB R193, R197, R196 ;  /* 0x000000c4c5c1723e */ /* 0x000fee00000010ff */
[C---:B------:R-:W-:Y:S01]  /*f1a0*/  HMMA.16816.F32.BF16 R148, R192.reuse, R164, R8 ;  /* 0x000000a4c094723c */ /* 0x040fe20000041808 */
[----:B------:R-:W3:Y:S07]  /*f1b0*/  LDSM.16.MT88.4 R8, [R225+0x2900] ;  /* 0x00290000e108783b */ /* 0x000eee0000004200 */
[-C--:B------:R-:W-:Y:S01]  /*f1c0*/  HMMA.16816.F32.BF16 R152, R192, R166.reuse, R12 ;  /* 0x000000a6c098723c */ /* 0x080fe2000004180c */
[----:B------:R-:W2:Y:S07]  /*f1d0*/  LDSM.16.MT88.4 R12, [R226+0x2900] ;  /* 0x00290000e20c783b */ /* 0x000eae0000004200 */
[C---:B------:R-:W-:Y:S01]  /*f1e0*/  HMMA.16816.F32.BF16 R156, R140.reuse, R166, R16 ;  /* 0x000000a68c9c723c */ /* 0x040fe20000041810 */
[----:B------:R-:W2:Y:S07]  /*f1f0*/  LDSM.16.MT88.4 R16, [R228+0x2900] ;  /* 0x00290000e410783b */ /* 0x000eae0000004200 */
[-C--:B-1----:R-:W-:Y:S01]  /*f200*/  HMMA.16816.F32.BF16 R160, R140, R172.reuse, R20 ;  /* 0x000000ac8ca0723c */ /* 0x082fe20000041814 */
[----:B------:R-:W1:Y:S07]  /*f210*/  LDSM.16.MT88.4 R20, [R227+0x2900] ;  /* 0x00290000e314783b */ /* 0x000e6e0000004200 */
[C---:B------:R-:W-:Y:S07]  /*f220*/  HMMA.16816.F32.BF16 R164, R192.reuse, R172, R24 ;  /* 0x000000acc0a4723c */ /* 0x040fee0000041818 */
[----:B------:R-:W-:Y:S02]  /*f230*/  MOV R26, R171 ;  /* 0x000000ab001a7202 */ /* 0x000fe40000000f00 */
[----:B------:R-:W-:Y:S03]  /*f240*/  MOV R24, R169 ;  /* 0x000000a900187202 */ /* 0x000fe60000000f00 */
[----:B------:R-:W-:Y:S02]  /*f250*/  MOV R25, R168 ;  /* 0x000000a800197202 */ /* 0x000fe40000000f00 */
[-C--:B------:R-:W-:Y:S01]  /*f260*/  HMMA.16816.F32.BF16 R168, R192, R174.reuse, R28 ;  /* 0x000000aec0a8723c */ /* 0x080fe2000004181c */
[----:B------:R-:W4:Y:S02]  /*f270*/  LDL.LU R29, [R1+0x18] ;  /* 0x00001800011d7983 */ /* 0x000f240000300800 */
[----:B------:R-:W-:Y:S02]  /*f280*/  MOV R27, R180 ;  /* 0x000000b4001b7202 */ /* 0x000fe40000000f00 */
[----:B------:R-:W4:Y:S02]  /*f290*/  LDL.LU R28, [R1+0x1c] ;  /* 0x00001c00011c7983 */ /* 0x000f240000300800 */
[----:B------:R-:W-:Y:S01]  /*f2a0*/  MOV R30, R179 ;  /* 0x000000b3001e7202 */ /* 0x000fe20000000f00 */
[C---:B------:R-:W-:Y:S01]  /*f2b0*/  HMMA.16816.F32.BF16 R172, R140.reuse, R174, R32 ;  /* 0x000000ae8cac723c */ /* 0x040fe20000041820 */
[----:B------:R-:W4:Y:S03]  /*f2c0*/  LDL.LU R34, [R1+0x14] ;  /* 0x0000140001227983 */ /* 0x000f260000300800 */
[----:B------:R-:W-:Y:S01]  /*f2d0*/  MOV R31, R178 ;  /* 0x000000b2001f7202 */ /* 0x000fe20000000f00 */
[----:B------:R-:W4:Y:S02]  /*f2e0*/  LDL R32, [R1+0x8] ;  /* 0x0000080001207983 */ /* 0x000f240000100800 */
[----:B------:R-:W-:Y:S02]  /*f2f0*/  MOV R35, R176 ;  /* 0x000000b000237202 */ /* 0x000fe40000000f00 */
[----:B------:R-:W-:Y:S02]  /*f300*/  MOV R33, R177 ;  /* 0x000000b100217202 */ /* 0x000fe40000000f00 */
[-C--:B------:R-:W-:Y:S08]  /*f310*/  HMMA.16816.F32.BF16 R176, R140, R188.reuse, R36 ;  /* 0x000000bc8cb0723c */ /* 0x080ff00000041824 */
[C---:B------:R-:W-:Y:S08]  /*f320*/  HMMA.16816.F32.BF16 R180, R192.reuse, R188, R40 ;  /* 0x000000bcc0b4723c */ /* 0x040ff00000041828 */
[-C--:B------:R-:W-:Y:S08]  /*f330*/  HMMA.16816.F32.BF16 R184, R192, R190.reuse, R44 ;  /* 0x000000bec0b8723c */ /* 0x080ff0000004182c */
[C---:B------:R-:W-:Y:S08]  /*f340*/  HMMA.16816.F32.BF16 R188, R140.reuse, R190, R48 ;  /* 0x000000be8cbc723c */ /* 0x040ff00000041830 */
[-C--:B--2---:R-:W-:Y:S08]  /*f350*/  HMMA.16816.F32.BF16 R52, R140, R4.reuse, R52 ;  /* 0x000000048c34723c */ /* 0x084ff00000041834 */
[C---:B------:R-:W-:Y:S07]  /*f360*/  HMMA.16816.F32.BF16 R56, R192.reuse, R4, R56 ;  /* 0x00000004c038723c */ /* 0x040fee0000041838 */
[----:B------:R-:W-:Y:S01]  /*f370*/  FADD.FTZ R5, R30, R134 ;  /* 0x000000861e057221 */ /* 0x000fe20000010000 */
[-C--:B------:R-:W-:Y:S04]  /*f380*/  HMMA.16816.F32.BF16 R60, R192, R6.reuse, R60 ;  /* 0x00000006c03c723c */ /* 0x080fe8000004183c */
[----:B------:R-:W-:Y:S04]  /*f390*/  FADD.FTZ R5, R25, R5 ;  /* 0x0000000519057221 */ /* 0x000fe80000010000 */
[C---:B------:R-:W-:Y:S08]  /*f3a0*/  HMMA.16816.F32.BF16 R64, R140.reuse, R6, R64 ;  /* 0x000000068c40723c */ /* 0x040ff00000041840 */
[-C--:B---3--:R-:W-:Y:S08]  /*f3b0*/  HMMA.16816.F32.BF16 R68, R140, R8.reuse, R68 ;  /* 0x000000088c44723c */ /* 0x088ff00000041844 */
[C---:B------:R-:W-:Y:S08]  /*f3c0*/  HMMA.16816.F32.BF16 R72, R192.reuse, R8, R72 ;  /* 0x00000008c048723c */ /* 0x040ff00000041848 */
[-C--:B------:R-:W-:Y:S08]  /*f3d0*/  HMMA.16816.F32.BF16 R76, R192, R10.reuse, R76 ;  /* 0x0000000ac04c723c */ /* 0x080ff0000004184c */
        /* <DEDUP_REMOVED lines=13> */
[----:B----4-:R-:W-:Y:S02]  /*f4b0*/  FFMA.FTZ R132, R132, R29, R35 ;  /* 0x0000001d84847223 */ /* 0x010fe40000010023 */
[----:B------:R-:W-:Y:S02]  /*f4c0*/  FFMA.FTZ R0, R0, R28, R206 ;  /* 0x0000001c00007223 */ /* 0x000fe400000100ce */
[----:B------:R-:W-:Y:S01]  /*f4d0*/  FADD.FTZ R4, R24, R132 ;  /* 0x0000008418047221 */ /* 0x000fe20000010000 */
[----:B------:R-:W-:Y:S03]  /*f4e0*/  MOV R132, R136 ;  /* 0x0000008800847202 */ /* 0x000fe60000000f00 */
[----:B------:R-:W-:Y:S02]  /*f4f0*/  FFMA.FTZ R133, R133, R34, R33 ;  /* 0x0000002285857223 */ /* 0x000fe40000010021 */
[----:B------:R-:W-:Y:S02]  /*f500*/  FADD.FTZ R0, R207, R0 ;  /* 0x00000000cf007221 */ /* 0x000fe40000010000 */
[----:B------:R-:W-:Y:S01]  /*f510*/  FADD.FTZ R8, R31, R133 ;  /* 0x000000851f087221 */ /* 0x000fe20000010000 */
[----:B------:R-:W-:Y:S01]  /*f520*/  ISETP.GT.AND P0, PT, R220, R32, PT ;  /* 0x00000020dc00720c */ /* 0x000fe20003f04270 */
        /* <DEDUP_REMOVED lines=36> */
[----:B------:R-:W-:Y:S01]  /*f770*/  STL [R1+0x10], R6 ;  /* 0x0000100601007387 */ /* 0x000fe20000100800 */
[----:B------:R-:W-:Y:S01]  /*f780*/  FADD.FTZ R0, R139, R4 ;  /* 0x000000048b007221 */ /* 0x000fe20000010000 */
[----:B------:R-:W-:Y:S01]  /*f790*/  MOV R139, R3 ;  /* 0x00000003008b7202 */ /* 0x000fe20000000f00 */
[----:B------:R-:W-:Y:S02]  /*f7a0*/  FADD.FTZ R4, R210, R5 ;  /* 0x00000005d2047221 */ /* 0x000fe40000010000 */
[----:B------:R-:W-:Y:S02]  /*f7b0*/  FADD.FTZ R2, R202, R2 ;  /* 0x00000002ca027221 */ /* 0x000fe40000010000 */
[----:B------:R-:W-:Y:S01]  /*f7c0*/  FADD.FTZ R0, R138, R0 ;  /* 0x000000008a007221 */ /* 0x000fe20000010000 */
[----:B------:R-:W-:Y:S01]  /*f7d0*/  STL [R1+0x14], R4 ;  /* 0x0000140401007387 */ /* 0x000fe20000100800 */
[----:B------:R-:W-:Y:S03]  /*f7e0*/  MOV R138, R135 ;  /* 0x00000087008a7202 */ /* 0x000fe60000000f00 */
[----:B------:R1:W-:Y:S04]  /*f7f0*/  STL [R1+0x18], R2 ;  /* 0x0000180201007387 */ /* 0x0003e80000100800 */
[----:B------:R2:W-:Y:S01]  /*f800*/  STL [R1+0x1c], R0 ;  /* 0x00001c0001007387 */ /* 0x0005e20000100800 */
[----:B-1----:R-:W-:Y:S01]  /*f810*/  MOV R2, R137 ;  /* 0x0000008900027202 */ /* 0x002fe20000000f00 */
[----:B------:R-:W-:-:S05]  /*f820*/  @P0 BRA `(.L_x_491) ;  /* 0xffffc96000000947 */ /* 0x000fca000383ffff */
.L_x_490:
[----:B--2---:R-:W2:Y:S02]  /*f830*/  LDL R0, [R1] ;  /* 0x0000000001007983 */ /* 0x004ea40000100800 */
[----:B--2---:R-:W-:-:S13]  /*f840*/  ISETP.GE.AND P0, PT, R242, R0, PT ;  /* 0x00000000f200720c */ /* 0x004fda0003f06270 */
[----:B------:R-:W-:Y:S05]  /*f850*/  @!P0 BRA `(.L_x_492) ;  /* 0x00004d1000008947 */ /* 0x000fea0003800000 */
[----:B-1----:R-:W2:Y:S04]  /*f860*/  LDL.64 R4, [R1+0x48] ;  /* 0x0000480001047983 */ /* 0x002ea80000100a00 */
[----:B------:R-:W3:Y:S01]  /*f870*/  LDL.64 R6, [R1+0x30] ;  /* 0x0000300001067983 */ /* 0x000ee20000100a00 */
[----:B------:R-:W-:Y:S01]  /*f880*/  IMAD.MOV.U32 R139, RZ, RZ, R3 ;  /* 0x000000ffff8b7224 */ /* 0x000fe200078e0003 */
[----:B------:R-:W-:Y:S02]  /*f890*/  ULDC.64 UR4, c[0x0][0x1e0] ;  /* 0x0000780000047ab9 */ /* 0x000fe40000000a00 */
[----:B------:R-:W-:Y:S02]  /*f8a0*/  USHF.L.U64.HI UR7, UR4, 0x5, UR5 ;  /* 0x0000000504077899 */ /* 0x000fe40008010205 */
[----:B------:R-:W-:-:S02]  /*f8b0*/  USHF.L.U32 UR16, UR4, 0x5, URZ ;  /* 0x0000000504107899 */ /* 0x000fc4000800063f */
[----:B------:R-:W-:Y:S02]  /*f8c0*/  UMOV UR13, 0x30 ;  /* 0x00000030000d7882 */ /* 0x000fe40000000000 */
[----:B------:R-:W-:Y:S01]  /*f8d0*/  ULDC.64 UR4, c[0x0][0x208] ;  /* 0x0000820000047ab9 */ /* 0x000fe20000000a00 */
[----:B------:R-:W-:Y:S01]  /*f8e0*/  IMAD.MOV.U32 R134, RZ, RZ, R136 ;  /* 0x000000ffff867224 */ /* 0x000fe200078e0088 */
[----:B------:R-:W-:Y:S01]  /*f8f0*/  UIADD3 UR12, UP1, UR12, 0x80, URZ ;  /* 0x000000800c0c7890 */ /* 0x000fe2000ff3e03f */
[----:B------:R-:W-:Y:S01]  /*f900*/  MOV R132, R137 ;  /* 0x0000008900847202 */ /* 0x000fe20000000f00 */
[----:B------:R-:W-:Y:S01]  /*f910*/  UIADD3 UR17, UP0, UR9, 0x80, URZ ;  /* 0x0000008009117890 */ /* 0x000fe2000ff1e03f */
[----:B------:R-:W-:Y:S01]  /*f920*/  MOV R138, R135 ;  /* 0x00000087008a7202 */ /* 0x000fe20000000f00 */
[----:B------:R-:W-:Y:S02]  /*f930*/  UIMAD.WIDE.U32 UR18, UR13, UR4, URZ ;  /* 0x000000040d1272a5 */ /* 0x000fe4000f8e003f */
[----:B------:R-:W-:-:S02]  /*f940*/  UIMAD UR5, UR13, UR5, URZ ;  /* 0x000000050d0572a4 */ /* 0x000fc4000f8e023f */
[----:B------:R-:W-:Y:S02]  /*f950*/  UIADD3.X UR8, URZ, UR8, URZ, UP1, !UPT ;  /* 0x000000083f087290 */ /* 0x000fe40008ffe43f */
[----:B------:R-:W-:Y:S02]  /*f960*/  UIADD3.X UR4, URZ, UR11, URZ, UP0, !UPT ;  /* 0x0000000b3f047290 */ /* 0x000fe400087fe43f */
[----:B------:R-:W-:Y:S01]  /*f970*/  UIADD3 UR5, UR19, UR5, URZ ;  /* 0x0000000513057290 */ /* 0x000fe2000fffe03f */
[----:B--2---:R-:W-:Y:S02]  /*f980*/  IADD3 R8, P0, R4, 0x40, RZ ;  /* 0x0000004004087810 */ /* 0x004fe40007f1e0ff */
[----:B------:R-:W-:Y:S01]  /*f990*/  MOV R2, R4 ;  /* 0x0000000400027202 */ /* 0x000fe20000000f00 */
[--C-:B---3--:R-:W-:Y:S02]  /*f9a0*/  IMAD.MOV.U32 R3, RZ, RZ, R7.reuse ;  /* 0x000000ffff037224 */ /* 0x108fe400078e0007 */
[----:B------:R-:W-:-:S05]  /*f9b0*/  IMAD.X R9, RZ, RZ, R7, P0 ;  /* 0x000000ffff097224 */ /* 0x000fca00000e0607 */
[----:B------:R1:W-:Y:S04]  /*f9c0*/  STL.64 [R1+0x28], R8 ;  /* 0x0000280801007387 */ /* 0x0003e80000100a00 */
[----:B------:R1:W-:Y:S02]  /*f9d0*/  STL.64 [R1+0x30], R2 ;  /* 0x0000300201007387 */ /* 0x0003e40000100a00 */
.L_x_509:
[----:B--2---:R-:W2:Y:S01]  /*f9e0*/  LDL.64 R42, [R1+0x28] ;  /* 0x00002800012a7983 */ /* 0x004ea20000100a00 */
[----:B------:R-:W-:Y:S04]  /*f9f0*/  DEPBAR.LE SB0, 0x0 ;  /* 0x000080000000791a */ /* 0x000fe80000000000 */
[----:B------:R-:W-:Y:S01]  /*fa00*/  SHF.R.S32.HI R40, RZ, 0x1f, R242 ;  /* 0x0000001fff287819 */ /* 0x000fe200000114f2 */
[----:B-1----:R-:W3:Y:S01]  /*fa10*/  LDL.64 R2, [R1+0x30] ;  /* 0x0000300001027983 */ /* 0x002ee20000100a00 */
[----:B------:R-:W-:Y:S04]  /*fa20*/  IMAD R0, R242, UR5, RZ ;  /* 0x00000005f2007c24 */ /* 0x000fe8000f8e02ff */
[----:B------:R-:W-:Y:S01]  /*fa30*/  IMAD R0, R40, UR18, R0 ;  /* 0x0000001228007c24 */ /* 0x000fe2000f8e0200 */
[----:B------:R-:W-:Y:S08]  /*fa40*/  BAR.SYNC.DEFER_BLOCKING 0x0 ;  /* 0x0000000000007b1d */ /* 0x000ff00000010000 */
[----:B-----5:R-:W-:Y:S08]  /*fa50*/  LDSM.16.M88.4 R48, [R231+0x6100] ;  /* 0x00610000e730783b */ /* 0x020ff00000000200 */
[----:B------:R-:W1:Y:S08]  /*fa60*/  LDSM.16.M88.4 R16, [R224+0x3100] ;  /* 0x00310000e010783b */ /* 0x000e700000000200 */
[----:B------:R-:W4:Y:S08]  /*fa70*/  LDSM.16.M88.4 R44, [R231+0x8100] ;  /* 0x00810000e72c783b */ /* 0x000f300000000200 */
[----:B------:R-:W4:Y:S08]  /*fa80*/  LDSM.16.M88.4 R32, [R224+0x3900] ;  /* 0x00390000e020783b */ /* 0x000f300000000200 */
[----:B------:R-:W3:Y:S04]  /*fa90*/  LDL R251, [R1] ;  /* 0x0000000001fb7983 */ /* 0x000ee80000100800 */
[----:B------:R-:W4:Y:S08]  /*faa0*/  LDSM.16.M88.4 R140, [R224+0x4100] ;  /* 0x00410000e08c783b */ /* 0x000f300000000200 */
[----:B------:R-:W3:Y:S01]  /*fab0*/  LDL.64 R248, [R1+0x38] ;  /* 0x0000380001f87983 */ /* 0x000ee20000100a00 */
[-C--:B-1----:R-:W-:Y:S05]  /*fac0*/  HMMA.16816.F32.BF16 R4, R48, R16.reuse, RZ ;  /* 0x000000103004723c */ /* 0x082fea00000418ff */
[----:B------:R-:W-:Y:S03]  /*fad0*/  LDSM.16.M88.4 R192, [R233+0x6100] ;  /* 0x00610000e9c0783b */ /* 0x000fe60000000200 */
[C---:B----4-:R-:W-:Y:S05]  /*fae0*/  HMMA.16816.F32.BF16 R8, R44.reuse, R16, RZ ;  /* 0x000000102c08723c */ /* 0x050fea00000418ff */
[----:B------:R-:W4:Y:S03]  /*faf0*/  LDL.64 R246, [R1+0x40] ;  /* 0x0000400001f67983 */ /* 0x000f260000100a00 */
[-C--:B------:R-:W-:Y:S03]  /*fb00*/  HMMA.16816.F32.BF16 R12, R44, R18.reuse, RZ ;  /* 0x000000122c0c723c */ /* 0x080fe600000418ff */
[----:B------:R-:W1:Y:S05]  /*fb10*/  LDSM.16.M88.4 R196, [R235] ;  /* 0x00000000ebc4783b */ /* 0x000e6a0000000200 */
[C---:B------:R-:W-:Y:S03]  /*fb20*/  HMMA.16816.F32.BF16 R16, R48.reuse, R18, RZ ;  /* 0x000000123010723c */ /* 0x040fe600000418ff */
[----:B------:R-:W4:Y:S04]  /*fb30*/  LDL R244, [R1+0x20] ;  /* 0x0000200001f47983 */ /* 0x000f280000100800 */
[----:B------:R-:W1:Y:S01]  /*fb40*/  LDSM.16.M88.4 R200, [R233+0x8100] ;  /* 0x00810000e9c8783b */ /* 0x000e620000000200 */
[-C--:B------:R-:W-:Y:S07]  /*fb50*/  HMMA.16816.F32.BF16 R20, R48, R32.reuse, RZ ;  /* 0x000000203014723c */ /* 0x080fee00000418ff */
[----:B------:R-:W1:Y:S01]  /*fb60*/  LDSM.16.M88.4 R204, [R241] ;  /* 0x00000000f1cc783b */ /* 0x000e620000000200 */
[C---:B------:R-:W-:Y:S07]  /*fb70*/  HMMA.16816.F32.BF16 R24, R44.reuse, R32, RZ ;  /* 0x000000202c18723c */ /* 0x040fee00000418ff */
[----:B------:R-:W1:Y:S01]  /*fb80*/  LDSM.16.M88.4 R208, [R240] ;  /* 0x00000000f0d0783b */ /* 0x000e620000000200 */
[-C--:B------:R-:W-:Y:S08]  /*fb90*/  HMMA.16816.F32.BF16 R28, R44, R34.reuse, RZ ;  /* 0x000000222c1c723c */ /* 0x080ff000000418ff */
[C---:B------:R-:W-:Y:S08]  /*fba0*/  HMMA.16816.F32.BF16 R32, R48.reuse, R34, RZ ;  /* 0x000000223020723c */ /* 0x040ff000000418ff */
[-C--:B------:R-:W-:Y:S01]  /*fbb0*/  HMMA.16816.F32.BF16 R36, R48, R140.reuse, RZ ;  /* 0x0000008c3024723c */ /* 0x080fe200000418ff */
[----:B--2---:R-:W-:Y:S07]  /*fbc0*/  IMAD.WIDE.U32 R212, R242, UR18, R42 ;  /* 0x00000012f2d47c25 */ /* 0x004fee000f8e002a */
[C---:B------:R-:W-:Y:S04]  /*fbd0*/  HMMA.16816.F32.BF16 R40, R44.reuse, R140, RZ ;  /* 0x0000008c2c28723c */ /* 0x040fe800000418ff */
[----:B------:R-:W-:Y:S01]  /*fbe0*/  LEA R214, P0, R212, c[0x0][0x1f8], 0x1 ;  /* 0x00007e00d4d67a11 */ /* 0x000fe200078008ff */
[----:B---3--:R-:W-:Y:S03]  /*fbf0*/  IMAD.WIDE.U32 R2, R242, UR18, R2 ;  /* 0x00000012f2027c25 */ /* 0x008fe6000f8e0002 */
[-C--:B------:R-:W-:Y:S04]  /*fc00*/  HMMA.16816.F32.BF16 R44, R44, R142.reuse, RZ ;  /* 0x0000008e2c2c723c */ /* 0x080fe800000418ff */
[----:B------:R-:W-:Y:S02]  /*fc10*/  LEA R136, P1, R2, c[0x0][0x1f8], 0x1 ;  /* 0x00007e0002887a11 */ /* 0x000fe400078208ff */
[----:B------:R-:W-:Y:S02]  /*fc20*/  IADD3 R3, R3, R0, RZ ;  /* 0x0000000003037210 */ /* 0x000fe40007ffe0ff */
[----:B------:R-:W-:Y:S01]  /*fc30*/  IADD3 R0, R0, R213, RZ ;  /* 0x000000d500007210 */ /* 0x000fe20007ffe0ff */
[----:B------:R-:W-:Y:S03]  /*fc40*/  HMMA.16816.F32.BF16 R48, R48, R142, RZ ;  /* 0x0000008e3030723c */ /* 0x000fe600000418ff */
[----:B------:R-:W-:Y:S02]  /*fc50*/  LEA.HI.X R137, R2, c[0x0][0x1fc], R3, 0x1, P1 ;  /* 0x00007f0002897a11 */ /* 0x000fe400008f0c03 */
[----:B------:R-:W-:Y:S03]  /*fc60*/  LEA.HI.X R215, R212, c[0x0][0x1fc], R0, 0x1, P0 ;  /* 0x00007f00d4d77a11 */ /* 0x000fe600000f0c00 */
[-C--:B-1----:R-:W-:Y:S01]  /*fc70*/  HMMA.16816.F32.BF16 R4, R192, R196.reuse, R4 ;  /* 0x000000c4c004723c */ /* 0x082fe20000041804 */
[----:B------:R-:W-:Y:S01]  /*fc80*/  @!PT LDS RZ, [RZ] ;  /* 0x00000000fffff984 */ /* 0x000fe20000000800 */
[----:B------:R-:W-:Y:S01]  /*fc90*/  @!PT LDS RZ, [RZ] ;  /* 0x00000000fffff984 */ /* 0x000fe20000000800 */
[----:B------:R-:W-:Y:S01]  /*fca0*/  @!PT LDS RZ, [RZ] ;  /* 0x00000000fffff984 */ /* 0x000fe20000000800 */
[----:B------:R1:W-:Y:S04]  /*fcb0*/  LDGSTS.E.BYPASS.LTC128B.128 [R243+0x100], [R136.64], !P4 ;  /* 0x0010000088f37fae */ /* 0x0003e8000e101d4e */
[----:B------:R-:W-:Y:S03]  /*fcc0*/  IADD3 R2, P0, R136, UR9, RZ ;  /* 0x0000000988027c10 */ /* 0x000fe6000ff1e0ff */
[C---:B------:R-:W-:Y:S01]  /*fcd0*/  HMMA.16816.F32.BF16 R8, R200.reuse, R196, R8 ;  /* 0x000000c4c808723c */ /* 0x040fe20000041808 */
[----:B------:R2:W-:Y:S03]  /*fce0*/  LDGSTS.E.BYPASS.LTC128B.128 [R243+0x1900], [R214.64], !P3 ;  /* 0x01900000d6f37fae */ /* 0x0005e6000d901d4e */
[----:B------:R-:W-:Y:S02]  /*fcf0*/  IADD3.X R3, R137, UR11, RZ, P0, !PT ;  /* 0x0000000b89037c10 */ /* 0x000fe400087fe4ff */
[C---:B------:R-:W-:Y:S02]  /*fd00*/  IADD3 R140, P1, R2.reuse, UR9, RZ ;  /* 0x00000009028c7c10 */ /* 0x040fe4000ff3e0ff */
[-C--:B------:R-:W-:Y:S01]  /*fd10*/  HMMA.16816.F32.BF16 R12, R200, R198.reuse, R12 ;  /* 0x000000c6c80c723c */ /* 0x080fe2000004180c */
[----:B------:R3:W-:Y:S03]  /*fd20*/  LDGSTS.E.BYPASS.LTC128B.128 [R243+0x900], [R2.64], !P4 ;  /* 0x0090000002f37fae */ /* 0x0007e6000e101d4e */
[C---:B------:R-:W-:Y:S02]  /*fd30*/  IADD3.X R141, R3.reuse, UR11, RZ, P1, !PT ;  /* 0x0000000b038d7c10 */ /* 0x040fe40008ffe4ff */
[----:B------:R-:W-:Y:S02]  /*fd40*/  PLOP3.LUT P1, PT, PT, PT, UP3, 0x80, 0x0 ;  /* 0x000000000000781c */ /* 0x000fe40003f2f038 */
[C---:B------:R-:W-:Y:S01]  /*fd50*/  HMMA.16816.F32.BF16 R16, R192.reuse, R198, R16 ;  /* 0x000000c6c010723c */ /* 0x040fe20000041810 */
[----:B------:R3:W-:Y:S03]  /*fd60*/  LDGSTS.E.BYPASS.LTC128B.128 [R243+0x2100], [R2.64+0x80], !P3 ;  /* 0x0210008002f37fae */ /* 0x0007e6000d901d4e */
[----:B-1----:R-:W-:Y:S04]  /*fd70*/  IADD3 R136, P0, R2, UR17, RZ ;  /* 0x0000001102887c10 */ /* 0x002fe8000ff1e0ff */
[-C--:B------:R-:W-:Y:S01]  /*fd80*/  HMMA.16816.F32.BF16 R20, R192, R204.reuse, R20 ;  /* 0x000000ccc014723c */ /* 0x080fe20000041814 */
[----:B------:R1:W-:Y:S03]  /*fd90*/  LDGSTS.E.BYPASS.LTC128B.128 [R243+0x1100], [R140.64], !P4 ;  /* 0x011000008cf37fae */ /* 0x0003e6000e101d4e */
[----:B------:R-:W-:Y:S02]  /*fda0*/  IADD3.X R137, R3, UR4, RZ, P0, !PT ;  /* 0x0000000403897c10 */ /* 0x000fe400087fe4ff */
[----:B------:R-:W-:Y:S02]  /*fdb0*/  PLOP3.LUT P0, PT, PT, PT, UP3, 0x80, 0x0 ;  /* 0x000000000000781c */ /* 0x000fe40003f0f038 */
[C---:B------:R-:W-:Y:S01]  /*fdc0*/  HMMA.16816.F32.BF16 R24, R200.reuse, R204, R24 ;  /* 0x000000ccc818723c */ /* 0x040fe20000041818 */
[----:B------:R4:W-:Y:S03]  /*fdd0*/  LDGSTS.E.BYPASS.LTC128B.128 [R243+0x2900], [R136.64], !P3 ;  /* 0x0290000088f37fae */ /* 0x0009e6000d901d4e */
[C---:B------:R-:W-:Y:S04]  /*fde0*/  ISETP.GT.AND P6, PT, R242.reuse, R251, PT ;  /* 0x000000fbf200720c */ /* 0x040fe80003fc4270 */
[-C--:B------:R-:W-:Y:S01]  /*fdf0*/  HMMA.16816.F32.BF16 R28, R200, R206.reuse, R28 ;  /* 0x000000cec81c723c */ /* 0x080fe2000004181c */
[----:B--2---:R-:W-:Y:S07]  /*fe00*/  LDSM.16.M88.4 R212, [R230+0x3100] ;  /* 0x00310000e6d4783b */ /* 0x004fee0000000200 */
[C---:B------:R-:W-:Y:S01]  /*fe10*/  HMMA.16816.F32.BF16 R32, R192.reuse, R206, R32 ;  /* 0x000000cec020723c */ /* 0x040fe20000041820 */
[----:B------:R-:W0:Y:S03]  /*fe20*/  LDGDEPBAR ;  /* 0x00000000000079af */ /* 0x000e260000000000 */
[----:B------:R-:W-:Y:S02]  /*fe30*/  @P6 IADD3 R0, R242, -0x1, RZ ;  /* 0xfffffffff2006810 */ /* 0x000fe40007ffe0ff */
[----:B---3--:R-:W-:Y:S02]  /*fe40*/  @P6 MOV R3, R249 ;  /* 0x000000f900036202 */ /* 0x008fe40000000f00 */
[-C--:B------:R-:W-:Y:S01]  /*fe50*/  HMMA.16816.F32.BF16 R36, R192, R208.reuse, R36 ;  /* 0x000000d0c024723c */ /* 0x080fe20000041824 */
[----:B-1----:R-:W1:Y:S03]  /*fe60*/  LDSM.16.M88.4 R140, [R232+0x6100] ;  /* 0x00610000e88c783b */ /* 0x002e660000000200 */
[----:B------:R-:W-:Y:S04]  /*fe70*/  @P6 SHF.R.S32.HI R2, RZ, 0x1f, R0 ;  /* 0x0000001fff026819 */ /* 0x000fe80000011400 */
[C---:B------:R-:W-:Y:S01]  /*fe80*/  HMMA.16816.F32.BF16 R40, R200.reuse, R208, R40 ;  /* 0x000000d0c828723c */ /* 0x040fe20000041828 */
[----:B------:R-:W2:Y:S03]  /*fe90*/  LDSM.16.M88.4 R216, [R232+0x8100] ;  /* 0x00810000e8d8783b */ /* 0x000ea60000000200 */
[----:B------:R-:W-:Y:S04]  /*fea0*/  @P6 IMAD R2, R2, c[0x0][0x1e0], RZ ;  /* 0x0000780002026a24 */ /* 0x000fe800078e02ff */
[-C--:B------:R-:W-:Y:S01]  /*feb0*/  HMMA.16816.F32.BF16 R44, R200, R210.reuse, R44 ;  /* 0x000000d2c82c723c */ /* 0x080fe2000004182c */
[----:B------:R-:W3:Y:S03]  /*fec0*/  LDSM.16.M88.4 R220, [R230+0x3900] ;  /* 0x00390000e6dc783b */ /* 0x000ee60000000200 */
[----:B------:R-:W-:Y:S04]  /*fed0*/  @P6 IMAD R2, R0, c[0x0][0x1e4], R2 ;  /* 0x0000790000026a24 */ /* 0x000fe800078e0202 */
[----:B------:R-:W-:Y:S01]  /*fee0*/  HMMA.16816.F32.BF16 R48, R192, R210, R48 ;  /* 0x000000d2c030723c */ /* 0x000fe20000041830 */
[----:B------:R-:W3:Y:S08]  /*fef0*/  LDSM.16.M88.4 R196, [R230+0x4100] ;  /* 0x00410000e6c4783b */ /* 0x000ef00000000200 */
[----:B------:R-:W-:Y:S01]  /*ff00*/  LDSM.16.M88.4 R200, [R234+0x6100] ;  /* 0x00610000eac8783b */ /* 0x000fe20000000200 */
[-C--:B-1----:R-:W-:Y:S07]  /*ff10*/  HMMA.16816.F32.BF16 R4, R140, R212.reuse, R4 ;  /* 0x000000d48c04723c */ /* 0x082fee0000041804 */
[----:B------:R-:W1:Y:S01]  /*ff20*/  LDSM.16.M88.4 R204, [R229] ;  /* 0x00000000e5cc783b */ /* 0x000e620000000200 */
[C---:B--2---:R-:W-:Y:S07]  /*ff30*/  HMMA.16816.F32.BF16 R8, R216.reuse, R212, R8 ;  /* 0x000000d4d808723c */ /* 0x044fee0000041808 */
[----:B------:R-:W2:Y:S01]  /*ff40*/  LDSM.16.M88.4 R192, [R234+0x8100] ;  /* 0x00810000eac0783b */ /* 0x000ea20000000200 */
[-C--:B------:R-:W-:Y:S07]  /*ff50*/  HMMA.16816.F32.BF16 R12, R216, R214.reuse, R12 ;  /* 0x000000d6d80c723c */ /* 0x080fee000004180c */
[----:B------:R-:W1:Y:S01]  /*ff60*/  LDSM.16.M88.4 R208, [R229+0x800] ;  /* 0x00080000e5d0783b */ /* 0x000e620000000200 */
[C---:B------:R-:W-:Y:S07]  /*ff70*/  HMMA.16816.F32.BF16 R16, R140.reuse, R214, R16 ;  /* 0x000000d68c10723c */ /* 0x040fee0000041810 */
[----:B------:R-:W1:Y:S01]  /*ff80*/  LDSM.16.M88.4 R212, [R229+0x1000] ;  /* 0x00100000e5d4783b */ /* 0x000e620000000200 */
        /* <DEDUP_REMOVED lines=16> */
[----:B------:R-:W-:Y:S07]  /*10090*/  LDSM.16.M88.4 R204, [R239] ;  /* 0x00000000efcc783b */ /* 0x000fee0000000200 */
[-C--:B------:R-:W-:Y:S08]  /*100a0*/  HMMA.16816.F32.BF16 R20, R200, R208.reuse, R20 ;  /* 0x000000d0c814723c */ /* 0x080ff00000041814 */
[C---:B------:R-:W-:Y:S08]  /*100b0*/  HMMA.16816.F32.BF16 R24, R192.reuse, R208, R24 ;  /* 0x000000d0c018723c */ /* 0x040ff00000041818 */
[-C--:B------:R-:W-:Y:S08]  /*100c0*/  HMMA.16816.F32.BF16 R28, R192, R210.reuse, R28 ;  /* 0x000000d2c01c723c */ /* 0x080ff0000004181c */
[C---:B------:R-:W-:Y:S01]  /*100d0*/  HMMA.16816.F32.BF16 R32, R200.reuse, R210, R32 ;  /* 0x000000d2c820723c */ /* 0x040fe20000041820 */
[----:B------:R-:W-:Y:S07]  /*100e0*/  LDSM.16.M88.4 R208, [R233+0xc100] ;  /* 0x00c10000e9d0783b */ /* 0x000fee0000000200 */
[-C--:B------:R-:W-:Y:S08]  /*100f0*/  HMMA.16816.F32.BF16 R36, R200, R212.reuse, R36 ;  /* 0x000000d4c824723c */ /* 0x080ff00000041824 */
[C---:B------:R-:W-:Y:S08]  /*10100*/  HMMA.16816.F32.BF16 R40, R192.reuse, R212, R40 ;  /* 0x000000d4c028723c */ /* 0x040ff00000041828 */
[-C--:B------:R-:W-:Y:S01]  /*10110*/  HMMA.16816.F32.BF16 R44, R192, R214.reuse, R44 ;  /* 0x000000d6c02c723c */ /* 0x080fe2000004182c */
[----:B------:R-:W2:Y:S07]  /*10120*/  LDSM.16.M88.4 R192, [R224+0x5900] ;  /* 0x00590000e0c0783b */ /* 0x000eae0000000200 */
[----:B------:R-:W-:Y:S01]  /*10130*/  HMMA.16816.F32.BF16 R48, R200, R214, R48 ;  /* 0x000000d6c830723c */ /* 0x000fe20000041830 */
[----:B------:R-:W3:Y:S07]  /*10140*/  LDSM.16.M88.4 R200, [R233+0xa100] ;  /* 0x00a10000e9c8783b */ /* 0x000eee0000000200 */
[-C--:B-1----:R-:W-:Y:S01]  /*10150*/  HMMA.16816.F32.BF16 R4, R140, R196.reuse, R4 ;  /* 0x000000c48c04723c */ /* 0x082fe20000041804 */
[----:B------:R-:W-:Y:S07]  /*10160*/  LDSM.16.M88.4 R212, [R237] ;  /* 0x00000000edd4783b */ /* 0x000fee0000000200 */
[C---:B------:R-:W-:Y:S08]  /*10170*/  HMMA.16816.F32.BF16 R8, R216.reuse, R196, R8 ;  /* 0x000000c4d808723c */ /* 0x040ff00000041808 */
[-C--:B------:R-:W-:Y:S08]  /*10180*/  HMMA.16816.F32.BF16 R12, R216, R198.reuse, R12 ;  /* 0x000000c6d80c723c */ /* 0x080ff0000004180c */
[C---:B------:R-:W-:Y:S01]  /*10190*/  HMMA.16816.F32.BF16 R16, R140.reuse, R198, R16 ;  /* 0x000000c68c10723c */ /* 0x040fe20000041810 */
[----:B------:R-:W1:Y:S07]  /*101a0*/  LDSM.16.M88.4 R196, [R238] ;  /* 0x00000000eec4783b */ /* 0x000e6e0000000200 */
        /* <DEDUP_REMOVED lines=8> */
[----:B------:R-:W-:Y:S07]  /*10230*/  LDSM.16.M88.4 R216, [R230+0x5900] ;  /* 0x00590000e6d8783b */ /* 0x000fee0000000200 */
[----:B------:R-:W-:Y:S01]  /*10240*/  HMMA.16816.F32.BF16 R48, R140, R194, R48 ;  /* 0x000000c28c30723c */ /* 0x000fe20000041830 */
[----:B------:R-:W-:Y:S07]  /*10250*/  LDSM.16.M88.4 R140, [R232+0xa100] ;  /* 0x00a10000e88c783b */ /* 0x000fee0000000200 */
[-C--:B---3--:R-:W-:Y:S01]  /*10260*/  HMMA.16816.F32.BF16 R4, R200, R204.reuse, R4 ;  /* 0x000000ccc804723c */ /* 0x088fe20000041804 */
[----:B------:R-:W2:Y:S07]  /*10270*/  LDSM.16.M88.4 R192, [R230+0x4900] ;  /* 0x00490000e6c0783b */ /* 0x000eae0000000200 */
        /* <DEDUP_REMOVED lines=14> */
[----:B------:R-:W3:Y:S07]  /*10360*/  LDSM.16.M88.4 R200, [R236+0xc100] ;  /* 0x00c10000ecc8783b */ /* 0x000eee0000000200 */
[-C--:B--2---:R-:W-:Y:S08]  /*10370*/  HMMA.16816.F32.BF16 R4, R140, R192.reuse, R4 ;  /* 0x000000c08c04723c */ /* 0x084ff00000041804 */
[C---:B-1----:R-:W-:Y:S08]  /*10380*/  HMMA.16816.F32.BF16 R8, R196.reuse, R192, R8 ;  /* 0x000000c0c408723c */ /* 0x042ff00000041808 */
        /* <DEDUP_REMOVED lines=9> */
[----:B------:R-:W-:Y:S08]  /*10420*/  HMMA.16816.F32.BF16 R48, R140, R218, R48 ;  /* 0x000000da8c30723c */ /* 0x000ff00000041830 */
[-C--:B---3--:R-:W-:Y:S08]  /*10430*/  HMMA.16816.F32.BF16 R4, R208, R220.reuse, R4 ;  /* 0x000000dcd004723c */ /* 0x088ff00000041804 */
        /* <DEDUP_REMOVED lines=15> */
[----:B------:R3:W1:Y:S01]  /*10530*/  MUFU.TANH R213, R12 ;  /* 0x0000000c00d57308 */ /* 0x0006620000002400 */
[----:B------:R-:W-:Y:S02]  /*10540*/  FMUL.FTZ R16, R16, c[0x0][0x320] ;  /* 0x0000c80010107a20 */ /* 0x000fe40000410000 */
[----:B------:R-:W-:Y:S02]  /*10550*/  FMUL.FTZ R17, R17, c[0x0][0x320] ;  /* 0x0000c80011117a20 */ /* 0x000fe40000410000 */
[----:B------:R-:W-:Y:S02]  /*10560*/  FMUL.FTZ R18, R18, c[0x0][0x320] ;  /* 0x0000c80012127a20 */ /* 0x000fe40000410000 */
[----:B------:R-:W-:Y:S02]  /*10570*/  FMUL.FTZ R19, R19, c[0x0][0x320] ;  /* 0x0000c80013137a20 */ /* 0x000fe40000410000 */
[----:B------:R-:W-:Y:S01]  /*10580*/  FMUL.FTZ R13, R13, c[0x0][0x320] ;  /* 0x0000c8000d0d7a20 */ /* 0x000fe20000410000 */
[----:B------:R-:W1:Y:S01]  /*10590*/  MUFU.TANH R215, R6 ;  /* 0x0000000600d77308 */ /* 0x000e620000002400 */
[----:B------:R-:W-:Y:S09]  /*105a0*/  FMUL.FTZ R14, R14, c[0x0][0x320] ;  /* 0x0000c8000e0e7a20 */ /* 0x000ff20000410000 */
[----:B------:R1:W1:Y:S01]  /*105b0*/  MUFU.TANH R199, R7 ;  /* 0x0000000700c77308 */ /* 0x0002620000002400 */
[----:B---3--:R-:W3:Y:S09]  /*105c0*/  LDL R12, [R1+0xc] ;  /* 0x00000c00010c7983 */ /* 0x008ef20000100800 */
[----:B------:R-:W2:Y:S10]  /*105d0*/  MUFU.TANH R219, R8 ;  /* 0x0000000800db7308 */ /* 0x000eb40000002400 */
[----:B------:R-:W2:Y:S01]  /*105e0*/  MUFU.TANH R216, R9 ;  /* 0x0000000900d87308 */ /* 0x000ea20000002400 */
[----:B-1----:R-:W1:Y:S09]  /*105f0*/  LDSM.16.M88.4 R4, [R229+0x2000] ;  /* 0x00200000e504783b */ /* 0x002e720000000200 */
[----:B------:R-:W1:Y:S10]  /*10600*/  MUFU.TANH R221, R10 ;  /* 0x0000000a00dd7308 */ /* 0x000e740000002400 */
[----:B------:R1:W1:Y:S10]  /*10610*/  MUFU.TANH R220, R11 ;  /* 0x0000000b00dc7308 */ /* 0x0002740000002400 */
[----:B------:R-:W2:Y:S10]  /*10620*/  MUFU.TANH R217, R15 ;  /* 0x0000000f00d97308 */ /* 0x000eb40000002400 */
[----:B------:R-:W2:Y:S01]  /*10630*/  MUFU.TANH R140, R16 ;  /* 0x00000010008c7308 */ /* 0x000ea20000002400 */
[----:B-1----:R-:W1:Y:S01]  /*10640*/  LDSM.16.M88.4 R8, [R229+0x2800] ;  /* 0x00280000e508783b */ /* 0x002e620000000200 */
[----:B------:R-:W-:Y:S04]  /*10650*/  DEPBAR.LE SB0, 0x0 ;  /* 0x000080000000791a */ /* 0x000fe80000000000 */
[-C--:B------:R-:W-:Y:S04]  /*10660*/  HMMA.16816.F32.BF16 R20, R208, R4.reuse, R20 ;  /* 0x00000004d014723c */ /* 0x080fe80000041814 */
[----:B----4-:R-:W4:Y:S01]  /*10670*/  MUFU.TANH R136, R17 ;  /* 0x0000001100887308 */ /* 0x010f220000002400 */
[----:B------:R-:W-:Y:S03]  /*10680*/  BAR.SYNC.DEFER_BLOCKING 0x0 ;  /* 0x0000000000007b1d */ /* 0x000fe60000010000 */
[C---:B------:R-:W-:Y:S06]  /*10690*/  HMMA.16816.F32.BF16 R24, R200.reuse, R4, R24 ;  /* 0x00000004c818723c */ /* 0x040fec0000041818 */
[----:B------:R-:W1:Y:S01]  /*106a0*/  MUFU.TANH R195, R18 ;  /* 0x0000001200c37308 */ /* 0x000e620000002400 */
[----:B------:R-:W-:Y:S01]  /*106b0*/  @P6 IMAD.WIDE.U32 R4, R0, c[0x0][0x1e0], RZ ;  /* 0x0000780000046a25 */ /* 0x000fe200078e00ff */
[-C--:B------:R-:W-:Y:S04]  /*106c0*/  HMMA.16816.F32.BF16 R28, R200, R6.reuse, R28 ;  /* 0x00000006c81c723c */ /* 0x080fe8000004181c */
[----:B------:R-:W-:Y:S04]  /*106d0*/  @P6 IADD3 R0, R5, R2, RZ ;  /* 0x0000000205006210 */ /* 0x000fe80007ffe0ff */
[----:B------:R-:W2:Y:S01]  /*106e0*/  MUFU.TANH R194, R19 ;  /* 0x0000001300c27308 */ /* 0x000ea20000002400 */
[----:B------:R-:W-:Y:S01]  /*106f0*/  @P6 MOV R2, R246 ;  /* 0x000000f600026202 */ /* 0x000fe20000000f00 */
[C---:B------:R-:W-:Y:S04]  /*10700*/  HMMA.16816.F32.BF16 R32, R208.reuse, R6, R32 ;  /* 0x00000006d020723c */ /* 0x040fe80000041820 */
[----:B------:R-:W-:Y:S04]  /*10710*/  @P6 IMAD.WIDE.U32 R2, R4, 0x30, R2 ;  /* 0x0000003004026825 */ /* 0x000fe800078e0002 */
[----:B------:R-:W2:Y:S01]  /*10720*/  MUFU.TANH R212, R13 ;  /* 0x0000000d00d47308 */ /* 0x000ea20000002400 */
[----:B------:R-:W-:Y:S03]  /*10730*/  @P1 IMAD.HI.U32 R4, R244, c[0x0][0x2c8], RZ ;  /* 0x0000b200f4041a27 */ /* 0x000fe600078e00ff */
[----:B------:R-:W-:Y:S01]  /*10740*/  MOV R6, R244 ;  /* 0x000000f400067202 */ /* 0x000fe20000000f00 */
[-C--:B-1----:R-:W-:Y:S03]  /*10750*/  HMMA.16816.F32.BF16 R36, R208, R8.reuse, R36 ;  /* 0x00000008d024723c */ /* 0x082fe60000041824 */
[----:B------:R-:W-:Y:S01]  /*10760*/  @P0 SHF.R.U32.HI R6, RZ, c[0x0][0x2cc], R4 ;  /* 0x0000b300ff060a19 */ /* 0x000fe20000011604 */
[----:B------:R-:W-:Y:S01]  /*10770*/  @P6 IMAD R0, R0, 0x30, RZ ;  /* 0x0000003000006824 */ /* 0x000fe200078e02ff */
[----:B------:R-:W1:Y:S01]  /*10780*/  MUFU.TANH R218, R14 ;  /* 0x0000000e00da7308 */ /* 0x000e620000002400 */
[----:B------:R-:W-:Y:S02]  /*10790*/  FMUL.FTZ R20, R20, c[0x0][0x320] ;  /* 0x0000c80014147a20 */ /* 0x000fe40000410000 */
[C---:B------:R-:W-:Y:S04]  /*107a0*/  HMMA.16816.F32.BF16 R40, R200.reuse, R8, R40 ;  /* 0x00000008c828723c */ /* 0x040fe80000041828 */
[----:B------:R-:W-:Y:S01]  /*107b0*/  @P6 IADD3 R0, R3, R0, RZ ;  /* 0x0000000003006210 */ /* 0x000fe20007ffe0ff */
[----:B------:R-:W-:Y:S01]  /*107c0*/  FMUL.FTZ R21, R21, c[0x0][0x320] ;  /* 0x0000c80015157a20 */ /* 0x000fe20000410000 */
[----:B------:R-:W-:Y:S01]  /*107d0*/  @P6 SHF.L.U32 R3, R2, 0x1, RZ ;  /* 0x0000000102036819 */ /* 0x000fe200000006ff */
[----:B------:R-:W-:Y:S01]  /*107e0*/  FMUL.FTZ R22, R22, c[0x0][0x320] ;  /* 0x0000c80016167a20 */ /* 0x000fe20000410000 */
[----:B------:R1:W1:Y:S01]  /*107f0*/  MUFU.TANH R135, R20 ;  /* 0x0000001400877308 */ /* 0x0002620000002400 */
[----:B------:R-:W-:Y:S01]  /*10800*/  @P6 SHF.L.U64.HI R0, R2, 0x1, R0 ;  /* 0x0000000102006819 */ /* 0x000fe20000010200 */
[-C--:B------:R-:W-:Y:S03]  /*10810*/  HMMA.16816.F32.BF16 R44, R200, R10.reuse, R44 ;  /* 0x0000000ac82c723c */ /* 0x080fe6000004182c */
[C---:B------:R-:W-:Y:S01]  /*10820*/  @P6 IADD3 R2, P5, R3.reuse, c[0x0][0x1c8], RZ ;  /* 0x0000720003026a10 */ /* 0x040fe20007fbe0ff */
[----:B------:R-:W-:Y:S01]  /*10830*/  FMUL.FTZ R26, R26, c[0x0][0x320] ;  /* 0x0000c8001a1a7a20 */ /* 0x000fe20000410000 */
[----:B------:R-:W-:Y:S01]  /*10840*/  @P6 IADD3 R8, P2, R3, 0x80, RZ ;  /* 0x0000008003086810 */ /* 0x000fe20007f5e0ff */
[----:B------:R-:W-:Y:S01]  /*10850*/  FMUL.FTZ R28, R28, c[0x0][0x320] ;  /* 0x0000c8001c1c7a20 */ /* 0x000fe20000410000 */
[----:B------:R-:W-:Y:S01]  /*10860*/  @P6 IADD3.X R3, R0, c[0x0][0x1cc], RZ, P5, !PT ;  /* 0x0000730000036a10 */ /* 0x000fe20002ffe4ff */
[----:B------:R2:W2:Y:S01]  /*10870*/  MUFU.TANH R133, R21 ;  /* 0x0000001500857308 */ /* 0x0004a20000002400 */
[----:B------:R-:W-:Y:S01]  /*10880*/  @P6 IADD3 R8, P1, R8, c[0x0][0x1c8], RZ ;  /* 0x0000720008086a10 */ /* 0x000fe20007f3e0ff */
[----:B------:R-:W-:Y:S02]  /*10890*/  HMMA.16816.F32.BF16 R48, R208, R10, R48 ;  /* 0x0000000ad030723c */ /* 0x000fe40000041830 */
[----:B------:R-:W-:Y:S01]  /*108a0*/  @!PT LDS RZ, [RZ] ;  /* 0x00000000fffff984 */ /* 0x000fe20000000800 */
[----:B------:R-:W-:Y:S01]  /*108b0*/  @!PT LDS RZ, [RZ] ;  /* 0x00000000fffff984 */ /* 0x000fe20000000800 */
[----:B------:R-:W-:Y:S01]  /*108c0*/  @!PT LDS RZ, [RZ] ;  /* 0x00000000fffff984 */ /* 0x000fe20000000800 */
[----:B------:R4:W-:Y:S02]  /*108d0*/  @P6 LDGSTS.E.BYPASS.LTC128B.128 [R243+0x3100], [R2.64], !P4 ;  /* 0x0310000002f36fae */ /* 0x0009e4000e101d4e */
[----:B------:R-:W-:Y:S01]  /*108e0*/  @P6 IADD3.X R9, RZ, c[0x0][0x1cc], R0, P1, P2 ;  /* 0x00007300ff096a10 */ /* 0x000fe20000fe4400 */
[----:B------:R-:W-:Y:S01]  /*108f0*/  FMUL.FTZ R29, R29, c[0x0][0x320] ;  /* 0x0000c8001d1d7a20 */ /* 0x000fe20000410000 */
[----:B------:R-:W-:Y:S01]  /*10900*/  @P6 IADD3 R4, P0, R2, UR16, RZ ;  /* 0x0000001002046c10 */ /* 0x000fe2000ff1e0ff */
[----:B------:R-:W-:Y:S01]  /*10910*/  FMUL.FTZ R30, R30, c[0x0][0x320] ;  /* 0x0000c8001e1e7a20 */ /* 0x000fe20000410000 */
[----:B------:R4:W3:Y:S01]  /*10920*/  MUFU.TANH R143, R22 ;  /* 0x00000016008f7308 */ /* 0x0008e20000002400 */
[----:B------:R-:W-:Y:S01]  /*10930*/  FMUL.FTZ R31, R31, c[0x0][0x320] ;  /* 0x0000c8001f1f7a20 */ /* 0x000fe20000410000 */
[----:B------:R4:W-:Y:S02]  /*10940*/  @P6 LDGSTS.E.BYPASS.LTC128B.128 [R243+0x4900], [R8.64], !P3 ;  /* 0x0490000008f36fae */ /* 0x0009e4000d901d4e */
[----:B------:R-:W-:Y:S01]  /*10950*/  @P6 IADD3.X R5, R3, UR7, RZ, P0, !PT ;  /* 0x0000000703056c10 */ /* 0x000fe200087fe4ff */
[----:B-1----:R-:W-:Y:S01]  /*10960*/  FMUL.FTZ R20, R36, c[0x0][0x320] ;  /* 0x0000c80024147a20 */ /* 0x002fe20000410000 */
[----:B------:R-:W-:Y:S01]  /*10970*/  @P6 IADD3 R10, P1, R4, UR16, RZ ;  /* 0x00000010040a6c10 */ /* 0x000fe2000ff3e0ff */
[----:B------:R-:W-:Y:S02]  /*10980*/  FMUL.FTZ R18, R37, c[0x0][0x320] ;  /* 0x0000c80025127a20 */ /* 0x000fe40000410000 */
[----:B------:R-:W-:Y:S01]  /*10990*/  FMUL.FTZ R42, R42, c[0x0][0x320] ;  /* 0x0000c8002a2a7a20 */ /* 0x000fe20000410000 */
[----:B------:R1:W1:Y:S01]  /*109a0*/  MUFU.TANH R207, R26 ;  /* 0x0000001a00cf7308 */ /* 0x0002620000002400 */
[----:B------:R1:W-:Y:S01]  /*109b0*/  @P6 LDGSTS.E.BYPASS.LTC128B.128 [R243+0x3900], [R4.64], !P4 ;  /* 0x0390000004f36fae */ /* 0x0003e2000e101d4e */
[----:B------:R-:W-:Y:S01]  /*109c0*/  @P6 IADD3.X R11, R5, UR7, RZ, P1, !PT ;  /* 0x00000007050b6c10 */ /* 0x000fe20008ffe4ff */
[----:B------:R-:W-:Y:S02]  /*109d0*/  FMUL.FTZ R43, R43, c[0x0][0x320] ;  /* 0x0000c8002b2b7a20 */ /* 0x000fe40000410000 */
[----:B--2---:R-:W-:Y:S02]  /*109e0*/  FMUL.FTZ R21, R33, c[0x0][0x320] ;  /* 0x0000c80021157a20 */ /* 0x004fe40000410000 */
[----:B------:R-:W-:Y:S02]  /*109f0*/  FMUL.FTZ R33, R34, c[0x0][0x320] ;  /* 0x0000c80022217a20 */ /* 0x000fe40000410000 */
[----:B------:R2:W-:Y:S01]  /*10a00*/  @P6 LDGSTS.E.BYPASS.LTC128B.128 [R243+0x5100], [R4.64+0x80], !P3 ;  /* 0x0510008004f36fae */ /* 0x0005e2000d901d4e */
[----:B------:R2:W2:Y:S01]  /*10a10*/  MUFU.TANH R141, R28 ;  /* 0x0000001c008d7308 */ /* 0x0004a20000002400 */
[----:B------:R-:W-:Y:S02]  /*10a20*/  FMUL.FTZ R34, R40, c[0x0][0x320] ;  /* 0x0000c80028227a20 */ /* 0x000fe40000410000 */
[----:B------:R-:W-:Y:S02]  /*10a30*/  FMUL.FTZ R46, R46, c[0x0][0x320] ;  /* 0x0000c8002e2e7a20 */ /* 0x000fe40000410000 */
[----:B----4-:R-:W-:Y:S02]  /*10a40*/  FMUL.FTZ R22, R32, c[0x0][0x320] ;  /* 0x0000c80020167a20 */ /* 0x010fe40000410000 */
[----:B------:R4:W-:Y:S01]  /*10a50*/  @P6 LDGSTS.E.BYPASS.LTC128B.128 [R243+0x4100], [R10.64], !P4 ;  /* 0x041000000af36fae */ /* 0x0009e2000e101d4e */
[----:B------:R-:W-:Y:S01]  /*10a60*/  FMUL.FTZ R32, R35, c[0x0][0x320] ;  /* 0x0000c80023207a20 */ /* 0x000fe20000410000 */
[----:B------:R-:W-:Y:S01]  /*10a70*/  @P6 IADD3 R8, P0, R4, UR12, RZ ;  /* 0x0000000c04086c10 */ /* 0x000fe2000ff1e0ff */
[----:B------:R4:W3:Y:S01]  /*10a80*/  MUFU.TANH R137, R29 ;  /* 0x0000001d00897308 */ /* 0x0008e20000002400 */
[----:B------:R-:W-:Y:S02]  /*10a90*/  FMUL.FTZ R47, R47, c[0x0][0x320] ;  /* 0x0000c8002f2f7a20 */ /* 0x000fe40000410000 */
[----:B------:R-:W-:Y:S01]  /*10aa0*/  @P6 IADD3.X R9, R5, UR8, RZ, P0, !PT ;  /* 0x0000000805096c10 */ /* 0x000fe200087fe4ff */
[----:B-1----:R-:W-:Y:S01]  /*10ab0*/  FMUL.FTZ R26, R39, c[0x0][0x320] ;  /* 0x0000c800271a7a20 */ /* 0x002fe20000410000 */
[----:B------:R-:W-:Y:S01]  /*10ac0*/  PLOP3.LUT P0, PT, PT, PT, UP2, 0x40, 0x0 ;  /* 0x000000000000781c */ /* 0x000fe20003f0e828 */
[----:B------:R-:W-:Y:S02]  /*10ad0*/  FMUL.FTZ R15, R48, c[0x0][0x320] ;  /* 0x0000c800300f7a20 */ /* 0x000fe40000410000 */
[----:B------:R1:W-:Y:S01]  /*10ae0*/  @P6 LDGSTS.E.BYPASS.LTC128B.128 [R243+0x5900], [R8.64], !P3 ;  /* 0x0590000008f36fae */ /* 0x0003e2000d901d4e */
[----:B------:R-:W-:Y:S01]  /*10af0*/  FMUL.FTZ R16, R49, c[0x0][0x320] ;  /* 0x0000c80031107a20 */ /* 0x000fe20000410000 */
[----:B------:R1:W1:Y:S01]  /*10b00*/  MUFU.TANH R192, R30 ;  /* 0x0000001e00c07308 */ /* 0x0002620000002400 */
[----:B------:R-:W-:Y:S02]  /*10b10*/  FMUL.FTZ R17, R50, c[0x0][0x320] ;  /* 0x0000c80032117a20 */ /* 0x000fe40000410000 */
[----:B------:R-:W-:Y:S02]  /*10b20*/  FMUL.FTZ R19, R51, c[0x0][0x320] ;  /* 0x0000c80033137a20 */ /* 0x000fe40000410000 */
[----:B--2---:R-:W-:Y:S01]  /*10b30*/  FMUL.FTZ R28, R45, c[0x0][0x320] ;  /* 0x0000c8002d1c7a20 */ /* 0x004fe20000410000 */
[----:B------:R-:W0:Y:S01]  /*10b40*/  LDGDEPBAR ;  /* 0x00000000000079af */ /* 0x000e220000000000 */
[----:B------:R-:W-:Y:S02]  /*10b50*/  FMUL.FTZ R23, R23, c[0x0][0x320] ;  /* 0x0000c80017177a20 */ /* 0x000fe40000410000 */
[----:B------:R-:W-:Y:S01]  /*10b60*/  FMUL.FTZ R24, R24, c[0x0][0x320] ;  /* 0x0000c80018187a20 */ /* 0x000fe20000410000 */
[----:B------:R2:W2:Y:S01]  /*10b70*/  MUFU.TANH R214, R31 ;  /* 0x0000001f00d67308 */ /* 0x0004a20000002400 */
[----:B------:R-:W-:Y:S02]  /*10b80*/  FMUL.FTZ R25, R25, c[0x0][0x320] ;  /* 0x0000c80019197a20 */ /* 0x000fe40000410000 */
[----:B------:R-:W-:Y:S01]  /*10b90*/  FMUL.FTZ R27, R27, c[0x0][0x320] ;  /* 0x0000c8001b1b7a20 */ /* 0x000fe20000410000 */
[----:B------:R-:W3:Y:S01]  /*10ba0*/  SHFL.IDX PT, R4, R6, RZ, 0x1c1f ;  /* 0x001c1fff06047589 */ /* 0x000ee200000e0000 */
[----:B----4-:R-:W-:Y:S02]  /*10bb0*/  FMUL.FTZ R29, R44, c[0x0][0x320] ;  /* 0x0000c8002c1d7a20 */ /* 0x010fe40000410000 */
[----:B------:R-:W-:Y:S03]  /*10bc0*/  IMAD R3, R242, -0x30, RZ ;  /* 0xffffffd0f2037824 */ /* 0x000fe600078e02ff */
[----:B------:R4:W3:Y:S01]  /*10bd0*/  MUFU.TANH R142, R23 ;  /* 0x00000017008e7308 */ /* 0x0008e20000002400 */
[----:B-1----:R-:W-:Y:S09]  /*10be0*/  FMUL.FTZ R30, R38, c[0x0][0x320] ;  /* 0x0000c800261e7a20 */ /* 0x002ff20000410000 */
[----:B------:R4:W1:Y:S01]  /*10bf0*/  MUFU.TANH R205, R24 ;  /* 0x0000001800cd7308 */ /* 0x0008620000002400 */
[----:B--2---:R-:W-:Y:S09]  /*10c00*/  FMUL.FTZ R31, R41, c[0x0][0x320] ;  /* 0x0000c800291f7a20 */ /* 0x004ff20000410000 */
[----:B------:R4:W2:Y:S10]  /*10c10*/  MUFU.TANH R193, R25 ;  /* 0x0000001900c17308 */ /* 0x0008b40000002400 */
[----:B------:R4:W1:Y:S10]  /*10c20*/  MUFU.TANH R206, R27 ;  /* 0x0000001b00ce7308 */ /* 0x0008740000002400 */
[----:B------:R-:W1:Y:S10]  /*10c30*/  MUFU.TANH R22, R22 ;  /* 0x0000001600167308 */ /* 0x000e740000002400 */
[----:B------:R-:W1:Y:S10]  /*10c40*/  MUFU.TANH R21, R21 ;  /* 0x0000001500157308 */ /* 0x000e740000002400 */
[----:B------:R-:W1:Y:S10]  /*10c50*/  MUFU.TANH R33, R33 ;  /* 0x0000002100217308 */ /* 0x000e740000002400 */
[----:B------:R-:W1:Y:S10]  /*10c60*/  MUFU.TANH R32, R32 ;  /* 0x0000002000207308 */ /* 0x000e740000002400 */
[----:B------:R-:W1:Y:S10]  /*10c70*/  MUFU.TANH R20, R20 ;  /* 0x0000001400147308 */ /* 0x000e740000002400 */
[----:B------:R-:W1:Y:S10]  /*10c80*/  MUFU.TANH R18, R18 ;  /* 0x0000001200127308 */ /* 0x000e740000002400 */
[----:B------:R-:W1:Y:S01]  /*10c90*/  MUFU.TANH R30, R30 ;  /* 0x0000001e001e7308 */ /* 0x000e620000002400 */
[C---:B---3--:R-:W-:Y:S02]  /*10ca0*/  IADD3 R7, -R12.reuse, 0x1, R3 ;  /* 0x000000010c077810 */ /* 0x048fe40007ffe103 */
[----:B------:R-:W-:Y:S02]  /*10cb0*/  IADD3 R8, -R12, R3, RZ ;  /* 0x000000030c087210 */ /* 0x000fe40007ffe1ff */
[----:B------:R-:W-:Y:S05]  /*10cc0*/  IADD3 R7, R7, c[0x0][0x1d0], RZ ;  /* 0x0000740007077a10 */ /* 0x000fea0007ffe0ff */
[----:B------:R-:W3:Y:S01]  /*10cd0*/  MUFU.TANH R26, R26 ;  /* 0x0000001a001a7308 */ /* 0x000ee20000002400 */
[----:B------:R-:W-:Y:S04]  /*10ce0*/  IADD3 R7, R7, -c[0x0][0x168], RZ ;  /* 0x80005a0007077a10 */ /* 0x000fe80007ffe0ff */
[C---:B------:R-:W-:Y:S02]  /*10cf0*/  IADD3 R5, R7.reuse, c[0x0][0x328], RZ ;  /* 0x0000ca0007057a10 */ /* 0x040fe40007ffe0ff */
[----:B------:R-:W-:Y:S03]  /*10d00*/  IADD3 R7, R7, UR6, RZ ;  /* 0x0000000607077c10 */ /* 0x000fe6000fffe0ff */
[----:B------:R-:W1:Y:S01]  /*10d10*/  MUFU.TANH R34, R34 ;  /* 0x0000002200227308 */ /* 0x000e620000002400 */
[-C--:B------:R-:W-:Y:S02]  /*10d20*/  IADD3 R2, R5, R4.reuse, RZ ;  /* 0x0000000405027210 */ /* 0x080fe40007ffe0ff */
[----:B------:R-:W-:Y:S07]  /*10d30*/  IADD3 R0, R7, R4, RZ ;  /* 0x0000000407007210 */ /* 0x000fee0007ffe0ff */
        /* <DEDUP_REMOVED lines=26> */
.L_x_495:
[----:B------:R-:W-:Y:S04]  /*10ee0*/  MOV R9, c[0x0][0x32c] ;  /* 0x0000cb0000097a02 */ /* 0x000fe80000000f00 */
[----:B------:R-:W-:Y:S11]  /*10ef0*/  ISETP.NE.AND P0, PT, R9, 0x1, PT ;  /* 0x000000010900780c */ /* 0x000ff60003f05270 */
[----:B------:R-:W-:Y:S02]  /*10f00*/  @!UPT UIADD3 URZ, URZ, URZ, URZ ;  /* 0x0000003f3f3ff290 */ /* 0x000fe4000fffe03f */
[----:B------:R-:W-:Y:S05]  /*10f10*/  @P0 IMAD.HI.U32 R9, R4, c[0x0][0x330], RZ ;  /* 0x0000cc0004090a27 */ /* 0x000fea00078e00ff */
[----:B------:R-:W-:Y:S02]  /*10f20*/  @P0 SHF.R.U32.HI R4, RZ, c[0x0][0x334], R9 ;  /* 0x0000cd00ff040a19 */ /* 0x000fe40000011609 */
.L_x_496:
[----:B------:R-:W-:Y:S05]  /*10f30*/  BSYNC B0 ;  /* 0x0000000000007941 */ /* 0x000fea0003800000 */
.L_x_494:
[----:B------:R-:W-:Y:S05]  /*10f40*/  IMAD R4, R4, c[0x0][0x32c], R8 ;  /* 0x0000cb0004047a24 */ /* 0x000fea00078e0208 */
[----:B------:R-:W-:Y:S02]  /*10f50*/  IADD3 R9, R4, c[0x0][0x32c], RZ ;  /* 0x0000cb0004097a10 */ /* 0x000fe40007ffe0ff */
[----:B------:R-:W-:Y:S02]  /*10f60*/  IMNMX R0, R0, R4, !PT ;  /* 0x0000000400007217 */ /* 0x000fe40007800200 */
[----:B------:R-:W-:Y:S02]  /*10f70*/  IMNMX R2, R2, R9, PT ;  /* 0x0000000902027217 */ /* 0x000fe40003800200 */
.L_x_493:
[C---:B--234-:R-:W-:Y:S02]  /*10f80*/  ISETP.GE.AND P0, PT, R3.reuse, 0x2, PT ;  /* 0x000000020300780c */ /* 0x05cfe40003f06270 */
[C---:B------:R-:W-:Y:S02]  /*10f90*/  ISETP.GE.AND P2, PT, R3.reuse, 0xa, PT ;  /* 0x0000000a0300780c */ /* 0x040fe40003f46270 */
[----:B------:R-:W-:Y:S02]  /*10fa0*/  P2R R14, PR, RZ, 0x1 ;  /* 0x00000001ff0e7803 */ /* 0x000fe40000000000 */
[----:B------:R-:W-:Y:S02]  /*10fb0*/  ISETP.GT.AND P0, PT, R0, 0x1, !P0 ;  /* 0x000000010000780c */ /* 0x000fe40004704270 */
[C---:B------:R-:W-:Y:S02]  /*10fc0*/  ISETP.GE.AND P1, PT, R3.reuse, 0x9, PT ;  /* 0x000000090300780c */ /* 0x040fe40003f26270 */
[----:B------:R-:W-:Y:S02]  /*10fd0*/  ISETP.LT.OR P0, PT, R2, 0x2, P0 ;  /* 0x000000020200780c */ /* 0x000fe40000701670 */
[----:B------:R-:W-:Y:S02]  /*10fe0*/  P2R R13, PR, RZ, 0x2 ;  /* 0x00000002ff0d7803 */ /* 0x000fe40000000000 */
[----:B------:R-:W-:Y:S02]  /*10ff0*/  FSEL R23, R196, -INF , !P0 ;  /* 0xff800000c4177808 */ /* 0x000fe40004000000 */
[C---:B------:R-:W-:Y:S02]  /*11000*/  ISETP.GT.AND P0, PT, R0.reuse, 0x9, !P2 ;  /* 0x000000090000780c */ /* 0x040fe40005704270 */
[----:B------:R-:W-:Y:S02]  /*11010*/  ISETP.GT.AND P1, PT, R0, 0x8, !P1 ;  /* 0x000000080000780c */ /* 0x000fe40004f24270 */
[----:B------:R-:W-:Y:S02]  /*11020*/  P2R R12, PR, RZ, 0x4 ;  /* 0x00000004ff0c7803 */ /* 0x000fe40000000000 */
[C---:B------:R-:W-:Y:S02]  /*11030*/  ISETP.LT.OR P0, PT, R2.reuse, 0xa, P0 ;  /* 0x0000000a0200780c */ /* 0x040fe40000701670 */
[C---:B------:R-:W-:Y:S02]  /*11040*/  ISETP.GE.AND P2, PT, R3.reuse, 0x11, PT ;  /* 0x000000110300780c */ /* 0x040fe40003f46270 */
[----:B------:R-:W-:Y:S02]  /*11050*/  ISETP.LT.OR P1, PT, R2, 0x9, P1 ;  /* 0x000000090200780c */ /* 0x000fe40000f21670 */
[----:B------:R-:W-:Y:S02]  /*11060*/  FSEL R24, R136, -INF , !P0 ;  /* 0xff80000088187808 */ /* 0x000fe40004000000 */
[----:B------:R-:W-:Y:S02]  /*11070*/  ISETP.GT.AND P0, PT, R0, 0x10, !P2 ;  /* 0x000000100000780c */ /* 0x000fe40005704270 */
[----:B------:R-:W-:Y:S02]  /*11080*/  FSEL R25, R140, -INF , !P1 ;  /* 0xff8000008c197808 */ /* 0x000fe40004800000 */
        /* <DEDUP_REMOVED lines=11> */
[C---:B------:R-:W-:Y:S02]  /*11140*/  ISETP.GE.AND P1, PT, R3.reuse, 0x1a, PT ;  /* 0x0000001a0300780c */ /* 0x040fe40003f26270 */
[----:B-1----:R-:W-:Y:S02]  /*11150*/  FSEL R200, R22, -INF , !P0 ;  /* 0xff80000016c87808 */ /* 0x002fe40004000000 */
[----:B------:R-:W-:Y:S02]  /*11160*/  ISETP.GT.AND P0, PT, R0, 0x19, !P1 ;  /* 0x000000190000780c */ /* 0x000fe40004f04270 */
[----:B------:R-:W-:Y:S02]  /*11170*/  P2R R4, PR, RZ, 0x2 ;  /* 0x00000002ff047803 */ /* 0x000fe40000000000 */
[----:B------:R-:W-:Y:S02]  /*11180*/  ISETP.LT.OR P0, PT, R2, 0x1a, P0 ;  /* 0x0000001a0200780c */ /* 0x000fe40000701670 */
[----:B------:R-:W-:Y:S02]  /*11190*/  ISETP.GE.AND P1, PT, R3, 0x21, PT ;  /* 0x000000210300780c */ /* 0x000fe40003f26270 */
[----:B------:R-:W-:Y:S02]  /*111a0*/  FSEL R203, R21, -INF , !P0 ;  /* 0xff80000015cb7808 */ /* 0x000fe40004000000 */
[----:B------:R-:W-:Y:S02]  /*111b0*/  ISETP.GT.AND P0, PT, R0, 0x20, !P1 ;  /* 0x000000200000780c */ /* 0x000fe40004f04270 */
[C---:B------:R-:W-:Y:S02]  /*111c0*/  ISETP.GE.AND P6, PT, R3.reuse, 0x22, PT ;  /* 0x000000220300780c */ /* 0x040fe40003fc6270 */
[----:B------:R-:W-:Y:S02]  /*111d0*/  ISETP.LT.OR P0, PT, R2, 0x21, P0 ;  /* 0x000000210200780c */ /* 0x000fe40000701670 */
[C---:B------:R-:W-:Y:S02]  /*111e0*/  ISETP.GE.AND P5, PT, R3.reuse, 0x29, PT ;  /* 0x000000290300780c */ /* 0x040fe40003fa6270 */
[----:B------:R-:W-:Y:S02]  /*111f0*/  FSEL R244, R20, -INF , !P0 ;  /* 0xff80000014f47808 */ /* 0x000fe40004000000 */
[----:B------:R-:W-:Y:S02]  /*11200*/  ISETP.GT.AND P0, PT, R0, 0x21, !P6 ;  /* 0x000000210000780c */ /* 0x000fe40007704270 */
[----:B------:R-:W-:Y:S02]  /*11210*/  P2R R11, PR, RZ, 0x4 ;  /* 0x00000004ff0b7803 */ /* 0x000fe40000000000 */
[----:B------:R-:W-:Y:S02]  /*11220*/  ISETP.LT.OR P0, PT, R2, 0x22, P0 ;  /* 0x000000220200780c */ /* 0x000fe40000701670 */
[----:B------:R-:W-:Y:S02]  /*11230*/  ISETP.GE.AND P2, PT, R3, 0x1, PT ;  /* 0x000000010300780c */ /* 0x000fe40003f46270 */
[----:B------:R-:W-:Y:S02]  /*11240*/  FSEL R245, R18, -INF , !P0 ;  /* 0xff80000012f57808 */ /* 0x000fe40004000000 */
[----:B------:R-:W-:Y:S04]  /*11250*/  ISETP.GT.AND P0, PT, R0, 0x28, !P5 ;  /* 0x000000280000780c */ /* 0x000fe80006f04270 */
[----:B------:R-:W-:Y:S04]  /*11260*/  ISETP.LT.OR P0, PT, R2, 0x29, P0 ;  /* 0x000000290200780c */ /* 0x000fe80000701670 */
[----:B------:R-:W-:Y:S02]  /*11270*/  FSEL R249, R15, -INF , !P0 ;  /* 0xff8000000ff97808 */ /* 0x000fe40004000000 */
[----:B------:R-:W-:Y:S02]  /*11280*/  ISETP.GT.AND P0, PT, R0, RZ, !P2 ;  /* 0x000000ff0000720c */ /* 0x000fe40005704270 */
[----:B------:R-:W-:Y:S02]  /*11290*/  P2R R15, PR, RZ, 0x4 ;  /* 0x00000004ff0f7803 */ /* 0x000fe40000000000 */
[----:B------:R-:W-:Y:S04]  /*112a0*/  ISETP.LT.OR P0, PT, R2, 0x1, P0 ;  /* 0x000000010200780c */ /* 0x000fe80000701670 */
[----:B------:R-:W-:Y:S02]  /*112b0*/  FSEL R18, R197, -INF , !P0 ;  /* 0xff800000c5127808 */ /* 0x000fe40004000000 */
[----:B------:R-:W-:Y:S02]  /*112c0*/  ISETP.GE.AND P0, PT, R3, 0x2a, PT ;  /* 0x0000002a0300780c */ /* 0x000fe40003f06270 */
[----:B------:R-:W1:Y:S02]  /*112d0*/  SHFL.IDX PT, R3, R6, 0x1, 0x1c1f ;  /* 0x003c1f0006037f89 */ /* 0x000e6400000e0000 */
[----:B------:R-:W-:Y:S04]  /*112e0*/  ISETP.GT.AND P2, PT, R0, 0x29, !P0 ;  /* 0x000000290000780c */ /* 0x000fe80004744270 */
[----:B------:R-:W-:Y:S04]  /*112f0*/  ISETP.LT.OR P2, PT, R2, 0x2a, P2 ;  /* 0x0000002a0200780c */ /* 0x000fe80001741670 */
[----:B------:R-:W-:Y:S02]  /*11300*/  FSEL R248, R16, -INF , !P2 ;  /* 0xff80000010f87808 */ /* 0x000fe40005000000 */
[----:B------:R-:W-:Y:S01]  /*11310*/  PLOP3.LUT P2, PT, PT, PT, UP2, 0x40, 0x0 ;  /* 0x000000000000781c */ /* 0x000fe20003f4e828 */
[--C-:B-1----:R-:W-:Y:S02]  /*11320*/  IMAD.IADD R2, R5, 0x1, R3.reuse ;  /* 0x0000000105027824 */ /* 0x102fe400078e0203 */
[----:B------:R-:W-:Y:S10]  /*11330*/  IMAD.IADD R0, R7, 0x1, R3 ;  /* 0x0000000107007824 */ /* 0x000ff400078e0203 */
        /* <DEDUP_REMOVED lines=15> */
.L_x_499:
[----:B------:R-:W-:Y:S04]  /*11430*/  MOV R16, c[0x0][0x32c] ;  /* 0x0000cb0000107a02 */ /* 0x000fe80000000f00 */
[----:B------:R-:W-:Y:S11]  /*11440*/  ISETP.NE.AND P2, PT, R16, 0x1, PT ;  /* 0x000000011000780c */ /* 0x000ff60003f45270 */
[----:B------:R-:W-:Y:S02]  /*11450*/  @!UPT UIADD3 URZ, URZ, URZ, URZ ;  /* 0x0000003f3f3ff290 */ /* 0x000fe4000fffe03f */
[----:B------:R-:W-:Y:S05]  /*11460*/  @P2 IMAD.HI.U32 R16, R3, c[0x0][0x330], RZ ;  /* 0x0000cc0003102a27 */ /* 0x000fea00078e00ff */
[----:B------:R-:W-:Y:S02]  /*11470*/  @P2 SHF.R.U32.HI R3, RZ, c[0x0][0x334], R16 ;  /* 0x0000cd00ff032a19 */ /* 0x000fe40000011610 */
.L_x_500:
[----:B------:R-:W-:Y:S05]  /*11480*/  BSYNC B0 ;  /* 0x0000000000007941 */ /* 0x000fea0003800000 */
.L_x_498:
[----:B------:R-:W-:Y:S05]  /*11490*/  IMAD R3, R3, c[0x0][0x32c], R8 ;  /* 0x0000cb0003037a24 */ /* 0x000fea00078e0208 */
[----:B------:R-:W-:Y:S02]  /*114a0*/  IADD3 R16, R3, c[0x0][0x32c], RZ ;  /* 0x0000cb0003107a10 */ /* 0x000fe40007ffe0ff */
[----:B------:R-:W-:Y:S02]  /*114b0*/  IMNMX R0, R0, R3, !PT ;  /* 0x0000000300007217 */ /* 0x000fe40007800200 */
[----:B------:R-:W-:Y:S02]  /*114c0*/  IMNMX R2, R2, R16, PT ;  /* 0x0000001002027217 */ /* 0x000fe40003800200 */
.L_x_497:
        /* <DEDUP_REMOVED lines=64> */
.L_x_503:
[----:B------:R-:W-:Y:S04]  /*118d0*/  MOV R16, c[0x0][0x32c] ;  /* 0x0000cb0000107a02 */ /* 0x000fe80000000f00 */
[----:B------:R-:W-:Y:S11]  /*118e0*/  ISETP.NE.AND P2, PT, R16, 0x1, PT ;  /* 0x000000011000780c */ /* 0x000ff60003f45270 */
[----:B------:R-:W-:Y:S02]  /*118f0*/  @!UPT UIADD3 URZ, URZ, URZ, URZ ;  /* 0x0000003f3f3ff290 */ /* 0x000fe4000fffe03f */
[----:B------:R-:W-:Y:S05]  /*11900*/  @P2 IMAD.HI.U32 R16, R3, c[0x0][0x330], RZ ;  /* 0x0000cc0003102a27 */ /* 0x000fea00078e00ff */
[----:B------:R-:W-:Y:S02]  /*11910*/  @P2 SHF.R.U32.HI R3, RZ, c[0x0][0x334], R16 ;  /* 0x0000cd00ff032a19 */ /* 0x000fe40000011610 */
.L_x_504:
[----:B------:R-:W-:Y:S05]  /*11920*/  BSYNC B0 ;  /* 0x0000000000007941 */ /* 0x000fea0003800000 */
.L_x_502:
[----:B------:R-:W-:Y:S05]  /*11930*/  IMAD R3, R3, c[0x0][0x32c], R8 ;  /* 0x0000cb0003037a24 */ /* 0x000fea00078e0208 */
[----:B------:R-:W-:Y:S02]  /*11940*/  IADD3 R16, R3, c[0x0][0x32c], RZ ;  /* 0x0000cb0003107a10 */ /* 0x000fe40007ffe0ff */
[----:B------:R-:W-:Y:S02]  /*11950*/  IMNMX R0, R0, R3, !PT ;  /* 0x0000000300007217 */ /* 0x000fe40007800200 */
[----:B------:R-:W-:Y:S02]  /*11960*/  IMNMX R2, R2, R16, PT ;  /* 0x0000001002027217 */ /* 0x000fe40003800200 */
.L_x_501:
        /* <DEDUP_REMOVED lines=64> */
.L_x_507:
[----:B------:R-:W-:Y:S04]  /*11d70*/  MOV R5, c[0x0][0x32c] ;  /* 0x0000cb0000057a02 */ /* 0x000fe80000000f00 */
[----:B------:R-:W-:Y:S11]  /*11d80*/  ISETP.NE.AND P2, PT, R5, 0x1, PT ;  /* 0x000000010500780c */ /* 0x000ff60003f45270 */
[----:B------:R-:W-:Y:S02]  /*11d90*/  @!UPT UIADD3 URZ, URZ, URZ, URZ ;  /* 0x0000003f3f3ff290 */ /* 0x000fe4000fffe03f */
[----:B------:R-:W-:Y:S05]  /*11da0*/  @P2 IMAD.HI.U32 R5, R3, c[0x0][0x330], RZ ;  /* 0x0000cc0003052a27 */ /* 0x000fea00078e00ff */
[----:B------:R-:W-:Y:S02]  /*11db0*/  @P2 SHF.R.U32.HI R3, RZ, c[0x0][0x334], R5 ;  /* 0x0000cd00ff032a19 */ /* 0x000fe40000011605 */
.L_x_508:
[----:B------:R-:W-:Y:S05]  /*11dc0*/  BSYNC B0 ;  /* 0x0000000000007941 */ /* 0x000fea0003800000 */
.L_x_506:
[----:B------:R-:W-:Y:S05]  /*11dd0*/  IMAD R8, R3, c[0x0][0x32c], R8 ;  /* 0x0000cb0003087a24 */ /* 0x000fea00078e0208 */
[----:B------:R-:W-:Y:S02]  /*11de0*/  IADD3 R3, R8, c[0x0][0x32c], RZ ;  /* 0x0000cb0008037a10 */ /* 0x000fe40007ffe0ff */
[----:B------:R-:W-:Y:S02]  /*11df0*/  IMNMX R0, R0, R8, !PT ;  /* 0x0000000800007217 */ /* 0x000fe40007800200 */
[----:B------:R-:W-:Y:S02]  /*11e00*/  IMNMX R2, R2, R3, PT ;  /* 0x0000000302027217 */ /* 0x000fe40003800200 */
.L_x_505:
[----:B------:R-:W-:Y:S01]  /*11e10*/  ISETP.NE.AND P2, PT, R15, RZ, PT ;  /* 0x000000ff0f00720c */ /* 0x000fe20003f45270 */
[----:B------:R-:W-:Y:S01]  /*11e20*/  LDSM.16.MT88.4 R36, [R226+0x100] ;  /* 0x00010000e224783b */ /* 0x000fe20000004200 */
[----:B------:R-:W-:Y:S02]  /*11e30*/  FMNMX.FTZ R137, R18, R132, !PT ;  /* 0x0000008412897209 */ /* 0x000fe40007810000 */
[----:B------:R-:W-:Y:S02]  /*11e40*/  ISETP.GT.AND P2, PT, R0, RZ, !P2 ;  /* 0x000000ff0000720c */ /* 0x000fe40005744270 */
        /* <DEDUP_REMOVED lines=32> */
[----:B------:R-:W-:Y:S01]  /*12050*/  ISETP.GT.AND P2, PT, R0, 0x10, !P2 ;  /* 0x000000100000780c */ /* 0x000fe20005744270 */
[----:B------:R-:W1:Y:S01]  /*12060*/  SHFL.BFLY PT, R6, R137, 0x2, 0x1f ;  /* 0x0c401f0089067f89 */ /* 0x000e6200000e0000 */
        /* <DEDUP_REMOVED lines=14> */
[----:B-1----:R-:W-:Y:S02]  /*12150*/  FMNMX.FTZ R137, R137, R6, !PT ;  /* 0x0000000689897209 */ /* 0x002fe40007810000 */
[----:B------:R-:W-:Y:S01]  /*12160*/  ISETP.LT.OR P2, PT, R2, 0x19, P2 ;  /* 0x000000190200780c */ /* 0x000fe20001741670 */
[----:B------:R-:W1:Y:S01]  /*12170*/  SHFL.BFLY PT, R6, R3, 0x2, 0x1f ;  /* 0x0c401f0003067f89 */ /* 0x000e6200000e0000 */
[----:B------:R-:W-:Y:S02]  /*12180*/  ISETP.GT.AND P1, PT, R0, 0x20, !P1 ;  /* 0x000000200000780c */ /* 0x000fe40004f24270 */
[----:B------:R-:W-:Y:S02]  /*12190*/  FSEL R211, R192, -INF , !P2 ;  /* 0xff800000c0d37808 */ /* 0x000fe40005000000 */
[----:B------:R-:W-:Y:S02]  /*121a0*/  ISETP.NE.AND P2, PT, R4, RZ, PT ;  /* 0x000000ff0400720c */ /* 0x000fe40003f45270 */
[----:B------:R-:W-:Y:S01]  /*121b0*/  FMNMX.FTZ R4, R16, R138, !PT ;  /* 0x0000008a10047209 */ /* 0x000fe20007810000 */
[----:B------:R-:W2:Y:S01]  /*121c0*/  SHFL.BFLY PT, R8, R137, 0x1, 0x1f ;  /* 0x0c201f0089087f89 */ /* 0x000ea200000e0000 */
[----:B------:R-:W-:Y:S02]  /*121d0*/  ISETP.GT.AND P2, PT, R0, 0x19, !P2 ;  /* 0x000000190000780c */ /* 0x000fe40005744270 */
[----:B------:R-:W-:Y:S02]  /*121e0*/  FMNMX.FTZ R4, R20, R4, !PT ;  /* 0x0000000414047209 */ /* 0x000fe40007810000 */
[----:B------:R-:W-:Y:S02]  /*121f0*/  ISETP.LT.OR P2, PT, R2, 0x1a, P2 ;  /* 0x0000001a0200780c */ /* 0x000fe40001741670 */
[----:B------:R-:W-:Y:S02]  /*12200*/  FMNMX.FTZ R4, R19, R4, !PT ;  /* 0x0000000413047209 */ /* 0x000fe40007810000 */
[----:B------:R-:W-:Y:S02]  /*12210*/  FSEL R206, R214, -INF , !P2 ;  /* 0xff800000d6ce7808 */ /* 0x000fe40005000000 */
[----:B------:R-:W-:Y:S02]  /*12220*/  FMNMX.FTZ R4, R26, R4, !PT ;  /* 0x000000041a047209 */ /* 0x000fe40007810000 */
[----:B------:R-:W-:Y:S02]  /*12230*/  ISETP.LT.OR P1, PT, R2, 0x21, P1 ;  /* 0x000000210200780c */ /* 0x000fe40000f21670 */
[----:B------:R-:W-:Y:S02]  /*12240*/  FMNMX.FTZ R4, R202, R4, !PT ;  /* 0x00000004ca047209 */ /* 0x000fe40007810000 */
[----:B-1----:R-:W-:Y:S02]  /*12250*/  FMNMX.FTZ R3, R3, R6, !PT ;  /* 0x0000000603037209 */ /* 0x002fe40007810000 */
[----:B------:R-:W-:Y:S02]  /*12260*/  FMNMX.FTZ R4, R205, R4, !PT ;  /* 0x00000004cd047209 */ /* 0x000fe40007810000 */
[----:B------:R-:W-:Y:S01]  /*12270*/  FMNMX.FTZ R6, R5, R139, !PT ;  /* 0x0000008b05067209 */ /* 0x000fe20007810000 */
[----:B------:R-:W1:Y:S01]  /*12280*/  SHFL.BFLY PT, R136, R3, 0x1, 0x1f ;  /* 0x0c201f0003887f89 */ /* 0x000e6200000e0000 */
[----:B------:R-:W-:Y:S02]  /*12290*/  FMNMX.FTZ R4, R208, R4, !PT ;  /* 0x00000004d0047209 */ /* 0x000fe40007810000 */
[----:B------:R-:W-:Y:S02]  /*122a0*/  FMNMX.FTZ R6, R7, R6, !PT ;  /* 0x0000000607067209 */ /* 0x000fe40007810000 */
[----:B------:R-:W-:Y:S02]  /*122b0*/  FMNMX.FTZ R4, R210, R4, !PT ;  /* 0x00000004d2047209 */ /* 0x000fe40007810000 */
[----:B------:R-:W-:Y:S02]  /*122c0*/  FMNMX.FTZ R6, R13, R6, !PT ;  /* 0x000000060d067209 */ /* 0x000fe40007810000 */
[----:B------:R-:W-:Y:S02]  /*122d0*/  FMNMX.FTZ R4, R215, R4, !PT ;  /* 0x00000004d7047209 */ /* 0x000fe40007810000 */
[----:B--2---:R-:W-:Y:S02]  /*122e0*/  FMNMX.FTZ R137, R137, R8, !PT ;  /* 0x0000000889897209 */ /* 0x004fe40007810000 */
[----:B------:R-:W-:Y:S02]  /*122f0*/  FMNMX.FTZ R4, R216, R4, !PT ;  /* 0x00000004d8047209 */ /* 0x000fe40007810000 */
[----:B------:R-:W-:Y:S01]  /*12300*/  ISETP.GT.AND P6, PT, R0, 0x21, !P6 ;  /* 0x000000210000780c */ /* 0x000fe200077c4270 */
[----:B------:R-:W-:Y:S01]  /*12310*/  FMUL.FTZ R141, R137, c[0x0][0x2d0] ;  /* 0x0000b400898d7a20 */ /* 0x000fe20000410000 */
[----:B------:R-:W-:Y:S02]  /*12320*/  FMNMX.FTZ R4, R250, R4, !PT ;  /* 0x00000004fa047209 */ /* 0x000fe40007810000 */
[----:B------:R-:W-:Y:S02]  /*12330*/  FSEL R213, R42, -INF , !P1 ;  /* 0xff8000002ad57808 */ /* 0x000fe40004800000 */
[----:B------:R-:W-:Y:S02]  /*12340*/  FMNMX.FTZ R4, R219, R4, !PT ;  /* 0x00000004db047209 */ /* 0x000fe40007810000 */
[----:B------:R-:W-:Y:S02]  /*12350*/  ISETP.GT.AND P5, PT, R0, 0x28, !P5 ;  /* 0x000000280000780c */ /* 0x000fe40006fa4270 */
[----:B-1----:R-:W-:Y:S01]  /*12360*/  FMNMX.FTZ R136, R3, R136, !PT ;  /* 0x0000008803887209 */ /* 0x002fe20007810000 */
[----:B------:R-:W1:Y:S01]  /*12370*/  SHFL.BFLY PT, R8, R4, 0x2, 0x1f ;  /* 0x0c401f0004087f89 */ /* 0x000e6200000e0000 */
[----:B------:R-:W-:Y:S02]  /*12380*/  FMNMX.FTZ R3, R12, R6, !PT ;  /* 0x000000060c037209 */ /* 0x000fe40007810000 */
[----:B------:R-:W-:Y:S01]  /*12390*/  ISETP.GT.AND P0, PT, R0, 0x29, !P0 ;  /* 0x000000290000780c */ /* 0x000fe20004704270 */
[----:B------:R-:W-:Y:S01]  /*123a0*/  FMUL.FTZ R142, R136, c[0x0][0x2d0] ;  /* 0x0000b400888e7a20 */ /* 0x000fe20000410000 */
[----:B------:R-:W-:Y:S02]  /*123b0*/  FMNMX.FTZ R3, R207, R3, !PT ;  /* 0x00000003cf037209 */ /* 0x000fe40007810000 */
[C---:B------:R-:W-:Y:S02]  /*123c0*/  ISETP.LT.OR P6, PT, R2.reuse, 0x22, P6 ;  /* 0x000000220200780c */ /* 0x040fe400037c1670 */
[----:B------:R-:W-:Y:S02]  /*123d0*/  FMNMX.FTZ R3, R209, R3, !PT ;  /* 0x00000003d1037209 */ /* 0x000fe40007810000 */
[----:B------:R-:W-:Y:S02]  /*123e0*/  FSEL R212, R43, -INF , !P6 ;  /* 0xff8000002bd47808 */ /* 0x000fe40007000000 */
[----:B------:R-:W-:Y:S02]  /*123f0*/  FMNMX.FTZ R3, R211, R3, !PT ;  /* 0x00000003d3037209 */ /* 0x000fe40007810000 */
[----:B------:R-:W-:Y:S02]  /*12400*/  ISETP.LT.OR P5, PT, R2, 0x29, P5 ;  /* 0x000000290200780c */ /* 0x000fe40002fa1670 */
[----:B------:R-:W-:Y:S02]  /*12410*/  FMNMX.FTZ R0, R206, R3, !PT ;  /* 0x00000003ce007209 */ /* 0x000fe40007810000 */
[----:B------:R-:W-:Y:S02]  /*12420*/  FSETP.NEU.FTZ.AND P1, PT, R136, -INF , PT ;  /* 0xff8000008800780b */ /* 0x000fe40003f3d000 */
[----:B------:R-:W-:Y:S02]  /*12430*/  FMNMX.FTZ R0, R213, R0, !PT ;  /* 0x00000000d5007209 */ /* 0x000fe40007810000 */
[----:B------:R-:W-:Y:S02]  /*12440*/  FSEL R214, R46, -INF , !P5 ;  /* 0xff8000002ed67808 */ /* 0x000fe40006800000 */
[----:B-1----:R-:W-:Y:S02]  /*12450*/  FMNMX.FTZ R4, R4, R8, !PT ;  /* 0x0000000804047209 */ /* 0x002fe40007810000 */
[----:B------:R-:W-:Y:S02]  /*12460*/  ISETP.LT.OR P0, PT, R2, 0x2a, P0 ;  /* 0x0000002a0200780c */ /* 0x000fe40000701670 */
[----:B------:R-:W-:Y:S01]  /*12470*/  FMNMX.FTZ R0, R212, R0, !PT ;  /* 0x00000000d4007209 */ /* 0x000fe20007810000 */
[----:B------:R-:W1:Y:S01]  /*12480*/  SHFL.BFLY PT, R135, R4, 0x1, 0x1f ;  /* 0x0c201f0004877f89 */ /* 0x000e6200000e0000 */
        /* <DEDUP_REMOVED lines=14> */
[----:B------:R-:W-:Y:S01]  /*12570*/  MUFU.EX2 R30, R21 ;  /* 0x00000015001e7308 */ /* 0x000fe20000000800 */
[--C-:B------:R-:W-:Y:S02]  /*12580*/  FFMA.FTZ R24, R24, c[0x0][0x2d0], -R141.reuse ;  /* 0x0000b40018187a23 */ /* 0x100fe4000001088d */
[----:B------:R-:W-:Y:S01]  /*12590*/  FFMA.FTZ R18, R18, c[0x0][0x2d0], -R141 ;  /* 0x0000b40012127a23 */ /* 0x000fe2000001088d */
[----:B-1----:R-:W-:Y:S04]  /*125a0*/  FMNMX.FTZ R135, R4, R135, !PT ;  /* 0x0000008704877209 */ /* 0x002fe80007810000 */
[C---:B------:R-:W-:Y:S01]  /*125b0*/  FSETP.NEU.FTZ.AND P0, PT, R135.reuse, -INF , PT ;  /* 0xff8000008700780b */ /* 0x040fe20003f1d000 */
[----:B------:R-:W-:Y:S01]  /*125c0*/  FMUL.FTZ R143, R135, c[0x0][0x2d0] ;  /* 0x0000b400878f7a20 */ /* 0x000fe20000410000 */
[----:B------:R-:W-:Y:S04]  /*125d0*/  MUFU.EX2 R29, R23 ;  /* 0x00000017001d7308 */ /* 0x000fe80000000800 */
[----:B------:R-:W-:Y:S02]  /*125e0*/  FSEL R143, R143, RZ, P0 ;  /* 0x000000ff8f8f7208 */ /* 0x000fe40000000000 */
[----:B--2---:R-:W-:Y:S03]  /*125f0*/  FMNMX.FTZ R3, R0, R2, !PT ;  /* 0x0000000200037209 */ /* 0x004fe60007810000 */
[--C-:B------:R-:W-:Y:S01]  /*12600*/  FFMA.FTZ R2, R26, c[0x0][0x2d0], -R143.reuse ;  /* 0x0000b4001a027a23 */ /* 0x100fe2000001088f */
[----:B------:R-:W-:Y:S01]  /*12610*/  FSEL R0, R137, RZ, P2 ;  /* 0x000000ff89007208 */ /* 0x000fe20001000000 */
[--C-:B------:R-:W-:Y:S01]  /*12620*/  FFMA.FTZ R20, R20, c[0x0][0x2d0], -R143.reuse ;  /* 0x0000b40014147a23 */ /* 0x100fe2000001088f */
[----:B------:R-:W1:Y:S01]  /*12630*/  MUFU.EX2 R252, R22 ;  /* 0x0000001600fc7308 */ /* 0x000e620000000800 */
[----:B------:R-:W2:Y:S01]  /*12640*/  SHFL.BFLY PT, R4, R3, 0x1, 0x1f ;  /* 0x0c201f0003047f89 */ /* 0x000ea200000e0000 */
[--C-:B------:R-:W-:Y:S02]  /*12650*/  FFMA.FTZ R16, R16, c[0x0][0x2d0], -R143.reuse ;  /* 0x0000b40010107a23 */ /* 0x100fe4000001088f */
[----:B------:R-:W-:Y:S02]  /*12660*/  FADD.FTZ R0, -R0, R132 ;  /* 0x0000008400007221 */ /* 0x000fe40000010100 */
[----:B------:R-:W-:Y:S02]  /*12670*/  FFMA.FTZ R19, R19, c[0x0][0x2d0], -R143 ;  /* 0x0000b40013137a23 */ /* 0x000fe4000001088f */
[----:B------:R-:W-:Y:S02]  /*12680*/  FMUL.FTZ R0, R0, c[0x0][0x2d0] ;  /* 0x0000b40000007a20 */ /* 0x000fe40000410000 */
[----:B------:R3:W-:Y:S10]  /*12690*/  MUFU.EX2 R220, R2 ;  /* 0x0000000200dc7308 */ /* 0x0007f40000000800 */
[----:B------:R4:W5:Y:S01]  /*126a0*/  MUFU.EX2 R133, R0 ;  /* 0x0000000000857308 */ /* 0x0009620000000800 */
[----:B-1----:R-:W-:Y:S02]  /*126b0*/  F2FP.BF16.PACK_AB R195, R49, R252 ;  /* 0x000000fc31c3723e */ /* 0x002fe400000010ff */
[----:B--2---:R-:W-:Y:S07]  /*126c0*/  FMNMX.FTZ R3, R3, R4, !PT ;  /* 0x0000000403037209 */ /* 0x004fee0007810000 */
[----:B------:R1:W-:Y:S01]  /*126d0*/  MUFU.EX2 R31, R20 ;  /* 0x00000014001f7308 */ /* 0x0003e20000000800 */
[----:B---3--:R-:W-:Y:S05]  /*126e0*/  FSEL R2, R136, RZ, P1 ;  /* 0x000000ff88027208 */ /* 0x008fea0000800000 */
[----:B------:R-:W-:Y:S04]  /*126f0*/  FADD.FTZ R2, -R2, R134 ;  /* 0x0000008602027221 */ /* 0x000fe80000010100 */
[----:B------:R-:W-:Y:S01]  /*12700*/  MUFU.EX2 R28, R25 ;  /* 0x00000019001c7308 */ /* 0x000fe20000000800 */
[----:B------:R-:W-:Y:S02]  /*12710*/  FMUL.FTZ R134, R3, c[0x0][0x2d0] ;  /* 0x0000b40003867a20 */ /* 0x000fe40000410000 */
[----:B------:R-:W-:Y:S01]  /*12720*/  FMUL.FTZ R2, R2, c[0x0][0x2d0] ;  /* 0x0000b40002027a20 */ /* 0x000fe20000410000 */
[----:B----4-:R-:W-:Y:S01]  /*12730*/  FSEL R0, R135, RZ, P0 ;  /* 0x000000ff87007208 */ /* 0x010fe20000000000 */
[----:B-----5:R-:W-:Y:S01]  /*12740*/  FMUL.FTZ R33, R133, R173 ;  /* 0x000000ad85217220 */ /* 0x020fe20000410000 */
[----:B------:R-:W-:Y:S01]  /*12750*/  FSETP.NEU.FTZ.AND P0, PT, R3, -INF , PT ;  /* 0xff8000000300780b */ /* 0x000fe20003f1d000 */
[C---:B------:R-:W-:Y:S02]  /*12760*/  FMUL.FTZ R52, R133.reuse, R52 ;  /* 0x0000003485347220 */ /* 0x040fe40000410000 */
[----:B------:R-:W-:Y:S01]  /*12770*/  FADD.FTZ R0, -R0, R138 ;  /* 0x0000008a00007221 */ /* 0x000fe20000010100 */
[----:B------:R-:W2:Y:S01]  /*12780*/  MUFU.EX2 R132, R2 ;  /* 0x0000000200847308 */ /* 0x000ea20000000800 */
[----:B------:R-:W-:Y:S01]  /*12790*/  FSEL R134, R134, RZ, P0 ;  /* 0x000000ff86867208 */ /* 0x000fe20000000000 */
[----:B------:R-:W-:Y:S02]  /*127a0*/  FMUL.FTZ R53, R133, R53 ;  /* 0x0000003585357220 */ /* 0x000fe40000410000 */
[----:B------:R-:W-:Y:S01]  /*127b0*/  FMUL.FTZ R0, R0, c[0x0][0x2d0] ;  /* 0x0000b40000007a20 */ /* 0x000fe20000410000 */
[----:B-1----:R-:W1:Y:S01]  /*127c0*/  LDSM.16.MT88.4 R20, [R225+0x100] ;  /* 0x00010000e114783b */ /* 0x002e620000004200 */
[--C-:B------:R-:W-:Y:S02]  /*127d0*/  FFMA.FTZ R4, R12, c[0x0][0x2d0], -R134.reuse ;  /* 0x0000b4000c047a23 */ /* 0x100fe40000010886 */
[--C-:B------:R-:W-:Y:S02]  /*127e0*/  FFMA.FTZ R5, R5, c[0x0][0x2d0], -R134.reuse ;  /* 0x0000b40005057a23 */ /* 0x100fe40000010886 */
[----:B------:R3:W4:Y:S01]  /*127f0*/  MUFU.EX2 R2, R0 ;  /* 0x0000000000027308 */ /* 0x0007220000000800 */
[C---:B------:R-:W-:Y:S02]  /*12800*/  FMUL.FTZ R64, R133.reuse, R64 ;  /* 0x0000004085407220 */ /* 0x040fe40000410000 */
[C---:B------:R-:W-:Y:S02]  /*12810*/  FMUL.FTZ R65, R133.reuse, R65 ;  /* 0x0000004185417220 */ /* 0x040fe40000410000 */
[C---:B------:R-:W-:Y:S02]  /*12820*/  FMUL.FTZ R68, R133.reuse, R68 ;  /* 0x0000004485447220 */ /* 0x040fe40000410000 */
[C---:B------:R-:W-:Y:S02]  /*12830*/  FMUL.FTZ R69, R133.reuse, R69 ;  /* 0x0000004585457220 */ /* 0x040fe40000410000 */
[C---:B------:R-:W-:Y:S01]  /*12840*/  FMUL.FTZ R80, R133.reuse, R80 ;  /* 0x0000005085507220 */ /* 0x040fe20000410000 */
[----:B------:R-:W5:Y:S01]  /*12850*/  MUFU.EX2 R32, R17 ;  /* 0x0000001100207308 */ /* 0x000f620000000800 */
[C---:B------:R-:W-:Y:S02]  /*12860*/  FMUL.FTZ R81, R133.reuse, R81 ;  /* 0x0000005185517220 */ /* 0x040fe40000410000 */
[----:B------:R-:W-:Y:S02]  /*12870*/  FMUL.FTZ R84, R133, R84 ;  /* 0x0000005485547220 */ /* 0x000fe40000410000 */
[C---:B--2---:R-:W-:Y:S02]  /*12880*/  FMUL.FTZ R6, R132.reuse, R146 ;  /* 0x0000009284067220 */ /* 0x044fe40000410000 */
[C---:B------:R-:W-:Y:S02]  /*12890*/  FMUL.FTZ R34, R132.reuse, R174 ;  /* 0x000000ae84227220 */ /* 0x040fe40000410000 */
[C---:B------:R-:W-:Y:S01]  /*128a0*/  FMUL.FTZ R35, R132.reuse, R175 ;  /* 0x000000af84237220 */ /* 0x040fe20000410000 */
[----:B------:R-:W2:Y:S01]  /*128b0*/  MUFU.EX2 R48, R24 ;  /* 0x0000001800307308 */ /* 0x000ea20000000800 */
[----:B------:R-:W-:Y:S01]  /*128c0*/  MOV R175, R252 ;  /* 0x000000fc00af7202 */ /* 0x000fe20000000f00 */
[C---:B------:R-:W-:Y:S02]  /*128d0*/  FMUL.FTZ R54, R132.reuse, R54 ;  /* 0x0000003684367220 */ /* 0x040fe40000410000 */
[--C-:B---3--:R-:W-:Y:S02]  /*128e0*/  FFMA.FTZ R0, R7, c[0x0][0x2d0], -R134.reuse ;  /* 0x0000b40007007a23 */ /* 0x108fe40000010886 */
[----:B------:R-:W-:Y:S02]  /*128f0*/  FMUL.FTZ R7, R132, R147 ;  /* 0x0000009384077220 */ /* 0x000fe40000410000 */
[C---:B----4-:R-:W-:Y:S02]  /*12900*/  FMUL.FTZ R8, R2.reuse, R148 ;  /* 0x0000009402087220 */ /* 0x050fe40000410000 */
[----:B------:R-:W3:Y:S01]  /*12910*/  MUFU.EX2 R50, R0 ;  /* 0x0000000000327308 */ /* 0x000ee20000000800 */
[C---:B------:R-:W-:Y:S02]  /*12920*/  FMUL.FTZ R9, R2.reuse, R149 ;  /* 0x0000009502097220 */ /* 0x040fe40000410000 */
[----:B------:R-:W-:Y:S01]  /*12930*/  FMUL.FTZ R12, R2, R152 ;  /* 0x00000098020c7220 */ /* 0x000fe20000410000 */
[----:B-----5:R-:W-:Y:S01]  /*12940*/  MOV R138, R32 ;  /* 0x00000020008a7202 */ /* 0x020fe20000000f00 */
[C---:B------:R-:W-:Y:S01]  /*12950*/  FMUL.FTZ R17, R133.reuse, R157 ;  /* 0x0000009d85117220 */ /* 0x040fe20000410000 */
[----:B------:R-:W-:Y:S01]  /*12960*/  MOV R157, R29 ;  /* 0x0000001d009d7202 */ /* 0x000fe20000000f00 */
[----:B------:R-:W-:Y:S01]  /*12970*/  FMUL.FTZ R32, R133, R172 ;  /* 0x000000ac85207220 */ /* 0x000fe20000410000 */
[----:B------:R-:W-:Y:S01]  /*12980*/  F2FP.BF16.PACK_AB R193, R30, R138 ;  /* 0x0000008a1ec1723e */ /* 0x000fe200000010ff */
[C---:B------:R-:W-:Y:S01]  /*12990*/  FMUL.FTZ R44, R2.reuse, R184 ;  /* 0x000000b8022c7220 */ /* 0x040fe20000410000 */
[----:B------:R-:W4:Y:S01]  /*129a0*/  MUFU.EX2 R221, R5 ;  /* 0x0000000500dd7308 */ /* 0x000f220000000800 */
[C---:B------:R-:W-:Y:S02]  /*129b0*/  FMUL.FTZ R40, R2.reuse, R180 ;  /* 0x000000b402287220 */ /* 0x040fe40000410000 */
[----:B------:R-:W-:Y:S01]  /*129c0*/  FMUL.FTZ R41, R2, R181 ;  /* 0x000000b502297220 */ /* 0x000fe20000410000 */
[----:B--2---:R-:W-:Y:S01]  /*129d0*/  F2FP.BF16.PACK_AB R194, R48, R28 ;  /* 0x0000001c30c2723e */ /* 0x004fe200000010ff */
[----:B------:R-:W-:Y:S01]  /*129e0*/  FMUL.FTZ R45, R2, R185 ;  /* 0x000000b9022d7220 */ /* 0x000fe20000410000 */
[----:B------:R-:W-:Y:S01]  /*129f0*/  MOV R185, R251 ;  /* 0x000000fb00b97202 */ /* 0x000fe20000000f00 */
[----:B------:R-:W-:Y:S01]  /*12a00*/  FMUL.FTZ R55, R132, R55 ;  /* 0x0000003784377220 */ /* 0x000fe20000410000 */
[----:B------:R-:W-:Y:S01]  /*12a10*/  MOV R181, R157 ;  /* 0x0000009d00b57202 */ /* 0x000fe20000000f00 */
[C---:B------:R-:W-:Y:S01]  /*12a20*/  FMUL.FTZ R56, R2.reuse, R56 ;  /* 0x0000003802387220 */ /* 0x040fe20000410000 */
[----:B------:R2:W-:Y:S01]  /*12a30*/  MUFU.EX2 R24, R4 ;  /* 0x0000000400187308 */ /* 0x0005e20000000800 */
[C---:B------:R-:W-:Y:S02]  /*12a40*/  FMUL.FTZ R57, R2.reuse, R57 ;  /* 0x0000003902397220 */ /* 0x040fe40000410000 */
[C---:B------:R-:W-:Y:S01]  /*12a50*/  FMUL.FTZ R60, R2.reuse, R60 ;  /* 0x0000003c023c7220 */ /* 0x040fe20000410000 */
[----:B---3--:R-:W-:Y:S01]  /*12a60*/  MOV R173, R50 ;  /* 0x0000003200ad7202 */ /* 0x008fe20000000f00 */
[----:B------:R-:W-:Y:S02]  /*12a70*/  FFMA.FTZ R0, R13, c[0x0][0x2d0], -R134 ;  /* 0x0000b4000d007a23 */ /* 0x000fe40000010886 */
[C---:B------:R-:W-:Y:S02]  /*12a80*/  FMUL.FTZ R13, R2.reuse, R153 ;  /* 0x00000099020d7220 */ /* 0x040fe40000410000 */
[----:B------:R-:W-:Y:S01]  /*12a90*/  FMUL.FTZ R61, R2, R61 ;  /* 0x0000003d023d7220 */ /* 0x000fe20000410000 */
[----:B------:R3:W5:Y:S01]  /*12aa0*/  MUFU.EX2 R25, R0 ;  /* 0x0000000000197308 */ /* 0x0007620000000800 */
[C---:B------:R-:W-:Y:S02]  /*12ab0*/  FMUL.FTZ R66, R132.reuse, R66 ;  /* 0x0000004284427220 */ /* 0x040fe40000410000 */
[----:B------:R-:W-:Y:S01]  /*12ac0*/  FMUL.FTZ R67, R132, R67 ;  /* 0x0000004384437220 */ /* 0x000fe20000410000 */
[----:B----4-:R-:W-:Y:S01]  /*12ad0*/  MOV R172, R221 ;  /* 0x000000dd00ac7202 */ /* 0x010fe20000000f00 */
[C---:B------:R-:W-:Y:S01]  /*12ae0*/  FMUL.FTZ R5, R133.reuse, R145 ;  /* 0x0000009185057220 */ /* 0x040fe20000410000 */
[----:B------:R-:W-:Y:S01]  /*12af0*/  F2FP.BF16.PACK_AB R145, R50, R221 ;  /* 0x000000dd3291723e */ /* 0x000fe200000010ff */
[C---:B------:R-:W-:Y:S02]  /*12b00*/  FMUL.FTZ R50, R132.reuse, R190 ;  /* 0x000000be84327220 */ /* 0x040fe40000410000 */
[C---:B------:R-:W-:Y:S01]  /*12b10*/  FMUL.FTZ R70, R132.reuse, R70 ;  /* 0x0000004684467220 */ /* 0x040fe20000410000 */
[----:B------:R-:W4:Y:S01]  /*12b20*/  MUFU.EX2 R218, R18 ;  /* 0x0000001200da7308 */ /* 0x000f220000000800 */
[----:B------:R-:W-:Y:S02]  /*12b30*/  FMUL.FTZ R71, R132, R71 ;  /* 0x0000004784477220 */ /* 0x000fe40000410000 */
[C---:B------:R-:W-:Y:S02]  /*12b40*/  FMUL.FTZ R72, R2.reuse, R72 ;  /* 0x0000004802487220 */ /* 0x040fe40000410000 */
[----:B--2---:R-:W-:Y:S02]  /*12b50*/  FMUL.FTZ R4, R133, R144 ;  /* 0x0000009085047220 */ /* 0x004fe40000410000 */
[C---:B------:R-:W-:Y:S02]  /*12b60*/  FMUL.FTZ R73, R2.reuse, R73 ;  /* 0x0000004902497220 */ /* 0x040fe40000410000 */
[C---:B------:R-:W-:Y:S01]  /*12b70*/  FMUL.FTZ R76, R2.reuse, R76 ;  /* 0x0000004c024c7220 */ /* 0x040fe20000410000 */
[----:B------:R-:W2:Y:S01]  /*12b80*/  MUFU.EX2 R51, R19 ;  /* 0x0000001300337308 */ /* 0x000ea20000000800 */
[----:B------:R-:W-:Y:S02]  /*12b90*/  FMUL.FTZ R77, R2, R77 ;  /* 0x0000004d024d7220 */ /* 0x000fe40000410000 */
[C---:B------:R-:W-:Y:S01]  /*12ba0*/  FMUL.FTZ R82, R132.reuse, R82 ;  /* 0x0000005284527220 */ /* 0x040fe20000410000 */
[----:B---3--:R-:W-:Y:S01]  /*12bb0*/  FSEL R0, R3, RZ, P0 ;  /* 0x000000ff03007208 */ /* 0x008fe20000000000 */
[----:B------:R-:W-:Y:S01]  /*12bc0*/  FMUL.FTZ R83, R132, R83 ;  /* 0x0000005384537220 */ /* 0x000fe20000410000 */
[----:B-----5:R-:W-:Y:S01]  /*12bd0*/  F2FP.BF16.PACK_AB R147, R24, R25 ;  /* 0x000000191893723e */ /* 0x020fe200000010ff */
[----:B------:R-:W-:Y:S02]  /*12be0*/  FMUL.FTZ R85, R133, R85 ;  /* 0x0000005585557220 */ /* 0x000fe40000410000 */
[----:B------:R-:W-:Y:S01]  /*12bf0*/  FADD.FTZ R0, -R0, R139 ;  /* 0x0000008b00007221 */ /* 0x000fe20000010100 */
[----:B------:R-:W3:Y:S01]  /*12c00*/  MUFU.EX2 R217, R16 ;  /* 0x0000001000d97308 */ /* 0x000ee20000000800 */
[----:B------:R-:W-:Y:S01]  /*12c10*/  MOV R139, R31 ;  /* 0x0000001f008b7202 */ /* 0x000fe20000000f00 */
[----:B------:R-:W-:Y:S02]  /*12c20*/  FMUL.FTZ R86, R132, R86 ;  /* 0x0000005684567220 */ /* 0x000fe40000410000 */
[----:B------:R-:W-:Y:S01]  /*12c30*/  FMUL.FTZ R0, R0, c[0x0][0x2d0] ;  /* 0x0000b40000007a20 */ /* 0x000fe20000410000 */
[----:B----4-:R-:W-:Y:S01]  /*12c40*/  F2FP.BF16.PACK_AB R192, R29, R218 ;  /* 0x000000da1dc0723e */ /* 0x010fe200000010ff */
[C---:B------:R-:W-:Y:S01]  /*12c50*/  FMUL.FTZ R18, R132.reuse, R158 ;  /* 0x0000009e84127220 */ /* 0x040fe20000410000 */
[----:B------:R-:W-:Y:S01]  /*12c60*/  MOV R158, R28 ;  /* 0x0000001c009e7202 */ /* 0x000fe20000000f00 */
[----:B------:R-:W-:Y:S01]  /*12c70*/  FMUL.FTZ R87, R132, R87 ;  /* 0x0000005784577220 */ /* 0x000fe20000410000 */
[----:B------:R-:W-:Y:S01]  /*12c80*/  MOV R180, R218 ;  /* 0x000000da00b47202 */ /* 0x000fe20000000f00 */
[----:B------:R-:W4:Y:S01]  /*12c90*/  MUFU.EX2 R0, R0 ;  /* 0x0000000000007308 */ /* 0x000f220000000800 */
[----:B------:R-:W-:Y:S01]  /*12ca0*/  FMUL.FTZ R88, R2, R88 ;  /* 0x0000005802587220 */ /* 0x000fe20000410000 */
[-C--:B-1----:R-:W-:Y:S05]  /*12cb0*/  HMMA.16816.F32.BF16 R4, R192, R20.reuse, R4 ;  /* 0x00000014c004723c */ /* 0x082fea0000041804 */
[----:B--2---:R-:W-:Y:S01]  /*12cc0*/  F2FP.BF16.PACK_AB R146, R220, R51 ;  /* 0x00000033dc92723e */ /* 0x004fe200000010ff */
[----:B------:R-:W-:Y:S01]  /*12cd0*/  FMUL.FTZ R19, R132, R159 ;  /* 0x0000009f84137220 */ /* 0x000fe20000410000 */
[----:B------:R-:W-:Y:S01]  /*12ce0*/  MOV R159, R25 ;  /* 0x00000019009f7202 */ /* 0x000fe20000000f00 */
[C---:B------:R-:W-:Y:S01]  /*12cf0*/  FMUL.FTZ R25, R2.reuse, R165 ;  /* 0x000000a502197220 */ /* 0x040fe20000410000 */
[----:B------:R-:W-:Y:S03]  /*12d00*/  MOV R174, R51 ;  /* 0x0000003300ae7202 */ /* 0x000fe60000000f00 */
[----:B---3--:R-:W-:Y:S01]  /*12d10*/  F2FP.BF16.PACK_AB R144, R139, R217 ;  /* 0x000000d98b90723e */ /* 0x008fe200000010ff */
[C---:B------:R-:W-:Y:S01]  /*12d20*/  FMUL.FTZ R16, R133.reuse, R156 ;  /* 0x0000009c85107220 */ /* 0x040fe20000410000 */
[----:B------:R-:W-:Y:S01]  /*12d30*/  MOV R156, R30 ;  /* 0x0000001e009c7202 */ /* 0x000fe20000000f00 */
[C---:B------:R-:W-:Y:S01]  /*12d40*/  FMUL.FTZ R28, R2.reuse, R168 ;  /* 0x000000a8021c7220 */ /* 0x040fe20000410000 */
[----:B------:R-:W-:Y:S01]  /*12d50*/  MOV R165, R159 ;  /* 0x0000009f00a57202 */ /* 0x000fe20000000f00 */
[----:B------:R-:W-:Y:S02]  /*12d60*/  FMUL.FTZ R29, R2, R169 ;  /* 0x000000a9021d7220 */ /* 0x000fe40000410000 */
[----:B------:R-:W-:Y:S02]  /*12d70*/  FMUL.FTZ R51, R132, R191 ;  /* 0x000000bf84337220 */ /* 0x000fe40000410000 */
[----:B------:R-:W-:Y:S02]  /*12d80*/  FMUL.FTZ R89, R2, R89 ;  /* 0x0000005902597220 */ /* 0x000fe40000410000 */
[C---:B----4-:R-:W-:Y:S02]  /*12d90*/  FMUL.FTZ R10, R0.reuse, R150 ;  /* 0x00000096000a7220 */ /* 0x050fe40000410000 */
[C---:B------:R-:W-:Y:S02]  /*12da0*/  FMUL.FTZ R11, R0.reuse, R151 ;  /* 0x00000097000b7220 */ /* 0x040fe40000410000 */
[----:B------:R-:W1:Y:S01]  /*12db0*/  LDSM.16.MT88.4 R148, [R228+0x100] ;  /* 0x00010000e494783b */ /* 0x000e620000004200 */
[C---:B------:R-:W-:Y:S02]  /*12dc0*/  FMUL.FTZ R14, R0.reuse, R154 ;  /* 0x0000009a000e7220 */ /* 0x040fe40000410000 */
[C---:B------:R-:W-:Y:S02]  /*12dd0*/  FMUL.FTZ R15, R0.reuse, R155 ;  /* 0x0000009b000f7220 */ /* 0x040fe40000410000 */
[C---:B------:R-:W-:Y:S03]  /*12de0*/  HMMA.16816.F32.BF16 R8, R144.reuse, R20, R8 ;  /* 0x000000149008723c */ /* 0x040fe60000041808 */
[----:B------:R-:W2:Y:S01]  /*12df0*/  LDSM.16.MT88.4 R152, [R227+0x100] ;  /* 0x00010000e398783b */ /* 0x000ea20000004200 */
[C---:B------:R-:W-:Y:S01]  /*12e00*/  FMUL.FTZ R26, R0.reuse, R166 ;  /* 0x000000a6001a7220 */ /* 0x040fe20000410000 */
[----:B------:R-:W-:Y:S01]  /*12e10*/  MOV R166, R48 ;  /* 0x0000003000a67202 */ /* 0x000fe20000000f00 */
[----:B------:R-:W-:Y:S01]  /*12e20*/  FMUL.FTZ R27, R0, R167 ;  /* 0x000000a7001b7220 */ /* 0x000fe20000410000 */
[----:B------:R-:W-:Y:S01]  /*12e30*/  MOV R167, R49 ;  /* 0x0000003100a77202 */ /* 0x000fe20000000f00 */
[-C--:B------:R-:W-:Y:S04]  /*12e40*/  HMMA.16816.F32.BF16 R12, R144, R22.reuse, R12 ;  /* 0x00000016900c723c */ /* 0x080fe8000004180c */
[C---:B------:R-:W-:Y:S02]  /*12e50*/  FMUL.FTZ R21, R133.reuse, R161 ;  /* 0x000000a185157220 */ /* 0x040fe40000410000 */
[C---:B------:R-:W-:Y:S01]  /*12e60*/  FMUL.FTZ R20, R133.reuse, R160 ;  /* 0x000000a085147220 */ /* 0x040fe20000410000 */
[----:B------:R-:W-:Y:S01]  /*12e70*/  MOV R160, R24 ;  /* 0x0000001800a07202 */ /* 0x000fe20000000f00 */
[C---:B------:R-:W-:Y:S04]  /*12e80*/  HMMA.16816.F32.BF16 R16, R192.reuse, R22, R16 ;  /* 0x00000016c010723c */ /* 0x040fe80000041810 */
[----:B------:R-:W-:Y:S02]  /*12e90*/  FMUL.FTZ R24, R2, R164 ;  /* 0x000000a402187220 */ /* 0x000fe40000410000 */
[----:B------:R-:W-:Y:S02]  /*12ea0*/  FMUL.FTZ R30, R0, R170 ;  /* 0x000000aa001e7220 */ /* 0x000fe40000410000 */
[C---:B------:R-:W-:Y:S04]  /*12eb0*/  FMUL.FTZ R22, R132.reuse, R162 ;  /* 0x000000a284167220 */ /* 0x040fe80000410000 */
[----:B------:R-:W-:Y:S02]  /*12ec0*/  FMUL.FTZ R23, R132, R163 ;  /* 0x000000a384177220 */ /* 0x000fe40000410000 */
[C---:B------:R-:W-:Y:S02]  /*12ed0*/  FMUL.FTZ R46, R0.reuse, R186 ;  /* 0x000000ba002e7220 */ /* 0x040fe40000410000 */
[C---:B------:R-:W-:Y:S02]  /*12ee0*/  FMUL.FTZ R48, R133.reuse, R188 ;  /* 0x000000bc85307220 */ /* 0x040fe40000410000 */
[C---:B------:R-:W-:Y:S01]  /*12ef0*/  FMUL.FTZ R49, R133.reuse, R189 ;  /* 0x000000bd85317220 */ /* 0x040fe20000410000 */
[-C--:B------:R-:W-:Y:S03]  /*12f00*/  HMMA.16816.F32.BF16 R20, R192, R36.reuse, R20 ;  /* 0x00000024c014723c */ /* 0x080fe60000041814 */
[C---:B------:R-:W-:Y:S01]  /*12f10*/  FMUL.FTZ R42, R0.reuse, R182 ;  /* 0x000000b6002a7220 */ /* 0x040fe20000410000 */
[----:B------:R-:W-:Y:S01]  /*12f20*/  MOV R182, R158 ;  /* 0x0000009e00b67202 */ /* 0x000fe20000000f00 */
[C---:B------:R-:W-:Y:S01]  /*12f30*/  FMUL.FTZ R43, R0.reuse, R183 ;  /* 0x000000b7002b7220 */ /* 0x040fe20000410000 */
[----:B------:R-:W-:Y:S01]  /*12f40*/  MOV R183, R220 ;  /* 0x000000dc00b77202 */ /* 0x000fe20000000f00 */
[C---:B------:R-:W-:Y:S01]  /*12f50*/  FMUL.FTZ R47, R0.reuse, R187 ;  /* 0x000000bb002f7220 */ /* 0x040fe20000410000 */
[C---:B------:R-:W-:Y:S04]  /*12f60*/  HMMA.16816.F32.BF16 R24, R144.reuse, R36, R24 ;  /* 0x000000249018723c */ /* 0x040fe80000041818 */
[C---:B------:R-:W-:Y:S01]  /*12f70*/  FMUL.FTZ R31, R0.reuse, R171 ;  /* 0x000000ab001f7220 */ /* 0x040fe20000410000 */
[----:B------:R-:W-:Y:S01]  /*12f80*/  MOV R187, R160 ;  /* 0x000000a000bb7202 */ /* 0x000fe20000000f00 */
[----:B------:R-:W-:Y:S01]  /*12f90*/  FMUL.FTZ R58, R0, R58 ;  /* 0x0000003a003a7220 */ /* 0x000fe20000410000 */
[----:B------:R-:W-:Y:S01]  /*12fa0*/  LDSM.16.MT88.4 R160, [R228+0x900] ;  /* 0x00090000e4a0783b */ /* 0x000fe20000004200 */
[C---:B------:R-:W-:Y:S01]  /*12fb0*/  FMUL.FTZ R37, R133.reuse, R177 ;  /* 0x000000b185257220 */ /* 0x040fe20000410000 */
[----:B------:R-:W-:Y:S02]  /*12fc0*/  MOV R177, R138 ;  /* 0x0000008a00b17202 */ /* 0x000fe40000000f00 */
[-C--:B------:R-:W-:Y:S03]  /*12fd0*/  HMMA.16816.F32.BF16 R28, R144, R38.reuse, R28 ;  /* 0x00000026901c723c */ /* 0x080fe6000004181c */
[--C-:B------:R-:W-:Y:S02]  /*12fe0*/  FFMA.FTZ R138, R196, c[0x0][0x2d0], -R141.reuse ;  /* 0x0000b400c48a7a23 */ /* 0x100fe4000001088d */
[C---:B------:R-:W-:Y:S01]  /*12ff0*/  FMUL.FTZ R36, R133.reuse, R176 ;  /* 0x000000b085247220 */ /* 0x040fe20000410000 */
[----:B------:R-:W-:Y:S01]  /*13000*/  MOV R176, R217 ;  /* 0x000000d900b07202 */ /* 0x000fe20000000f00 */
[C---:B------:R-:W-:Y:S01]  /*13010*/  FMUL.FTZ R59, R0.reuse, R59 ;  /* 0x0000003b003b7220 */ /* 0x040fe20000410000 */
[C---:B------:R-:W-:Y:S04]  /*13020*/  HMMA.16816.F32.BF16 R32, R192.reuse, R38, R32 ;  /* 0x00000026c020723c */ /* 0x040fe80000041820 */
[C---:B------:R-:W-:Y:S02]  /*13030*/  FMUL.FTZ R62, R0.reuse, R62 ;  /* 0x0000003e003e7220 */ /* 0x040fe40000410000 */
[----:B------:R-:W-:Y:S02]  /*13040*/  FMUL.FTZ R63, R0, R63 ;  /* 0x0000003f003f7220 */ /* 0x000fe40000410000 */
[C---:B------:R-:W-:Y:S01]  /*13050*/  FMUL.FTZ R38, R132.reuse, R178 ;  /* 0x000000b284267220 */ /* 0x040fe20000410000 */
[----:B------:R-:W-:Y:S02]  /*13060*/  MOV R178, R139 ;  /* 0x0000008b00b27202 */ /* 0x000fe40000000f00 */
[----:B------:R3:W-:Y:S01]  /*13070*/  MUFU.EX2 R139, R138 ;  /* 0x0000008a008b7308 */ /* 0x0007e20000000800 */
[----:B------:R-:W-:Y:S01]  /*13080*/  FMUL.FTZ R39, R132, R179 ;  /* 0x000000b384277220 */ /* 0x000fe20000410000 */
[----:B------:R-:W-:Y:S01]  /*13090*/  MOV R179, R156 ;  /* 0x0000009c00b37202 */ /* 0x000fe20000000f00 */
[C---:B------:R-:W-:Y:S01]  /*130a0*/  FMUL.FTZ R74, R0.reuse, R74 ;  /* 0x0000004a004a7220 */ /* 0x040fe20000410000 */
[----:B------:R-:W-:Y:S01]  /*130b0*/  LDSM.16.MT88.4 R156, [R226+0x900] ;  /* 0x00090000e29c783b */ /* 0x000fe20000004200 */
[C---:B------:R-:W-:Y:S02]  /*130c0*/  FMUL.FTZ R75, R0.reuse, R75 ;  /* 0x0000004b004b7220 */ /* 0x040fe40000410000 */
[C---:B------:R-:W-:Y:S01]  /*130d0*/  FMUL.FTZ R78, R0.reuse, R78 ;  /* 0x0000004e004e7220 */ /* 0x040fe20000410000 */
[-C--:B-1----:R-:W-:Y:S03]  /*130e0*/  HMMA.16816.F32.BF16 R36, R192, R148.reuse, R36 ;  /* 0x00000094c024723c */ /* 0x082fe60000041824 */
[C---:B------:R-:W-:Y:S02]  /*130f0*/  FMUL.FTZ R79, R0.reuse, R79 ;  /* 0x0000004f004f7220 */ /* 0x040fe40000410000 */
[C---:B------:R-:W-:Y:S02]  /*13100*/  FMUL.FTZ R90, R0.reuse, R90 ;  /* 0x0000005a005a7220 */ /* 0x040fe40000410000 */
[----:B------:R-:W-:Y:S01]  /*13110*/  FMUL.FTZ R91, R0, R91 ;  /* 0x0000005b005b7220 */ /* 0x000fe20000410000 */
[C---:B------:R-:W-:Y:S04]  /*13120*/  HMMA.16816.F32.BF16 R40, R144.reuse, R148, R40 ;  /* 0x000000949028723c */ /* 0x040fe80000041828 */
[C---:B------:R-:W-:Y:S02]  /*13130*/  FMUL.FTZ R92, R2.reuse, R92 ;  /* 0x0000005c025c7220 */ /* 0x040fe40000410000 */
[----:B------:R-:W-:Y:S02]  /*13140*/  FMUL.FTZ R93, R2, R93 ;  /* 0x0000005d025d7220 */ /* 0x000fe40000410000 */
[-C--:B------:R-:W-:Y:S04]  /*13150*/  HMMA.16816.F32.BF16 R44, R144, R150.reuse, R44 ;  /* 0x00000096902c723c */ /* 0x080fe8000004182c */
[--C-:B---3--:R-:W-:Y:S02]  /*13160*/  FFMA.FTZ R138, R198, c[0x0][0x2d0], -R141.reuse ;  /* 0x0000b400c68a7a23 */ /* 0x108fe4000001088d */
[C---:B------:R-:W-:Y:S02]  /*13170*/  FMUL.FTZ R94, R0.reuse, R94 ;  /* 0x0000005e005e7220 */ /* 0x040fe40000410000 */
[C---:B------:R-:W-:Y:S01]  /*13180*/  HMMA.16816.F32.BF16 R48, R192.reuse, R150, R48 ;  /* 0x00000096c030723c */ /* 0x040fe20000041830 */
[----:B------:R1:W-:Y:S01]  /*13190*/  MUFU.EX2 R186, R138 ;  /* 0x0000008a00ba7308 */ /* 0x0003e20000000800 */
[----:B------:R-:W3:Y:S02]  /*131a0*/  LDSM.16.MT88.4 R148, [R225+0x1900] ;  /* 0x00190000e194783b */ /* 0x000ee40000004200 */
[----:B------:R-:W-:Y:S02]  /*131b0*/  FMUL.FTZ R95, R0, R95 ;  /* 0x0000005f005f7220 */ /* 0x000fe40000410000 */
[C---:B------:R-:W-:Y:S02]  /*131c0*/  FMUL.FTZ R96, R133.reuse, R96 ;  /* 0x0000006085607220 */ /* 0x040fe40000410000 */
[-C--:B--2---:R-:W-:Y:S04]  /*131d0*/  HMMA.16816.F32.BF16 R52, R192, R152.reuse, R52 ;  /* 0x00000098c034723c */ /* 0x084fe80000041834 */
[C---:B------:R-:W-:Y:S02]  /*131e0*/  FMUL.FTZ R97, R133.reuse, R97 ;  /* 0x0000006185617220 */ /* 0x040fe40000410000 */
[C---:B------:R-:W-:Y:S02]  /*131f0*/  FMUL.FTZ R98, R132.reuse, R98 ;  /* 0x0000006284627220 */ /* 0x040fe40000410000 */
[C---:B------:R-:W-:Y:S04]  /*13200*/  HMMA.16816.F32.BF16 R56, R144.reuse, R152, R56 ;  /* 0x000000989038723c */ /* 0x040fe80000041838 */
[C---:B------:R-:W-:Y:S02]  /*13210*/  FMUL.FTZ R99, R132.reuse, R99 ;  /* 0x0000006384637220 */ /* 0x040fe40000410000 */
[----:B------:R-:W-:Y:S02]  /*13220*/  FMUL.FTZ R100, R133, R100 ;  /* 0x0000006485647220 */ /* 0x000fe40000410000 */
[-C--:B------:R-:W-:Y:S04]  /*13230*/  HMMA.16816.F32.BF16 R60, R144, R154.reuse, R60 ;  /* 0x0000009a903c723c */ /* 0x080fe8000004183c */
[--C-:B-1----:R-:W-:Y:S02]  /*13240*/  FFMA.FTZ R138, R197, c[0x0][0x2d0], -R142.reuse ;  /* 0x0000b400c58a7a23 */ /* 0x102fe4000001088e */
[----:B------:R-:W-:Y:S02]  /*13250*/  FMUL.FTZ R101, R133, R101 ;  /* 0x0000006585657220 */ /* 0x000fe40000410000 */
[C---:B------:R-:W-:Y:S01]  /*13260*/  HMMA.16816.F32.BF16 R64, R192.reuse, R154, R64 ;  /* 0x0000009ac040723c */ /* 0x040fe20000041840 */
[----:B------:R1:W-:Y:S01]  /*13270*/  MUFU.EX2 R164, R138 ;  /* 0x0000008a00a47308 */ /* 0x0003e20000000800 */
[----:B------:R-:W2:Y:S02]  /*13280*/  LDSM.16.MT88.4 R152, [R226+0x1900] ;  /* 0x00190000e298783b */ /* 0x000ea40000004200 */
[C---:B------:R-:W-:Y:S02]  /*13290*/  FMUL.FTZ R102, R132.reuse, R102 ;  /* 0x0000006684667220 */ /* 0x040fe40000410000 */
[----:B------:R-:W-:Y:S02]  /*132a0*/  FMUL.FTZ R103, R132, R103 ;  /* 0x0000006784677220 */ /* 0x000fe40000410000 */
[C---:B------:R-:W-:Y:S01]  /*132b0*/  FMUL.FTZ R104, R2.reuse, R104 ;  /* 0x0000006802687220 */ /* 0x040fe20000410000 */
[-C--:B---3--:R-:W-:Y:S03]  /*132c0*/  HMMA.16816.F32.BF16 R68, R192, R148.reuse, R68 ;  /* 0x00000094c044723c */ /* 0x088fe60000041844 */
[----:B------:R-:W-:Y:S02]  /*132d0*/  FMUL.FTZ R105, R2, R105 ;  /* 0x0000006902697220 */ /* 0x000fe40000410000 */
[C---:B------:R-:W-:Y:S02]  /*132e0*/  FMUL.FTZ R106, R0.reuse, R106 ;  /* 0x0000006a006a7220 */ /* 0x040fe40000410000 */
[----:B------:R-:W-:Y:S01]  /*132f0*/  FMUL.FTZ R107, R0, R107 ;  /* 0x0000006b006b7220 */ /* 0x000fe20000410000 */
[C---:B------:R-:W-:Y:S04]  /*13300*/  HMMA.16816.F32.BF16 R72, R144.reuse, R148, R72 ;  /* 0x000000949048723c */ /* 0x040fe80000041848 */
[C---:B------:R-:W-:Y:S02]  /*13310*/  FMUL.FTZ R108, R2.reuse, R108 ;  /* 0x0000006c026c7220 */ /* 0x040fe40000410000 */
[----:B------:R-:W-:Y:S02]  /*13320*/  FMUL.FTZ R109, R2, R109 ;  /* 0x0000006d026d7220 */ /* 0x000fe40000410000 */
[-C--:B------:R-:W-:Y:S04]  /*13330*/  HMMA.16816.F32.BF16 R76, R144, R150.reuse, R76 ;  /* 0x00000096904c723c */ /* 0x080fe8000004184c */
[--C-:B-1----:R-:W-:Y:S02]  /*13340*/  FFMA.FTZ R138, R199, c[0x0][0x2d0], -R142.reuse ;  /* 0x0000b400c78a7a23 */ /* 0x102fe4000001088e */
[----:B------:R-:W-:Y:S01]  /*13350*/  LDSM.16.MT88.4 R196, [R227+0x1100] ;  /* 0x00110000e3c4783b */ /* 0x000fe20000004200 */
[C---:B------:R-:W-:Y:S01]  /*13360*/  FMUL.FTZ R110, R0.reuse, R110 ;  /* 0x0000006e006e7220 */ /* 0x040fe20000410000 */
[C---:B------:R-:W-:Y:S01]  /*13370*/  HMMA.16816.F32.BF16 R80, R192.reuse, R150, R80 ;  /* 0x00000096c050723c */ /* 0x040fe20000041850 */
[----:B------:R1:W3:Y:S03]  /*13380*/  MUFU.EX2 R188, R138 ;  /* 0x0000008a00bc7308 */ /* 0x0002e60000000800 */
[----:B------:R-:W-:Y:S02]  /*13390*/  FMUL.FTZ R111, R0, R111 ;  /* 0x0000006f006f7220 */ /* 0x000fe40000410000 */
[----:B------:R-:W4:Y:S01]  /*133a0*/  LDSM.16.MT88.4 R148, [R228+0x1900] ;  /* 0x00190000e494783b */ /* 0x000f220000004200 */
[C---:B------:R-:W-:Y:S01]  /*133b0*/  FMUL.FTZ R112, R133.reuse, R112 ;  /* 0x0000007085707220 */ /* 0x040fe20000410000 */
[-C--:B--2---:R-:W-:Y:S04]  /*133c0*/  HMMA.16816.F32.BF16 R84, R192, R152.reuse, R84 ;  /* 0x00000098c054723c */ /* 0x084fe80000041854 */
[C---:B------:R-:W-:Y:S02]  /*133d0*/  FMUL.FTZ R113, R133.reuse, R113 ;  /* 0x0000007185717220 */ /* 0x040fe40000410000 */
[C---:B------:R-:W-:Y:S02]  /*133e0*/  FMUL.FTZ R114, R132.reuse, R114 ;  /* 0x0000007284727220 */ /* 0x040fe40000410000 */
[C---:B------:R-:W-:Y:S04]  /*133f0*/  HMMA.16816.F32.BF16 R88, R144.reuse, R152, R88 ;  /* 0x000000989058723c */ /* 0x040fe80000041858 */
[----:B------:R-:W-:Y:S02]  /*13400*/  FMUL.FTZ R115, R132, R115 ;  /* 0x0000007384737220 */ /* 0x000fe40000410000 */
[C---:B------:R-:W-:Y:S02]  /*13410*/  FMUL.FTZ R116, R133.reuse, R116 ;  /* 0x0000007485747220 */ /* 0x040fe40000410000 */
        /* <DEDUP_REMOVED lines=8> */
[C---:B------:R-:W-:Y:S04]  /*134a0*/  FMUL.FTZ R120, R2.reuse, R120 ;  /* 0x0000007802787220 */ /* 0x040fe80000410000 */
[----:B------:R-:W-:Y:S01]  /*134b0*/  FMUL.FTZ R121, R2, R121 ;  /* 0x0000007902797220 */ /* 0x000fe20000410000 */
[-C--:B----4-:R-:W-:Y:S03]  /*134c0*/  HMMA.16816.F32.BF16 R100, R192, R148.reuse, R100 ;  /* 0x00000094c064723c */ /* 0x090fe60000041864 */
[C---:B------:R-:W-:Y:S02]  /*134d0*/  FMUL.FTZ R122, R0.reuse, R122 ;  /* 0x0000007a007a7220 */ /* 0x040fe40000410000 */
[----:B------:R-:W-:Y:S02]  /*134e0*/  FMUL.FTZ R123, R0, R123 ;  /* 0x0000007b007b7220 */ /* 0x000fe40000410000 */
[C---:B------:R-:W-:Y:S01]  /*134f0*/  FMUL.FTZ R124, R2.reuse, R124 ;  /* 0x0000007c027c7220 */ /* 0x040fe20000410000 */
[C---:B------:R-:W-:Y:S04]  /*13500*/  HMMA.16816.F32.BF16 R104, R144.reuse, R148, R104 ;  /* 0x000000949068723c */ /* 0x040fe80000041868 */
[----:B-1----:R-:W-:Y:S02]  /*13510*/  FFMA.FTZ R138, R203, c[0x0][0x2d0], -R141 ;  /* 0x0000b400cb8a7a23 */ /* 0x002fe4000001088d */
[----:B------:R-:W-:Y:S02]  /*13520*/  FMUL.FTZ R125, R2, R125 ;  /* 0x0000007d027d7220 */ /* 0x000fe40000410000 */
[-C--:B------:R-:W-:Y:S01]  /*13530*/  HMMA.16816.F32.BF16 R108, R144, R150.reuse, R108 ;  /* 0x00000096906c723c */ /* 0x080fe2000004186c */
[----:B------:R1:W4:Y:S03]  /*13540*/  MUFU.EX2 R170, R138 ;  /* 0x0000008a00aa7308 */ /* 0x0003260000000800 */
[C---:B------:R-:W-:Y:S02]  /*13550*/  FMUL.FTZ R126, R0.reuse, R126 ;  /* 0x0000007e007e7220 */ /* 0x040fe40000410000 */
[----:B------:R-:W-:Y:S02]  /*13560*/  FMUL.FTZ R127, R0, R127 ;  /* 0x0000007f007f7220 */ /* 0x000fe40000410000 */
[C---:B------:R-:W-:Y:S01]  /*13570*/  HMMA.16816.F32.BF16 R112, R192.reuse, R150, R112 ;  /* 0x00000096c070723c */ /* 0x040fe20000041870 */
[----:B------:R-:W5:Y:S03]  /*13580*/  LDSM.16.MT88.4 R148, [R225+0x900] ;  /* 0x00090000e194783b */ /* 0x000f660000004200 */
[C---:B------:R-:W-:Y:S02]  /*13590*/  FMUL.FTZ R128, R133.reuse, R128 ;  /* 0x0000008085807220 */ /* 0x040fe40000410000 */
[----:B------:R-:W-:Y:S02]  /*135a0*/  FMUL.FTZ R129, R133, R129 ;  /* 0x0000008185817220 */ /* 0x000fe40000410000 */
[-C--:B--2---:R-:W-:Y:S04]  /*135b0*/  HMMA.16816.F32.BF16 R116, R192, R152.reuse, R116 ;  /* 0x00000098c074723c */ /* 0x084fe80000041874 */
[C---:B------:R-:W-:Y:S02]  /*135c0*/  FMUL.FTZ R130, R132.reuse, R130 ;  /* 0x0000008284827220 */ /* 0x040fe40000410000 */
[----:B------:R-:W-:Y:S02]  /*135d0*/  FMUL.FTZ R131, R132, R131 ;  /* 0x0000008384837220 */ /* 0x000fe40000410000 */
[C---:B------:R-:W-:Y:S04]  /*135e0*/  HMMA.16816.F32.BF16 R120, R144.reuse, R152, R120 ;  /* 0x000000989078723c */ /* 0x040fe80000041878 */
[--C-:B-1----:R-:W-:Y:S04]  /*135f0*/  FFMA.FTZ R138, R201, c[0x0][0x2d0], -R142.reuse ;  /* 0x0000b400c98a7a23 */ /* 0x102fe8000001088e */
[-C--:B------:R-:W-:Y:S01]  /*13600*/  HMMA.16816.F32.BF16 R124, R144, R154.reuse, R124 ;  /* 0x0000009a907c723c */ /* 0x080fe2000004187c */
[----:B------:R1:W-:Y:S06]  /*13610*/  MUFU.EX2 R168, R138 ;  /* 0x0000008a00a87308 */ /* 0x0003ec0000000800 */
[----:B---3--:R-:W-:Y:S01]  /*13620*/  F2FP.BF16.PACK_AB R145, R188, R164 ;  /* 0x000000a4bc91723e */ /* 0x008fe200000010ff */
[----:B------:R-:W-:Y:S04]  /*13630*/  HMMA.16816.F32.BF16 R128, R192, R154, R128 ;  /* 0x0000009ac080723c */ /* 0x000fe80000041880 */
[----:B----4-:R-:W-:Y:S02]  /*13640*/  F2FP.BF16.PACK_AB R146, R170, R190 ;  /* 0x000000beaa92723e */ /* 0x010fe400000010ff */
[----:B------:R-:W-:Y:S01]  /*13650*/  F2FP.BF16.PACK_AB R144, R186, R139 ;  /* 0x0000008bba90723e */ /* 0x000fe200000010ff */
[----:B-1----:R-:W-:Y:S04]  /*13660*/  FFMA.FTZ R138, R204, c[0x0][0x2d0], -R142 ;  /* 0x0000b400cc8a7a23 */ /* 0x002fe8000001088e */
[----:B------:R1:W2:Y:S02]  /*13670*/  MUFU.EX2 R171, R138 ;  /* 0x0000008a00ab7308 */ /* 0x0002a40000000800 */
[--C-:B-1----:R-:W-:Y:S01]  /*13680*/  FFMA.FTZ R138, R202, c[0x0][0x2d0], -R143.reuse ;  /* 0x0000b400ca8a7a23 */ /* 0x102fe2000001088f */
[----:B--2---:R-:W-:Y:S07]  /*13690*/  F2FP.BF16.PACK_AB R147, R171, R168 ;  /* 0x000000a8ab93723e */ /* 0x004fee00000010ff */
[----:B------:R1:W-:Y:S01]  /*136a0*/  MUFU.EX2 R184, R138 ;  /* 0x0000008a00b87308 */ /* 0x0003e20000000800 */
[-C--:B-----5:R-:W-:Y:S05]  /*136b0*/  HMMA.16816.F32.BF16 R4, R144, R148.reuse, R4 ;  /* 0x000000949004723c */ /* 0x0a0fea0000041804 */
[--C-:B-1----:R-:W-:Y:S04]  /*136c0*/  FFMA.FTZ R138, R205, c[0x0][0x2d0], -R143.reuse ;  /* 0x0000b400cd8a7a23 */ /* 0x102fe8000001088f */
[----:B------:R1:W2:Y:S03]  /*136d0*/  MUFU.EX2 R189, R138 ;  /* 0x0000008a00bd7308 */ /* 0x0002a60000000800 */
[--C-:B-1----:R-:W-:Y:S01]  /*136e0*/  FFMA.FTZ R138, R208, c[0x0][0x2d0], -R143.reuse ;  /* 0x0000b400d08a7a23 */ /* 0x102fe2000001088f */
[----:B--2---:R-:W-:Y:S06]  /*136f0*/  F2FP.BF16.PACK_AB R152, R189, R184 ;  /* 0x000000b8bd98723e */ /* 0x004fec00000010ff */
[----:B------:R1:W-:Y:S02]  /*13700*/  MUFU.EX2 R169, R138 ;  /* 0x0000008a00a97308 */ /* 0x0003e40000000800 */
[----:B-1----:R-:W-:Y:S08]  /*13710*/  FFMA.FTZ R138, R210, c[0x0][0x2d0], -R143 ;  /* 0x0000b400d28a7a23 */ /* 0x002ff0000001088f */
[----:B------:R1:W2:Y:S02]  /*13720*/  MUFU.EX2 R252, R138 ;  /* 0x0000008a00fc7308 */ /* 0x0002a40000000800 */
[--C-:B-1----:R-:W-:Y:S01]  /*13730*/  FFMA.FTZ R138, R207, c[0x0][0x2d0], -R134.reuse ;  /* 0x0000b400cf8a7a23 */ /* 0x102fe20000010886 */
[----:B--2---:R-:W-:Y:S07]  /*13740*/  F2FP.BF16.PACK_AB R154, R252, R169 ;  /* 0x000000a9fc9a723e */ /* 0x004fee00000010ff */
[----:B------:R1:W-:Y:S02]  /*13750*/  MUFU.EX2 R251, R138 ;  /* 0x0000008a00fb7308 */ /* 0x0003e40000000800 */
[--C-:B-1----:R-:W-:Y:S08]  /*13760*/  FFMA.FTZ R138, R209, c[0x0][0x2d0], -R134.reuse ;  /* 0x0000b400d18a7a23 */ /* 0x102ff00000010886 */
[----:B------:R1:W2:Y:S02]  /*13770*/  MUFU.EX2 R221, R138 ;  /* 0x0000008a00dd7308 */ /* 0x0002a40000000800 */
[--C-:B-1----:R-:W-:Y:S01]  /*13780*/  FFMA.FTZ R138, R211, c[0x0][0x2d0], -R134.reuse ;  /* 0x0000b400d38a7a23 */ /* 0x102fe20000010886 */
[----:B--2---:R-:W-:Y:S07]  /*13790*/  F2FP.BF16.PACK_AB R153, R221, R251 ;  /* 0x000000fbdd99723e */ /* 0x004fee00000010ff */
[----:B------:R1:W-:Y:S02]  /*137a0*/  MUFU.EX2 R220, R138 ;  /* 0x0000008a00dc7308 */ /* 0x0003e40000000800 */
[----:B-1----:R-:W-:Y:S08]  /*137b0*/  FFMA.FTZ R138, R206, c[0x0][0x2d0], -R134 ;  /* 0x0000b400ce8a7a23 */ /* 0x002ff00000010886 */
[----:B------:R1:W2:Y:S02]  /*137c0*/  MUFU.EX2 R201, R138 ;  /* 0x0000008a00c97308 */ /* 0x0002a40000000800 */
[--C-:B-1----:R-:W-:Y:S01]  /*137d0*/  FFMA.FTZ R138, R244, c[0x0][0x2d0], -R141.reuse ;  /* 0x0000b400f48a7a23 */ /* 0x102fe2000001088d */
[----:B--2---:R-:W-:Y:S02]  /*137e0*/  F2FP.BF16.PACK_AB R155, R201, R220 ;  /* 0x000000dcc99b723e */ /* 0x004fe400000010ff */
[----:B------:R-:W-:Y:S05]  /*137f0*/  MOV R244, R185 ;  /* 0x000000b900f47202 */ /* 0x000fea0000000f00 */
[----:B------:R1:W-:Y:S01]  /*13800*/  MUFU.EX2 R218, R138 ;  /* 0x0000008a00da7308 */ /* 0x0003e20000000800 */
[----:B------:R-:W-:Y:S02]  /*13810*/  MOV R185, R183 ;  /* 0x000000b700b97202 */ /* 0x000fe40000000f00 */
[----:B------:R-:W-:Y:S01]  /*13820*/  MOV R183, R175 ;  /* 0x000000af00b77202 */ /* 0x000fe20000000f00 */
[C---:B------:R-:W-:Y:S04]  /*13830*/  HMMA.16816.F32.BF16 R8, R152.reuse, R148, R8 ;  /* 0x000000949808723c */ /* 0x040fe80000041808 */
[----:B------:R-:W-:Y:S02]  /*13840*/  MOV R175, R173 ;  /* 0x000000ad00af7202 */ /* 0x000fe40000000f00 */
[----:B------:R-:W-:Y:S02]  /*13850*/  MOV R173, R166 ;  /* 0x000000a600ad7202 */ /* 0x000fe40000000f00 */
[-C--:B------:R-:W-:Y:S03]  /*13860*/  HMMA.16816.F32.BF16 R12, R152, R150.reuse, R12 ;  /* 0x00000096980c723c */ /* 0x080fe6000004180c */
[----:B------:R-:W-:Y:S05]  /*13870*/  ISETP.GT.AND P0, PT, R242, R244, PT ;  /* 0x000000f4f200720c */ /* 0x000fea0003f04270 */
        /* <DEDUP_REMOVED lines=9> */
[----:B------:R-:W3:Y:S03]  /*13910*/  LDSM.16.MT88.4 R156, [R225+0x2100] ;  /* 0x00210000e19c783b */ /* 0x000ee60000004200 */
        /* <DEDUP_REMOVED lines=10> */
[-C--:B--2---:R-:W-:Y:S01]  /*139c0*/  HMMA.16816.F32.BF16 R52, R144, R148.reuse, R52 ;  /* 0x000000949034723c */ /* 0x084fe20000041834 */
[----:B------:R1:W2:Y:S07]  /*139d0*/  MUFU.EX2 R209, R138 ;  /* 0x0000008a00d17308 */ /* 0x0002ae0000000800 */
[C---:B------:R-:W-:Y:S08]  /*139e0*/  HMMA.16816.F32.BF16 R56, R152.reuse, R148, R56 ;  /* 0x000000949838723c */ /* 0x040ff00000041838 */
[-C--:B------:R-:W-:Y:S08]  /*139f0*/  HMMA.16816.F32.BF16 R60, R152, R150.reuse, R60 ;  /* 0x00000096983c723c */ /* 0x080ff0000004183c */
[C---:B------:R-:W-:Y:S01]  /*13a00*/  HMMA.16816.F32.BF16 R64, R144.reuse, R150, R64 ;  /* 0x000000969040723c */ /* 0x040fe20000041840 */
[----:B------:R-:W5:Y:S03]  /*13a10*/  LDSM.16.MT88.4 R148, [R228+0x2100] ;  /* 0x00210000e494783b */ /* 0x000f660000004200 */
[--C-:B-1----:R-:W-:Y:S01]  /*13a20*/  FFMA.FTZ R138, R249, c[0x0][0x2d0], -R141.reuse ;  /* 0x0000b400f98a7a23 */ /* 0x102fe2000001088d */
[----:B------:R-:W-:Y:S01]  /*13a30*/  MOV R249, R168 ;  /* 0x000000a800f97202 */ /* 0x000fe20000000f00 */
[----:B------:R-:W-:Y:S01]  /*13a40*/  FFMA.FTZ R141, R248, c[0x0][0x2d0], -R141 ;  /* 0x0000b400f88d7a23 */ /* 0x000fe2000001088d */
[----:B------:R-:W-:Y:S01]  /*13a50*/  MOV R248, R190 ;  /* 0x000000be00f87202 */ /* 0x000fe20000000f00 */
[-C--:B---3--:R-:W-:Y:S01]  /*13a60*/  HMMA.16816.F32.BF16 R68, R144, R156.reuse, R68 ;  /* 0x0000009c9044723c */ /* 0x088fe20000041844 */
[----:B------:R1:W-:Y:S07]  /*13a70*/  MUFU.EX2 R210, R138 ;  /* 0x0000008a00d27308 */ /* 0x0003ee0000000800 */
[C---:B------:R-:W-:Y:S03]  /*13a80*/  HMMA.16816.F32.BF16 R72, R152.reuse, R156, R72 ;  /* 0x0000009c9848723c */ /* 0x040fe60000041848 */
[----:B------:R2:W3:Y:S05]  /*13a90*/  MUFU.EX2 R208, R141 ;  /* 0x0000008d00d07308 */ /* 0x0004ea0000000800 */
[-C--:B------:R-:W-:Y:S08]  /*13aa0*/  HMMA.16816.F32.BF16 R76, R152, R158.reuse, R76 ;  /* 0x0000009e984c723c */ /* 0x080ff0000004184c */
[C---:B------:R-:W-:Y:S01]  /*13ab0*/  HMMA.16816.F32.BF16 R80, R144.reuse, R158, R80 ;  /* 0x0000009e9050723c */ /* 0x040fe20000041850 */
[----:B------:R-:W3:Y:S03]  /*13ac0*/  LDSM.16.MT88.4 R156, [R227+0x2100] ;  /* 0x00210000e39c783b */ /* 0x000ee60000004200 */
[--C-:B-1----:R-:W-:Y:S01]  /*13ad0*/  FFMA.FTZ R138, R246, c[0x0][0x2d0], -R142.reuse ;  /* 0x0000b400f68a7a23 */ /* 0x102fe2000001088e */
[----:B------:R-:W-:Y:S01]  /*13ae0*/  MOV R246, R189 ;  /* 0x000000bd00f67202 */ /* 0x000fe20000000f00 */
[----:B------:R-:W-:Y:S01]  /*13af0*/  FFMA.FTZ R142, R247, c[0x0][0x2d0], -R142 ;  /* 0x0000b400f78e7a23 */ /* 0x000fe2000001088e */
[----:B------:R-:W-:Y:S01]  /*13b00*/  MOV R247, R188 ;  /* 0x000000bc00f77202 */ /* 0x000fe20000000f00 */
[-C--:B----4-:R-:W-:Y:S01]  /*13b10*/  HMMA.16816.F32.BF16 R84, R144, R160.reuse, R84 ;  /* 0x000000a09054723c */ /* 0x090fe20000041854 */
[----:B------:R1:W-:Y:S01]  /*13b20*/  MUFU.EX2 R207, R138 ;  /* 0x0000008a00cf7308 */ /* 0x0003e20000000800 */
[----:B------:R-:W-:Y:S02]  /*13b30*/  LDSM.16.MT88.4 R188, [R228+0x1100] ;  /* 0x00110000e4bc783b */ /* 0x000fe40000004200 */
[----:B--2---:R-:W-:Y:S04]  /*13b40*/  F2FP.BF16.PACK_AB R141, R209, R211 ;  /* 0x000000d3d18d723e */ /* 0x004fe800000010ff */
[C---:B------:R-:W-:Y:S03]  /*13b50*/  HMMA.16816.F32.BF16 R88, R152.reuse, R160, R88 ;  /* 0x000000a09858723c */ /* 0x040fe60000041858 */
[----:B------:R3:W-:Y:S05]  /*13b60*/  MUFU.EX2 R206, R142 ;  /* 0x0000008e00ce7308 */ /* 0x0007ea0000000800 */
[-C--:B------:R-:W-:Y:S08]  /*13b70*/  HMMA.16816.F32.BF16 R92, R152, R162.reuse, R92 ;  /* 0x000000a2985c723c */ /* 0x080ff0000004185c */
[C---:B------:R-:W-:Y:S04]  /*13b80*/  HMMA.16816.F32.BF16 R96, R144.reuse, R162, R96 ;  /* 0x000000a29060723c */ /* 0x040fe80000041860 */
[--C-:B-1----:R-:W-:Y:S01]  /*13b90*/  FFMA.FTZ R138, R215, c[0x0][0x2d0], -R143.reuse ;  /* 0x0000b400d78a7a23 */ /* 0x102fe2000001088f */
[----:B------:R-:W-:Y:S03]  /*13ba0*/  MOV R215, R187 ;  /* 0x000000bb00d77202 */ /* 0x000fe60000000f00 */
[-C--:B-----5:R-:W-:Y:S01]  /*13bb0*/  HMMA.16816.F32.BF16 R100, R144, R148.reuse, R100 ;  /* 0x000000949064723c */ /* 0x0a0fe20000041864 */
[----:B------:R1:W-:Y:S03]  /*13bc0*/  MUFU.EX2 R205, R138 ;  /* 0x0000008a00cd7308 */ /* 0x0003e60000000800 */
[----:B---3--:R-:W-:Y:S04]  /*13bd0*/  F2FP.BF16.PACK_AB R142, R208, R210 ;  /* 0x000000d2d08e723e */ /* 0x008fe800000010ff */
        /* <DEDUP_REMOVED lines=18> */
[----:B--2---:R-:W-:Y:S02]  /*13d00*/  F2FP.BF16.PACK_AB R192, R203, R205 ;  /* 0x000000cdcbc0723e */ /* 0x004fe400000010ff */
[----:B------:R-:W-:Y:S02]  /*13d10*/  MOV R187, R174 ;  /* 0x000000ae00bb7202 */ /* 0x000fe40000000f00 */
[----:B------:R2:W3:Y:S01]  /*13d20*/  MUFU.EX2 R202, R143 ;  /* 0x0000008f00ca7308 */ /* 0x0004e20000000800 */
[--C-:B-1----:R-:W-:Y:S01]  /*13d30*/  FFMA.FTZ R138, R213, c[0x0][0x2d0], -R134.reuse ;  /* 0x0000b400d58a7a23 */ /* 0x102fe20000010886 */
[----:B------:R-:W-:Y:S02]  /*13d40*/  MOV R213, R164 ;  /* 0x000000a400d57202 */ /* 0x000fe40000000f00 */
[----:B------:R-:W1:Y:S06]  /*13d50*/  LDSM.16.MT88.4 R164, [R225+0x1100] ;  /* 0x00110000e1a4783b */ /* 0x000e6c0000004200 */
[----:B------:R4:W-:Y:S01]  /*13d60*/  MUFU.EX2 R200, R138 ;  /* 0x0000008a00c87308 */ /* 0x0009e20000000800 */
[----:B--2---:R-:W-:Y:S02]  /*13d70*/  F2FP.BF16.PACK_AB R143, R206, R207 ;  /* 0x000000cfce8f723e */ /* 0x004fe400000010ff */
[----:B---3--:R-:W-:Y:S01]  /*13d80*/  F2FP.BF16.PACK_AB R194, R202, R204 ;  /* 0x000000cccac2723e */ /* 0x008fe200000010ff */
[--C-:B----4-:R-:W-:Y:S01]  /*13d90*/  FFMA.FTZ R138, R212, c[0x0][0x2d0], -R134.reuse ;  /* 0x0000b400d48a7a23 */ /* 0x110fe20000010886 */
[----:B------:R-:W-:Y:S05]  /*13da0*/  MOV R212, R139 ;  /* 0x0000008b00d47202 */ /* 0x000fea0000000f00 */
[----:B------:R2:W3:Y:S02]  /*13db0*/  MUFU.EX2 R139, R138 ;  /* 0x0000008a008b7308 */ /* 0x0004e40000000800 */
[--C-:B--2---:R-:W-:Y:S01]  /*13dc0*/  FFMA.FTZ R138, R214, c[0x0][0x2d0], -R134.reuse ;  /* 0x0000b400d68a7a23 */ /* 0x104fe20000010886 */
[----:B------:R-:W-:Y:S01]  /*13dd0*/  MOV R214, R185 ;  /* 0x000000b900d67202 */ /* 0x000fe20000000f00 */
[----:B------:R-:W-:Y:S01]  /*13de0*/  FFMA.FTZ R134, R140, c[0x0][0x2d0], -R134 ;  /* 0x0000b4008c867a23 */ /* 0x000fe20000010886 */
[----:B------:R-:W-:Y:S02]  /*13df0*/  MOV R185, R172 ;  /* 0x000000ac00b97202 */ /* 0x000fe40000000f00 */
[----:B------:R-:W2:Y:S03]  /*13e00*/  LDSM.16.MT88.4 R172, [R226+0x1100] ;  /* 0x00110000e2ac783b */ /* 0x000ea60000004200 */
[----:B------:R-:W-:Y:S01]  /*13e10*/  MUFU.EX2 R138, R138 ;  /* 0x0000008a008a7308 */ /* 0x000fe20000000800 */
[----:B------:R-:W-:Y:S02]  /*13e20*/  F2FP.BF16.PACK_AB R140, R217, R218 ;  /* 0x000000dad98c723e */ /* 0x000fe400000010ff */
[----:B---3--:R-:W-:Y:S05]  /*13e30*/  F2FP.BF16.PACK_AB R193, R139, R200 ;  /* 0x000000c88bc1723e */ /* 0x008fea00000010ff */
[-C--:B-1----:R-:W-:Y:S01]  /*13e40*/  HMMA.16816.F32.BF16 R144, R140, R164.reuse, R4 ;  /* 0x000000a48c90723c */ /* 0x082fe20000041804 */
[----:B------:R-:W1:Y:S01]  /*13e50*/  LDSM.16.MT88.4 R4, [R225+0x2900] ;  /* 0x00290000e104783b */ /* 0x000e620000004200 */
[----:B------:R-:W3:Y:S03]  /*13e60*/  MUFU.EX2 R134, R134 ;  /* 0x0000008600867308 */ /* 0x000ee60000000800 */
[----:B---3--:R-:W-:Y:S07]  /*13e70*/  F2FP.BF16.PACK_AB R195, R134, R138 ;  /* 0x0000008a86c3723e */ /* 0x008fee00000010ff */
[C---:B------:R-:W-:Y:S01]  /*13e80*/  HMMA.16816.F32.BF16 R148, R192.reuse, R164, R8 ;  /* 0x000000a4c094723c */ /* 0x040fe20000041808 */
[----:B------:R-:W3:Y:S07]  /*13e90*/  LDSM.16.MT88.4 R8, [R226+0x2900] ;  /* 0x00290000e208783b */ /* 0x000eee0000004200 */
[-C--:B------:R-:W-:Y:S01]  /*13ea0*/  HMMA.16816.F32.BF16 R152, R192, R166.reuse, R12 ;  /* 0x000000a6c098723c */ /* 0x080fe2000004180c */
[----:B------:R-:W4:Y:S07]  /*13eb0*/  LDSM.16.MT88.4 R12, [R228+0x2900] ;  /* 0x00290000e40c783b */ /* 0x000f2e0000004200 */
[C---:B------:R-:W-:Y:S01]  /*13ec0*/  HMMA.16816.F32.BF16 R156, R140.reuse, R166, R16 ;  /* 0x000000a68c9c723c */ /* 0x040fe20000041810 */
[----:B------:R-:W5:Y:S07]  /*13ed0*/  LDSM.16.MT88.4 R16, [R227+0x2900] ;  /* 0x00290000e310783b */ /* 0x000f6e0000004200 */
[-C--:B--2---:R-:W-:Y:S01]  /*13ee0*/  HMMA.16816.F32.BF16 R160, R140, R172.reuse, R20 ;  /* 0x000000ac8ca0723c */ /* 0x084fe20000041814 */
[----:B------:R-:W2:Y:S06]  /*13ef0*/  LDL.LU R20, [R1+0x1c] ;  /* 0x00001c0001147983 */ /* 0x000eac0000300800 */
[----:B------:R-:W-:Y:S01]  /*13f00*/  MOV R23, R245 ;  /* 0x000000f500177202 */ /* 0x000fe20000000f00 */
[C---:B------:R-:W-:Y:S04]  /*13f10*/  HMMA.16816.F32.BF16 R164, R192.reuse, R172, R24 ;  /* 0x000000acc0a4723c */ /* 0x040fe80000041818 */
[----:B------:R-:W-:Y:S02]  /*13f20*/  MOV R245, R171 ;  /* 0x000000ab00f57202 */ /* 0x000fe40000000f00 */
[----:B------:R-:W-:Y:S02]  /*13f30*/  MOV R22, R187 ;  /* 0x000000bb00167202 */ /* 0x000fe40000000f00 */
[-C--:B------:R-:W-:Y:S01]  /*13f40*/  HMMA.16816.F32.BF16 R168, R192, R174.reuse, R28 ;  /* 0x000000aec0a8723c */ /* 0x080fe2000004181c */
[----:B------:R-:W2:Y:S03]  /*13f50*/  LDL.LU R28, [R1+0x18] ;  /* 0x00001800011c7983 */ /* 0x000ea60000300800 */
[----:B------:R-:W-:Y:S02]  /*13f60*/  MOV R21, R186 ;  /* 0x000000ba00157202 */ /* 0x000fe40000000f00 */
[----:B------:R-:W-:Y:S02]  /*13f70*/  MOV R27, R185 ;  /* 0x000000b9001b7202 */ /* 0x000fe40000000f00 */
[C---:B------:R-:W-:Y:S01]  /*13f80*/  HMMA.16816.F32.BF16 R172, R140.reuse, R174, R32 ;  /* 0x000000ae8cac723c */ /* 0x040fe20000041820 */
[----:B------:R-:W2:Y:S03]  /*13f90*/  LDL.LU R33, [R1+0x10] ;  /* 0x0000100001217983 */ /* 0x000ea60000300800 */
[----:B------:R-:W-:Y:S01]  /*13fa0*/  MOV R31, R178 ;  /* 0x000000b2001f7202 */ /* 0x000fe20000000f00 */
[----:B------:R-:W2:Y:S01]  /*13fb0*/  LDL.LU R32, [R1+0x14] ;  /* 0x0000140001207983 */ /* 0x000ea20000300800 */
[----:B------:R-:W-:Y:S02]  /*13fc0*/  MOV R30, R179 ;  /* 0x000000b3001e7202 */ /* 0x000fe40000000f00 */
[----:B------:R-:W-:Y:S04]  /*13fd0*/  MOV R35, R176 ;  /* 0x000000b000237202 */ /* 0x000fe80000000f00 */
[----:B------:R-:W-:Y:S02]  /*13fe0*/  MOV R34, R177 ;  /* 0x000000b100227202 */ /* 0x000fe40000000f00 */
[-C--:B------:R-:W-:Y:S03]  /*13ff0*/  HMMA.16816.F32.BF16 R176, R140, R188.reuse, R36 ;  /* 0x000000bc8cb0723c */ /* 0x080fe60000041824 */
[----:B------:R-:W-:Y:S02]  /*14000*/  MOV R25, R183 ;  /* 0x000000b700197202 */ /* 0x000fe40000000f00 */
[----:B------:R-:W-:Y:S02]  /*14010*/  MOV R24, R182 ;  /* 0x000000b600187202 */ /* 0x000fe40000000f00 */
[----:B------:R-:W-:Y:S02]  /*14020*/  MOV R29, R181 ;  /* 0x000000b5001d7202 */ /* 0x000fe40000000f00 */
[----:B------:R-:W-:Y:S02]  /*14030*/  MOV R39, R180 ;  /* 0x000000b400277202 */ /* 0x000fe40000000f00 */
[C---:B------:R-:W-:Y:S04]  /*14040*/  HMMA.16816.F32.BF16 R180, R192.reuse, R188, R40 ;  /* 0x000000bcc0b4723c */ /* 0x040fe80000041828 */
[----:B------:R-:W-:Y:S04]  /*14050*/  MOV R26, R184 ;  /* 0x000000b8001a7202 */ /* 0x000fe80000000f00 */
        /* <DEDUP_REMOVED lines=9> */
[C---:B------:R-:W-:Y:S08]  /*140f0*/  HMMA.16816.F32.BF16 R80, R140.reuse, R6, R80 ;  /* 0x000000068c50723c */ /* 0x040ff00000041850 */
[-C--:B---3--:R-:W-:Y:S08]  /*14100*/  HMMA.16816.F32.BF16 R84, R140, R8.reuse, R84 ;  /* 0x000000088c54723c */ /* 0x088ff00000041854 */
[C---:B------:R-:W-:Y:S08]  /*14110*/  HMMA.16816.F32.BF16 R88, R192.reuse, R8, R88 ;  /* 0x00000008c058723c */ /* 0x040ff00000041858 */
[-C--:B------:R-:W-:Y:S08]  /*14120*/  HMMA.16816.F32.BF16 R92, R192, R10.reuse, R92 ;  /* 0x0000000ac05c723c */ /* 0x080ff0000004185c */
[C---:B------:R-:W-:Y:S08]  /*14130*/  HMMA.16816.F32.BF16 R96, R140.reuse, R10, R96 ;  /* 0x0000000a8c60723c */ /* 0x040ff00000041860 */
[-C--:B----4-:R-:W-:Y:S08]  /*14140*/  HMMA.16816.F32.BF16 R100, R140, R12.reuse, R100 ;  /* 0x0000000c8c64723c */ /* 0x090ff00000041864 */
[C---:B------:R-:W-:Y:S08]  /*14150*/  HMMA.16816.F32.BF16 R104, R192.reuse, R12, R104 ;  /* 0x0000000cc068723c */ /* 0x040ff00000041868 */
[-C--:B------:R-:W-:Y:S08]  /*14160*/  HMMA.16816.F32.BF16 R108, R192, R14.reuse, R108 ;  /* 0x0000000ec06c723c */ /* 0x080ff0000004186c */
[C---:B------:R-:W-:Y:S08]  /*14170*/  HMMA.16816.F32.BF16 R112, R140.reuse, R14, R112 ;  /* 0x0000000e8c70723c */ /* 0x040ff00000041870 */
[-C--:B-----5:R-:W-:Y:S08]  /*14180*/  HMMA.16816.F32.BF16 R116, R140, R16.reuse, R116 ;  /* 0x000000108c74723c */ /* 0x0a0ff00000041874 */
[C---:B------:R-:W-:Y:S08]  /*14190*/  HMMA.16816.F32.BF16 R120, R192.reuse, R16, R120 ;  /* 0x00000010c078723c */ /* 0x040ff00000041878 */
[-C--:B------:R-:W-:Y:S08]  /*141a0*/  HMMA.16816.F32.BF16 R124, R192, R18.reuse, R124 ;  /* 0x00000012c07c723c */ /* 0x080ff0000004187c */
[----:B------:R-:W-:Y:S04]  /*141b0*/  HMMA.16816.F32.BF16 R128, R140, R18, R128 ;  /* 0x000000128c80723c */ /* 0x000fe80000041880 */
[----:B--2---:R-:W-:Y:S04]  /*141c0*/  FFMA.FTZ R4, R2, R28, R35 ;  /* 0x0000001c02047223 */ /* 0x004fe80000010023 */
[----:B------:R-:W-:Y:S04]  /*141d0*/  FADD.FTZ R4, R31, R4 ;  /* 0x000000041f047221 */ /* 0x000fe80000010000 */
[----:B------:R-:W-:Y:S02]  /*141e0*/  FFMA.FTZ R133, R133, R33, R39 ;  /* 0x0000002185857223 */ /* 0x000fe40000010027 */
[----:B------:R-:W-:Y:S02]  /*141f0*/  FADD.FTZ R5, R26, R4 ;  /* 0x000000041a057221 */ /* 0x000fe40000010000 */
[----:B------:R-:W-:Y:S02]  /*14200*/  FFMA.FTZ R132, R132, R32, R34 ;  /* 0x0000002084847223 */ /* 0x000fe40000010022 */
[----:B------:R-:W-:Y:S02]  /*14210*/  FADD.FTZ R2, R29, R133 ;  /* 0x000000851d027221 */ /* 0x000fe40000010000 */
[----:B------:R-:W-:Y:S02]  /*14220*/  FADD.FTZ R132, R30, R132 ;  /* 0x000000841e847221 */ /* 0x000fe40000010000 */
[----:B------:R-:W-:Y:S02]  /*14230*/  FADD.FTZ R2, R24, R2 ;  /* 0x0000000218027221 */ /* 0x000fe40000010000 */
[----:B------:R-:W-:Y:S02]  /*14240*/  FFMA.FTZ R4, R0, R20, R27 ;  /* 0x0000001400047223 */ /* 0x000fe4000001001b */
        /* <DEDUP_REMOVED lines=36> */
[----:B------:R1:W-:Y:S01]  /*14490*/  STL [R1+0x10], R0 ;  /* 0x0000100001007387 */ /* 0x0003e20000100800 */
[----:B------:R-:W-:Y:S01]  /*144a0*/  FADD.FTZ R2, R139, R2 ;  /* 0x000000028b027221 */ /* 0x000fe20000010000 */
[----:B------:R-:W-:Y:S01]  /*144b0*/  MOV R139, R3 ;  /* 0x00000003008b7202 */ /* 0x000fe20000000f00 */
[----:B------:R-:W-:Y:S01]  /*144c0*/  FADD.FTZ R4, R202, R4 ;  /* 0x00000004ca047221 */ /* 0x000fe20000010000 */
[----:B------:R2:W-:Y:S01]  /*144d0*/  STL [R1+0x14], R5 ;  /* 0x0000140501007387 */ /* 0x0005e20000100800 */
[----:B------:R-:W-:Y:S01]  /*144e0*/  FADD.FTZ R2, R138, R2 ;  /* 0x000000028a027221 */ /* 0x000fe20000010000 */
[----:B------:R-:W-:Y:S02]  /*144f0*/  MOV R138, R135 ;  /* 0x00000087008a7202 */ /* 0x000fe40000000f00 */
[----:B------:R2:W-:Y:S01]  /*14500*/  STL [R1+0x18], R4 ;  /* 0x0000180401007387 */ /* 0x0005e20000100800 */
[----:B------:R-:W-:Y:S01]  /*14510*/  FADD.FTZ R2, R134, R2 ;  /* 0x0000000286027221 */ /* 0x000fe20000010000 */
[----:B------:R-:W-:Y:S04]  /*14520*/  MOV R134, R136 ;  /* 0x0000008800867202 */ /* 0x000fe80000000f00 */
[----:B------:R2:W-:Y:S01]  /*14530*/  STL [R1+0x1c], R2 ;  /* 0x00001c0201007387 */ /* 0x0005e20000100800 */
[----:B-1----:R-:W-:Y:S04]  /*14540*/  IADD3 R0, R242, -0x1, RZ ;  /* 0xfffffffff2007810 */ /* 0x002fe80007ffe0ff */
[----:B------:R-:W-:Y:S01]  /*14550*/  MOV R242, R0 ;  /* 0x0000000000f27202 */ /* 0x000fe20000000f00 */
[----:B------:R-:W-:-:S05]  /*14560*/  @P0 BRA `(.L_x_509) ;  /* 0xffffb47000000947 */ /* 0x000fca000383ffff */
.L_x_492:
[----:B------:R-:W3:Y:S04]  /*14570*/  LDL.LU R0, [R1+0x10] ;  /* 0x0000100001007983 */ /* 0x000ee80000300800 */
[----:B-12---:R-:W2:Y:S04]  /*14580*/  LDL.LU R4, [R1+0x14] ;  /* 0x0000140001047983 */ /* 0x006ea80000300800 */
[----:B------:R-:W4:Y:S04]  /*14590*/  LDL.LU R5, [R1+0x18] ;  /* 0x0000180001057983 */ /* 0x000f280000300800 */
[----:B------:R-:W4:Y:S01]  /*145a0*/  LDL.LU R2, [R1+0x1c] ;  /* 0x00001c0001027983 */ /* 0x000f220000300800 */
[----:B------:R-:W-:-:S02]  /*145b0*/  MOV R18, 0xff800000 ;  /* 0xff80000000127802 */ /* 0x000fc40000000f00 */
[----:B------:R-:W-:Y:S02]  /*145c0*/  MOV R19, 0xff800000 ;  /* 0xff80000000137802 */ /* 0x000fe40000000f00 */
[----:B------:R-:W-:Y:S02]  /*145d0*/  MOV R20, 0xff800000 ;  /* 0xff80000000147802 */ /* 0x000fe40000000f00 */
[----:B------:R-:W-:Y:S02]  /*145e0*/  MOV R21, 0xff800000 ;  /* 0xff80000000157802 */ /* 0x000fe40000000f00 */
[----:B------:R-:W-:Y:S01]  /*145f0*/  PLOP3.LUT P4, PT, PT, PT, PT, 0x8, 0x0 ;  /* 0x000000000000781c */ /* 0x000fe20003f8e170 */
[----:B---3--:R-:W1:Y:S04]  /*14600*/  SHFL.BFLY PT, R11, R0, 0x2, 0x1f ;  /* 0x0c401f00000b7f89 */ /* 0x008e6800000e0000 */
[----:B--2---:R-:W2:Y:S04]  /*14610*/  SHFL.BFLY PT, R9, R4, 0x2, 0x1f ;  /* 0x0c401f0004097f89 */ /* 0x004ea800000e0000 */
        /* <DEDUP_REMOVED lines=19> */
[----:B------:R-:W-:-:S05]  /*14750*/  FSETP.NE.FTZ.AND P1, PT, R7, RZ, PT ;  /* 0x000000ff0700720b */ /* 0x000fca0003f35000 */
[----:B------:R-:W1:Y:S01]  /*14760*/  @P3 MUFU.RCP R0, R11 ;  /* 0x0000000b00003308 */ /* 0x000e620000001000 */
[----:B------:R-:W-:-:S07]  /*14770*/  FSETP.NE.FTZ.AND P0, PT, R6, RZ, PT ;  /* 0x000000ff0600720b */ /* 0x000fce0003f15000 */
[----:B------:R-:W-:Y:S06]  /*14780*/  @P2 MUFU.RCP R4, R9 ;  /* 0x0000000900042308 */ /* 0x000fec0000001000 */
[----:B------:R-:W-:Y:S01]  /*14790*/  @P0 MOV R8, 0x3f317218 ;  /* 0x3f31721800080802 */ /* 0x000fe20000000f00 */
[C---:B-1----:R-:W-:Y:S01]  /*147a0*/  FMUL.FTZ R144, R0.reuse, R144 ;  /* 0x0000009000907220 */ /* 0x042fe20000410000 */
[----:B------:R-:W1:Y:S01]  /*147b0*/  @P1 MUFU.RCP R2, R7 ;  /* 0x0000000700021308 */ /* 0x000e620000001000 */
        /* <DEDUP_REMOVED lines=13> */
[C---:B------:R-:W-:Y:S01]  /*14890*/  FMUL.FTZ R52, R0.reuse, R52 ;  /* 0x0000003400347220 */ /* 0x040fe20000410000 */
[----:B------:R-:W-:Y:S01]  /*148a0*/  @P1 MUFU.LG2 R7, R7 ;  /* 0x0000000700071308 */ /* 0x000fe20000000c00 */
        /* <DEDUP_REMOVED lines=19> */
[----:B------:R-:W-:Y:S01]  /*149e0*/  MOV R0, RZ ;  /* 0x000000ff00007202 */ /* 0x000fe20000000f00 */
[C---:B-1----:R-:W-:Y:S02]  /*149f0*/  FMUL.FTZ R148, R2.reuse, R148 ;  /* 0x0000009402947220 */ /* 0x042fe40000410000 */
[----:B------:R-:W-:-:S02]  /*14a00*/  FMUL.FTZ R149, R2, R149 ;  /* 0x0000009502957220 */ /* 0x000fc40000410000 */
[C---:B------:R-:W-:Y:S01]  /*14a10*/  FMUL.FTZ R152, R2.reuse, R152 ;  /* 0x0000009802987220 */ /* 0x040fe20000410000 */
[----:B------:R-:W1:Y:S01]  /*14a20*/  @P0 MUFU.RCP R0, R6 ;  /* 0x0000000600000308 */ /* 0x000e620000001000 */
[C---:B------:R-:W-:Y:S02]  /*14a30*/  FMUL.FTZ R153, R2.reuse, R153 ;  /* 0x0000009902997220 */ /* 0x040fe40000410000 */
[C---:B------:R-:W-:Y:S02]  /*14a40*/  FMUL.FTZ R164, R2.reuse, R164 ;  /* 0x000000a402a47220 */ /* 0x040fe40000410000 */
[C---:B------:R-:W-:Y:S02]  /*14a50*/  FMUL.FTZ R165, R2.reuse, R165 ;  /* 0x000000a502a57220 */ /* 0x040fe40000410000 */
[C---:B------:R-:W-:Y:S01]  /*14a60*/  FMUL.FTZ R168, R2.reuse, R168 ;  /* 0x000000a802a87220 */ /* 0x040fe20000410000 */
[----:B------:R-:W2:Y:S01]  /*14a70*/  @P0 MUFU.LG2 R6, R6 ;  /* 0x0000000600060308 */ /* 0x000ea20000000c00 */
        /* <DEDUP_REMOVED lines=59> */
[C---:B-1----:R-:W-:Y:S02]  /*14e30*/  FMUL.FTZ R150, R0.reuse, R150 ;  /* 0x0000009600967220 */ /* 0x042fe40000410000 */
        /* <DEDUP_REMOVED lines=38> */
[----:B--2---:R-:W-:Y:S02]  /*150a0*/  @P0 FMUL.FTZ R4, R6, 0.69314718246459960938 ;  /* 0x3f31721806040820 */ /* 0x004fe40000410000 */
[----:B------:R-:W-:Y:S02]  /*150b0*/  @P0 FMUL.FTZ R0, R8, c[0x0][0x2d0] ;  /* 0x0000b40008000a20 */ /* 0x000fe40000410000 */
[----:B------:R-:W-:-:S02]  /*150c0*/  @P3 FFMA.FTZ R18, R10, R137, R11 ;  /* 0x000000890a123223 */ /* 0x000fc4000001000b */
[----:B------:R-:W-:Y:S02]  /*150d0*/  @P2 FFMA.FTZ R19, R5, R136, R9 ;  /* 0x0000008805132223 */ /* 0x000fe40000010009 */
[----:B------:R-:W-:Y:S02]  /*150e0*/  @P1 FFMA.FTZ R20, R2, R135, R7 ;  /* 0x0000008702141223 */ /* 0x000fe40000010007 */
[----:B------:R-:W-:Y:S02]  /*150f0*/  @P0 FFMA.FTZ R21, R0, R3, R4 ;  /* 0x0000000300150223 */ /* 0x000fe40000010004 */
.L_x_434:
[----:B-1----:R-:W-:Y:S05]  /*15100*/  @P4 BRA `(.L_x_510) ;  /* 0x0000209000004947 */ /* 0x002fea0003800000 */
        /* <DEDUP_REMOVED lines=117> */
[----:B------:R4:W2:Y:S04]  /*15860*/  SHFL.IDX PT, R7, R0, 0x3, 0x1c1f ;  /* 0x007c1f0000077f89 */ /* 0x0008a800000e0000 */
        /* <DEDUP_REMOVED lines=12> */
[----:B------:R2:W-:Y:S01]  /*15930*/  @!P1 ST.E [R6.64], R21 ;  /* 0x0000001506009985 */ /* 0x0005e2000c10190e */
        /* <DEDUP_REMOVED lines=95> */
.L_x_512:
[----:B-1----:R-:W-:Y:S05]  /*15f30*/  BSYNC B0 ;  /* 0x0000000000007941 */ /* 0x002fea0003800000 */
.L_x_511:
        /* <DEDUP_REMOVED lines=97> */
.L_x_514:
[----:B------:R-:W-:Y:S05]  /*16550*/  BSYNC B0 ;  /* 0x0000000000007941 */ /* 0x000fea0003800000 */
.L_x_513:
        /* <DEDUP_REMOVED lines=30> */
[C---:B-1----:R-:W-:Y:S02]  /*16740*/  IADD3 R8, R0.reuse, 0x30, RZ ;  /* 0x0000003000087810 */ /* 0x042fe40007ffe0ff */
        /* <DEDUP_REMOVED lines=10> */
[----:B-1----:R-:W-:Y:S01]  /*167f0*/  @!P5 IMAD.WIDE R4, R6, 0x4, R2 ;  /* 0x000000040604d825 */ /* 0x002fe200078e0202 */
[----:B------:R-:W-:Y:S02]  /*16800*/  @!P4 LEA.HI R6, R7, R7, RZ, 0x1 ;  /* 0x000000070706c211 */ /* 0x000fe400078f08ff */
[----:B------:R-:W-:Y:S02]  /*16810*/  @!P1 LEA.HI R7, R10, R10, RZ, 0x1 ;  /* 0x0000000a0a079211 */ /* 0x000fe400078f08ff */
[----:B------:R1:W-:Y:S01]  /*16820*/  @!P5 ST.E.64 [R4.64], R180 ;  /* 0x000000b40400d985 */ /* 0x0003e2000c101b0e */
[----:B------:R-:W-:Y:S02]  /*16830*/  @!P4 LOP3.LUT R6, R6, 0xfffffffe, RZ, 0xc0, !PT ;  /* 0xfffffffe0606c812 */ /* 0x000fe400078ec0ff */
[----:B------:R-:W-:Y:S02]  /*16840*/  @!P1 LOP3.LUT R7, R7, 0xfffffffe, RZ, 0xc0, !PT ;  /* 0xfffffffe07079812 */ /* 0x000fe400078ec0ff */
[----:B-1----:R-:W-:-:S02]  /*16850*/  @!P3 LEA.HI R5, R8, R8, RZ, 0x1 ;  /* 0x000000080805b211 */ /* 0x002fc400078f08ff */
        /* <DEDUP_REMOVED lines=11> */
[----:B-1----:R-:W-:Y:S01]  /*16910*/  @!P0 IMAD.WIDE R4, R12, 0x4, R2 ;  /* 0x000000040c048825 */ /* 0x002fe200078e0202 */
[----:B---3--:R-:W-:-:S04]  /*16920*/  IADD3 R9, R0, 0x50, RZ ;  /* 0x0000005000097810 */ /* 0x008fc80007ffe0ff */
[----:B------:R1:W-:Y:S01]  /*16930*/  @!P0 ST.E.64 [R4.64], R76 ;  /* 0x0000004c04008985 */ /* 0x0003e2000c101b0e */
[----:B------:R-:W-:Y:S02]  /*16940*/  IADD3 R8, R0, 0x58, RZ ;  /* 0x0000005800087810 */ /* 0x000fe40007ffe0ff */
[----:B------:R-:W-:Y:S02]  /*16950*/  ISETP.GE.AND P5, PT, R9, c[0x0][0x3c8], PT ;  /* 0x0000f20009007a0c */ /* 0x000fe40003fa6270 */
[----:B------:R-:W-:Y:S02]  /*16960*/  ISETP.GE.AND P4, PT, R8, c[0x0][0x3c8], PT ;  /* 0x0000f20008007a0c */ /* 0x000fe40003f86270 */
[C---:B----4-:R-:W-:Y:S02]  /*16970*/  IADD3 R7, R0.reuse, 0x60, RZ ;  /* 0x0000006000077810 */ /* 0x050fe40007ffe0ff */
        /* <DEDUP_REMOVED lines=10> */
[C---:B-1----:R-:W-:Y:S02]  /*16a20*/  IADD3 R5, R0.reuse, 0x70, RZ ;  /* 0x0000007000057810 */ /* 0x042fe40007ffe0ff */
        /* <DEDUP_REMOVED lines=20> */
.L_x_516:
[----:B------:R-:W-:Y:S05]  /*16b70*/  BSYNC B0 ;  /* 0x0000000000007941 */ /* 0x000fea0003800000 */
.L_x_515:
[----:B-1-3--:R1:W3:Y:S04]  /*16b80*/  SHFL.IDX PT, R3, R22, 0x3, 0x1c1f ;  /* 0x007c1f0016037f89 */ /* 0x00a2e800000e0000 */
        /* <DEDUP_REMOVED lines=9> */
[C---:B---34-:R-:W-:Y:S01]  /*16c20*/  @!P0 IMAD.WIDE R6, R0.reuse, 0x4, R2 ;  /* 0x0000000400068825 */ /* 0x058fe200078e0202 */
        /* <DEDUP_REMOVED lines=13> */
[----:B---3--:R-:W-:Y:S01]  /*16d00*/  @!P6 LEA.HI R6, R5, R5, RZ, 0x1 ;  /* 0x000000050506e211 */ /* 0x008fe200078f08ff */
[----:B------:R-:W-:-:S03]  /*16d10*/  @!P5 IMAD.WIDE R4, R4, 0x4, R2 ;  /* 0x000000040404d825 */ /* 0x000fc600078e0202 */
[----:B------:R-:W-:-:S05]  /*16d20*/  @!P6 LOP3.LUT R6, R6, 0xfffffffe, RZ, 0xc0, !PT ;  /* 0xfffffffe0606e812 */ /* 0x000fca00078ec0ff */
[----:B------:R-:W-:-:S05]  /*16d30*/  @!P6 IMAD.WIDE R6, R6, 0x4, R2 ;  /* 0x000000040606e825 */ /* 0x000fca00078e0202 */
[----:B------:R3:W-:Y:S01]  /*16d40*/  @!P6 ST.E.64 [R6.64], R154 ;  /* 0x0000009a0600e985 */ /* 0x0007e2000c101b0e */
[----:B------:R-:W-:-:S03]  /*16d50*/  ISETP.GE.AND P6, PT, R14, c[0x0][0x3c8], PT ;  /* 0x0000f2000e007a0c */ /* 0x000fc60003fc6270 */
[----:B------:R4:W-:Y:S01]  /*16d60*/  @!P5 ST.E.64 [R4.64], R166 ;  /* 0x000000a60400d985 */ /* 0x0009e2000c101b0e */
[----:B------:R-:W-:Y:S02]  /*16d70*/  ISETP.GE.AND P5, PT, R15, c[0x0][0x3c8], PT ;  /* 0x0000f2000f007a0c */ /* 0x000fe40003fa6270 */
[----:B---3--:R-:W-:Y:S02]  /*16d80*/  @!P2 LEA.HI R7, R10, R10, RZ, 0x1 ;  /* 0x0000000a0a07a211 */ /* 0x008fe400078f08ff */
        /* <DEDUP_REMOVED lines=19> */
[----:B---3--:R-:W-:-:S02]  /*16ec0*/  IADD3 R12, R0, 0x70, RZ ;  /* 0x00000070000c7810 */ /* 0x008fc40007ffe0ff */
[C---:B----4-:R-:W-:Y:S02]  /*16ed0*/  IADD3 R10, R0.reuse, 0x60, RZ ;  /* 0x00000060000a7810 */ /* 0x050fe40007ffe0ff */
[C---:B------:R-:W-:Y:S02]  /*16ee0*/  IADD3 R11, R0.reuse, 0x68, RZ ;  /* 0x00000068000b7810 */ /* 0x040fe40007ffe0ff */
[C---:B-1----:R-:W-:Y:S02]  /*16ef0*/  IADD3 R8, R0.reuse, 0x50, RZ ;  /* 0x0000005000087810 */ /* 0x042fe40007ffe0ff */
        /* <DEDUP_REMOVED lines=42> */
.L_x_510:
        /* <DEDUP_REMOVED lines=50> */
.L_x_517:
        /* <DEDUP_REMOVED lines=12> */
.L_x_1352:


//--------------------- .text._ZN7cutlass13device_kernelIN5flash19enable_sm80_to_sm89INS1_16FlashAttnFwdSm80INS1_25CollectiveMainloopFwdSm80ILi8ELi1ELb1EN4cute5tupleIJNS5_1CILi128EEENS7_ILi96EEES8_EEELi128ENS_10bfloat16_tEfNS_4arch4Sm80ELb0ELb1ELb1ELb1ELb0ELb0ELb1ELb1EEENS1_21CollectiveEpilogueFwdINS6_IJS8_S8_S9_EEENS6_IJNS7_ILi1EEESH_SH_EEESB_SD_Li256ELb1ELb1ELb1ELb0EEENS1_36VarlenDynamicPersistentTileSchedulerILi128ELi96ELi256ELi256ELb1ELb1ELb0ELb1ELb0ELb1EEEEEEEEEvNT_6ParamsE --------------------------
	.section	.text._ZN7cutlass13device_kernelIN5flash19enable_sm80_to_sm89INS1_16FlashAttnFwdSm80INS1_25CollectiveMainloopFwdSm80ILi8ELi1ELb1EN4cute5tupleIJNS5_1CILi128EEENS7_ILi96EEES8_EEELi128ENS_10bfloat16_tEfNS_4arch4Sm80ELb0ELb1ELb1ELb1ELb0ELb0ELb1ELb1EEENS1_21CollectiveEpilogueFwdINS6_IJS8_S8_S9_EEENS6_IJNS7_ILi1EEESH_SH_EEESB_SD_Li256ELb1ELb1ELb1ELb0EEENS1_36VarlenDynamicPersistentTileSchedulerILi128ELi96ELi256ELi256ELb1ELb1ELb0ELb1ELb0ELb1EEEEEEEEEvNT_6ParamsE,"ax",@progbits
	.sectioninfo	@"SHI_REGISTERS=255"
	.align	128
.text._ZN7cutlass13device_kernelIN5flash19enable_sm80_to_sm89INS1_16FlashAttnFwdSm80INS1_25CollectiveMainloopFwdSm80ILi8ELi1ELb1EN4cute5tupleIJNS5_1CILi128EEENS7_ILi96EEES8_EEELi128ENS_10bfloat16_tEfNS_4arch4Sm80ELb0ELb1ELb1ELb1ELb0ELb0ELb1ELb1EEENS1_21CollectiveEpilogueFwdINS6_IJS8_S8_S9_EEENS6_IJNS7_ILi1EEESH_SH_EEESB_SD_Li256ELb1ELb1ELb1ELb0EEENS1_36VarlenDynamicPersistentTileSchedulerILi128ELi96ELi256ELi256ELb1ELb1ELb0ELb1ELb0ELb1EEEEEEEEEvNT_6ParamsE:
        .type           _ZN7cutlass13device_kernelIN5flash19enable_sm80_to_sm89INS1_16FlashAttnFwdSm80INS1_25CollectiveMainloopFwdSm80ILi8ELi1ELb1EN4cute5tupleIJNS5_1CILi128EEENS7_ILi96EEES8_EEELi128ENS_10bfloat16_tEfNS_4arch4Sm80ELb0ELb1ELb1ELb1ELb0ELb0ELb1ELb1EEENS1_21CollectiveEpilogueFwdINS6_IJS8_S8_S9_EEENS6_IJNS7_ILi1EEESH_SH_EEESB_SD_Li256ELb1ELb1ELb1ELb0EEENS1_36VarlenDynamicPersistentTileSchedulerILi128ELi96ELi256ELi256ELb1ELb1ELb0ELb1ELb0ELb1EEEEEEEEEvNT_6ParamsE,@function
        .size           _ZN7cutlass13device_kernelIN5flash19enable_sm80_to_sm89INS1_16FlashAttnFwdSm80INS1_25CollectiveMainloopFwdSm80ILi8ELi1ELb1EN4cute5tupleIJNS5_1CILi128EEENS7_ILi96EEES8_EEELi128ENS_10bfloat16_tEfNS_4arch4Sm80ELb0ELb1ELb1ELb1ELb0ELb0ELb1ELb1EEENS1_21CollectiveEpilogueFwdINS6_IJS8_S8_S9_EEENS6_IJNS7_ILi1EEESH_SH_EEESB_SD_Li256ELb1ELb1ELb1ELb0EEENS1_36VarlenDynamicPersistentTileSchedulerILi128ELi96ELi256ELi256ELb1ELb1ELb0ELb1ELb0ELb1EEEEEEEEEvNT_6ParamsE,(.L_x_1353 - _ZN7cutlass13device_kernelIN5flash19enable_sm80_to_sm89INS1_16FlashAttnFwdSm80INS1_25CollectiveMainloopFwdSm80ILi8ELi1ELb1EN4cute5tupleIJNS5_1CILi128EEENS7_ILi96EEES8_EEELi128ENS_10bfloat16_tEfNS_4arch4Sm80ELb0ELb1ELb1ELb1ELb0ELb0ELb1ELb1EEENS1_21CollectiveEpilogueFwdINS6_IJS8_S8_S9_EEENS6_IJNS7_ILi1EEESH_SH_EEESB_SD_Li256ELb1ELb1ELb1ELb0EEENS1_36VarlenDynamicPersistentTileSchedulerILi128ELi96ELi256ELi256ELb1ELb1ELb0ELb1ELb0ELb1EEEEEEEEEvNT_6ParamsE)
        .other          _ZN7cutlass13device_kernelIN5flash19enable_sm80_to_sm89INS1_16FlashAttnFwdSm80INS1_25CollectiveMainloopFwdSm80ILi8ELi1ELb1EN4cute5tupleIJNS5_1CILi128EEENS7_ILi96EEES8_EEELi128ENS_10bfloat16_tEfNS_4arch4Sm80ELb0ELb1ELb1ELb1ELb0ELb0ELb1ELb1EEENS1_21CollectiveEpilogueFwdINS6_IJS8_S8_S9_EEENS6_IJNS7_ILi1EEESH_SH_EEESB_SD_Li256ELb1ELb1ELb1ELb0EEENS1_36VarlenDynamicPersistentTileSchedulerILi128ELi96ELi256ELi256ELb1ELb1ELb0ELb1ELb0ELb1EEEEEEEEEvNT_6ParamsE,@"STO_CUDA_ENTRY STV_DEFAULT"
_ZN7cutlass13device_kernelIN5flash19enable_sm80_to_sm89INS1_16FlashAttnFwdSm80INS1_25CollectiveMainloopFwdSm80ILi8ELi1ELb1EN4cute5tupleIJNS5_1CILi128EEENS7_ILi96EEES8_EEELi128ENS_10bfloat16_tEfNS_4arch4Sm80ELb0ELb1ELb1ELb1ELb0ELb0ELb1ELb1EEENS1_21CollectiveEpilogueFwdINS6_IJS8_S8_S9_EEENS6_IJNS7_ILi1EEESH_SH_EEESB_SD_Li256ELb1ELb1ELb1ELb0EEENS1_36VarlenDynamicPersistentTileSchedulerILi128ELi96ELi256ELi256ELb1ELb1ELb0ELb1ELb0ELb1EEEEEEEEEvNT_6ParamsE:
        /* <DEDUP_REMOVED lines=16> */
[----:B------:R-:W-:Y:S01]  /*0100*/  IMAD.MOV.U32 R8, RZ, RZ, RZ ;  /* 0x000000ffff087224 */ /* 0x000fe200078e00ff */
[----:B------:R-:W-:-:S04]  /*0110*/  ISETP.NE.AND P6, PT, R13, 0x1f, PT ;  /* 0x0000001f0d00780c */ /* 0x000fc80003fc5270 */
[----:B------:R-:W-:-:S13]  /*0120*/  ISETP.GE.OR P0, PT, R13, c[0x0][0x53c], !P6 ;  /* 0x00014f000d007a0c */ /* 0x000fda0007706670 */
[----:B-1----:R-:W-:Y:S02]  /*0130*/  @!P0 IMAD.MOV.U32 R4, RZ, RZ, 0x4 ;  /* 0x00000004ff048424 */ /* 0x002fe400078e00ff */
        /* <DEDUP_REMOVED lines=35> */
.L_x_523:
        /* <DEDUP_REMOVED lines=17> */
.L_x_650:
        /* <DEDUP_REMOVED lines=16> */
.L_x_651:
[----:B--2---:R-:W-:-:S05]  /*0580*/  IMAD R0, R0, c[0x0][0x538], RZ ;  /* 0x00014e0000007a24 */ /* 0x004fca00078e02ff */
[----:B------:R-:W-:-:S04]  /*0590*/  IADD3 R7, R0, R7, RZ ;  /* 0x0000000700077210 */ /* 0x000fc80007ffe0ff */
[----:B------:R-:W-:-:S13]  /*05a0*/  ISETP.GT.AND P0, PT, R7, UR4, PT ;  /* 0x0000000407007c0c */ /* 0x000fda000bf04270 */
[----:B-1----:R-:W-:Y:S05]  /*05b0*/  @!P0 BRA `(.L_x_523) ;  /* 0xfffffdb000008947 */ /* 0x002fea000383ffff */
.L_x_519:
[----:B------:R-:W-:-:S05]  /*05c0*/  IADD3 R11, -R0, R7, RZ ;  /* 0x00000007000b7210 */ /* 0x000fca0007ffe1ff */
[----:B------:R-:W-:-:S05]  /*05d0*/  IMAD R0, R4, c[0x0][0x538], R11 ;  /* 0x00014e0004007a24 */ /* 0x000fca00078e020b */
[----:B------:R-:W-:Y:S01]  /*05e0*/  ISETP.GT.AND P0, PT, R0, UR4, PT ;  /* 0x0000000400007c0c */ /* 0x000fe2000bf04270 */
[----:B------:R-:W-:-:S12]  /*05f0*/  BRA.DIV ~URZ, `(.L_x_524) ;  /* 0x00016d027f007947 */ /* 0x000fd8000b800000 */
[----:B------:R-:W-:-:S04]  /*0600*/  VOTE.ANY R7, PT, !P0 ;  /* 0x0000000000077806 */ /* 0x000fc800040e0100 */
.L_x_652:
[----:B------:R-:W1:Y:S02]  /*0610*/  POPC R0, R7 ;  /* 0x0000000700007309 */ /* 0x000e640000000000 */
[----:B-1----:R-:W-:-:S05]  /*0620*/  IADD3 R2, R0, R6, RZ ;  /* 0x0000000600027210 */ /* 0x002fca0007ffe0ff */
[----:B------:R1:W-:Y:S01]  /*0630*/  STL [R1+0x3c], R2 ;  /* 0x00003c0201007387 */ /* 0x0003e20000100800 */
[----:B------:R-:W-:Y:S05]  /*0640*/  BRA.DIV ~URZ, `(.L_x_525) ;  /* 0x00016d027f007947 */ /* 0x000fea000b800000 */
[----:B------:R2:W3:Y:S01]  /*0650*/  SHFL.IDX PT, R12, R10, R0, 0x1f ;  /* 0x00001f000a0c7589 */ /* 0x0004e200000e0000 */
[----:B------:R-:W-:-:S03]  /*0660*/  MOV R6, RZ ;  /* 0x000000ff00067202 */ /* 0x000fc60000000f00 */
[----:B------:R2:W4:Y:S04]  /*0670*/  SHFL.IDX PT, R10, R8, R0, 0x1f ;  /* 0x00001f00080a7589 */ /* 0x00052800000e0000 */
.L_x_653:
[----:B------:R-:W-:Y:S01]  /*0680*/  ISETP.NE.AND P0, PT, R7, RZ, PT ;  /* 0x000000ff0700720c */ /* 0x000fe20003f05270 */
[----:B------:R-:W-:-:S12]  /*0690*/  BSSY B0, `(.L_x_526) ;  /* 0x0000005000007945 */ /* 0x000fd80003800000 */
[----:B------:R-:W-:Y:S05]  /*06a0*/  @!P0 BRA `(.L_x_527) ;  /* 0x0000003000008947 */ /* 0x000fea0003800000 */
[----:B------:R-:W-:Y:S01]  /*06b0*/  IADD3 R5, R0, -0x1, RZ ;  /* 0xffffffff00057810 */ /* 0x000fe20007ffe0ff */
[----:B------:R-:W-:Y:S05]  /*06c0*/  BRA.DIV ~URZ, `(.L_x_528) ;  /* 0x00016d627f007947 */ /* 0x000fea000b800000 */
[----:B------:R1:W2:Y:S02]  /*06d0*/  SHFL.IDX PT, R6, R4, R5, 0x1f ;  /* 0x00001f0504067589 */ /* 0x0002a400000e0000 */
.L_x_527:
[----:B------:R-:W-:Y:S05]  /*06e0*/  BSYNC B0 ;  /* 0x0000000000007941 */ /* 0x000fea0003800000 */
.L_x_526:
[----:B--2---:R-:W-:Y:S01]  /*06f0*/  IMAD R0, R6, c[0x0][0x538], R11 ;  /* 0x00014e0006007a24 */ /* 0x004fe200078e020b */
[----:B----4-:R-:W-:Y:S01]  /*0700*/  ISETP.NE.AND P0, PT, R10, 0x1, PT ;  /* 0x000000010a00780c */ /* 0x010fe20003f05270 */
[----:B------:R-:W-:Y:S03]  /*0710*/  BSSY B0, `(.L_x_529) ;  /* 0x0000089000007945 */ /* 0x000fe60003800000 */
[----:B------:R2:W-:Y:S01]  /*0720*/  STL [R1+0x30], R0 ;  /* 0x0000300001007387 */ /* 0x0005e20000100800 */
[----:B------:R-:W-:-:S08]  /*0730*/  IADD3 R9, -R0, UR4, RZ ;  /* 0x0000000400097c10 */ /* 0x000fd0000fffe1ff */
[----:B------:R-:W-:Y:S05]  /*0740*/  @!P0 BRA `(.L_x_530) ;  /* 0x000003f000008947 */ /* 0x000fea0003800000 */
[-C--:B--23--:R-:W-:Y:S02]  /*0750*/  IABS R0, R12.reuse ;  /* 0x0000000c00007213 */ /* 0x08cfe40000000000 */
[----:B------:R-:W-:-:S03]  /*0760*/  IABS R6, R12 ;  /* 0x0000000c00067213 */ /* 0x000fc60000000000 */
[----:B-1----:R-:W-:Y:S01]  /*0770*/  IMAD.MOV.U32 R5, RZ, RZ, R0 ;  /* 0x000000ffff057224 */ /* 0x002fe200078e0000 */
[----:B------:R-:W-:-:S03]  /*0780*/  IABS R0, R10 ;  /* 0x0000000a00007213 */ /* 0x000fc60000000000 */
[----:B------:R-:W1:Y:S02]  /*0790*/  I2F.RP R2, R5 ;  /* 0x0000000500027306 */ /* 0x000e640000209400 */
[----:B------:R-:W-:Y:S01]  /*07a0*/  IMAD.MOV.U32 R8, RZ, RZ, R0 ;  /* 0x000000ffff087224 */ /* 0x000fe200078e0000 */
[----:B------:R-:W-:-:S05]  /*07b0*/  IABS R0, R9 ;  /* 0x0000000900007213 */ /* 0x000fca0000000000 */
[----:B------:R-:W-:Y:S08]  /*07c0*/  I2F.RP R7, R8 ;  /* 0x0000000800077306 */ /* 0x000ff00000209400 */
[----:B-1----:R-:W1:Y:S02]  /*07d0*/  MUFU.RCP R2, R2 ;  /* 0x0000000200027308 */ /* 0x002e640000001000 */
[----:B-1----:R-:W-:-:S06]  /*07e0*/  IADD3 R2, R2, 0xffffffe, RZ ;  /* 0x0ffffffe02027810 */ /* 0x002fcc0007ffe0ff */
[----:B------:R-:W1:Y:S02]  /*07f0*/  F2I.FTZ.U32.TRUNC.NTZ R3, R2 ;  /* 0x0000000200037305 */ /* 0x000e64000021f000 */
[----:B-1----:R-:W-:-:S04]  /*0800*/  IMAD.MOV R2, RZ, RZ, -R3 ;  /* 0x000000ffff027224 */ /* 0x002fc800078e0a03 */
[----:B------:R-:W-:Y:S02]  /*0810*/  IMAD R4, R2, R5, RZ ;  /* 0x0000000502047224 */ /* 0x000fe400078e02ff */
[----:B------:R-:W-:-:S04]  /*0820*/  IMAD.MOV.U32 R2, RZ, RZ, RZ ;  /* 0x000000ffff027224 */ /* 0x000fc800078e00ff */
[----:B------:R-:W-:Y:S01]  /*0830*/  IMAD.HI.U32 R2, R3, R4, R2 ;  /* 0x0000000403027227 */ /* 0x000fe200078e0002 */
[----:B------:R-:W-:-:S03]  /*0840*/  MOV R3, R0 ;  /* 0x0000000000037202 */ /* 0x000fc60000000f00 */
[----:B------:R-:W-:Y:S02]  /*0850*/  IMAD.MOV R0, RZ, RZ, -R6 ;  /* 0x000000ffff007224 */ /* 0x000fe400078e0a06 */
        /* <DEDUP_REMOVED lines=28> */
[----:B------:R-:W-:-:S03]  /*0a20*/  IMAD.MOV R5, RZ, RZ, -R4 ;  /* 0x000000ffff057224 */ /* 0x000fc600078e0a04 */
        /* <DEDUP_REMOVED lines=10> */
[----:B------:R-:W-:-:S04]  /*0ad0*/  IMAD.MOV R2, RZ, RZ, -R0 ;  /* 0x000000ffff027224 */ /* 0x000fc800078e0a00 */
[C---:B------:R-:W-:Y:S01]  /*0ae0*/  IMAD R3, R10.reuse, R2, R4 ;  /* 0x000000020a037224 */ /* 0x040fe200078e0204 */
[----:B------:R-:W-:Y:S01]  /*0af0*/  LEA R2, R10, R0, 0x18 ;  /* 0x000000000a027211 */ /* 0x000fe200078ec0ff */
[----:B------:R-:W-:-:S04]  /*0b00*/  IMAD R0, R12, R5, R9 ;  /* 0x000000050c007224 */ /* 0x000fc800078e0209 */
[----:B------:R-:W-:-:S05]  /*0b10*/  IMAD R2, R3, 0x10000, R2 ;  /* 0x0001000003027824 */ /* 0x000fca00078e0202 */
[----:B------:R1:W-:Y:S01]  /*0b20*/  STL [R1+0x38], R2 ;  /* 0x0000380201007387 */ /* 0x0003e20000100800 */
[----:B------:R-:W-:Y:S05]  /*0b30*/  BRA `(.L_x_531) ;  /* 0x0000046000007947 */ /* 0x000fea0003800000 */
.L_x_530:
[----:B------:R-:W4:Y:S01]  /*0b40*/  LDL R3, [R1+0x3c] ;  /* 0x00003c0001037983 */ /* 0x000f220000100800 */
[----:B-1----:R-:W-:-:S04]  /*0b50*/  IMAD.MOV.U32 R2, RZ, RZ, 0x4 ;  /* 0x00000004ff027424 */ /* 0x002fc800078e00ff */
[----:B----4-:R-:W-:-:S05]  /*0b60*/  IMAD.WIDE R2, R3, R2, c[0x0][0x590] ;  /* 0x0001640003027625 */ /* 0x010fca00078e0202 */
[----:B------:R-:W4:Y:S02]  /*0b70*/  LDG.E R7, [R2.64] ;  /* 0x0000000802077981 */ /* 0x000f24000c1e1900 */
[----:B---34-:R-:W-:-:S05]  /*0b80*/  IMAD R11, R7, R12, RZ ;  /* 0x0000000c070b7224 */ /* 0x018fca00078e02ff */
[-C--:B--2---:R-:W-:Y:S02]  /*0b90*/  IABS R0, R11.reuse ;  /* 0x0000000b00007213 */ /* 0x084fe40000000000 */
[----:B------:R-:W-:-:S03]  /*0ba0*/  IABS R8, R11 ;  /* 0x0000000b00087213 */ /* 0x000fc60000000000 */
[----:B------:R-:W-:-:S04]  /*0bb0*/  IMAD.MOV.U32 R6, RZ, RZ, R0 ;  /* 0x000000ffff067224 */ /* 0x000fc800078e0000 */
        /* <DEDUP_REMOVED lines=8> */
[----:B------:R-:W-:Y:S01]  /*0c40*/  MOV R5, R0 ;  /* 0x0000000000057202 */ /* 0x000fe20000000f00 */
[----:B------:R-:W-:-:S04]  /*0c50*/  IMAD.MOV.U32 R2, RZ, RZ, RZ ;  /* 0x000000ffff027224 */ /* 0x000fc800078e00ff */
[----:B------:R-:W-:-:S04]  /*0c60*/  IMAD.HI.U32 R0, R3, R4, R2 ;  /* 0x0000000403007227 */ /* 0x000fc800078e0002 */
[----:B------:R-:W-:Y:S02]  /*0c70*/  IMAD.MOV R2, RZ, RZ, -R8 ;  /* 0x000000ffff027224 */ /* 0x000fe400078e0a08 */
        /* <DEDUP_REMOVED lines=9> */
[----:B------:R-:W-:-:S04]  /*0d10*/  @P2 IADD3 R0, R0, 0x1, RZ ;  /* 0x0000000100002810 */ /* 0x000fc80007ffe0ff */
[----:B------:R-:W-:-:S05]  /*0d20*/  MOV R4, R0 ;  /* 0x0000000000047202 */ /* 0x000fca0000000f00 */
[----:B------:R-:W-:Y:S01]  /*0d30*/  @!P0 IMAD.MOV R4, RZ, RZ, -R4 ;  /* 0x000000ffff048224 */ /* 0x000fe200078e0a04 */
[----:B------:R-:W-:-:S05]  /*0d40*/  @!P1 LOP3.LUT R4, RZ, R11, RZ, 0x33, !PT ;  /* 0x0000000bff049212 */ /* 0x000fca00078e33ff */
[----:B------:R-:W-:-:S05]  /*0d50*/  IMAD R10, R7, R4, RZ ;  /* 0x00000004070a7224 */ /* 0x000fca00078e02ff */
[----:B------:R-:W-:-:S04]  /*0d60*/  IADD3 R0, -R10, c[0x0][0x538], RZ ;  /* 0x00014e000a007a10 */ /* 0x000fc80007ffe1ff */
[----:B------:R-:W-:-:S04]  /*0d70*/  IMNMX R6, R7, R0, PT ;  /* 0x0000000007067217 */ /* 0x000fc80003800200 */
[----:B------:R-:W-:-:S05]  /*0d80*/  IABS R0, R6 ;  /* 0x0000000600007213 */ /* 0x000fca0000000000 */
[----:B------:R-:W-:-:S04]  /*0d90*/  IMAD.MOV.U32 R5, RZ, RZ, R0 ;  /* 0x000000ffff057224 */ /* 0x000fc800078e0000 */
[----:B------:R-:W1:Y:S08]  /*0da0*/  I2F.RP R2, R5 ;  /* 0x0000000500027306 */ /* 0x000e700000209400 */
[----:B-1----:R-:W1:Y:S02]  /*0db0*/  MUFU.RCP R2, R2 ;  /* 0x0000000200027308 */ /* 0x002e640000001000 */
[----:B-1----:R-:W-:-:S06]  /*0dc0*/  IADD3 R2, R2, 0xffffffe, RZ ;  /* 0x0ffffffe02027810 */ /* 0x002fcc0007ffe0ff */
[----:B------:R1:W2:Y:S02]  /*0dd0*/  F2I.FTZ.U32.TRUNC.NTZ R3, R2 ;  /* 0x0000000200037305 */ /* 0x0002a4000021f000 */
[----:B-1----:R-:W-:Y:S01]  /*0de0*/  IMAD.MOV R2, RZ, RZ, -R4 ;  /* 0x000000ffff027224 */ /* 0x002fe200078e0a04 */
[----:B--2---:R-:W-:-:S03]  /*0df0*/  IADD3 R0, RZ, -R3, RZ ;  /* 0x80000003ff007210 */ /* 0x004fc60007ffe0ff */
[----:B------:R-:W-:Y:S01]  /*0e00*/  IMAD R8, R11, R2, R9 ;  /* 0x000000020b087224 */ /* 0x000fe200078e0209 */
[----:B------:R-:W-:Y:S01]  /*0e10*/  IABS R9, R6 ;  /* 0x0000000600097213 */ /* 0x000fe20000000000 */
[----:B------:R-:W-:-:S03]  /*0e20*/  IMAD.MOV.U32 R2, RZ, RZ, R0 ;  /* 0x000000ffff027224 */ /* 0x000fc600078e0000 */
[----:B------:R-:W-:Y:S01]  /*0e30*/  IABS R0, R8 ;  /* 0x0000000800007213 */ /* 0x000fe20000000000 */
[----:B------:R-:W-:Y:S02]  /*0e40*/  IMAD R7, R2, R5, RZ ;  /* 0x0000000502077224 */ /* 0x000fe400078e02ff */
[----:B------:R-:W-:Y:S02]  /*0e50*/  IMAD.MOV.U32 R2, RZ, RZ, RZ ;  /* 0x000000ffff027224 */ /* 0x000fe400078e00ff */
[----:B------:R-:W-:Y:S01]  /*0e60*/  IMAD.MOV.U32 R4, RZ, RZ, R0 ;  /* 0x000000ffff047224 */ /* 0x000fe200078e0000 */
[----:B------:R-:W-:Y:S01]  /*0e70*/  IADD3 R0, RZ, -R9, RZ ;  /* 0x80000009ff007210 */ /* 0x000fe20007ffe0ff */
[----:B------:R-:W-:-:S04]  /*0e80*/  IMAD.HI.U32 R3, R3, R7, R2 ;  /* 0x0000000703037227 */ /* 0x000fc800078e0002 */
[----:B------:R-:W-:Y:S02]  /*0e90*/  IMAD.MOV.U32 R2, RZ, RZ, R0 ;  /* 0x000000ffff027224 */ /* 0x000fe400078e0000 */
[----:B------:R-:W-:Y:S01]  /*0ea0*/  IMAD.HI.U32 R0, R3, R4, RZ ;  /* 0x0000000403007227 */ /* 0x000fe200078e00ff */
[----:B------:R-:W-:-:S03]  /*0eb0*/  IADD3 R3, R10, 0x1000000, R8 ;  /* 0x010000000a037810 */ /* 0x000fc60007ffe008 */
[----:B------:R-:W-:-:S05]  /*0ec0*/  IMAD R2, R0, R2, R4 ;  /* 0x0000000200027224 */ /* 0x000fca00078e0204 */
[----:B------:R-:W-:-:S13]  /*0ed0*/  ISETP.GT.U32.AND P1, PT, R5, R2, PT ;  /* 0x000000020500720c */ /* 0x000fda0003f24070 */
[----:B------:R-:W-:Y:S01]  /*0ee0*/  @!P1 IMAD.IADD R2, R2, 0x1, -R5 ;  /* 0x0000000102029824 */ /* 0x000fe200078e0a05 */
[----:B------:R-:W-:Y:S02]  /*0ef0*/  @!P1 IADD3 R0, R0, 0x1, RZ ;  /* 0x0000000100009810 */ /* 0x000fe40007ffe0ff */
[----:B------:R-:W-:Y:S02]  /*0f00*/  ISETP.NE.AND P1, PT, R6, RZ, PT ;  /* 0x000000ff0600720c */ /* 0x000fe40003f25270 */
[----:B------:R-:W-:Y:S02]  /*0f10*/  ISETP.GE.U32.AND P2, PT, R2, R5, PT ;  /* 0x000000050200720c */ /* 0x000fe40003f46070 */
[----:B------:R-:W-:-:S04]  /*0f20*/  LOP3.LUT R2, R8, R6, RZ, 0x3c, !PT ;  /* 0x0000000608027212 */ /* 0x000fc800078e3cff */
[----:B------:R-:W-:Y:S01]  /*0f30*/  ISETP.GE.AND P0, PT, R2, RZ, PT ;  /* 0x000000ff0200720c */ /* 0x000fe20003f06270 */
[----:B------:R-:W-:-:S06]  /*0f40*/  IMAD.MOV R2, RZ, RZ, -R6 ;  /* 0x000000ffff027224 */ /* 0x000fcc00078e0a06 */
[----:B------:R-:W-:-:S06]  /*0f50*/  @P2 IADD3 R0, R0, 0x1, RZ ;  /* 0x0000000100002810 */ /* 0x000fcc0007ffe0ff */
[----:B------:R-:W-:Y:S02]  /*0f60*/  @!P0 IADD3 R0, -R0, RZ, RZ ;  /* 0x000000ff00008210 */ /* 0x000fe40007ffe1ff */
[----:B------:R-:W-:-:S05]  /*0f70*/  @!P1 LOP3.LUT R0, RZ, R6, RZ, 0x33, !PT ;  /* 0x00000006ff009212 */ /* 0x000fca00078e33ff */
[----:B------:R-:W-:-:S05]  /*0f80*/  IMAD R2, R0, R2, R3 ;  /* 0x0000000200027224 */ /* 0x000fca00078e0203 */
[----:B------:R1:W-:Y:S02]  /*0f90*/  STL [R1+0x38], R2 ;  /* 0x0000380201007387 */ /* 0x0003e40000100800 */
.L_x_531:
[----:B------:R-:W-:Y:S05]  /*0fa0*/  BSYNC B0 ;  /* 0x0000000000007941 */ /* 0x000fea0003800000 */
.L_x_529:
[----:B------:R-:W-:-:S04]  /*0fb0*/  LOP3.LUT R0, RZ, R0, RZ, 0x33, !PT ;  /* 0x00000000ff007212 */ /* 0x000fc800078e33ff */
[----:B------:R-:W-:-:S05]  /*0fc0*/  IADD3 R0, R0, R12, RZ ;  /* 0x0000000c00007210 */ /* 0x000fca0007ffe0ff */
[----:B------:R2:W-:Y:S01]  /*0fd0*/  STL [R1+0x34], R0 ;  /* 0x0000340001007387 */ /* 0x0005e20000100800 */
[----:B------:R-:W-:Y:S05]  /*0fe0*/  BRA `(.L_x_532) ;  /* 0x0000006000007947 */ /* 0x000fea0003800000 */
.L_x_520:
[----:B------:R-:W-:Y:S01]  /*0ff0*/  MOV R0, UR4 ;  /* 0x0000000400007c02 */ /* 0x000fe20008000f00 */
[----:B------:R-:W-:Y:S04]  /*1000*/  STL [R1+0x34], RZ ;  /* 0x000034ff01007387 */ /* 0x000fe80000100800 */
[----:B------:R-:W-:Y:S04]  /*1010*/  STL [R1+0x38], RZ ;  /* 0x000038ff01007387 */ /* 0x000fe80000100800 */
[----:B------:R1:W-:Y:S02]  /*1020*/  STL [R1+0x30], R0 ;  /* 0x0000300001007387 */ /* 0x0003e40000100800 */
[----:B-1----:R-:W-:-:S05]  /*1030*/  MOV R0, c[0x0][0x53c] ;  /* 0x00014f0000007a02 */ /* 0x002fca0000000f00 */
[----:B------:R1:W-:Y:S02]  /*1040*/  STL [R1+0x3c], R0 ;  /* 0x00003c0001007387 */ /* 0x0003e40000100800 */
.L_x_532:
[----:B------:R-:W3:Y:S04]  /*1050*/  LDL R4, [R1+0x30] ;  /* 0x0000300001047983 */ /* 0x000ee80000100800 */
[----:B------:R-:W3:Y:S04]  /*1060*/  LDL R5, [R1+0x34] ;  /* 0x0000340001057983 */ /* 0x000ee80000100800 */
[----:B------:R-:W3:Y:S04]  /*1070*/  LDL R6, [R1+0x38] ;  /* 0x0000380001067983 */ /* 0x000ee80000100800 */
[----:B------:R-:W3:Y:S01]  /*1080*/  LDL R7, [R1+0x3c] ;  /* 0x00003c0001077983 */ /* 0x000ee20000100800 */
[----:B------:R-:W-:Y:S01]  /*1090*/  ISETP.NE.AND P0, PT, R13, RZ, PT ;  /* 0x000000ff0d00720c */ /* 0x000fe20003f05270 */
[----:B------:R-:W-:-:S12]  /*10a0*/  WARPSYNC 0xffffffff ;  /* 0xffffffff00007948 */ /* 0x000fd80003800000 */
[----:B---3--:R3:W-:Y:S04]  /*10b0*/  @!P0 STS.128 [0xe100], R4 ;  /* 0x00e10004ff008388 */ /* 0x0087e80000000c00 */
[----:B------:R-:W-:Y:S06]  /*10c0*/  BAR.ARV 0x5, 0x100 ;  /* 0x0144000000007b1d */ /* 0x000fec0000002000 */
.L_x_518:
[----:B-12---:R-:W2:Y:S02]  /*10d0*/  LDL R0, [R1+0x3c] ;  /* 0x00003c0001007983 */ /* 0x006ea40000100800 */
[----:B--2---:R-:W-:-:S13]  /*10e0*/  ISETP.GE.AND P0, PT, R0, c[0x0][0x53c], PT ;  /* 0x00014f0000007a0c */ /* 0x004fda0003f06270 */
[----:B------:R-:W-:Y:S05]  /*10f0*/  @P0 EXIT ;  /* 0x000000000000094d */ /* 0x000fea0003800000 */
[----:B------:R-:W1:Y:S02]  /*1100*/  S2R R19, SR_TID.X ;  /* 0x0000000000137919 */ /* 0x000e640000002100 */
[----:B-1----:R-:W-:-:S04]  /*1110*/  SHF.R.S32.HI R12, RZ, 0x1f, R19 ;  /* 0x0000001fff0c7819 */ /* 0x002fc80000011413 */
[CC--:B------:R-:W-:Y:S02]  /*1120*/  LEA.HI R2, R12.reuse, R19.reuse, RZ, 0x4 ;  /* 0x000000130c027211 */ /* 0x0c0fe400078f20ff */
[CC--:B------:R-:W-:Y:S02]  /*1130*/  LEA.HI R15, R12.reuse, R19.reuse, RZ, 0x2 ;  /* 0x000000130c0f7211 */ /* 0x0c0fe400078f10ff */
[----:B------:R-:W-:Y:S02]  /*1140*/  SHF.R.S32.HI R3, RZ, 0x4, R2 ;  /* 0x00000004ff037819 */ /* 0x000fe40000011402 */
[----:B------:R-:W-:Y:S02]  /*1150*/  LEA.HI R14, R12, R19, RZ, 0x3 ;  /* 0x000000130c0e7211 */ /* 0x000fe400078f18ff */
[----:B------:R-:W-:Y:S02]  /*1160*/  LEA.HI R0, R2, R3, RZ, 0x1 ;  /* 0x0000000302007211 */ /* 0x000fe400078f08ff */
[----:B---3--:R-:W-:-:S02]  /*1170*/  SHF.R.S32.HI R6, RZ, 0x2, R15 ;  /* 0x00000002ff067819 */ /* 0x008fc4000001140f */
[----:B------:R-:W-:Y:S02]  /*1180*/  LOP3.LUT R0, R0, 0xfffffffe, RZ, 0xc0, !PT ;  /* 0xfffffffe00007812 */ /* 0x000fe400078ec0ff */
[----:B------:R-:W-:Y:S02]  /*1190*/  SHF.R.S32.HI R18, RZ, 0x3, R14 ;  /* 0x00000003ff127819 */ /* 0x000fe4000001140e */
[----:B------:R-:W-:Y:S01]  /*11a0*/  LOP3.LUT R7, R14, 0xfffffff8, RZ, 0xc0, !PT ;  /* 0xfffffff80e077812 */ /* 0x000fe200078ec0ff */
[----:B------:R-:W-:Y:S01]  /*11b0*/  IMAD.IADD R13, R3, 0x1, -R0 ;  /* 0x00000001030d7824 */ /* 0x000fe200078e0a00 */
[----:B------:R-:W-:Y:S01]  /*11c0*/  LOP3.LUT R0, R2, 0xfffffff0, RZ, 0xc0, !PT ;  /* 0xfffffff002007812 */ /* 0x000fe200078ec0ff */
[----:B------:R-:W-:Y:S01]  /*11d0*/  IMAD.SHL.U32 R4, R18, 0x40, RZ ;  /* 0x0000004012047824 */ /* 0x000fe200078e00ff */
[----:B------:R-:W-:Y:S01]  /*11e0*/  SHF.R.S32.HI R2, RZ, 0x1f, R15 ;  /* 0x0000001fff027819 */ /* 0x000fe2000001140f */
[C---:B------:R-:W-:Y:S01]  /*11f0*/  IMAD.IADD R7, R19.reuse, 0x1, -R7 ;  /* 0x0000000113077824 */ /* 0x040fe200078e0a07 */
[----:B------:R-:W-:Y:S01]  /*1200*/  LEA.HI R11, R12, R19, RZ, 0x5 ;  /* 0x000000130c0b7211 */ /* 0x000fe200078f28ff */
[----:B------:R-:W-:Y:S01]  /*1210*/  IMAD.IADD R0, R19, 0x1, -R0 ;  /* 0x0000000113007824 */ /* 0x000fe200078e0a00 */
[----:B------:R-:W-:Y:S01]  /*1220*/  LEA.HI R2, R2, R6, RZ, 0x3 ;  /* 0x0000000602027211 */ /* 0x000fe200078f18ff */
[C---:B------:R-:W-:Y:S01]  /*1230*/  IMAD.SHL.U32 R8, R7.reuse, 0x8, RZ ;  /* 0x0000000807087824 */ /* 0x040fe200078e00ff */
[----:B------:R-:W-:Y:S01]  /*1240*/  SHF.R.S32.HI R212, RZ, 0x5, R11 ;  /* 0x00000005ffd47819 */ /* 0x000fe2000001140b */
[----:B------:R-:W-:Y:S01]  /*1250*/  IMAD.SHL.U32 R9, R7, 0x40, RZ ;  /* 0x0000004007097824 */ /* 0x000fe200078e00ff */
[----:B------:R-:W-:-:S02]  /*1260*/  SHF.R.S32.HI R5, RZ, 0x1f, R0 ;  /* 0x0000001fff057819 */ /* 0x000fc40000011400 */
[----:B------:R-:W-:Y:S01]  /*1270*/  LOP3.LUT R3, R2, 0xfffffff8, RZ, 0xc0, !PT ;  /* 0xfffffff802037812 */ /* 0x000fe200078ec0ff */
[----:B------:R1:W-:Y:S01]  /*1280*/  STL [R1], R8 ;  /* 0x0000000801007387 */ /* 0x0003e20000100800 */
[----:B------:R-:W-:Y:S02]  /*1290*/  LOP3.LUT R2, R4, 0x1c0, RZ, 0xc0, !PT ;  /* 0x000001c004027812 */ /* 0x000fe400078ec0ff */
[----:B------:R-:W-:Y:S01]  /*12a0*/  LEA.HI R10, R5, R0, RZ, 0x3 ;  /* 0x00000000050a7211 */ /* 0x000fe200078f18ff */
[----:B------:R-:W-:Y:S01]  /*12b0*/  IMAD.IADD R6, R6, 0x1, -R3 ;  /* 0x0000000106067824 */ /* 0x000fe200078e0a03 */
[----:B------:R-:W-:Y:S02]  /*12c0*/  SHF.R.U32.HI R4, RZ, 0x3, R2 ;  /* 0x00000003ff047819 */ /* 0x000fe40000011602 */
[----:B------:R-:W-:Y:S02]  /*12d0*/  LOP3.LUT R3, R2, 0x38, R8, 0xf8, !PT ;  /* 0x0000003802037812 */ /* 0x000fe400078ef808 */
[----:B------:R-:W-:-:S05]  /*12e0*/  LOP3.LUT R2, R10, 0xfffffff8, RZ, 0xc0, !PT ;  /* 0xfffffff80a027812 */ /* 0x000fca00078ec0ff */
[----:B------:R-:W-:Y:S01]  /*12f0*/  IMAD.IADD R5, R0, 0x1, -R2 ;  /* 0x0000000100057824 */ /* 0x000fe200078e0a02 */
[----:B------:R-:W-:Y:S02]  /*1300*/  LOP3.LUT R2, R11, 0xffffffe0, RZ, 0xc0, !PT ;  /* 0xffffffe00b027812 */ /* 0x000fe400078ec0ff */
[----:B------:R-:W-:Y:S02]  /*1310*/  LOP3.LUT R0, R9, 0x1c0, RZ, 0xc0, !PT ;  /* 0x000001c009007812 */ /* 0x000fe400078ec0ff */
[----:B------:R-:W-:Y:S01]  /*1320*/  LEA.HI R9, R12, R19, RZ, 0x6 ;  /* 0x000000130c097211 */ /* 0x000fe200078f30ff */
[----:B------:R-:W-:Y:S01]  /*1330*/  IMAD.IADD R17, R19, 0x1, -R2 ;  /* 0x0000000113117824 */ /* 0x000fe200078e0a02 */
[----:B------:R-:W-:Y:S02]  /*1340*/  SHF.R.U32.HI R2, RZ, 0x3, R0 ;  /* 0x00000003ff027819 */ /* 0x000fe40000011600 */
[----:B------:R-:W-:Y:S02]  /*1350*/  LOP3.LUT P4, RZ, R5, 0x2, RZ, 0xc0, !PT ;  /* 0x0000000205ff7812 */ /* 0x000fe4000788c0ff */
[----:B-1----:R-:W-:-:S02]  /*1360*/  LOP3.LUT R8, R3, R4, RZ, 0x3c, !PT ;  /* 0x0000000403087212 */ /* 0x002fc400078e3cff */
[----:B------:R-:W-:Y:S02]  /*1370*/  SHF.R.S32.HI R3, RZ, 0x1f, R11 ;  /* 0x0000001fff037819 */ /* 0x000fe4000001140b */
[----:B------:R-:W-:Y:S01]  /*1380*/  LOP3.LUT R4, R0, 0x8, R14, 0xf8, !PT ;  /* 0x0000000800047812 */ /* 0x000fe200078ef80e */
[----:B------:R-:W-:Y:S01]  /*1390*/  IMAD.MOV.U32 R14, RZ, RZ, 0x20 ;  /* 0x00000020ff0e7424 */ /* 0x000fe200078e00ff */
[----:B------:R-:W-:Y:S02]  /*13a0*/  LEA.HI R0, R3, R212, RZ, 0x3 ;  /* 0x000000d403007211 */ /* 0x000fe400078f18ff */
[----:B------:R-:W-:Y:S02]  /*13b0*/  SHF.R.S32.HI R3, RZ, 0x1f, R17 ;  /* 0x0000001fff037819 */ /* 0x000fe40000011411 */
[----:B------:R-:W-:Y:S01]  /*13c0*/  LOP3.LUT R12, R4, R2, RZ, 0x3c, !PT ;  /* 0x00000002040c7212 */ /* 0x000fe200078e3cff */
[----:B------:R-:W-:Y:S01]  /*13d0*/  IMAD.SHL.U32 R2, R9, 0x8, RZ ;  /* 0x0000000809027824 */ /* 0x000fe200078e00ff */
[----:B------:R-:W-:-:S02]  /*13e0*/  LOP3.LUT R0, R0, 0xffffff8, RZ, 0xc0, !PT ;  /* 0x0ffffff800007812 */ /* 0x000fc400078ec0ff */
[----:B------:R-:W-:Y:S02]  /*13f0*/  LEA.HI R9, R3, R17, RZ, 0x2 ;  /* 0x0000001103097211 */ /* 0x000fe400078f10ff */
[----:B------:R-:W-:Y:S02]  /*1400*/  LOP3.LUT R3, R6, 0x1, RZ, 0xc0, !PT ;  /* 0x0000000106037812 */ /* 0x000fe400078ec0ff */
[----:B------:R-:W-:Y:S01]  /*1410*/  LOP3.LUT R218, R8, 0x7ffffe00, R2, 0xf8, !PT ;  /* 0x7ffffe0008da7812 */ /* 0x000fe200078ef802 */
[----:B------:R-:W-:Y:S01]  /*1420*/  IMAD.IADD R2, R212, 0x1, -R0 ;  /* 0x00000001d4027824 */ /* 0x000fe200078e0a00 */
[----:B------:R-:W-:Y:S02]  /*1430*/  SHF.R.S32.HI R0, RZ, 0x2, R9 ;  /* 0x00000002ff007819 */ /* 0x000fe40000011409 */
[----:B------:R-:W-:Y:S01]  /*1440*/  ISETP.NE.U32.AND P0, PT, R3, 0x1, PT ;  /* 0x000000010300780c */ /* 0x000fe20003f05070 */
[----:B------:R-:W-:Y:S01]  /*1450*/  IMAD.SHL.U32 R3, R5, 0x40, RZ ;  /* 0x0000004005037824 */ /* 0x000fe200078e00ff */
[----:B------:R-:W-:Y:S01]  /*1460*/  LOP3.LUT R4, R15, 0xfffffffc, RZ, 0xc0, !PT ;  /* 0xfffffffc0f047812 */ /* 0x000fe200078ec0ff */
[----:B------:R-:W-:Y:S01]  /*1470*/  IMAD R16, R2, 0x10, R0 ;  /* 0x0000001002107824 */ /* 0x000fe200078e0200 */
[----:B------:R-:W-:Y:S01]  /*1480*/  LOP3.LUT P3, RZ, R5, 0x4, RZ, 0xc0, !PT ;  /* 0x0000000405ff7812 */ /* 0x000fe2000786c0ff */
[----:B------:R-:W-:Y:S01]  /*1490*/  IMAD.SHL.U32 R2, R13, 0x8, RZ ;  /* 0x000000080d027824 */ /* 0x000fe200078e00ff */
[----:B------:R-:W-:Y:S01]  /*14a0*/  LOP3.LUT R0, R3, 0x1c0, RZ, 0xc0, !PT ;  /* 0x000001c003007812 */ /* 0x000fe200078ec0ff */
[----:B------:R-:W-:Y:S01]  /*14b0*/  IMAD.IADD R3, R19, 0x1, -R4 ;  /* 0x0000000113037824 */ /* 0x000fe200078e0a04 */
[C---:B------:R-:W-:Y:S01]  /*14c0*/  R2P PR, R6.reuse, 0x6 ;  /* 0x0000000606007804 */ /* 0x040fe20000000000 */
[----:B------:R-:W-:Y:S01]  /*14d0*/  IMAD.SHL.U32 R4, R6, 0x40, RZ ;  /* 0x0000004006047824 */ /* 0x000fe200078e00ff */
[----:B------:R-:W-:Y:S01]  /*14e0*/  LOP3.LUT R5, R0, 0x8, R2, 0xf8, !PT ;  /* 0x0000000800057812 */ /* 0x000fe200078ef802 */
[----:B------:R-:W-:Y:S01]  /*14f0*/  IMAD.SHL.U32 R6, R10, 0x40, RZ ;  /* 0x000000400a067824 */ /* 0x000fe200078e00ff */
[----:B------:R-:W-:Y:S01]  /*1500*/  SHF.R.U32.HI R2, RZ, 0x3, R0 ;  /* 0x00000003ff027819 */ /* 0x000fe20000011600 */
[----:B------:R-:W-:Y:S01]  /*1510*/  STL [R1+0x68], R16 ;  /* 0x0000681001007387 */ /* 0x000fe20000100800 */
[----:B------:R-:W-:Y:S01]  /*1520*/  LEA.HI R0, R3, R3, RZ, 0x1 ;  /* 0x0000000303007211 */ /* 0x000fe200078f08ff */
[----:B------:R-:W-:Y:S01]  /*1530*/  IMAD.SHL.U32 R218, R218, 0x2, RZ ;  /* 0x00000002dada7824 */ /* 0x000fe200078e00ff */
[----:B------:R-:W-:Y:S01]  /*1540*/  LOP3.LUT R8, R5, R2, RZ, 0x3c, !PT ;  /* 0x0000000205087212 */ /* 0x000fe200078e3cff */
[----:B------:R-:W-:Y:S01]  /*1550*/  IMAD.MOV.U32 R5, RZ, RZ, 0x10 ;  /* 0x00000010ff057424 */ /* 0x000fe200078e00ff */
[----:B------:R-:W-:-:S02]  /*1560*/  LOP3.LUT R0, R0, 0x1ffffffe, RZ, 0xc0, !PT ;  /* 0x1ffffffe00007812 */ /* 0x000fc400078ec0ff */
[----:B------:R-:W-:Y:S01]  /*1570*/  LOP3.LUT R2, R4, 0x1c0, RZ, 0xc0, !PT ;  /* 0x000001c004027812 */ /* 0x000fe200078ec0ff */
[----:B------:R-:W-:Y:S01]  /*1580*/  IMAD R4, R212, 0x200, R3 ;  /* 0x00000200d4047824 */ /* 0x000fe200078e0203 */
[----:B------:R-:W-:Y:S01]  /*1590*/  SEL R5, R5, 0xfffffff0, !P4 ;  /* 0xfffffff005057807 */ /* 0x000fe20006000000 */
[----:B------:R-:W-:Y:S01]  /*15a0*/  IMAD.IADD R11, R3, 0x1, -R0 ;  /* 0x00000001030b7824 */ /* 0x000fe200078e0a00 */
[----:B------:R-:W-:Y:S01]  /*15b0*/  SEL R3, R14, 0xffffffe0, !P3 ;  /* 0xffffffe00e037807 */ /* 0x000fe20005800000 */
[----:B------:R-:W-:Y:S01]  /*15c0*/  IMAD R0, R13, 0x200, R12 ;  /* 0x000002000d007824 */ /* 0x000fe200078e020c */
[----:B------:R-:W-:Y:S02]  /*15d0*/  LEA.HI R2, R2, R2, RZ, 0x1d ;  /* 0x0000000202027211 */ /* 0x000fe400078fe8ff */
[----:B------:R-:W-:Y:S01]  /*15e0*/  LOP3.LUT P6, RZ, R7, 0x2, RZ, 0xc0, !PT ;  /* 0x0000000207ff7812 */ /* 0x000fe200078cc0ff */
[----:B------:R-:W-:Y:S01]  /*15f0*/  IMAD.IADD R5, R5, 0x1, R3 ;  /* 0x0000000105057824 */ /* 0x000fe200078e0203 */
[----:B------:R-:W-:Y:S01]  /*1600*/  LOP3.LUT R3, R9, 0x7ffffffc, RZ, 0xc0, !PT ;  /* 0x7ffffffc09037812 */ /* 0x000fe200078ec0ff */
[----:B------:R-:W-:Y:S01]  /*1610*/  IMAD.U32 R10, R4, 0x2, R2 ;  /* 0x00000002040a7824 */ /* 0x000fe200078e0002 */
[----:B------:R-:W-:Y:S01]  /*1620*/  LOP3.LUT R4, R8, 0x7ffffe00, R6, 0xf8, !PT ;  /* 0x7ffffe0008047812 */ /* 0x000fe200078ef806 */
[----:B------:R-:W-:Y:S01]  /*1630*/  IMAD R6, R7, 0x20, R18 ;  /* 0x0000002007067824 */ /* 0x000fe200078e0212 */
[----:B------:R-:W-:Y:S01]  /*1640*/  LEA R193, R0, 0x8100, 0x1 ;  /* 0x0000810000c17811 */ /* 0x000fe200078e08ff */
[----:B------:R-:W-:Y:S01]  /*1650*/  IMAD.IADD R3, R17, 0x1, -R3 ;  /* 0x0000000111037824 */ /* 0x000fe200078e0a03 */
[----:B------:R-:W-:Y:S01]  /*1660*/  LOP3.LUT P5, RZ, R7, 0x4, RZ, 0xc0, !PT ;  /* 0x0000000407ff7812 */ /* 0x000fe200078ac0ff */
[----:B------:R-:W-:Y:S01]  /*1670*/  IMAD.MOV.U32 R8, RZ, RZ, 0x40 ;  /* 0x00000040ff087424 */ /* 0x000fe200078e00ff */
[----:B------:R-:W-:Y:S01]  /*1680*/  SEL R7, R14, 0xffffffe0, !P1 ;  /* 0xffffffe00e077807 */ /* 0x000fe20004800000 */
[----:B------:R-:W-:Y:S01]  /*1690*/  IMAD.SHL.U32 R9, R3, 0x2, RZ ;  /* 0x0000000203097824 */ /* 0x000fe200078e00ff */
[----:B------:R-:W-:Y:S01]  /*16a0*/  LEA R10, R10, 0x80, 0x1 ;  /* 0x000000800a0a7811 */ /* 0x000fe200078e08ff */
[----:B------:R-:W-:Y:S01]  /*16b0*/  IMAD R0, R11, 0x8, R16 ;  /* 0x000000080b007824 */ /* 0x000fe200078e0210 */
[----:B------:R1:W-:Y:S01]  /*16c0*/  STL [R1+0x60], R6 ;  /* 0x0000600601007387 */ /* 0x0003e20000100800 */
[----:B------:R-:W-:-:S02]  /*16d0*/  IADD3 R199, R193, 0x20, RZ ;  /* 0x00000020c1c77810 */ /* 0x000fc40007ffe0ff */
[----:B------:R-:W-:Y:S01]  /*16e0*/  SEL R2, R8, 0xffffffc0, !P5 ;  /* 0xffffffc008027807 */ /* 0x000fe20006800000 */
[----:B------:R2:W-:Y:S01]  /*16f0*/  STL [R1+0x14], R9 ;  /* 0x0000140901007387 */ /* 0x0005e20000100800 */
[C---:B------:R-:W-:Y:S01]  /*1700*/  @P6 IADD3 R199, R193.reuse, -0x20, RZ ;  /* 0xffffffe0c1c76810 */ /* 0x040fe20007ffe0ff */
[----:B------:R-:W-:Y:S01]  /*1710*/  IMAD.IADD R12, R10, 0x1, R7 ;  /* 0x000000010a0c7824 */ /* 0x000fe200078e0207 */
[----:B------:R-:W-:Y:S01]  /*1720*/  LEA R192, R4, 0x100, 0x1 ;  /* 0x0000010004c07811 */ /* 0x000fe200078e08ff */
[----:B------:R3:W-:Y:S01]  /*1730*/  STL [R1+0x24], R0 ;  /* 0x0000240001007387 */ /* 0x0007e20000100800 */
[----:B------:R-:W-:Y:S01]  /*1740*/  IMAD.IADD R197, R193, 0x1, R2 ;  /* 0x00000001c1c57824 */ /* 0x000fe200078e0202 */
[----:B------:R-:W-:Y:S01]  /*1750*/  SEL R3, R14, 0xffffffe0, !P4 ;  /* 0xffffffe00e037807 */ /* 0x000fe20006000000 */
[----:B------:R-:W-:Y:S01]  /*1760*/  IMAD.IADD R194, R2, 0x1, R199 ;  /* 0x0000000102c27824 */ /* 0x000fe200078e02c7 */
[----:B------:R-:W-:Y:S01]  /*1770*/  STL [R1+0x40], R10 ;  /* 0x0000400a01007387 */ /* 0x000fe20000100800 */
[--C-:B------:R-:W-:Y:S01]  /*1780*/  IMAD R212, R212, 0x800, R192.reuse ;  /* 0x00000800d4d47824 */ /* 0x100fe200078e02c0 */
[----:B------:R-:W-:Y:S01]  /*1790*/  IADD3 R210, R199, 0x800, RZ ;  /* 0x00000800c7d27810 */ /* 0x000fe20007ffe0ff */
[----:B------:R-:W-:Y:S01]  /*17a0*/  IMAD R211, R5, 0x2, R192 ;  /* 0x0000000205d37824 */ /* 0x000fe200078e02c0 */
[----:B------:R-:W-:Y:S01]  /*17b0*/  IADD3 R209, R199, 0x1000, RZ ;  /* 0x00001000c7d17810 */ /* 0x000fe20007ffe0ff */
[----:B------:R-:W-:Y:S01]  /*17c0*/  IMAD.IADD R213, R3, 0x1, R212 ;  /* 0x0000000103d57824 */ /* 0x000fe200078e02d4 */
[C---:B------:R-:W-:Y:S01]  /*17d0*/  IADD3 R208, R199.reuse, 0x1800, RZ ;  /* 0x00001800c7d07810 */ /* 0x040fe20007ffe0ff */
[----:B------:R-:W-:Y:S01]  /*17e0*/  IMAD.IADD R196, R192, 0x1, R3 ;  /* 0x00000001c0c47824 */ /* 0x000fe200078e0203 */
[----:B------:R-:W-:-:S02]  /*17f0*/  IADD3 R207, R199, 0x2000, RZ ;  /* 0x00002000c7cf7810 */ /* 0x000fc40007ffe0ff */
[C---:B------:R-:W-:Y:S02]  /*1800*/  IADD3 R206, R199.reuse, 0x2800, RZ ;  /* 0x00002800c7ce7810 */ /* 0x040fe40007ffe0ff */
[C---:B------:R-:W-:Y:S02]  /*1810*/  IADD3 R205, R199.reuse, 0x3000, RZ ;  /* 0x00003000c7cd7810 */ /* 0x040fe40007ffe0ff */
[----:B-1----:R-:W-:Y:S02]  /*1820*/  SEL R6, R8, 0xffffffc0, !P2 ;  /* 0xffffffc008067807 */ /* 0x002fe40005000000 */
[----:B------:R-:W-:Y:S02]  /*1830*/  IADD3 R204, R199, 0x3800, RZ ;  /* 0x00003800c7cc7810 */ /* 0x000fe40007ffe0ff */
[----:B--2---:R-:W-:Y:S01]  /*1840*/  IADD3 R9, R10, -0x10, RZ ;  /* 0xfffffff00a097810 */ /* 0x004fe20007ffe0ff */
[----:B------:R-:W-:Y:S01]  /*1850*/  IMAD.IADD R2, R12, 0x1, R6 ;  /* 0x000000010c027824 */ /* 0x000fe200078e0206 */
[----:B------:R-:W-:-:S02]  /*1860*/  @P0 IADD3 R9, R10, 0x10, RZ ;  /* 0x000000100a090810 */ /* 0x000fc40007ffe0ff */
[----:B---3--:R-:W-:Y:S01]  /*1870*/  SEL R0, R8, 0xffffffc0, !P3 ;  /* 0xffffffc008007807 */ /* 0x008fe20005800000 */
[----:B------:R-:W-:Y:S01]  /*1880*/  IMAD.IADD R8, R10, 0x1, R6 ;  /* 0x000000010a087824 */ /* 0x000fe200078e0206 */
[C---:B------:R-:W-:Y:S01]  /*1890*/  IADD3 R203, R199.reuse, 0x4000, RZ ;  /* 0x00004000c7cb7810 */ /* 0x040fe20007ffe0ff */
[----:B------:R-:W-:Y:S01]  /*18a0*/  IMAD.IADD R4, R6, 0x1, R9 ;  /* 0x0000000106047824 */ /* 0x000fe200078e0209 */
[C---:B------:R-:W-:Y:S01]  /*18b0*/  IADD3 R202, R199.reuse, 0x4800, RZ ;  /* 0x00004800c7ca7810 */ /* 0x040fe20007ffe0ff */
[----:B------:R-:W-:Y:S01]  /*18c0*/  IMAD.IADD R195, R192, 0x1, R0 ;  /* 0x00000001c0c37824 */ /* 0x000fe200078e0200 */
[----:B------:R-:W-:Y:S01]  /*18d0*/  STL [R1+0x5c], R8 ;  /* 0x00005c0801007387 */ /* 0x000fe20000100800 */
[C---:B------:R-:W-:Y:S01]  /*18e0*/  IADD3 R201, R199.reuse, 0x5000, RZ ;  /* 0x00005000c7c97810 */ /* 0x040fe20007ffe0ff */
[C---:B------:R-:W-:Y:S01]  /*18f0*/  IMAD.IADD R215, R0.reuse, 0x1, R212 ;  /* 0x0000000100d77824 */ /* 0x040fe200078e02d4 */
[----:B------:R-:W-:Y:S01]  /*1900*/  IADD3 R200, R199, 0x5800, RZ ;  /* 0x00005800c7c87810 */ /* 0x000fe20007ffe0ff */
[----:B------:R-:W-:Y:S01]  /*1910*/  STL [R1+0x4c], R12 ;  /* 0x00004c0c01007387 */ /* 0x000fe20000100800 */
[C---:B------:R-:W-:Y:S01]  /*1920*/  IADD3 R198, R0.reuse, R192, R3 ;  /* 0x000000c000c67210 */ /* 0x040fe20007ffe003 */
[----:B------:R-:W-:-:S02]  /*1930*/  IMAD.IADD R214, R0, 0x1, R213 ;  /* 0x0000000100d67824 */ /* 0x000fc400078e02d5 */
[----:B------:R1:W-:Y:S04]  /*1940*/  STL [R1+0x58], R2 ;  /* 0x0000580201007387 */ /* 0x0003e80000100800 */
[----:B------:R-:W-:Y:S04]  /*1950*/  STL [R1+0x44], R9 ;  /* 0x0000440901007387 */ /* 0x000fe80000100800 */
[----:B------:R-:W-:Y:S01]  /*1960*/  STL [R1+0x54], R4 ;  /* 0x0000540401007387 */ /* 0x000fe20000100800 */
[----:B-1----:R-:W-:-:S05]  /*1970*/  IMAD.IADD R2, R7, 0x1, R9 ;  /* 0x0000000107027824 */ /* 0x002fca00078e0209 */
[----:B------:R1:W-:Y:S02]  /*1980*/  STL [R1+0x48], R2 ;  /* 0x0000480201007387 */ /* 0x0003e40000100800 */
[----:B-1----:R-:W-:-:S05]  /*1990*/  IMAD.IADD R2, R2, 0x1, R6 ;  /* 0x0000000102027824 */ /* 0x002fca00078e0206 */
[----:B------:R1:W-:Y:S02]  /*19a0*/  STL [R1+0x50], R2 ;  /* 0x0000500201007387 */ /* 0x0003e40000100800 */
.L_x_649:
[----:B------:R-:W2:Y:S01]  /*19b0*/  LDL R15, [R1+0x3c] ;  /* 0x00003c00010f7983 */ /* 0x000ea20000100800 */
[----:B------:R-:W-:-:S03]  /*19c0*/  ISETP.NE.U32.AND P0, PT, RZ, c[0x0][0x360], PT ;  /* 0x0000d800ff007a0c */ /* 0x000fc60003f05070 */
[----:B------:R-:W3:Y:S01]  /*19d0*/  LDL R16, [R1+0x38] ;  /* 0x0000380001107983 */ /* 0x000ee20000100800 */
[----:B------:R-:W-:Y:S01]  /*19e0*/  ISETP.NE.AND.EX P0, PT, RZ, c[0x0][0x364], PT, P0 ;  /* 0x0000d900ff007a0c */ /* 0x000fe20003f05300 */
[----:B------:R-:W-:Y:S01]  /*19f0*/  IMAD.MOV.U32 R14, RZ, RZ, 0x4 ;  /* 0x00000004ff0e7424 */ /* 0x000fe200078e00ff */
[----:B------:R-:W-:Y:S02]  /*1a00*/  ISETP.NE.U32.AND P1, PT, RZ, c[0x0][0x370], PT ;  /* 0x0000dc00ff007a0c */ /* 0x000fe40003f25070 */
[----:B------:R-:W-:Y:S02]  /*1a10*/  ISETP.NE.U32.AND P5, PT, RZ, c[0x0][0x348], PT ;  /* 0x0000d200ff007a0c */ /* 0x000fe40003fa5070 */
[----:B------:R-:W-:Y:S02]  /*1a20*/  ISETP.NE.AND.EX P1, PT, RZ, c[0x0][0x374], PT, P1 ;  /* 0x0000dd00ff007a0c */ /* 0x000fe40003f25310 */
[----:B------:R-:W-:Y:S02]  /*1a30*/  ISETP.NE.U32.AND P4, PT, RZ, c[0x0][0x350], PT ;  /* 0x0000d400ff007a0c */ /* 0x000fe40003f85070 */
[----:B------:R-:W-:-:S02]  /*1a40*/  ISETP.NE.AND.EX P5, PT, RZ, c[0x0][0x34c], PT, P5 ;  /* 0x0000d300ff007a0c */ /* 0x000fc40003fa5350 */
[----:B------:R-:W-:Y:S01]  /*1a50*/  ISETP.NE.AND.EX P4, PT, RZ, c[0x0][0x354], PT, P4 ;  /* 0x0000d500ff007a0c */ /* 0x000fe20003f85340 */
[----:B------:R-:W-:Y:S01]  /*1a60*/  CS2R R4, SRZ ;  /* 0x0000000000047805 */ /* 0x000fe2000001ff00 */
[----:B------:R-:W-:Y:S02]  /*1a70*/  IMAD.MOV.U32 R12, RZ, RZ, RZ ;  /* 0x000000ffff0c7224 */ /* 0x000fe400078e00ff */
[----:B--2---:R-:W-:-:S05]  /*1a80*/  @P0 IMAD.WIDE R8, R15, R14, c[0x0][0x360] ;  /* 0x0000d8000f080625 */ /* 0x004fca00078e020e */
[----:B------:R-:W2:Y:S01]  /*1a90*/  @P0 LDG.E R0, [R8.64] ;  /* 0x0000000808000981 */ /* 0x000ea2000c1e1900 */
[----:B------:R-:W-:-:S04]  /*1aa0*/  @P1 IMAD.WIDE R10, R15, R14, c[0x0][0x370] ;  /* 0x0000dc000f0a1625 */ /* 0x000fc800078e020e */
[CC--:B------:R-:W-:Y:S01]  /*1ab0*/  IMAD.WIDE R6, R15.reuse, R14.reuse, c[0x0][0x348] ;  /* 0x0000d2000f067625 */ /* 0x0c0fe200078e020e */
[----:B------:R4:W5:Y:S03]  /*1ac0*/  @P1 LDG.E R4, [R10.64] ;  /* 0x000000080a041981 */ /* 0x000966000c1e1900 */
[----:B-1----:R-:W-:Y:S01]  /*1ad0*/  IMAD.WIDE R2, R15, R14, c[0x0][0x350] ;  /* 0x0000d4000f027625 */ /* 0x002fe200078e020e */
[----:B------:R4:W5:Y:S04]  /*1ae0*/  @P5 LDG.E R12, [R6.64] ;  /* 0x00000008060c5981 */ /* 0x000968000c1e1900 */
[----:B------:R4:W5:Y:S01]  /*1af0*/  @P4 LDG.E R5, [R2.64] ;  /* 0x0000000802054981 */ /* 0x000962000c1e1900 */
[----:B---3--:R-:W-:-:S05]  /*1b00*/  LOP3.LUT R17, R16, 0xffff, RZ, 0xc0, !PT ;  /* 0x0000ffff10117812 */ /* 0x008fca00078ec0ff */
[----:B------:R4:W-:Y:S01]  /*1b10*/  STL [R1+0x28], R17 ;  /* 0x0000281101007387 */ /* 0x0009e20000100800 */
[----:B------:R-:W-:Y:S03]  /*1b20*/  YIELD ;  /* 0x0000000000007946 */ /* 0x000fe60003800000 */
[----:B--2---:R4:W-:Y:S01]  /*1b30*/  @P0 STL [R1+0x10], R0 ;  /* 0x0000100001000387 */ /* 0x0049e20000100800 */
[----:B------:R-:W-:Y:S05]  /*1b40*/  @P0 BRA `(.L_x_533) ;  /* 0x0000007000000947 */ /* 0x000fea0003800000 */
[----:B----4-:R-:W-:-:S05]  /*1b50*/  MOV R0, c[0x0][0x168] ;  /* 0x00005a0000007a02 */ /* 0x010fca0000000f00 */
[----:B------:R1:W-:Y:S01]  /*1b60*/  STL [R1+0x10], R0 ;  /* 0x0000100001007387 */ /* 0x0003e20000100800 */
[----:B------:R-:W-:Y:S05]  /*1b70*/  @!P5 BRA `(.L_x_533) ;  /* 0x000000400000d947 */ /* 0x000fea0003800000 */
[----:B------:R-:W2:Y:S04]  /*1b80*/  LDG.E R8, [R6.64] ;  /* 0x0000000806087981 */ /* 0x000ea8000c1e1900 */
[----:B-1----:R-:W2:Y:S02]  /*1b90*/  LDG.E R0, [R6.64+0x4] ;  /* 0x0000040806007981 */ /* 0x002ea4000c1e1900 */
[----:B--2---:R-:W-:-:S05]  /*1ba0*/  IADD3 R0, -R8, R0, RZ ;  /* 0x0000000008007210 */ /* 0x004fca0007ffe1ff */
[----:B------:R1:W-:Y:S02]  /*1bb0*/  STL [R1+0x10], R0 ;  /* 0x0000100001007387 */ /* 0x0003e40000100800 */
.L_x_533:
[----:B------:R-:W-:-:S04]  /*1bc0*/  ISETP.NE.U32.AND P0, PT, RZ, c[0x0][0x368], PT ;  /* 0x0000da00ff007a0c */ /* 0x000fc80003f05070 */
[----:B------:R-:W-:-:S13]  /*1bd0*/  ISETP.NE.AND.EX P0, PT, RZ, c[0x0][0x36c], PT, P0 ;  /* 0x0000db00ff007a0c */ /* 0x000fda0003f05300 */
[----:B------:R-:W-:Y:S05]  /*1be0*/  @!P0 BRA `(.L_x_534) ;  /* 0x0000003000008947 */ /* 0x000fea0003800000 */
[----:B----4-:R-:W-:-:S05]  /*1bf0*/  IMAD.WIDE R2, R15, R14, c[0x0][0x368] ;  /* 0x0000da000f027625 */ /* 0x010fca00078e020e */
[----:B-1----:R1:W5:Y:S01]  /*1c00*/  LDG.E R0, [R2.64] ;  /* 0x0000000802007981 */ /* 0x002362000c1e1900 */
[----:B------:R-:W-:Y:S05]  /*1c10*/  BRA `(.L_x_535) ;  /* 0x0000005000007947 */ /* 0x000fea0003800000 */
.L_x_534:
[----:B-1--4-:R-:W-:Y:S01]  /*1c20*/  MOV R0, c[0x0][0x1d0] ;  /* 0x0000740000007a02 */ /* 0x012fe20000000f00 */
[----:B------:R-:W-:Y:S05]  /*1c30*/  @!P4 BRA `(.L_x_535) ;  /* 0x000000300000c947 */ /* 0x000fea0003800000 */
[----:B------:R-:W2:Y:S04]  /*1c40*/  LDG.E R6, [R2.64] ;  /* 0x0000000802067981 */ /* 0x000ea8000c1e1900 */
[----:B------:R-:W2:Y:S02]  /*1c50*/  LDG.E R0, [R2.64+0x4] ;  /* 0x0000040802007981 */ /* 0x000ea4000c1e1900 */
[----:B--2---:R-:W-:Y:S02]  /*1c60*/  IADD3 R0, -R6, R0, RZ ;  /* 0x0000000006007210 */ /* 0x004fe40007ffe1ff */
.L_x_535:
[----:B-1----:R-:W2:Y:S04]  /*1c70*/  LDL R2, [R1+0x10] ;  /* 0x0000100001027983 */ /* 0x002ea80000100800 */
[----:B------:R-:W3:Y:S01]  /*1c80*/  LDL.LU R3, [R1+0x34] ;  /* 0x0000340001037983 */ /* 0x000ee20000300800 */
[----:B-----5:R-:W-:Y:S01]  /*1c90*/  IMAD.IADD R132, R0, 0x1, -R4 ;  /* 0x0000000100847824 */ /* 0x020fe200078e0a04 */
[----:B------:R-:W-:-:S02]  /*1ca0*/  MOV R243, c[0x0][0x32c] ;  /* 0x0000cb0000f37a02 */ /* 0x000fc40000000f00 */
[----:B------:R-:W-:Y:S02]  /*1cb0*/  IADD3 R13, R5, R4, RZ ;  /* 0x00000004050d7210 */ /* 0x000fe40007ffe0ff */
[----:B------:R-:W-:Y:S01]  /*1cc0*/  ISETP.GE.AND P1, PT, R243, 0x1, PT ;  /* 0x00000001f300780c */ /* 0x000fe20003f26270 */
[----:B--2---:R-:W-:Y:S02]  /*1cd0*/  IMAD.MOV.U32 R123, RZ, RZ, R2 ;  /* 0x000000ffff7b7224 */ /* 0x004fe400078e0002 */
[----:B------:R-:W-:Y:S01]  /*1ce0*/  IMAD.MOV.U32 R2, RZ, RZ, c[0x0][0x2c4] ;  /* 0x0000b100ff027624 */ /* 0x000fe200078e00ff */
[----:B---3--:R-:W-:-:S04]  /*1cf0*/  SHF.L.U32 R244, R3, 0x7, RZ ;  /* 0x0000000703f47819 */ /* 0x008fc800000006ff */
[----:B------:R-:W-:Y:S01]  /*1d00*/  ISETP.NE.AND P2, PT, R2, 0x1, PT ;  /* 0x000000010200780c */ /* 0x000fe20003f45270 */
[----:B------:R1:W-:Y:S01]  /*1d10*/  STL [R1+0x20], R244 ;  /* 0x000020f401007387 */ /* 0x0003e20000100800 */
[----:B------:R-:W-:-:S03]  /*1d20*/  IADD3 R2, R244, 0x7f, RZ ;  /* 0x0000007ff4027810 */ /* 0x000fc60007ffe0ff */
[----:B------:R1:W-:Y:S02]  /*1d30*/  STL [R1+0x18], R132 ;  /* 0x0000188401007387 */ /* 0x0003e40000100800 */
[----:B------:R-:W-:-:S06]  /*1d40*/  IMAD.MOV.U32 R0, RZ, RZ, R2 ;  /* 0x000000ffff007224 */ /* 0x000fcc00078e0002 */
[----:B------:R-:W-:Y:S01]  /*1d50*/  @P2 IMAD.HI.U32 R3, R2, c[0x0][0x2c8], RZ ;  /* 0x0000b20002032a27 */ /* 0x000fe200078e00ff */
[----:B------:R-:W-:-:S04]  /*1d60*/  IADD3 R2, R132, 0x1, -R123 ;  /* 0x0000000184027810 */ /* 0x000fc80007ffe87b */
[----:B------:R-:W-:-:S05]  /*1d70*/  @P2 SHF.R.U32.HI R0, RZ, c[0x0][0x2cc], R3 ;  /* 0x0000b300ff002a19 */ /* 0x000fca0000011603 */
[----:B------:R-:W-:-:S05]  /*1d80*/  IMAD.IADD R0, R2, 0x1, R0 ;  /* 0x0000000102007824 */ /* 0x000fca00078e0200 */
[----:B------:R-:W-:Y:S01]  /*1d90*/  IADD3 R3, R0, c[0x0][0x328], RZ ;  /* 0x0000ca0000037a10 */ /* 0x000fe20007ffe0ff */
[----:B------:R-:W-:Y:S05]  /*1da0*/  @!P1 BRA `(.L_x_536) ;  /* 0x0000010000009947 */ /* 0x000fea0003800000 */
[C---:B------:R-:W-:Y:S01]  /*1db0*/  ISETP.GT.AND P0, PT, R0.reuse, RZ, PT ;  /* 0x000000ff0000720c */ /* 0x040fe20003f04270 */
[----:B------:R-:W-:Y:S01]  /*1dc0*/  BSSY B0, `(.L_x_537) ;  /* 0x000000c000007945 */ /* 0x000fe20003800000 */
[----:B------:R-:W-:-:S11]  /*1dd0*/  IADD3 R2, R0, -0x1, RZ ;  /* 0xffffffff00027810 */ /* 0x000fd60007ffe0ff */
[----:B------:R-:W-:Y:S05]  /*1de0*/  @P0 BRA `(.L_x_538) ;  /* 0x0000006000000947 */ /* 0x000fea0003800000 */
[----:B------:R-:W-:Y:S01]  /*1df0*/  ISETP.NE.AND P0, PT, R243, 0x1, PT ;  /* 0x00000001f300780c */ /* 0x000fe20003f05270 */
[----:B------:R-:W-:-:S12]  /*1e00*/  IMAD.MOV R0, RZ, RZ, -R0 ;  /* 0x000000ffff007224 */ /* 0x000fd800078e0a00 */
[----:B------:R-:W-:-:S05]  /*1e10*/  @P0 IMAD.HI.U32 R2, R0, c[0x0][0x330], RZ ;  /* 0x0000cc0000020a27 */ /* 0x000fca00078e00ff */
[----:B------:R-:W-:-:S04]  /*1e20*/  @P0 SHF.R.U32.HI R0, RZ, c[0x0][0x334], R2 ;  /* 0x0000cd00ff000a19 */ /* 0x000fc80000011602 */
[----:B------:R-:W-:Y:S01]  /*1e30*/  LOP3.LUT R2, RZ, R0, RZ, 0x33, !PT ;  /* 0x00000000ff027212 */ /* 0x000fe200078e33ff */
[----:B------:R-:W-:Y:S05]  /*1e40*/  BRA `(.L_x_539) ;  /* 0x0000003000007947 */ /* 0x000fea0003800000 */
.L_x_538:
[----:B------:R-:W-:-:S13]  /*1e50*/  ISETP.NE.AND P0, PT, R243, 0x1, PT ;  /* 0x00000001f300780c */ /* 0x000fda0003f05270 */
[----:B------:R-:W-:-:S05]  /*1e60*/  @P0 IMAD.HI.U32 R0, R2, c[0x0][0x330], RZ ;  /* 0x0000cc0002000a27 */ /* 0x000fca00078e00ff */
[----:B------:R-:W-:Y:S02]  /*1e70*/  @P0 SHF.R.U32.HI R2, RZ, c[0x0][0x334], R0 ;  /* 0x0000cd00ff020a19 */ /* 0x000fe40000011600 */
.L_x_539:
[----:B------:R-:W-:Y:S05]  /*1e80*/  BSYNC B0 ;  /* 0x0000000000007941 */ /* 0x000fea0003800000 */
.L_x_537:
[----:B------:R-:W-:-:S05]  /*1e90*/  IMAD R2, R2, R243, c[0x0][0x32c] ;  /* 0x0000cb0002027624 */ /* 0x000fca00078e02f3 */
[----:B------:R-:W-:-:S04]  /*1ea0*/  IMNMX R3, R3, R2, PT ;  /* 0x0000000203037217 */ /* 0x000fc80003800200 */
.L_x_536:
[----:B------:R-:W-:Y:S01]  /*1eb0*/  IADD3 R3, R3, 0x5f, RZ ;  /* 0x0000005f03037810 */ /* 0x000fe20007ffe0ff */
[----:B------:R-:W-:Y:S01]  /*1ec0*/  @P2 IMAD.HI.U32 R4, R244, c[0x0][0x2c8], RZ ;  /* 0x0000b200f4042a27 */ /* 0x000fe200078e00ff */
[----:B------:R-:W-:-:S03]  /*1ed0*/  IADD3 R2, R132, 0x5f, RZ ;  /* 0x0000005f84027810 */ /* 0x000fc60007ffe0ff */
[----:B------:R-:W-:-:S04]  /*1ee0*/  IMAD.HI R5, R3, 0x2aaaaaab, RZ ;  /* 0x2aaaaaab03057827 */ /* 0x000fc800078e02ff */
[----:B------:R-:W-:Y:S01]  /*1ef0*/  IMAD.HI R2, R2, 0x2aaaaaab, RZ ;  /* 0x2aaaaaab02027827 */ /* 0x000fe200078e02ff */
[----:B------:R-:W-:-:S03]  /*1f00*/  SHF.R.U32.HI R7, RZ, 0x1f, R5 ;  /* 0x0000001fff077819 */ /* 0x000fc60000011605 */
[----:B------:R-:W-:Y:S01]  /*1f10*/  IMAD.MOV.U32 R0, RZ, RZ, R244 ;  /* 0x000000ffff007224 */ /* 0x000fe200078e00f4 */
[----:B------:R-:W-:Y:S01]  /*1f20*/  @P2 SHF.R.U32.HI R0, RZ, c[0x0][0x2cc], R4 ;  /* 0x0000b300ff002a19 */ /* 0x000fe20000011604 */
[----:B------:R-:W-:Y:S01]  /*1f30*/  IMAD.IADD R242, R132, 0x1, -R123 ;  /* 0x0000000184f27824 */ /* 0x000fe200078e0a7b */
[----:B------:R-:W-:Y:S02]  /*1f40*/  SHF.R.U32.HI R3, RZ, 0x1f, R2 ;  /* 0x0000001fff037819 */ /* 0x000fe40000011602 */
[----:B------:R-:W-:Y:S01]  /*1f50*/  LEA.HI.SX32 R7, R5, R7, 0x1c ;  /* 0x0000000705077211 */ /* 0x000fe200078fe2ff */
[----:B------:R-:W-:Y:S01]  /*1f60*/  IMAD.IADD R0, R242, 0x1, R0 ;  /* 0x00000001f2007824 */ /* 0x000fe200078e0200 */
[----:B------:R-:W-:-:S04]  /*1f70*/  LEA.HI.SX32 R3, R2, R3, 0x1c ;  /* 0x0000000302037211 */ /* 0x000fc800078fe2ff */
[----:B------:R-:W-:Y:S02]  /*1f80*/  IADD3 R2, R0, -c[0x0][0x324], RZ ;  /* 0x8000c90000027a10 */ /* 0x000fe40007ffe0ff */
[----:B------:R-:W-:Y:S01]  /*1f90*/  IMNMX R7, R3, R7, PT ;  /* 0x0000000703077217 */ /* 0x000fe20003800200 */
[----:B------:R-:W-:Y:S05]  /*1fa0*/  @!P1 BRA `(.L_x_540) ;  /* 0x000000f000009947 */ /* 0x000fea0003800000 */
[----:B------:R-:W-:Y:S01]  /*1fb0*/  ISETP.GT.AND P0, PT, R0, -0x1, PT ;  /* 0xffffffff0000780c */ /* 0x000fe20003f04270 */
[----:B------:R-:W-:-:S12]  /*1fc0*/  BSSY B0, `(.L_x_541) ;  /* 0x000000b000007945 */ /* 0x000fd80003800000 */
[----:B------:R-:W-:Y:S05]  /*1fd0*/  @P0 BRA `(.L_x_542) ;  /* 0x0000006000000947 */ /* 0x000fea0003800000 */
[----:B------:R-:W-:Y:S02]  /*1fe0*/  ISETP.NE.AND P0, PT, R243, 0x1, PT ;  /* 0x00000001f300780c */ /* 0x000fe40003f05270 */
[----:B------:R-:W-:-:S11]  /*1ff0*/  LOP3.LUT R0, RZ, R0, RZ, 0x33, !PT ;  /* 0x00000000ff007212 */ /* 0x000fd600078e33ff */
[----:B------:R-:W-:-:S05]  /*2000*/  @P0 IMAD.HI.U32 R3, R0, c[0x0][0x330], RZ ;  /* 0x0000cc0000030a27 */ /* 0x000fca00078e00ff */
[----:B------:R-:W-:-:S04]  /*2010*/  @P0 SHF.R.U32.HI R0, RZ, c[0x0][0x334], R3 ;  /* 0x0000cd00ff000a19 */ /* 0x000fc80000011603 */
[----:B------:R-:W-:Y:S01]  /*2020*/  LOP3.LUT R0, RZ, R0, RZ, 0x33, !PT ;  /* 0x00000000ff007212 */ /* 0x000fe200078e33ff */
[----:B------:R-:W-:Y:S05]  /*2030*/  BRA `(.L_x_543) ;  /* 0x0000003000007947 */ /* 0x000fea0003800000 */
.L_x_542:
[----:B------:R-:W-:-:S13]  /*2040*/  ISETP.NE.AND P0, PT, R243, 0x1, PT ;  /* 0x00000001f300780c */ /* 0x000fda0003f05270 */
[----:B------:R-:W-:-:S05]  /*2050*/  @P0 IMAD.HI.U32 R3, R0, c[0x0][0x330], RZ ;  /* 0x0000cc0000030a27 */ /* 0x000fca00078e00ff */
[----:B------:R-:W-:Y:S02]  /*2060*/  @P0 SHF.R.U32.HI R0, RZ, c[0x0][0x334], R3 ;  /* 0x0000cd00ff000a19 */ /* 0x000fe40000011603 */
.L_x_543:
[----:B------:R-:W-:Y:S05]  /*2070*/  BSYNC B0 ;  /* 0x0000000000007941 */ /* 0x000fea0003800000 */
.L_x_541:
[----:B------:R-:W-:-:S05]  /*2080*/  IMAD R0, R0, c[0x0][0x32c], RZ ;  /* 0x0000cb0000007a24 */ /* 0x000fca00078e02ff */
[----:B------:R-:W-:-:S05]  /*2090*/  IMNMX R2, R2, R0, !PT ;  /* 0x0000000002027217 */ /* 0x000fca0007800200 */
.L_x_540:
[----:B------:R-:W-:Y:S01]  /*20a0*/  IMAD.HI R2, R2, 0x2aaaaaab, RZ ;  /* 0x2aaaaaab02027827 */ /* 0x000fe200078e02ff */
[----:B------:R-:W-:Y:S01]  /*20b0*/  LOP3.LUT R3, R16, 0xff000000, RZ, 0xc0, !PT ;  /* 0xff00000010037812 */ /* 0x000fe200078ec0ff */
[----:B------:R-:W-:Y:S03]  /*20c0*/  BSSY B0, `(.L_x_544) ;  /* 0x000002d000007945 */ /* 0x000fe60003800000 */
[----:B------:R-:W-:Y:S02]  /*20d0*/  SHF.R.U32.HI R0, RZ, 0x1f, R2 ;  /* 0x0000001fff007819 */ /* 0x000fe40000011602 */
[----:B------:R-:W-:Y:S02]  /*20e0*/  SHF.R.U32.HI R3, RZ, 0x8, R3 ;  /* 0x00000008ff037819 */ /* 0x000fe40000011603 */
[----:B------:R-:W-:Y:S02]  /*20f0*/  LEA.HI.SX32 R2, R2, R0, 0x1c ;  /* 0x0000000002027211 */ /* 0x000fe400078fe2ff */
[----:B------:R-:W-:-:S02]  /*2100*/  LOP3.LUT R0, R16, 0xff0000, RZ, 0xc0, !PT ;  /* 0x00ff000010007812 */ /* 0x000fc400078ec0ff */
[----:B------:R-:W-:Y:S01]  /*2110*/  IMNMX R6, RZ, R2, !PT ;  /* 0x00000002ff067217 */ /* 0x000fe20007800200 */
[----:B------:R-:W-:Y:S01]  /*2120*/  IMAD.MOV.U32 R2, RZ, RZ, RZ ;  /* 0x000000ffff027224 */ /* 0x000fe200078e00ff */
[----:B------:R-:W-:Y:S02]  /*2130*/  LEA.HI R0, R0, R3, RZ, 0x10 ;  /* 0x0000000300007211 */ /* 0x000fe400078f80ff */
[----:B------:R-:W-:Y:S02]  /*2140*/  ISETP.GT.AND P0, PT, R7, R6, PT ;  /* 0x000000060700720c */ /* 0x000fe40003f04270 */
[----:B------:R-:W-:Y:S02]  /*2150*/  LOP3.LUT R16, R0, 0xff, RZ, 0xc0, !PT ;  /* 0x000000ff00107812 */ /* 0x000fe400078ec0ff */
[----:B------:R-:W-:-:S03]  /*2160*/  SHF.R.U32.HI R5, RZ, 0x10, R0 ;  /* 0x00000010ff057819 */ /* 0x000fc60000011600 */
[----:B------:R2:W-:Y:S04]  /*2170*/  STL [R1+0x34], R16 ;  /* 0x0000341001007387 */ /* 0x0005e80000100800 */
[----:B------:R2:W-:Y:S02]  /*2180*/  STL [R1+0x2c], R5 ;  /* 0x00002c0501007387 */ /* 0x0005e40000100800 */
[----:B------:R-:W-:Y:S05]  /*2190*/  @!P0 BRA `(.L_x_545) ;  /* 0x000001f000008947 */ /* 0x000fea0003800000 */
[----:B------:R-:W-:-:S04]  /*21a0*/  ISETP.NE.AND P0, PT, R5, RZ, PT ;  /* 0x000000ff0500720c */ /* 0x000fc80003f05270 */
[----:B------:R-:W-:-:S04]  /*21b0*/  SEL R0, R5, c[0x0][0x338], P0 ;  /* 0x0000ce0005007a07 */ /* 0x000fc80000000000 */
[----:B------:R-:W-:Y:S02]  /*21c0*/  IABS R3, R0 ;  /* 0x0000000000037213 */ /* 0x000fe40000000000 */
[----:B------:R-:W-:Y:S02]  /*21d0*/  IADD3 R4, R0, -0x1, R7 ;  /* 0xffffffff00047810 */ /* 0x000fe40007ffe007 */
[----:B------:R-:W3:Y:S03]  /*21e0*/  I2F.RP R2, R3 ;  /* 0x0000000300027306 */ /* 0x000ee60000209400 */
[----:B------:R-:W-:Y:S02]  /*21f0*/  IMAD.IADD R8, R4, 0x1, -R6 ;  /* 0x0000000104087824 */ /* 0x000fe400078e0a06 */
[----:B------:R-:W-:-:S03]  /*2200*/  IMAD.MOV.U32 R4, RZ, RZ, RZ ;  /* 0x000000ffff047224 */ /* 0x000fc600078e00ff */
[----:B------:R-:W-:Y:S01]  /*2210*/  IABS R11, R8 ;  /* 0x00000008000b7213 */ /* 0x000fe20000000000 */
[----:B---3--:R-:W3:Y:S02]  /*2220*/  MUFU.RCP R2, R2 ;  /* 0x0000000200027308 */ /* 0x008ee40000001000 */
[----:B---3--:R-:W-:-:S06]  /*2230*/  IADD3 R2, R2, 0xffffffe, RZ ;  /* 0x0ffffffe02027810 */ /* 0x008fcc0007ffe0ff */
[----:B--2---:R-:W2:Y:S02]  /*2240*/  F2I.FTZ.U32.TRUNC.NTZ R5, R2 ;  /* 0x0000000200057305 */ /* 0x004ea4000021f000 */
[----:B--2---:R-:W-:-:S04]  /*2250*/  IMAD.MOV R2, RZ, RZ, -R5 ;  /* 0x000000ffff027224 */ /* 0x004fc800078e0a05 */
        /* <DEDUP_REMOVED lines=19> */
.L_x_545:
[----:B------:R-:W-:Y:S05]  /*2390*/  BSYNC B0 ;  /* 0x0000000000007941 */ /* 0x000fea0003800000 */
.L_x_544:
[----:B------:R-:W-:Y:S01]  /*23a0*/  IMAD R219, R16, R2, R6 ;  /* 0x0000000210db7224 */ /* 0x000fe200078e0206 */
[----:B------:R-:W-:Y:S01]  /*23b0*/  PRMT R0, RZ, 0x7610, R0 ;  /* 0x00007610ff007816 */ /* 0x000fe20000000000 */
[----:B------:R-:W-:Y:S01]  /*23c0*/  CS2R R20, SRZ ;  /* 0x0000000000147805 */ /* 0x000fe2000001ff00 */
[----:B------:R-:W-:Y:S01]  /*23d0*/  CS2R R48, SRZ ;  /* 0x0000000000307805 */ /* 0x000fe2000001ff00 */
[----:B------:R-:W-:Y:S01]  /*23e0*/  IMAD.IADD R2, R219, 0x1, R2 ;  /* 0x00000001db027824 */ /* 0x000fe200078e0202 */
[----:B------:R-:W-:Y:S01]  /*23f0*/  CS2R R46, SRZ ;  /* 0x00000000002e7805 */ /* 0x000fe2000001ff00 */
        /* <DEDUP_REMOVED lines=33> */
[----:B------:R-:W3:Y:S01]  /*2610*/  S2R R3, SR_TID.X ;  /* 0x0000000000037919 */ /* 0x000ee20000002100 */
[----:B------:R-:W-:-:S03]  /*2620*/  ISETP.NE.U32.AND P3, PT, RZ, c[0x0][0x340], PT ;  /* 0x0000d000ff007a0c */ /* 0x000fc60003f65070 */
[----:B--2---:R-:W2:Y:S01]  /*2630*/  LDL.64 R4, [R1] ;  /* 0x0000000001047983 */ /* 0x004ea20000100a00 */
[----:B------:R-:W-:-:S03]  /*2640*/  ISETP.NE.AND.EX P3, PT, RZ, c[0x0][0x344], PT, P3 ;  /* 0x0000d100ff007a0c */ /* 0x000fc60003f65330 */
[----:B------:R4:W2:Y:S01]  /*2650*/  LDL.64 R134, [R1] ;  /* 0x0000000001867983 */ /* 0x0008a20000100a00 */
[----:B---3--:R-:W-:-:S04]  /*2660*/  SHF.R.S32.HI R16, RZ, 0x1f, R3 ;  /* 0x0000001fff107819 */ /* 0x008fc80000011403 */
[----:B------:R-:W-:-:S05]  /*2670*/  LEA.HI R16, R16, R3, RZ, 0x3 ;  /* 0x0000000310107211 */ /* 0x000fca00078f18ff */
[----:B------:R-:W-:Y:S01]  /*2680*/  @P3 IMAD.WIDE R2, R15, R14, c[0x0][0x340] ;  /* 0x0000d0000f023625 */ /* 0x000fe200078e020e */
[----:B------:R-:W-:-:S04]  /*2690*/  SHF.R.S32.HI R16, RZ, 0x3, R16 ;  /* 0x00000003ff107819 */ /* 0x000fc80000011410 */
[----:B------:R3:W5:Y:S01]  /*26a0*/  @P3 LDG.E R9, [R2.64] ;  /* 0x0000000802093981 */ /* 0x000762000c1e1900 */
[----:B------:R-:W-:Y:S01]  /*26b0*/  SHF.R.S32.HI R8, RZ, 0x1f, R15 ;  /* 0x0000001fff087819 */ /* 0x000fe2000001140f */
[----:B------:R-:W-:Y:S01]  /*26c0*/  WARPSYNC 0xffffffff ;  /* 0xffffffff00007948 */ /* 0x000fe20003800000 */
[----:B------:R-:W-:Y:S02]  /*26d0*/  IADD3 R0, P0, R16, R13, RZ ;  /* 0x0000000d10007210 */ /* 0x000fe40007f1e0ff */
[----:B------:R-:W-:Y:S02]  /*26e0*/  SHF.R.S32.HI R10, RZ, 0x1f, R12 ;  /* 0x0000001fff0a7819 */ /* 0x000fe4000001140c */
[----:B------:R-:W-:Y:S02]  /*26f0*/  IADD3 R122, R216, -0x1, RZ ;  /* 0xffffffffd87a7810 */ /* 0x000fe40007ffe0ff */
[----:B---3--:R-:W-:-:S04]  /*2700*/  SHF.R.S32.HI R2, RZ, 0x1f, R13 ;  /* 0x0000001fff027819 */ /* 0x008fc8000001140d */
[----:B------:R-:W-:-:S05]  /*2710*/  LEA.HI.X.SX32 R2, R16, R2, 0x1, P0 ;  /* 0x0000000210027211 */ /* 0x000fca00000f0eff */
[C---:B------:R-:W-:Y:S02]  /*2720*/  IMAD R6, R2.reuse, c[0x0][0x1e0], RZ ;  /* 0x0000780002067a24 */ /* 0x040fe400078e02ff */
[----:B------:R-:W-:Y:S02]  /*2730*/  IMAD R7, R2, c[0x0][0x208], RZ ;  /* 0x0000820002077a24 */ /* 0x000fe400078e02ff */
[----:B------:R-:W-:Y:S01]  /*2740*/  IMAD R6, R0, c[0x0][0x1e4], R6 ;  /* 0x0000790000067a24 */ /* 0x000fe200078e0206 */
[----:B--2---:R-:W-:-:S04]  /*2750*/  MOV R134, R4 ;  /* 0x0000000400867202 */ /* 0x004fc80000000f00 */
[----:B------:R-:W-:Y:S02]  /*2760*/  SHF.R.S32.HI R135, RZ, 0x1f, R134 ;  /* 0x0000001fff877819 */ /* 0x000fe40000011486 */
[----:B------:R-:W-:-:S03]  /*2770*/  IADD3 R14, R134, 0x40, RZ ;  /* 0x00000040860e7810 */ /* 0x000fc60007ffe0ff */
[C-C-:B------:R-:W-:Y:S01]  /*2780*/  IMAD.WIDE.U32 R2, R0.reuse, c[0x0][0x1e0], R134.reuse ;  /* 0x0000780000027a25 */ /* 0x140fe200078e0086 */
[----:B------:R4:W-:Y:S03]  /*2790*/  STL [R1+0x4], R135 ;  /* 0x0000048701007387 */ /* 0x0009e60000100800 */
[----:B------:R-:W-:-:S04]  /*27a0*/  IMAD.WIDE.U32 R4, R0, c[0x0][0x208], R134 ;  /* 0x0000820000047a25 */ /* 0x000fc800078e0086 */
[----:B------:R-:W-:Y:S02]  /*27b0*/  IMAD R0, R0, c[0x0][0x20c], R7 ;  /* 0x0000830000007a24 */ /* 0x000fe400078e0207 */
[----:B------:R-:W-:Y:S02]  /*27c0*/  IMAD.IADD R7, R3, 0x1, R6 ;  /* 0x0000000103077824 */ /* 0x000fe400078e0206 */
[----:B------:R-:W-:Y:S01]  /*27d0*/  IMAD.MOV.U32 R6, RZ, RZ, R2 ;  /* 0x000000ffff067224 */ /* 0x000fe200078e0002 */
[----:B------:R-:W-:-:S03]  /*27e0*/  IADD3 R5, R5, R0, RZ ;  /* 0x0000000005057210 */ /* 0x000fc60007ffe0ff */
[C---:B------:R-:W-:Y:S01]  /*27f0*/  IMAD.WIDE.U32 R6, R17.reuse, c[0x0][0x1e8], R6 ;  /* 0x00007a0011067a25 */ /* 0x040fe200078e0006 */
[----:B-----5:R-:W-:Y:S02]  /*2800*/  @P3 SHF.R.S32.HI R3, RZ, 0x1f, R9 ;  /* 0x0000001fff033819 */ /* 0x020fe40000011409 */
[----:B------:R-:W-:Y:S01]  /*2810*/  @!P3 MOV R3, R8 ;  /* 0x000000080003b202 */ /* 0x000fe20000000f00 */
[----:B------:R-:W-:Y:S01]  /*2820*/  IMAD.WIDE.U32 R4, R17, c[0x0][0x210], R4 ;  /* 0x0000840011047a25 */ /* 0x000fe200078e0004 */
[----:B------:R-:W-:Y:S02]  /*2830*/  @P3 MOV R2, R9 ;  /* 0x0000000900023202 */ /* 0x000fe40000000f00 */
[----:B------:R-:W-:Y:S01]  /*2840*/  SEL R0, R3, RZ, !P4 ;  /* 0x000000ff03007207 */ /* 0x000fe20006000000 */
[----:B------:R-:W-:Y:S01]  /*2850*/  @!P3 IMAD.MOV.U32 R2, RZ, RZ, R15 ;  /* 0x000000ffff02b224 */ /* 0x000fe200078e000f */
[----:B------:R-:W-:Y:S01]  /*2860*/  SEL R8, R8, RZ, !P5 ;  /* 0x000000ff08087207 */ /* 0x000fe20006800000 */
[----:B------:R-:W-:-:S02]  /*2870*/  IMAD R7, R17, c[0x0][0x1ec], R7 ;  /* 0x00007b0011077a24 */ /* 0x000fc400078e0207 */
[----:B------:R-:W-:Y:S01]  /*2880*/  IMAD R5, R17, c[0x0][0x214], R5 ;  /* 0x0000850011057a24 */ /* 0x000fe200078e0205 */
[----:B------:R-:W-:Y:S01]  /*2890*/  SEL R2, R2, RZ, !P4 ;  /* 0x000000ff02027207 */ /* 0x000fe20006000000 */
[C---:B------:R-:W-:Y:S02]  /*28a0*/  IMAD R3, R0.reuse, c[0x0][0x1f0], RZ ;  /* 0x00007c0000037a24 */ /* 0x040fe400078e02ff */
[----:B------:R-:W-:Y:S02]  /*28b0*/  IMAD R0, R0, c[0x0][0x218], RZ ;  /* 0x0000860000007a24 */ /* 0x000fe400078e02ff */
[----:B------:R-:W-:Y:S02]  /*28c0*/  IMAD R9, R10, c[0x0][0x178], RZ ;  /* 0x00005e000a097a24 */ /* 0x000fe400078e02ff */
[----:B------:R-:W-:-:S04]  /*28d0*/  IMAD.WIDE.U32 R222, R2, c[0x0][0x1f0], R6 ;  /* 0x00007c0002de7a25 */ /* 0x000fc800078e0006 */
[C---:B------:R-:W-:Y:S01]  /*28e0*/  IMAD.WIDE.U32 R220, R2.reuse, c[0x0][0x218], R4 ;  /* 0x0000860002dc7a25 */ /* 0x040fe200078e0004 */
[----:B------:R-:W-:Y:S02]  /*28f0*/  SEL R5, R15, RZ, !P5 ;  /* 0x000000ff0f057207 */ /* 0x000fe40006800000 */
[----:B------:R-:W-:Y:S01]  /*2900*/  SHF.R.S32.HI R15, RZ, 0x1f, R14 ;  /* 0x0000001fff0f7819 */ /* 0x000fe2000001140e */
[C---:B------:R-:W-:Y:S02]  /*2910*/  IMAD R6, R2.reuse, c[0x0][0x1f4], R3 ;  /* 0x00007d0002067a24 */ /* 0x040fe400078e0203 */
[----:B------:R-:W-:Y:S02]  /*2920*/  IMAD R4, R2, c[0x0][0x21c], R0 ;  /* 0x0000870002047a24 */ /* 0x000fe400078e0200 */
[C---:B------:R-:W-:Y:S01]  /*2930*/  IMAD R0, R12.reuse, c[0x0][0x17c], R9 ;  /* 0x00005f000c007a24 */ /* 0x040fe200078e0209 */
[----:B------:R-:W-:Y:S01]  /*2940*/  IADD3 R226, R223, R6, RZ ;  /* 0x00000006dfe27210 */ /* 0x000fe20007ffe0ff */
[----:B------:R-:W-:Y:S01]  /*2950*/  IMAD.WIDE.U32 R2, R12, c[0x0][0x178], RZ ;  /* 0x00005e000c027a25 */ /* 0x000fe200078e00ff */
[----:B------:R-:W-:-:S03]  /*2960*/  IADD3 R225, R221, R4, RZ ;  /* 0x00000004dde17210 */ /* 0x000fc60007ffe0ff */
[----:B------:R-:W-:-:S04]  /*2970*/  IMAD.IADD R0, R3, 0x1, R0 ;  /* 0x0000000103007824 */ /* 0x000fc800078e0200 */
[----:B----4-:R-:W2:Y:S01]  /*2980*/  LDL R11, [R1+0x60] ;  /* 0x00006000010b7983 */ /* 0x010ea20000100800 */
[----:B------:R-:W-:Y:S01]  /*2990*/  MOV R3, R0 ;  /* 0x0000000000037202 */ /* 0x000fe20000000f00 */
[----:B------:R-:W-:Y:S01]  /*29a0*/  IMAD R6, R8, c[0x0][0x1c0], RZ ;  /* 0x0000700008067a24 */ /* 0x000fe200078e02ff */
[----:B------:R-:W-:Y:S01]  /*29b0*/  ISETP.GE.AND P6, PT, R134, c[0x0][0x198], PT ;  /* 0x0000660086007a0c */ /* 0x000fe20003fc6270 */
[----:B------:R-:W-:Y:S01]  /*29c0*/  IMAD R13, R123, c[0x0][0x2c4], RZ ;  /* 0x0000b1007b0d7a24 */ /* 0x000fe200078e02ff */
[----:B------:R-:W-:Y:S01]  /*29d0*/  ISETP.GE.AND P3, PT, R14, c[0x0][0x198], PT ;  /* 0x000066000e007a0c */ /* 0x000fe20003f66270 */
[C---:B------:R-:W-:Y:S01]  /*29e0*/  IMAD.WIDE.U32 R2, R17.reuse, c[0x0][0x1b8], R2 ;  /* 0x00006e0011027a25 */ /* 0x040fe200078e0002 */
[----:B------:R-:W-:Y:S01]  /*29f0*/  MOV R120, R222 ;  /* 0x000000de00787202 */ /* 0x000fe20000000f00 */
[----:B------:R-:W-:Y:S01]  /*2a00*/  ULDC.64 UR4, c[0x0][0x208] ;  /* 0x0000820000047ab9 */ /* 0x000fe20000000a00 */
[----:B------:R-:W-:Y:S01]  /*2a10*/  MOV R121, R226 ;  /* 0x000000e200797202 */ /* 0x000fe20000000f00 */
[----:B------:R-:W-:Y:S01]  /*2a20*/  IMAD R3, R17, c[0x0][0x1bc], R3 ;  /* 0x00006f0011037a24 */ /* 0x000fe200078e0203 */
[----:B------:R-:W-:Y:S01]  /*2a30*/  USHF.L.U32 UR7, UR4, 0x6, URZ ;  /* 0x0000000604077899 */ /* 0x000fe2000800063f */
[C---:B------:R-:W-:Y:S01]  /*2a40*/  IMAD R8, R5.reuse, c[0x0][0x1c4], R6 ;  /* 0x0000710005087a24 */ /* 0x040fe200078e0206 */
[----:B------:R-:W-:Y:S01]  /*2a50*/  UMOV UR6, 0x6 ;  /* 0x0000000600067882 */ /* 0x000fe20000000000 */
[----:B------:R-:W-:Y:S01]  /*2a60*/  IMAD.WIDE.U32 R2, R5, c[0x0][0x1c0], R2 ;  /* 0x0000700005027a25 */ /* 0x000fe200078e0002 */
[----:B------:R-:W-:Y:S01]  /*2a70*/  USHF.L.U64.HI UR5, UR4, UR6, UR5 ;  /* 0x0000000604057299 */ /* 0x000fe20008010205 */
[----:B------:R-:W-:Y:S03]  /*2a80*/  BSSY B0, `(.L_x_547) ;  /* 0x00001a7000007945 */ /* 0x000fe60003800000 */
[----:B------:R-:W-:Y:S01]  /*2a90*/  IADD3 R3, R3, R8, RZ ;  /* 0x0000000803037210 */ /* 0x000fe20007ffe0ff */
[----:B------:R-:W-:Y:S01]  /*2aa0*/  BAR.SYNC.DEFER_BLOCKING 0x0 ;  /* 0x0000000000007b1d */ /* 0x000fe20000010000 */
[----:B--2---:R-:W-:-:S04]  /*2ab0*/  IADD3 R4, R11, R244, RZ ;  /* 0x000000f40b047210 */ /* 0x004fc80007ffe0ff */
[----:B------:R-:W-:Y:S01]  /*2ac0*/  MOV R0, R4 ;  /* 0x0000000400007202 */ /* 0x000fe20000000f00 */
[----:B------:R-:W-:-:S05]  /*2ad0*/  @P2 IMAD.HI.U32 R7, R4, c[0x0][0x2c8], RZ ;  /* 0x0000b20004072a27 */ /* 0x000fca00078e00ff */
[----:B------:R-:W-:-:S04]  /*2ae0*/  @P2 SHF.R.U32.HI R0, RZ, c[0x0][0x2cc], R7 ;  /* 0x0000b300ff002a19 */ /* 0x000fc80000011607 */
[C---:B------:R-:W-:Y:S01]  /*2af0*/  IADD3 R6, -R0.reuse, RZ, RZ ;  /* 0x000000ff00067210 */ /* 0x040fe20007ffe1ff */
[----:B------:R-:W-:Y:S01]  /*2b00*/  IMAD.WIDE.U32 R2, R0, c[0x0][0x1b0], R2 ;  /* 0x00006c0000027a25 */ /* 0x000fe200078e0002 */
[----:B------:R-:W-:-:S03]  /*2b10*/  SHF.R.S32.HI R7, RZ, 0x1f, R0 ;  /* 0x0000001fff077819 */ /* 0x000fc60000011400 */
[----:B------:R-:W-:Y:S02]  /*2b20*/  IMAD R4, R6, c[0x0][0x2c4], R4 ;  /* 0x0000b10006047a24 */ /* 0x000fe400078e0204 */
[----:B------:R-:W-:-:S04]  /*2b30*/  IMAD R5, R7, c[0x0][0x1b0], RZ ;  /* 0x00006c0007057a24 */ /* 0x000fc800078e02ff */
[----:B------:R-:W-:Y:S01]  /*2b40*/  IMAD R6, R0, c[0x0][0x1b4], R5 ;  /* 0x00006d0000067a24 */ /* 0x000fe200078e0205 */
[----:B------:R-:W-:-:S04]  /*2b50*/  SHF.R.S32.HI R5, RZ, 0x1f, R4 ;  /* 0x0000001fff057819 */ /* 0x000fc80000011404 */
[----:B------:R-:W-:Y:S01]  /*2b60*/  IADD3 R3, R3, R6, RZ ;  /* 0x0000000603037210 */ /* 0x000fe20007ffe0ff */
[----:B------:R-:W-:-:S04]  /*2b70*/  IMAD R0, R5, c[0x0][0x1a8], RZ ;  /* 0x00006a0005007a24 */ /* 0x000fc800078e02ff */
[C---:B------:R-:W-:Y:S02]  /*2b80*/  IMAD R0, R4.reuse, c[0x0][0x1ac], R0 ;  /* 0x00006b0004007a24 */ /* 0x040fe400078e0200 */
[----:B------:R-:W-:Y:S01]  /*2b90*/  IMAD.WIDE.U32 R4, R4, c[0x0][0x1a8], R2 ;  /* 0x00006a0004047a25 */ /* 0x000fe200078e0002 */
[----:B------:R-:W-:-:S04]  /*2ba0*/  IADD3 R3, R16, R244, RZ ;  /* 0x000000f410037210 */ /* 0x000fc80007ffe0ff */
[----:B------:R-:W-:Y:S02]  /*2bb0*/  IADD3 R0, R5, R0, RZ ;  /* 0x0000000005007210 */ /* 0x000fe40007ffe0ff */
[C---:B------:R-:W-:Y:S02]  /*2bc0*/  LEA R2, P0, R4.reuse, c[0x0][0x160], 0x1 ;  /* 0x0000580004027a11 */ /* 0x040fe400078008ff */
[C---:B------:R-:W-:Y:S02]  /*2bd0*/  ISETP.GE.AND P5, PT, R3.reuse, R13, PT ;  /* 0x0000000d0300720c */ /* 0x040fe40003fa6270 */
[----:B------:R-:W-:Y:S01]  /*2be0*/  LEA.HI.X R0, R4, c[0x0][0x164], R0, 0x1, P0 ;  /* 0x0000590004007a11 */ /* 0x000fe200000f0c00 */
[----:B------:R-:W-:Y:S01]  /*2bf0*/  SHFL.IDX PT, R8, R2, 0x1, 0x181f ;  /* 0x00381f0002087f89 */ /* 0x000fe200000e0000 */
[----:B------:R-:W-:-:S03]  /*2c00*/  IADD3 R7, R3, 0x20, RZ ;  /* 0x0000002003077810 */ /* 0x000fc60007ffe0ff */
[----:B------:R-:W2:Y:S01]  /*2c10*/  SHFL.IDX PT, R4, R2, RZ, 0x181f ;  /* 0x00181fff02047589 */ /* 0x000ea200000e0000 */
[----:B------:R-:W-:-:S03]  /*2c20*/  ISETP.GE.AND P0, PT, R7, R13, PT ;  /* 0x0000000d0700720c */ /* 0x000fc60003f06270 */
[----:B------:R-:W3:Y:S04]  /*2c30*/  SHFL.IDX PT, R5, R0, RZ, 0x181f ;  /* 0x00181fff00057589 */ /* 0x000ee800000e0000 */
[----:B------:R-:W4:Y:S04]  /*2c40*/  SHFL.IDX PT, R9, R0, 0x1, 0x181f ;  /* 0x00381f0000097f89 */ /* 0x000f2800000e0000 */
[----:B------:R-:W5:Y:S04]  /*2c50*/  SHFL.IDX PT, R11, R2, 0x2, 0x181f ;  /* 0x00581f00020b7f89 */ /* 0x000f6800000e0000 */
[----:B------:R-:W1:Y:S04]  /*2c60*/  SHFL.IDX PT, R12, R0, 0x2, 0x181f ;  /* 0x00581f00000c7f89 */ /* 0x000e6800000e0000 */
[----:B------:R5:W1:Y:S01]  /*2c70*/  SHFL.IDX PT, R10, R2, 0x3, 0x181f ;  /* 0x00781f00020a7f89 */ /* 0x000a6200000e0000 */
[----:B--2---:R-:W-:-:S04]  /*2c80*/  @!P5 LEA R6, P4, R134, R4, 0x1 ;  /* 0x000000048606d211 */ /* 0x004fc800078808ff */
[----:B---3--:R-:W-:Y:S02]  /*2c90*/  @!P5 LEA.HI.X R7, R134, R5, R135, 0x1, P4 ;  /* 0x000000058607d211 */ /* 0x008fe400020f0c87 */
[----:B------:R-:W-:-:S03]  /*2ca0*/  @!P5 LEA R4, P4, R14, R4, 0x1 ;  /* 0x000000040e04d211 */ /* 0x000fc600078808ff */
[----:B------:R2:W-:Y:S01]  /*2cb0*/  @!P5 LDGSTS.E.BYPASS.LTC128B.128 [R218+0x100], [R6.64], !P6 ;  /* 0x0010000006dadfae */ /* 0x0005e2000f101d48 */
[----:B------:R-:W-:-:S05]  /*2cc0*/  @!P5 LEA.HI.X R5, R14, R5, R15, 0x1, P4 ;  /* 0x000000050e05d211 */ /* 0x000fca00020f0c0f */
[----:B------:R3:W-:Y:S01]  /*2cd0*/  @!P5 LDGSTS.E.BYPASS.LTC128B.128 [R218+0x4100], [R4.64], !P3 ;  /* 0x0410000004dadfae */ /* 0x0007e2000d901d48 */
[C---:B--2---:R-:W-:Y:S02]  /*2ce0*/  IADD3 R6, R3.reuse, 0x40, RZ ;  /* 0x0000004003067810 */ /* 0x044fe40007ffe0ff */
[----:B------:R-:W-:Y:S02]  /*2cf0*/  IADD3 R3, R3, 0x60, RZ ;  /* 0x0000006003037810 */ /* 0x000fe40007ffe0ff */
[----:B------:R-:W-:Y:S02]  /*2d00*/  ISETP.GE.AND P5, PT, R6, R13, PT ;  /* 0x0000000d0600720c */ /* 0x000fe40003fa6270 */
[----:B---3--:R-:W-:-:S04]  /*2d10*/  @!P0 LEA R4, P4, R134, R8, 0x1 ;  /* 0x0000000886048211 */ /* 0x008fc800078808ff */
[-C--:B----4-:R-:W-:Y:S02]  /*2d20*/  @!P0 LEA.HI.X R5, R134, R9.reuse, R135, 0x1, P4 ;  /* 0x0000000986058211 */ /* 0x090fe400020f0c87 */
[C---:B------:R-:W-:Y:S02]  /*2d30*/  @!P0 LEA R6, P4, R14.reuse, R8, 0x1 ;  /* 0x000000080e068211 */ /* 0x040fe400078808ff */
[----:B------:R2:W3:Y:S02]  /*2d40*/  SHFL.IDX PT, R8, R0, 0x3, 0x181f ;  /* 0x00781f0000087f89 */ /* 0x0004e400000e0000 */
[----:B------:R-:W-:Y:S02]  /*2d50*/  @!P0 LEA.HI.X R7, R14, R9, R15, 0x1, P4 ;  /* 0x000000090e078211 */ /* 0x000fe400020f0c0f */
[----:B------:R4:W-:Y:S01]  /*2d60*/  @!P0 LDGSTS.E.BYPASS.LTC128B.128 [R218+0x1100], [R4.64], !P6 ;  /* 0x0110000004da8fae */ /* 0x0009e2000f101d48 */
[----:B-----5:R-:W-:-:S03]  /*2d70*/  @!P5 LEA R2, P4, R134, R11, 0x1 ;  /* 0x0000000b8602d211 */ /* 0x020fc600078808ff */
[----:B------:R5:W-:Y:S01]  /*2d80*/  @!P0 LDGSTS.E.BYPASS.LTC128B.128 [R218+0x5100], [R6.64], !P3 ;  /* 0x0510000006da8fae */ /* 0x000be2000d901d48 */
[----:B------:R-:W-:Y:S02]  /*2d90*/  ISETP.GE.AND P0, PT, R3, R13, PT ;  /* 0x0000000d0300720c */ /* 0x000fe40003f06270 */
[----:B-1----:R-:W-:-:S05]  /*2da0*/  @!P5 LEA.HI.X R3, R134, R12, R135, 0x1, P4 ;  /* 0x0000000c8603d211 */ /* 0x002fca00020f0c87 */
[----:B------:R1:W-:Y:S01]  /*2db0*/  @!P5 LDGSTS.E.BYPASS.LTC128B.128 [R218+0x2100], [R2.64], !P6 ;  /* 0x0210000002dadfae */ /* 0x0003e2000f101d48 */
[----:B--2---:R-:W-:-:S04]  /*2dc0*/  IMAD.MOV.U32 R0, RZ, RZ, -0x60 ;  /* 0xffffffa0ff007424 */ /* 0x004fc800078e00ff */
[----:B------:R-:W-:Y:S01]  /*2dd0*/  IMAD R0, R216, R0, 0x60 ;  /* 0x00000060d8007424 */ /* 0x000fe200078e0200 */
[C---:B----4-:R-:W-:Y:S02]  /*2de0*/  @!P5 LEA R4, P4, R14.reuse, R11, 0x1 ;  /* 0x0000000b0e04d211 */ /* 0x050fe400078808ff */
[----:B------:R-:W-:Y:S02]  /*2df0*/  SHF.R.S32.HI R11, RZ, 0x1f, R122 ;  /* 0x0000001fff0b7819 */ /* 0x000fe4000001147a */
[----:B------:R-:W-:Y:S01]  /*2e00*/  @!P5 LEA.HI.X R5, R14, R12, R15, 0x1, P4 ;  /* 0x0000000c0e05d211 */ /* 0x000fe200020f0c0f */
[----:B------:R-:W-:Y:S01]  /*2e10*/  IMAD.WIDE.U32 R12, R122, c[0x0][0x1e0], RZ ;  /* 0x000078007a0c7a25 */ /* 0x000fe200078e00ff */
[----:B------:R-:W-:Y:S02]  /*2e20*/  IADD3 R9, R0, R132, -R16 ;  /* 0x0000008400097210 */ /* 0x000fe40007ffe810 */
[----:B-----5:R-:W-:Y:S01]  /*2e30*/  MOV R7, 0x20 ;  /* 0x0000002000077802 */ /* 0x020fe20000000f00 */
[----:B------:R2:W-:Y:S01]  /*2e40*/  @!P5 LDGSTS.E.BYPASS.LTC128B.128 [R218+0x6100], [R4.64], !P3 ;  /* 0x0610000004dadfae */ /* 0x0005e2000d901d48 */
[----:B-1----:R-:W-:Y:S01]  /*2e50*/  IMAD R3, R11, c[0x0][0x1e0], RZ ;  /* 0x000078000b037a24 */ /* 0x002fe200078e02ff */
[----:B------:R-:W-:-:S03]  /*2e60*/  @!P0 LEA R2, P4, R134, R10, 0x1 ;  /* 0x0000000a86028211 */ /* 0x000fc600078808ff */
[----:B------:R-:W-:Y:S01]  /*2e70*/  IMAD R6, R122, c[0x0][0x1e4], R3 ;  /* 0x000079007a067a24 */ /* 0x000fe200078e0203 */
[----:B---3--:R-:W-:Y:S02]  /*2e80*/  @!P0 LEA.HI.X R3, R134, R8, R135, 0x1, P4 ;  /* 0x0000000886038211 */ /* 0x008fe400020f0c87 */
[----:B------:R-:W-:Y:S02]  /*2e90*/  ISETP.GE.AND P4, PT, R9, 0x1, PT ;  /* 0x000000010900780c */ /* 0x000fe40003f86270 */
[----:B------:R-:W-:Y:S01]  /*2ea0*/  IADD3 R6, R13, R6, RZ ;  /* 0x000000060d067210 */ /* 0x000fe20007ffe0ff */
[----:B------:R1:W-:Y:S01]  /*2eb0*/  @!P0 LDGSTS.E.BYPASS.LTC128B.128 [R218+0x3100], [R2.64], !P6 ;  /* 0x0310000002da8fae */ /* 0x0003e2000f101d48 */
[----:B------:R-:W-:-:S03]  /*2ec0*/  ISETP.GE.AND P6, PT, R9, 0x21, PT ;  /* 0x000000210900780c */ /* 0x000fc60003fc6270 */
[----:B------:R-:W-:Y:S01]  /*2ed0*/  IMAD R6, R6, 0x60, RZ ;  /* 0x0000006006067824 */ /* 0x000fe200078e02ff */
[C---:B--2---:R-:W-:Y:S02]  /*2ee0*/  @!P0 LEA R4, P5, R14.reuse, R10, 0x1 ;  /* 0x0000000a0e048211 */ /* 0x044fe400078a08ff */
[----:B------:R-:W-:Y:S02]  /*2ef0*/  MOV R10, 0x40 ;  /* 0x00000040000a7802 */ /* 0x000fe40000000f00 */
[----:B------:R-:W-:Y:S01]  /*2f00*/  @!P0 LEA.HI.X R5, R14, R8, R15, 0x1, P5 ;  /* 0x000000080e058211 */ /* 0x000fe200028f0c0f */
[----:B------:R-:W-:Y:S01]  /*2f10*/  IMAD R8, R7, c[0x0][0x1e4], RZ ;  /* 0x0000790007087a24 */ /* 0x000fe200078e02ff */
[----:B------:R-:W-:-:S03]  /*2f20*/  ISETP.GE.AND P5, PT, R9, 0x41, PT ;  /* 0x000000410900780c */ /* 0x000fc60003fa6270 */
[----:B------:R2:W-:Y:S01]  /*2f30*/  @!P0 LDGSTS.E.BYPASS.LTC128B.128 [R218+0x7100], [R4.64], !P3 ;  /* 0x0710000004da8fae */ /* 0x0005e2000d901d48 */
[----:B------:R-:W-:Y:S01]  /*2f40*/  @P4 ISETP.GE.AND P3, PT, R134, c[0x0][0x1d4], PT ;  /* 0x0000750086004a0c */ /* 0x000fe20003f66270 */
[----:B-1----:R-:W-:Y:S02]  /*2f50*/  IMAD.WIDE.U32 R2, R12, 0x60, R120 ;  /* 0x000000600c027825 */ /* 0x002fe400078e0078 */
[----:B------:R-:W0:Y:S02]  /*2f60*/  LDGDEPBAR ;  /* 0x00000000000079af */ /* 0x000e240000000000 */
[----:B------:R-:W-:Y:S02]  /*2f70*/  IMAD.IADD R3, R3, 0x1, R6 ;  /* 0x0000000103037824 */ /* 0x000fe400078e0206 */
[----:B------:R-:W-:Y:S01]  /*2f80*/  IMAD.WIDE.U32 R12, R7, c[0x0][0x1e0], RZ ;  /* 0x00007800070c7a25 */ /* 0x000fe200078e00ff */
[----:B--2---:R-:W-:-:S04]  /*2f90*/  @P4 LEA R4, P0, R2, c[0x0][0x1c8], 0x1 ;  /* 0x0000720002044a11 */ /* 0x004fc800078008ff */
[C---:B------:R-:W-:Y:S02]  /*2fa0*/  @P4 LEA.HI.X R5, R2.reuse, c[0x0][0x1cc], R3, 0x1, P0 ;  /* 0x0000730002054a11 */ /* 0x040fe400000f0c03 */
[----:B------:R-:W-:-:S03]  /*2fb0*/  @P6 IADD3 R7, P0, R2, R12, RZ ;  /* 0x0000000c02076210 */ /* 0x000fc60007f1e0ff */
[----:B------:R1:W-:Y:S01]  /*2fc0*/  @P4 LDGSTS.E.BYPASS.LTC128B.128 [R218+0x8100], [R4.64], !P3 ;  /* 0x0810000004da4fae */ /* 0x0003e2000d901d48 */
[----:B------:R-:W-:Y:S02]  /*2fd0*/  ISETP.GE.AND P3, PT, R14, c[0x0][0x1d4], PT ;  /* 0x000075000e007a0c */ /* 0x000fe40003f66270 */
[----:B------:R-:W-:Y:S01]  /*2fe0*/  @P6 IADD3.X R8, R3, R13, R8, P0, !PT ;  /* 0x0000000d03086210 */ /* 0x000fe200007fe408 */
[----:B------:R-:W-:Y:S01]  /*2ff0*/  IMAD.WIDE.U32 R12, R10, c[0x0][0x1e0], RZ ;  /* 0x000078000a0c7a25 */ /* 0x000fe200078e00ff */
[----:B------:R-:W-:-:S03]  /*3000*/  @P6 LEA R6, P0, R7, c[0x0][0x1c8], 0x1 ;  /* 0x0000720007066a11 */ /* 0x000fc600078008ff */
[----:B------:R-:W-:Y:S01]  /*3010*/  IMAD R10, R10, c[0x0][0x1e4], RZ ;  /* 0x000079000a0a7a24 */ /* 0x000fe200078e02ff */
[----:B------:R-:W-:Y:S02]  /*3020*/  @P6 LEA.HI.X R7, R7, c[0x0][0x1cc], R8, 0x1, P0 ;  /* 0x0000730007076a11 */ /* 0x000fe400000f0c08 */
[----:B------:R-:W-:-:S03]  /*3030*/  @P5 IADD3 R8, P0, R2, R12, RZ ;  /* 0x0000000c02085210 */ /* 0x000fc60007f1e0ff */
[----:B------:R1:W-:Y:S01]  /*3040*/  @P4 LDGSTS.E.BYPASS.LTC128B.128 [R218+0xb100], [R4.64+0x80], !P3 ;  /* 0x0b10008004da4fae */ /* 0x0003e2000d901d48 */
[----:B------:R-:W-:Y:S02]  /*3050*/  @P5 IADD3.X R3, R3, R13, R10, P0, !PT ;  /* 0x0000000d03035210 */ /* 0x000fe400007fe40a */
[----:B------:R-:W-:Y:S02]  /*3060*/  @P5 LEA R2, P0, R8, c[0x0][0x1c8], 0x1 ;  /* 0x0000720008025a11 */ /* 0x000fe400078008ff */
[----:B------:R-:W-:Y:S02]  /*3070*/  @P6 ISETP.GE.AND P4, PT, R134, c[0x0][0x1d4], PT ;  /* 0x0000750086006a0c */ /* 0x000fe40003f86270 */
[----:B------:R-:W-:Y:S02]  /*3080*/  @P5 LEA.HI.X R3, R8, c[0x0][0x1cc], R3, 0x1, P0 ;  /* 0x0000730008035a11 */ /* 0x000fe400000f0c03 */
[----:B------:R-:W-:-:S09]  /*3090*/  @P5 ISETP.GE.AND P0, PT, R134, c[0x0][0x1d4], PT ;  /* 0x0000750086005a0c */ /* 0x000fd20003f06270 */
[----:B------:R2:W-:Y:S01]  /*30a0*/  @P6 LDGSTS.E.BYPASS.LTC128B.128 [R218+0x9100], [R6.64], !P4 ;  /* 0x0910000006da6fae */ /* 0x0005e2000e101d48 */
[----:B------:R-:W-:-:S03]  /*30b0*/  ISETP.GE.AND P4, PT, R134, c[0x0][0x1d4], PT ;  /* 0x0000750086007a0c */ /* 0x000fc60003f86270 */
[----:B------:R2:W-:Y:S01]  /*30c0*/  @P6 LDGSTS.E.BYPASS.LTC128B.128 [R218+0xc100], [R6.64+0x80], !P3 ;  /* 0x0c10008006da6fae */ /* 0x0005e2000d901d48 */
[----:B------:R-:W-:-:S03]  /*30d0*/  ISETP.LT.OR P6, PT, R9, 0x21, P4 ;  /* 0x000000210900780c */ /* 0x000fc600027c1670 */
[----:B------:R3:W-:Y:S04]  /*30e0*/  @P5 LDGSTS.E.BYPASS.LTC128B.128 [R218+0xa100], [R2.64], !P0 ;  /* 0x0a10000002da5fae */ /* 0x0007e8000c101d48 */
[----:B------:R3:W-:Y:S04]  /*30f0*/  @P5 LDGSTS.E.BYPASS.LTC128B.128 [R218+0xd100], [R2.64+0x80], !P3 ;  /* 0x0d10008002da5fae */ /* 0x0007e8000d901d48 */
[----:B------:R-:W0:Y:S01]  /*3100*/  LDGDEPBAR ;  /* 0x00000000000079af */ /* 0x000e220000000000 */
[----:B--2---:R-:W-:-:S04]  /*3110*/  IMAD.WIDE.U32 R6, R122, c[0x0][0x208], RZ ;  /* 0x000082007a067a25 */ /* 0x004fc800078e00ff */
[----:B---3--:R-:W-:Y:S01]  /*3120*/  IMAD R2, R11, c[0x0][0x208], RZ ;  /* 0x000082000b027a24 */ /* 0x008fe200078e02ff */
[----:B------:R-:W-:-:S04]  /*3130*/  DEPBAR.LE SB0, 0x1 ;  /* 0x000080400000791a */ /* 0x000fc80000000000 */
[----:B------:R-:W-:Y:S01]  /*3140*/  BAR.SYNC.DEFER_BLOCKING 0x0 ;  /* 0x0000000000007b1d */ /* 0x000fe20000010000 */
[----:B------:R-:W-:Y:S01]  /*3150*/  IMAD R2, R122, c[0x0][0x20c], R2 ;  /* 0x000083007a027a24 */ /* 0x000fe200078e0202 */
[----:B------:R-:W-:-:S04]  /*3160*/  MOV R3, R225 ;  /* 0x000000e100037202 */ /* 0x000fc80000000f00 */
[----:B-1----:R-:W-:Y:S02]  /*3170*/  IADD3 R4, R7, R2, RZ ;  /* 0x0000000207047210 */ /* 0x002fe40007ffe0ff */
[----:B------:R-:W-:-:S05]  /*3180*/  MOV R2, R220 ;  /* 0x000000dc00027202 */ /* 0x000fca0000000f00 */
[----:B------:R-:W-:-:S04]  /*3190*/  IMAD.WIDE.U32 R6, R6, 0x60, R2 ;  /* 0x0000006006067825 */ /* 0x000fc800078e0002 */
[----:B------:R-:W-:Y:S01]  /*31a0*/  IMAD R2, R4, 0x60, RZ ;  /* 0x0000006004027824 */ /* 0x000fe200078e02ff */
[----:B------:R-:W-:-:S04]  /*31b0*/  LEA R4, P0, R6, c[0x0][0x1f8], 0x1 ;  /* 0x00007e0006047a11 */ /* 0x000fc800078008ff */
[----:B------:R-:W-:Y:S01]  /*31c0*/  IADD3 R3, R7, R2, RZ ;  /* 0x0000000207037210 */ /* 0x000fe20007ffe0ff */
[----:B------:R-:W-:Y:S01]  /*31d0*/  LDSM.16.M88.4 R124, [R212] ;  /* 0x00000000d47c783b */ /* 0x000fe20000000200 */
[----:B------:R-:W-:Y:S02]  /*31e0*/  IADD3 R2, P5, R4, UR7, RZ ;  /* 0x0000000704027c10 */ /* 0x000fe4000ffbe0ff */
[----:B------:R-:W-:Y:S01]  /*31f0*/  LEA.HI.X R5, R6, c[0x0][0x1fc], R3, 0x1, P0 ;  /* 0x00007f0006057a11 */ /* 0x000fe200000f0c03 */
[----:B------:R-:W-:Y:S01]  /*3200*/  LDSM.16.M88.4 R128, [R213] ;  /* 0x00000000d580783b */ /* 0x000fe20000000200 */
[----:B------:R-:W-:Y:S02]  /*3210*/  IADD3 R6, P0, R2, UR7, RZ ;  /* 0x0000000702067c10 */ /* 0x000fe4000ff1e0ff */
[----:B------:R-:W-:Y:S01]  /*3220*/  IADD3.X R3, R5, UR5, RZ, P5, !PT ;  /* 0x0000000505037c10 */ /* 0x000fe2000affe4ff */
[----:B------:R-:W-:Y:S01]  /*3230*/  LDSM.16.M88.4 R152, [R215] ;  /* 0x00000000d798783b */ /* 0x000fe20000000200 */
[----:B------:R-:W-:-:S02]  /*3240*/  ISETP.LT.OR P5, PT, R9, 0x1, P4 ;  /* 0x000000010900780c */ /* 0x000fc400027a1670 */
[----:B------:R-:W-:Y:S01]  /*3250*/  IADD3.X R7, R3, UR5, RZ, P0, !PT ;  /* 0x0000000503077c10 */ /* 0x000fe200087fe4ff */
[----:B------:R-:W-:Y:S01]  /*3260*/  LDSM.16.M88.4 R164, [R214] ;  /* 0x00000000d6a4783b */ /* 0x000fe20000000200 */
[C---:B------:R-:W-:Y:S02]  /*3270*/  ISETP.LT.OR P0, PT, R9.reuse, 0x1, P3 ;  /* 0x000000010900780c */ /* 0x040fe40001f01670 */
[----:B------:R-:W-:Y:S01]  /*3280*/  ISETP.LT.OR P4, PT, R9, 0x41, P4 ;  /* 0x000000410900780c */ /* 0x000fe20002781670 */
[----:B------:R-:W-:Y:S04]  /*3290*/  LDSM.16.M88.4 R168, [R212+0x4000] ;  /* 0x00400000d4a8783b */ /* 0x000fe80000000200 */
[----:B------:R-:W-:Y:S04]  /*32a0*/  LDSM.16.M88.4 R172, [R213+0x4000] ;  /* 0x00400000d5ac783b */ /* 0x000fe80000000200 */
[----:B------:R-:W-:Y:S04]  /*32b0*/  LDSM.16.M88.4 R176, [R215+0x4000] ;  /* 0x00400000d7b0783b */ /* 0x000fe80000000200 */
[----:B------:R-:W-:Y:S04]  /*32c0*/  LDSM.16.M88.4 R184, [R214+0x4000] ;  /* 0x00400000d6b8783b */ /* 0x000fe80000000200 */
[----:B------:R-:W-:Y:S06]  /*32d0*/  BAR.SYNC.DEFER_BLOCKING 0x0 ;  /* 0x0000000000007b1d */ /* 0x000fec0000010000 */
[----:B------:R-:W-:-:S04]  /*32e0*/  DEPBAR.LE SB0, 0x0 ;  /* 0x000080000000791a */ /* 0x000fc80000000000 */
[----:B------:R-:W-:Y:S06]  /*32f0*/  BAR.SYNC.DEFER_BLOCKING 0x0 ;  /* 0x0000000000007b1d */ /* 0x000fec0000010000 */
[----:B------:R-:W1:Y:S04]  /*3300*/  LDSM.16.M88.4 R24, [R193] ;  /* 0x00000000c118783b */ /* 0x000e680000000200 */
[----:B------:R-:W2:Y:S04]  /*3310*/  LDSM.16.M88.4 R28, [R193+0x1800] ;  /* 0x00180000c11c783b */ /* 0x000ea80000000200 */
[----:B------:R-:W3:Y:S04]  /*3320*/  LDSM.16.M88.4 R32, [R199] ;  /* 0x00000000c720783b */ /* 0x000ee80000000200 */
[----:B------:R-:W4:Y:S04]  /*3330*/  LDSM.16.M88.4 R16, [R193+0x800] ;  /* 0x00080000c110783b */ /* 0x000f280000000200 */
[----:B------:R-:W5:Y:S04]  /*3340*/  LDSM.16.M88.4 R20, [R193+0x1000] ;  /* 0x00100000c114783b */ /* 0x000f680000000200 */
[----:B------:R-:W-:Y:S04]  /*3350*/  LDSM.16.M88.4 R68, [R193+0x2000] ;  /* 0x00200000c144783b */ /* 0x000fe80000000200 */
[----:B------:R-:W-:Y:S04]  /*3360*/  LDSM.16.M88.4 R84, [R193+0x2800] ;  /* 0x00280000c154783b */ /* 0x000fe80000000200 */
[----:B------:R-:W-:Y:S04]  /*3370*/  LDSM.16.M88.4 R56, [R210] ;  /* 0x00000000d238783b */ /* 0x000fe80000000200 */
[----:B------:R-:W-:Y:S04]  /*3380*/  LDSM.16.M88.4 R64, [R209] ;  /* 0x00000000d140783b */ /* 0x000fe80000000200 */
[----:B------:R-:W5:Y:S04]  /*3390*/  LDSM.16.M88.4 R60, [R208] ;  /* 0x00000000d03c783b */ /* 0x000f680000000200 */
[----:B------:R-:W-:Y:S01]  /*33a0*/  LDSM.16.M88.4 R88, [R207] ;  /* 0x00000000cf58783b */ /* 0x000fe20000000200 */
[C---:B-1----:R-:W-:Y:S03]  /*33b0*/  HMMA.16816.F32.BF16 R12, R124.reuse, R24, RZ ;  /* 0x000000187c0c723c */ /* 0x042fe600000418ff */
[----:B------:R-:W-:Y:S04]  /*33c0*/  LDSM.16.M88.4 R92, [R206] ;  /* 0x00000000ce5c783b */ /* 0x000fe80000000200 */
[----:B------:R-:W-:Y:S01]  /*33d0*/  @!PT LDS RZ, [RZ] ;  /* 0x00000000fffff984 */ /* 0x000fe20000000800 */
[----:B------:R-:W-:Y:S01]  /*33e0*/  @!PT LDS RZ, [RZ] ;  /* 0x00000000fffff984 */ /* 0x000fe20000000800 */
[----:B------:R-:W-:Y:S01]  /*33f0*/  @!PT LDS RZ, [RZ] ;  /* 0x00000000fffff984 */ /* 0x000fe20000000800 */
[----:B------:R1:W-:Y:S01]  /*3400*/  LDGSTS.E.BYPASS.LTC128B.128 [R218+0x100], [R4.64], !P5 ;  /* 0x0010000004da7fae */ /* 0x0003e2000e901d48 */
[C---:B------:R-:W-:Y:S01]  /*3410*/  ISETP.LT.OR P5, PT, R9.reuse, 0x21, P3 ;  /* 0x000000210900780c */ /* 0x040fe20001fa1670 */
[----:B------:R-:W-:Y:S02]  /*3420*/  HMMA.16816.F32.BF16 R40, R124, R26, RZ ;  /* 0x0000001a7c28723c */ /* 0x000fe400000418ff */
[----:B------:R1:W-:Y:S01]  /*3430*/  LDGSTS.E.BYPASS.LTC128B.128 [R218+0x3100], [R4.64+0x80], !P0 ;  /* 0x0310008004da7fae */ /* 0x0003e2000c101d48 */
[----:B------:R-:W-:-:S03]  /*3440*/  ISETP.LT.OR P0, PT, R9, 0x41, P3 ;  /* 0x000000410900780c */ /* 0x000fc60001f01670 */
[----:B------:R1:W-:Y:S02]  /*3450*/  LDGSTS.E.BYPASS.LTC128B.128 [R218+0x1100], [R2.64], !P6 ;  /* 0x0110000002da7fae */ /* 0x0003e4000f101d48 */
[----:B--2---:R-:W-:Y:S04]  /*3460*/  HMMA.16816.F32.BF16 R8, R124, R28, RZ ;  /* 0x0000001c7c08723c */ /* 0x004fe800000418ff */
[----:B------:R2:W-:Y:S04]  /*3470*/  LDGSTS.E.BYPASS.LTC128B.128 [R218+0x4100], [R2.64+0x80], !P5 ;  /* 0x0410008002da7fae */ /* 0x0005e8000e901d48 */
[----:B------:R1:W-:Y:S01]  /*3480*/  LDGSTS.E.BYPASS.LTC128B.128 [R218+0x2100], [R6.64], !P4 ;  /* 0x0210000006da7fae */ /* 0x0003e2000e101d48 */
[----:B---3--:R-:W-:Y:S03]  /*3490*/  HMMA.16816.F32.BF16 R44, R128, R32, R12 ;  /* 0x00000020802c723c */ /* 0x008fe6000004180c */
[----:B------:R1:W-:Y:S01]  /*34a0*/  LDGSTS.E.BYPASS.LTC128B.128 [R218+0x5100], [R6.64+0x80], !P0 ;  /* 0x0510008006da7fae */ /* 0x0003e2000c101d48 */
[----:B------:R-:W-:-:S03]  /*34b0*/  ISETP.GT.AND P0, PT, R122, R219, PT ;  /* 0x000000db7a00720c */ /* 0x000fc60003f04270 */
[----:B------:R-:W3:Y:S01]  /*34c0*/  LDSM.16.M88.4 R48, [R197] ;  /* 0x00000000c530783b */ /* 0x000ee20000000200 */
[C---:B----4-:R-:W-:Y:S03]  /*34d0*/  HMMA.16816.F32.BF16 R36, R124.reuse, R18, RZ ;  /* 0x000000127c24723c */ /* 0x050fe600000418ff */
[----:B------:R-:W4:Y:S04]  /*34e0*/  LDSM.16.M88.4 R52, [R194] ;  /* 0x00000000c234783b */ /* 0x000f280000000200 */
[----:B------:R-:W2:Y:S01]  /*34f0*/  LDSM.16.M88.4 R72, [R197+0x800] ;  /* 0x00080000c548783b */ /* 0x000ea20000000200 */
[C---:B------:R-:W-:Y:S03]  /*3500*/  HMMA.16816.F32.BF16 R24, R124.reuse, R16, RZ ;  /* 0x000000107c18723c */ /* 0x040fe600000418ff */
[----:B------:R-:W-:Y:S04]  /*3510*/  LDSM.16.M88.4 R104, [R193+0x3800] ;  /* 0x00380000c168783b */ /* 0x000fe80000000200 */
[----:B------:R-:W-:Y:S01]  /*3520*/  LDSM.16.M88.4 R108, [R197+0x3000] ;  /* 0x00300000c56c783b */ /* 0x000fe20000000200 */
[C---:B-----5:R-:W-:Y:S03]  /*3530*/  HMMA.16816.F32.BF16 R16, R124.reuse, R20, RZ ;  /* 0x000000147c10723c */ /* 0x060fe600000418ff */
[----:B------:R-:W-:Y:S04]  /*3540*/  LDSM.16.M88.4 R100, [R204] ;  /* 0x00000000cc64783b */ /* 0x000fe80000000200 */
[----:B------:R-:W0:Y:S01]  /*3550*/  LDGDEPBAR ;  /* 0x00000000000079af */ /* 0x000e220000000000 */
[C---:B------:R-:W-:Y:S08]  /*3560*/  HMMA.16816.F32.BF16 R12, R124.reuse, R22, RZ ;  /* 0x000000167c0c723c */ /* 0x040ff000000418ff */
[----:B-1----:R-:W-:Y:S08]  /*3570*/  HMMA.16816.F32.BF16 R4, R124, R30, RZ ;  /* 0x0000001e7c04723c */ /* 0x002ff000000418ff */
[C---:B------:R-:W-:Y:S01]  /*3580*/  HMMA.16816.F32.BF16 R20, R128.reuse, R34, R40 ;  /* 0x000000228014723c */ /* 0x040fe20000041828 */
[----:B------:R-:W-:Y:S04]  /*3590*/  LDSM.16.M88.4 R40, [R197+0x1800] ;  /* 0x00180000c528783b */ /* 0x000fe80000000200 */
[----:B------:R-:W-:Y:S03]  /*35a0*/  LDSM.16.M88.4 R32, [R197+0x2000] ;  /* 0x00200000c520783b */ /* 0x000fe60000000200 */
[----:B------:R-:W-:Y:S08]  /*35b0*/  HMMA.16816.F32.BF16 R116, R128, R60, R8 ;  /* 0x0000003c8074723c */ /* 0x000ff00000041808 */
[----:B---3--:R-:W-:Y:S08]  /*35c0*/  HMMA.16816.F32.BF16 R8, R152, R48, R44 ;  /* 0x000000309808723c */ /* 0x008ff0000004182c */
[C---:B------:R-:W-:Y:S01]  /*35d0*/  HMMA.16816.F32.BF16 R76, R128.reuse, R58, R36 ;  /* 0x0000003a804c723c */ /* 0x040fe20000041824 */
[----:B------:R-:W1:Y:S07]  /*35e0*/  LDSM.16.M88.4 R36, [R193+0x3000] ;  /* 0x00300000c124783b */ /* 0x000e6e0000000200 */
[C---:B------:R-:W-:Y:S01]  /*35f0*/  HMMA.16816.F32.BF16 R24, R128.reuse, R56, R24 ;  /* 0x000000388018723c */ /* 0x040fe20000041818 */
[----:B------:R-:W3:Y:S07]  /*3600*/  LDSM.16.M88.4 R56, [R194+0x800] ;  /* 0x00080000c238783b */ /* 0x000eee0000000200 */
[----:B------:R-:W-:Y:S08]  /*3610*/  HMMA.16816.F32.BF16 R60, R128, R62, R4 ;  /* 0x0000003e803c723c */ /* 0x000ff00000041804 */
[----:B------:R-:W-:Y:S01]  /*3620*/  HMMA.16816.F32.BF16 R4, R152, R50, R20 ;  /* 0x000000329804723c */ /* 0x000fe20000041814 */
[----:B------:R-:W-:Y:S07]  /*3630*/  LDSM.16.M88.4 R48, [R197+0x1000] ;  /* 0x00100000c530783b */ /* 0x000fee0000000200 */
[----:B------:R-:W-:Y:S08]  /*3640*/  HMMA.16816.F32.BF16 R112, R128, R66, R12 ;  /* 0x000000428070723c */ /* 0x000ff0000004180c */
[----:B----4-:R-:W-:Y:S08]  /*3650*/  HMMA.16816.F32.BF16 R12, R164, R52, R8 ;  /* 0x00000034a40c723c */ /* 0x010ff00000041808 */
[----:B------:R-:W-:Y:S01]  /*3660*/  HMMA.16816.F32.BF16 R80, R128, R64, R16 ;  /* 0x000000408050723c */ /* 0x000fe20000041810 */
[----:B------:R-:W-:Y:S07]  /*3670*/  LDSM.16.M88.4 R64, [R194+0x1000] ;  /* 0x00100000c240783b */ /* 0x000fee0000000200 */
[C---:B------:R-:W-:Y:S08]  /*3680*/  HMMA.16816.F32.BF16 R28, R124.reuse, R68, RZ ;  /* 0x000000447c1c723c */ /* 0x040ff000000418ff */
[C---:B------:R-:W-:Y:S01]  /*3690*/  HMMA.16816.F32.BF16 R16, R124.reuse, R70, RZ ;  /* 0x000000467c10723c */ /* 0x040fe200000418ff */
[----:B------:R-:W4:Y:S07]  /*36a0*/  LDSM.16.M88.4 R68, [R205] ;  /* 0x00000000cd44783b */ /* 0x000f2e0000000200 */
[----:B------:R-:W-:Y:S08]  /*36b0*/  HMMA.16816.F32.BF16 R8, R124, R84, RZ ;  /* 0x000000547c08723c */ /* 0x000ff000000418ff */
[----:B--2---:R-:W-:Y:S08]  /*36c0*/  HMMA.16816.F32.BF16 R44, R152, R72, R24 ;  /* 0x00000048982c723c */ /* 0x004ff00000041818 */
[----:B------:R-:W-:Y:S08]  /*36d0*/  HMMA.16816.F32.BF16 R24, R164, R54, R4 ;  /* 0x00000036a418723c */ /* 0x000ff00000041804 */
[----:B------:R-:W-:Y:S01]  /*36e0*/  HMMA.16816.F32.BF16 R4, R124, R86, RZ ;  /* 0x000000567c04723c */ /* 0x000fe200000418ff */
[----:B------:R-:W2:Y:S07]  /*36f0*/  LDSM.16.M88.4 R84, [R197+0x2800] ;  /* 0x00280000c554783b */ /* 0x000eae0000000200 */
[----:B-1----:R-:W-:Y:S08]  /*3700*/  HMMA.16816.F32.BF16 R20, R168, R36, R12 ;  /* 0x00000024a814723c */ /* 0x002ff0000004180c */
[----:B------:R-:W-:Y:S08]  /*3710*/  HMMA.16816.F32.BF16 R12, R128, R92, R8 ;  /* 0x0000005c800c723c */ /* 0x000ff00000041808 */
[----:B------:R-:W-:Y:S01]  /*3720*/  HMMA.16816.F32.BF16 R8, R152, R74, R76 ;  /* 0x0000004a9808723c */ /* 0x000fe2000004184c */
[----:B------:R-:W1:Y:S04]  /*3730*/  LDSM.16.M88.4 R72, [R194+0x1800] ;  /* 0x00180000c248783b */ /* 0x000e680000000200 */
[----:B------:R-:W-:Y:S03]  /*3740*/  LDSM.16.M88.4 R76, [R194+0x2000] ;  /* 0x00200000c24c783b */ /* 0x000fe60000000200 */
[C---:B------:R-:W-:Y:S08]  /*3750*/  HMMA.16816.F32.BF16 R96, R128.reuse, R88, R28 ;  /* 0x000000588060723c */ /* 0x040ff0000004181c */
[C---:B------:R-:W-:Y:S08]  /*3760*/  HMMA.16816.F32.BF16 R28, R128.reuse, R90, R16 ;  /* 0x0000005a801c723c */ /* 0x040ff00000041810 */
[----:B------:R-:W-:Y:S01]  /*3770*/  HMMA.16816.F32.BF16 R88, R128, R94, R4 ;  /* 0x0000005e8058723c */ /* 0x000fe20000041804 */
[----:B------:R-:W-:Y:S07]  /*3780*/  LDSM.16.M88.4 R92, [R194+0x2800] ;  /* 0x00280000c25c783b */ /* 0x000fee0000000200 */
[----:B---3--:R-:W-:Y:S08]  /*3790*/  HMMA.16816.F32.BF16 R4, R164, R56, R44 ;  /* 0x00000038a404723c */ /* 0x008ff0000004182c */
[----:B----4-:R-:W-:Y:S08]  /*37a0*/  HMMA.16816.F32.BF16 R20, R172, R68, R20 ;  /* 0x00000044ac14723c */ /* 0x010ff00000041814 */
[----:B------:R-:W-:Y:S08]  /*37b0*/  HMMA.16816.F32.BF16 R16, R168, R38, R24 ;  /* 0x00000026a810723c */ /* 0x000ff00000041818 */
[----:B------:R-:W-:Y:S01]  /*37c0*/  HMMA.16816.F32.BF16 R36, R152, R50, R112 ;  /* 0x000000329824723c */ /* 0x000fe20000041870 */
[----:B------:R-:W3:Y:S07]  /*37d0*/  LDSM.16.M88.4 R112, [R194+0x3000] ;  /* 0x00300000c270783b */ /* 0x000eee0000000200 */
[----:B------:R-:W-:Y:S08]  /*37e0*/  HMMA.16816.F32.BF16 R24, R164, R58, R8 ;  /* 0x0000003aa418723c */ /* 0x000ff00000041808 */
[C---:B------:R-:W-:Y:S08]  /*37f0*/  HMMA.16816.F32.BF16 R80, R152.reuse, R48, R80 ;  /* 0x000000309850723c */ /* 0x040ff00000041850 */
[C---:B------:R-:W-:Y:S08]  /*3800*/  HMMA.16816.F32.BF16 R48, R152.reuse, R40, R116 ;  /* 0x000000289830723c */ /* 0x040ff00000041874 */
[C---:B------:R-:W-:Y:S08]  /*3810*/  HMMA.16816.F32.BF16 R60, R152.reuse, R42, R60 ;  /* 0x0000002a983c723c */ /* 0x040ff0000004183c */
[----:B--2---:R-:W-:Y:S08]  /*3820*/  HMMA.16816.F32.BF16 R40, R152, R84, R12 ;  /* 0x000000549828723c */ /* 0x004ff0000004180c */
[----:B------:R-:W-:Y:S08]  /*3830*/  HMMA.16816.F32.BF16 R12, R168, R104, R4 ;  /* 0x00000068a80c723c */ /* 0x000ff00000041804 */
[----:B------:R-:W-:Y:S08]  /*3840*/  HMMA.16816.F32.BF16 R4, R176, R108, R20 ;  /* 0x0000006cb004723c */ /* 0x000ff00000041814 */
[C---:B------:R-:W-:Y:S08]  /*3850*/  HMMA.16816.F32.BF16 R52, R152.reuse, R32, R96 ;  /* 0x000000209834723c */ /* 0x040ff00000041860 */
[----:B------:R-:W-:Y:S01]  /*3860*/  HMMA.16816.F32.BF16 R44, R152, R34, R28 ;  /* 0x00000022982c723c */ /* 0x000fe2000004181c */
[----:B------:R-:W2:Y:S07]  /*3870*/  LDSM.16.M88.4 R32, [R193+0x4000] ;  /* 0x00400000c120783b */ /* 0x000eae0000000200 */
[----:B------:R-:W-:Y:S01]  /*3880*/  HMMA.16816.F32.BF16 R8, R172, R70, R16 ;  /* 0x00000046ac08723c */ /* 0x000fe20000041810 */
[----:B------:R-:W-:Y:S07]  /*3890*/  LDSM.16.M88.4 R68, [R193+0x4800] ;  /* 0x00480000c144783b */ /* 0x000fee0000000200 */
[----:B------:R-:W-:Y:S01]  /*38a0*/  HMMA.16816.F32.BF16 R28, R152, R86, R88 ;  /* 0x00000056981c723c */ /* 0x000fe20000041858 */
[----:B------:R-:W4:Y:S07]  /*38b0*/  LDSM.16.M88.4 R84, [R197+0x3800] ;  /* 0x00380000c554783b */ /* 0x000f2e0000000200 */
[----:B------:R-:W-:Y:S08]  /*38c0*/  HMMA.16816.F32.BF16 R20, R168, R106, R24 ;  /* 0x0000006aa814723c */ /* 0x000ff00000041818 */
[----:B------:R-:W-:Y:S08]  /*38d0*/  HMMA.16816.F32.BF16 R16, R164, R64, R80 ;  /* 0x00000040a410723c */ /* 0x000ff00000041850 */
[----:B------:R-:W-:Y:S08]  /*38e0*/  HMMA.16816.F32.BF16 R12, R172, R100, R12 ;  /* 0x00000064ac0c723c */ /* 0x000ff0000004180c */
[C---:B-1----:R-:W-:Y:S08]  /*38f0*/  HMMA.16816.F32.BF16 R48, R164.reuse, R72, R48 ;  /* 0x00000048a430723c */ /* 0x042ff00000041830 */
[----:B------:R-:W-:Y:S08]  /*3900*/  HMMA.16816.F32.BF16 R60, R164, R74, R60 ;  /* 0x0000004aa43c723c */ /* 0x000ff0000004183c */
[----:B---3--:R-:W-:Y:S08]  /*3910*/  HMMA.16816.F32.BF16 R24, R184, R112, R4 ;  /* 0x00000070b818723c */ /* 0x008ff00000041804 */
[----:B------:R-:W-:Y:S01]  /*3920*/  HMMA.16816.F32.BF16 R72, R164, R92, R40 ;  /* 0x0000005ca448723c */ /* 0x000fe20000041828 */
[----:B------:R-:W1:Y:S07]  /*3930*/  LDSM.16.M88.4 R40, [R203] ;  /* 0x00000000cb28783b */ /* 0x000e6e0000000200 */
[----:B------:R-:W-:Y:S08]  /*3940*/  HMMA.16816.F32.BF16 R4, R176, R110, R8 ;  /* 0x0000006eb004723c */ /* 0x000ff00000041808 */
[----:B------:R-:W-:Y:S01]  /*3950*/  HMMA.16816.F32.BF16 R36, R164, R66, R36 ;  /* 0x00000042a424723c */ /* 0x000fe20000041824 */
[----:B------:R-:W-:-:S04]  /*3960*/  FMUL.FTZ R2, R24, c[0x0][0x320] ;  /* 0x0000c80018027a20 */ /* 0x000fc80000410000 */
[----:B------:R3:W1:Y:S03]  /*3970*/  MUFU.TANH R90, R2 ;  /* 0x00000002005a7308 */ /* 0x0006660000002400 */
[----:B------:R-:W-:Y:S01]  /*3980*/  HMMA.16816.F32.BF16 R64, R164, R76, R52 ;  /* 0x0000004ca440723c */ /* 0x000fe20000041834 */
[----:B------:R-:W5:Y:S07]  /*3990*/  LDSM.16.M88.4 R52, [R194+0x3800] ;  /* 0x00380000c234783b */ /* 0x000f6e0000000200 */
[----:B------:R-:W-:Y:S01]  /*39a0*/  HMMA.16816.F32.BF16 R20, R172, R102, R20 ;  /* 0x00000066ac14723c */ /* 0x000fe20000041814 */
[----:B---3--:R-:W-:-:S07]  /*39b0*/  FMUL.FTZ R2, R25, c[0x0][0x320] ;  /* 0x0000c80019027a20 */ /* 0x008fce0000410000 */
[----:B--2---:R-:W-:Y:S01]  /*39c0*/  HMMA.16816.F32.BF16 R8, R168, R32, R16 ;  /* 0x00000020a808723c */ /* 0x004fe20000041810 */
[----:B------:R2:W3:Y:S07]  /*39d0*/  MUFU.TANH R88, R2 ;  /* 0x0000000200587308 */ /* 0x0004ee0000002400 */
[----:B----4-:R-:W-:Y:S08]  /*39e0*/  HMMA.16816.F32.BF16 R16, R176, R84, R12 ;  /* 0x00000054b010723c */ /* 0x010ff0000004180c */
[----:B------:R-:W-:Y:S01]  /*39f0*/  HMMA.16816.F32.BF16 R92, R164, R94, R28 ;  /* 0x0000005ea45c723c */ /* 0x000fe2000004181c */
[----:B------:R-:W4:Y:S01]  /*3a00*/  LDSM.16.M88.4 R28, [R197+0x4000] ;  /* 0x00400000c51c783b */ /* 0x000f220000000200 */
[----:B--2---:R-:W-:-:S04]  /*3a10*/  FMUL.FTZ R2, R26, c[0x0][0x320] ;  /* 0x0000c8001a027a20 */ /* 0x004fc80000410000 */
[----:B------:R2:W1:Y:S02]  /*3a20*/  MUFU.TANH R91, R2 ;  /* 0x00000002005b7308 */ /* 0x0004640000002400 */
[----:B------:R-:W-:Y:S08]  /*3a30*/  HMMA.16816.F32.BF16 R12, R184, R114, R4 ;  /* 0x00000072b80c723c */ /* 0x000ff00000041804 */
[----:B------:R-:W-:Y:S01]  /*3a40*/  HMMA.16816.F32.BF16 R32, R168, R34, R36 ;  /* 0x00000022a820723c */ /* 0x000fe20000041824 */
[----:B------:R-:W3:Y:S01]  /*3a50*/  LDSM.16.M88.4 R36, [R202] ;  /* 0x00000000ca24783b */ /* 0x000ee20000000200 */
[----:B--2---:R-:W-:-:S06]  /*3a60*/  FMUL.FTZ R2, R27, c[0x0][0x320] ;  /* 0x0000c8001b027a20 */ /* 0x004fcc0000410000 */
[----:B------:R-:W-:Y:S01]  /*3a70*/  HMMA.16816.F32.BF16 R4, R176, R86, R20 ;  /* 0x00000056b004723c */ /* 0x000fe20000041814 */
[----:B------:R2:W2:Y:S07]  /*3a80*/  MUFU.TANH R89, R2 ;  /* 0x0000000200597308 */ /* 0x0004ae0000002400 */
[----:B-1----:R-:W-:Y:S08]  /*3a90*/  HMMA.16816.F32.BF16 R8, R172, R40, R8 ;  /* 0x00000028ac08723c */ /* 0x002ff00000041808 */
[----:B-----5:R-:W-:Y:S01]  /*3aa0*/  HMMA.16816.F32.BF16 R24, R184, R52, R16 ;  /* 0x00000034b818723c */ /* 0x020fe20000041810 */
[----:B--2---:R-:W-:-:S04]  /*3ab0*/  FMUL.FTZ R2, R12, c[0x0][0x320] ;  /* 0x0000c8000c027a20 */ /* 0x004fc80000410000 */
[----:B------:R1:W2:Y:S03]  /*3ac0*/  MUFU.TANH R85, R2 ;  /* 0x0000000200557308 */ /* 0x0002a60000002400 */
[----:B------:R-:W-:Y:S01]  /*3ad0*/  HMMA.16816.F32.BF16 R76, R164, R78, R44 ;  /* 0x0000004ea44c723c */ /* 0x000fe2000004182c */
[----:B------:R-:W-:Y:S07]  /*3ae0*/  LDSM.16.M88.4 R44, [R194+0x4000] ;  /* 0x00400000c22c783b */ /* 0x000fee0000000200 */
[----:B------:R-:W-:Y:S01]  /*3af0*/  HMMA.16816.F32.BF16 R56, R168, R68, R48 ;  /* 0x00000044a838723c */ /* 0x000fe20000041830 */
[----:B------:R-:W5:Y:S01]  /*3b00*/  LDSM.16.M88.4 R48, [R193+0x5000] ;  /* 0x00500000c130783b */ /* 0x000f620000000200 */
[----:B-1----:R-:W-:-:S06]  /*3b10*/  FMUL.FTZ R2, R13, c[0x0][0x320] ;  /* 0x0000c8000d027a20 */ /* 0x002fcc0000410000 */
[----:B------:R-:W-:Y:S01]  /*3b20*/  HMMA.16816.F32.BF16 R20, R172, R42, R32 ;  /* 0x0000002aac14723c */ /* 0x000fe20000041820 */
[----:B------:R-:W-:Y:S01]  /*3b30*/  LDSM.16.M88.4 R40, [R197+0x4800] ;  /* 0x00480000c528783b */ /* 0x000fe20000000200 */
[----:B------:R1:W1:Y:S06]  /*3b40*/  MUFU.TANH R83, R2 ;  /* 0x0000000200537308 */ /* 0x00026c0000002400 */
[----:B------:R-:W-:Y:S08]  /*3b50*/  HMMA.16816.F32.BF16 R60, R168, R70, R60 ;  /* 0x00000046a83c723c */ /* 0x000ff0000004183c */
[----:B------:R-:W-:Y:S01]  /*3b60*/  HMMA.16816.F32.BF16 R4, R184, R54, R4 ;  /* 0x00000036b804723c */ /* 0x000fe20000041804 */
[----:B-1----:R-:W-:-:S04]  /*3b70*/  FMUL.FTZ R2, R14, c[0x0][0x320] ;  /* 0x0000c8000e027a20 */ /* 0x002fc80000410000 */
[----:B------:R1:W1:Y:S03]  /*3b80*/  MUFU.TANH R87, R2 ;  /* 0x0000000200577308 */ /* 0x0002660000002400 */
[C---:B----4-:R-:W-:Y:S08]  /*3b90*/  HMMA.16816.F32.BF16 R16, R176.reuse, R28, R8 ;  /* 0x0000001cb010723c */ /* 0x050ff00000041808 */
[----:B------:R-:W-:Y:S01]  /*3ba0*/  HMMA.16816.F32.BF16 R8, R176, R30, R20 ;  /* 0x0000001eb008723c */ /* 0x000fe20000041814 */
[----:B------:R-:W-:Y:S01]  /*3bb0*/  LDSM.16.M88.4 R28, [R201] ;  /* 0x00000000c91c783b */ /* 0x000fe20000000200 */
[----:B-1----:R-:W-:-:S06]  /*3bc0*/  FMUL.FTZ R2, R15, c[0x0][0x320] ;  /* 0x0000c8000f027a20 */ /* 0x002fcc0000410000 */
[C---:B---3--:R-:W-:Y:S01]  /*3bd0*/  HMMA.16816.F32.BF16 R12, R172.reuse, R36, R56 ;  /* 0x00000024ac0c723c */ /* 0x048fe20000041838 */
[----:B------:R-:W1:Y:S01]  /*3be0*/  LDSM.16.M88.4 R56, [R193+0x5800] ;  /* 0x00580000c138783b */ /* 0x000e620000000200 */
[----:B------:R3:W4:Y:S06]  /*3bf0*/  MUFU.TANH R86, R2 ;  /* 0x0000000200567308 */ /* 0x00072c0000002400 */
[----:B------:R-:W-:Y:S01]  /*3c00*/  HMMA.16816.F32.BF16 R20, R172, R38, R60 ;  /* 0x00000026ac14723c */ /* 0x000fe2000004183c */
[----:B------:R-:W2:Y:S07]  /*3c10*/  LDSM.16.M88.4 R36, [R194+0x4800] ;  /* 0x00480000c224783b */ /* 0x000eae0000000200 */
[----:B-----5:R-:W-:Y:S01]  /*3c20*/  HMMA.16816.F32.BF16 R64, R168, R48, R64 ;  /* 0x00000030a840723c */ /* 0x020fe20000041840 */
[----:B---3--:R-:W-:-:S04]  /*3c30*/  FMUL.FTZ R2, R24, c[0x0][0x320] ;  /* 0x0000c80018027a20 */ /* 0x008fc80000410000 */
[----:B------:R3:W1:Y:S03]  /*3c40*/  MUFU.TANH R81, R2 ;  /* 0x0000000200517308 */ /* 0x0006660000002400 */
[----:B------:R-:W-:Y:S01]  /*3c50*/  HMMA.16816.F32.BF16 R32, R168, R50, R76 ;  /* 0x00000032a820723c */ /* 0x000fe2000004184c */
[----:B------:R-:W-:Y:S01]  /*3c60*/  LDSM.16.M88.4 R48, [R200] ;  /* 0x00000000c830783b */ /* 0x000fe20000000200 */
[----:B---3--:R-:W-:-:S06]  /*3c70*/  FMUL.FTZ R2, R25, c[0x0][0x320] ;  /* 0x0000c80019027a20 */ /* 0x008fcc0000410000 */
[----:B-1----:R-:W-:Y:S01]  /*3c80*/  HMMA.16816.F32.BF16 R52, R168, R56, R72 ;  /* 0x00000038a834723c */ /* 0x002fe20000041848 */
[----:B------:R1:W3:Y:S02]  /*3c90*/  MUFU.TANH R80, R2 ;  /* 0x0000000200507308 */ /* 0x0002e40000002400 */
[----:B-1----:R-:W-:-:S06]  /*3ca0*/  FMUL.FTZ R2, R26, c[0x0][0x320] ;  /* 0x0000c8001a027a20 */ /* 0x002fcc0000410000 */
[----:B------:R1:W1:Y:S02]  /*3cb0*/  MUFU.TANH R84, R2 ;  /* 0x0000000200547308 */ /* 0x0002640000002400 */
[----:B-1----:R-:W-:Y:S02]  /*3cc0*/  FMUL.FTZ R2, R27, c[0x0][0x320] ;  /* 0x0000c8001b027a20 */ /* 0x002fe40000410000 */
[----:B------:R-:W-:Y:S04]  /*3cd0*/  HMMA.16816.F32.BF16 R24, R184, R44, R16 ;  /* 0x0000002cb818723c */ /* 0x000fe80000041810 */
[----:B------:R1:W1:Y:S04]  /*3ce0*/  MUFU.TANH R82, R2 ;  /* 0x0000000200527308 */ /* 0x0002680000002400 */
        /* <DEDUP_REMOVED lines=13> */
[----:B------:R-:W-:Y:S07]  /*3dc0*/  LDSM.16.M88.4 R40, [R194+0x5000] ;  /* 0x00500000c228783b */ /* 0x000fee0000000200 */
[----:B--2---:R-:W-:Y:S01]  /*3dd0*/  HMMA.16816.F32.BF16 R20, R184, R36, R16 ;  /* 0x00000024b814723c */ /* 0x004fe20000041810 */
[----:B-----5:R-:W-:-:S04]  /*3de0*/  FMUL.FTZ R2, R24, c[0x0][0x320] ;  /* 0x0000c80018027a20 */ /* 0x020fc80000410000 */
[----:B------:R2:W1:Y:S11]  /*3df0*/  MUFU.TANH R68, R2 ;  /* 0x0000000200447308 */ /* 0x0004760000002400 */
[----:B------:R-:W-:Y:S01]  /*3e00*/  HMMA.16816.F32.BF16 R8, R184, R38, R8 ;  /* 0x00000026b808723c */ /* 0x000fe20000041808 */
[----:B--2---:R-:W-:-:S07]  /*3e10*/  FMUL.FTZ R2, R25, c[0x0][0x320] ;  /* 0x0000c80019027a20 */ /* 0x004fce0000410000 */
[----:B-1----:R-:W-:Y:S01]  /*3e20*/  HMMA.16816.F32.BF16 R16, R176, R44, R12 ;  /* 0x0000002cb010723c */ /* 0x002fe2000004180c */
[----:B------:R1:W2:Y:S07]  /*3e30*/  MUFU.TANH R63, R2 ;  /* 0x00000002003f7308 */ /* 0x0002ae0000002400 */
[----:B------:R-:W-:Y:S01]  /*3e40*/  HMMA.16816.F32.BF16 R12, R172, R48, R52 ;  /* 0x00000030ac0c723c */ /* 0x000fe20000041834 */
[----:B-1----:R-:W-:-:S04]  /*3e50*/  FMUL.FTZ R2, R26, c[0x0][0x320] ;  /* 0x0000c8001a027a20 */ /* 0x002fc80000410000 */
[----:B------:R1:W1:Y:S02]  /*3e60*/  MUFU.TANH R69, R2 ;  /* 0x0000000200457308 */ /* 0x0002640000002400 */
[----:B-1----:R-:W-:Y:S02]  /*3e70*/  FMUL.FTZ R2, R27, c[0x0][0x320] ;  /* 0x0000c8001b027a20 */ /* 0x002fe40000410000 */
[----:B------:R-:W-:Y:S01]  /*3e80*/  HMMA.16816.F32.BF16 R24, R172, R30, R32 ;  /* 0x0000001eac18723c */ /* 0x000fe20000041820 */
[----:B------:R-:W1:Y:S03]  /*3e90*/  LDSM.16.M88.4 R32, [R197+0x5800] ;  /* 0x00580000c520783b */ /* 0x000e660000000200 */
[----:B------:R5:W1:Y:S01]  /*3ea0*/  MUFU.TANH R65, R2 ;  /* 0x0000000200417308 */ /* 0x000a620000002400 */
[----:B------:R-:W2:Y:S01]  /*3eb0*/  LDSM.16.M88.4 R28, [R194+0x5800] ;  /* 0x00580000c21c783b */ /* 0x000ea20000000200 */
[----:B------:R-:W-:-:S04]  /*3ec0*/  DEPBAR.LE SB0, 0x0 ;  /* 0x000080000000791a */ /* 0x000fc80000000000 */
[----:B-----5:R-:W-:-:S04]  /*3ed0*/  FMUL.FTZ R2, R4, c[0x0][0x320] ;  /* 0x0000c80004027a20 */ /* 0x020fc80000410000 */
[----:B------:R5:W1:Y:S10]  /*3ee0*/  MUFU.TANH R61, R2 ;  /* 0x00000002003d7308 */ /* 0x000a740000002400 */
[----:B------:R-:W-:Y:S01]  /*3ef0*/  HMMA.16816.F32.BF16 R24, R176, R46, R24 ;  /* 0x0000002eb018723c */ /* 0x000fe20000041818 */
[----:B-----5:R-:W-:-:S07]  /*3f00*/  FMUL.FTZ R2, R5, c[0x0][0x320] ;  /* 0x0000c80005027a20 */ /* 0x020fce0000410000 */
[----:B-1----:R-:W-:Y:S01]  /*3f10*/  HMMA.16816.F32.BF16 R12, R176, R32, R12 ;  /* 0x00000020b00c723c */ /* 0x002fe2000004180c */
[----:B------:R1:W1:Y:S02]  /*3f20*/  MUFU.TANH R60, R2 ;  /* 0x00000002003c7308 */ /* 0x0002640000002400 */
        /* <DEDUP_REMOVED lines=16> */
[----:B--2---:R-:W-:Y:S01]  /*4030*/  HMMA.16816.F32.BF16 R4, R184, R30, R4 ;  /* 0x0000001eb804723c */ /* 0x004fe20000041804 */
[----:B-1----:R-:W-:-:S07]  /*4040*/  FMUL.FTZ R2, R23, c[0x0][0x320] ;  /* 0x0000c80017027a20 */ /* 0x002fce0000410000 */
[C---:B------:R-:W-:Y:S01]  /*4050*/  HMMA.16816.F32.BF16 R20, R184.reuse, R40, R16 ;  /* 0x00000028b814723c */ /* 0x040fe20000041810 */
[----:B------:R1:W2:Y:S07]  /*4060*/  MUFU.TANH R58, R2 ;  /* 0x00000002003a7308 */ /* 0x0002ae0000002400 */
        /* <DEDUP_REMOVED lines=44> */
[----:B-1234-:R-:W-:Y:S01]  /*4330*/  IADD3 R2, R216, -0x2, RZ ;  /* 0xfffffffed8027810 */ /* 0x01efe20007ffe0ff */
[----:B------:R-:W-:Y:S01]  /*4340*/  ULDC.64 UR4, c[0x0][0x1e0] ;  /* 0x0000780000047ab9 */ /* 0x000fe20000000a00 */
[----:B------:R-:W-:Y:S01]  /*4350*/  ISETP.GE.AND P0, PT, R134, c[0x0][0x1d4], PT ;  /* 0x0000750086007a0c */ /* 0x000fe20003f06270 */
[----:B------:R-:W-:Y:S01]  /*4360*/  USHF.L.U32 UR7, UR4, 0x6, URZ ;  /* 0x0000000604077899 */ /* 0x000fe2000800063f */
[----:B------:R-:W-:Y:S01]  /*4370*/  SHF.R.S32.HI R3, RZ, 0x1f, R2 ;  /* 0x0000001fff037819 */ /* 0x000fe20000011402 */
[----:B------:R-:W-:Y:S01]  /*4380*/  IMAD.WIDE.U32 R6, R2, c[0x0][0x1e0], RZ ;  /* 0x0000780002067a25 */ /* 0x000fe200078e00ff */
[----:B------:R-:W-:-:S03]  /*4390*/  USHF.L.U64.HI UR5, UR4, UR6, UR5 ;  /* 0x0000000604057299 */ /* 0x000fc60008010205 */
[----:B------:R-:W-:-:S04]  /*43a0*/  IMAD R3, R3, c[0x0][0x1e0], RZ ;  /* 0x0000780003037a24 */ /* 0x000fc800078e02ff */
[----:B------:R-:W-:-:S04]  /*43b0*/  IMAD R2, R2, c[0x0][0x1e4], R3 ;  /* 0x0000790002027a24 */ /* 0x000fc800078e0203 */
[----:B------:R-:W-:Y:S02]  /*43c0*/  IMAD.IADD R2, R7, 0x1, R2 ;  /* 0x0000000107027824 */ /* 0x000fe400078e0202 */
[----:B------:R-:W-:-:S04]  /*43d0*/  IMAD.WIDE.U32 R6, R6, 0x60, R120 ;  /* 0x0000006006067825 */ /* 0x000fc800078e0078 */
[----:B------:R-:W-:Y:S01]  /*43e0*/  IMAD R2, R2, 0x60, RZ ;  /* 0x0000006002027824 */ /* 0x000fe200078e02ff */
[----:B------:R-:W-:-:S03]  /*43f0*/  LEA R4, P4, R6, c[0x0][0x1c8], 0x1 ;  /* 0x0000720006047a11 */ /* 0x000fc600078808ff */
[----:B------:R-:W-:Y:S01]  /*4400*/  IMAD.IADD R3, R7, 0x1, R2 ;  /* 0x0000000107037824 */ /* 0x000fe200078e0202 */
[----:B------:R-:W-:-:S04]  /*4410*/  IADD3 R2, P5, R4, UR7, RZ ;  /* 0x0000000704027c10 */ /* 0x000fc8000ffbe0ff */
[----:B------:R-:W-:Y:S02]  /*4420*/  LEA.HI.X R5, R6, c[0x0][0x1cc], R3, 0x1, P4 ;  /* 0x0000730006057a11 */ /* 0x000fe400020f0c03 */
[----:B------:R-:W-:Y:S02]  /*4430*/  IADD3 R6, P4, R2, UR7, RZ ;  /* 0x0000000702067c10 */ /* 0x000fe4000ff9e0ff */
[----:B------:R-:W-:Y:S01]  /*4440*/  IADD3.X R3, R5, UR5, RZ, P5, !PT ;  /* 0x0000000505037c10 */ /* 0x000fe2000affe4ff */
[----:B------:R-:W-:Y:S01]  /*4450*/  @!PT LDS RZ, [RZ] ;  /* 0x00000000fffff984 */ /* 0x000fe20000000800 */
[----:B------:R-:W-:Y:S01]  /*4460*/  @!PT LDS RZ, [RZ] ;  /* 0x00000000fffff984 */ /* 0x000fe20000000800 */
[----:B------:R-:W-:Y:S01]  /*4470*/  @!PT LDS RZ, [RZ] ;  /* 0x00000000fffff984 */ /* 0x000fe20000000800 */
[----:B------:R1:W-:Y:S03]  /*4480*/  LDGSTS.E.BYPASS.LTC128B.128 [R218+0x8100], [R4.64], !P0 ;  /* 0x0810000004da7fae */ /* 0x0003e6000c101d48 */
[----:B------:R-:W-:Y:S01]  /*4490*/  IADD3.X R7, R3, UR5, RZ, P4, !PT ;  /* 0x0000000503077c10 */ /* 0x000fe2000a7fe4ff */
[----:B------:R1:W-:Y:S04]  /*44a0*/  LDGSTS.E.BYPASS.LTC128B.128 [R218+0xb100], [R4.64+0x80], !P3 ;  /* 0x0b10008004da7fae */ /* 0x0003e8000d901d48 */
[----:B------:R1:W-:Y:S04]  /*44b0*/  LDGSTS.E.BYPASS.LTC128B.128 [R218+0x9100], [R2.64], !P0 ;  /* 0x0910000002da7fae */ /* 0x0003e8000c101d48 */
[----:B------:R1:W-:Y:S04]  /*44c0*/  LDGSTS.E.BYPASS.LTC128B.128 [R218+0xc100], [R2.64+0x80], !P3 ;  /* 0x0c10008002da7fae */ /* 0x0003e8000d901d48 */
[----:B------:R1:W-:Y:S04]  /*44d0*/  LDGSTS.E.BYPASS.LTC128B.128 [R218+0xa100], [R6.64], !P0 ;  /* 0x0a10000006da7fae */ /* 0x0003e8000c101d48 */
[----:B------:R1:W-:Y:S02]  /*44e0*/  LDGSTS.E.BYPASS.LTC128B.128 [R218+0xd100], [R6.64+0x80], !P3 ;  /* 0x0d10008006da7fae */ /* 0x0003e4000d901d48 */
.L_x_548:
[----:B--234-:R-:W-:Y:S05]  /*44f0*/  BSYNC B0 ;  /* 0x0000000000007941 */ /* 0x01cfea0003800000 */
.L_x_547:
[----:B-1----:R-:W2:Y:S04]  /*4500*/  LDL R2, [R1+0x24] ;  /* 0x0000240001027983 */ /* 0x002ea80000100800 */
[----:B------:R-:W3:Y:S01]  /*4510*/  LDL R9, [R1+0x14] ;  /* 0x0000140001097983 */ /* 0x000ee20000100800 */
[----:B------:R-:W-:-:S02]  /*4520*/  ULDC UR4, c[0x0][0x324] ;  /* 0x0000c90000047ab9 */ /* 0x000fc40000000800 */
[----:B------:R-:W-:Y:S01]  /*4530*/  ULOP3.LUT UR4, URZ, UR4, URZ, 0x33, !UPT ;  /* 0x000000043f047292 */ /* 0x000fe2000f8e333f */
[----:B------:R-:W0:Y:S01]  /*4540*/  LDGDEPBAR ;  /* 0x00000000000079af */ /* 0x000e220000000000 */
[----:B--2---:R-:W-:-:S04]  /*4550*/  IMAD.IADD R2, R2, 0x1, R244 ;  /* 0x0000000102027824 */ /* 0x004fc800078e02f4 */
[----:B------:R-:W-:-:S04]  /*4560*/  @P2 IMAD.HI.U32 R3, R2, c[0x0][0x2c8], RZ ;  /* 0x0000b20002032a27 */ /* 0x000fc800078e00ff */
[----:B------:R-:W-:Y:S01]  /*4570*/  IMAD.MOV.U32 R5, RZ, RZ, R2 ;  /* 0x000000ffff057224 */ /* 0x000fe200078e0002 */
[----:B------:R-:W-:Y:S02]  /*4580*/  @P2 SHF.R.U32.HI R5, RZ, c[0x0][0x2cc], R3 ;  /* 0x0000b300ff052a19 */ /* 0x000fe40000011603 */
[----:B------:R-:W-:-:S03]  /*4590*/  IADD3 R2, R132, R0, RZ ;  /* 0x0000000084027210 */ /* 0x000fc60007ffe0ff */
[----:B------:R-:W1:Y:S01]  /*45a0*/  SHFL.IDX PT, R4, R5, RZ, 0x1c1f ;  /* 0x001c1fff05047589 */ /* 0x000e6200000e0000 */
[----:B---3--:R-:W-:Y:S01]  /*45b0*/  IADD3 R3, -R9, 0x1, R2 ;  /* 0x0000000109037810 */ /* 0x008fe20007ffe102 */
[--C-:B------:R-:W-:Y:S02]  /*45c0*/  IMAD.IADD R8, R2, 0x1, -R9.reuse ;  /* 0x0000000102087824 */ /* 0x100fe400078e0a09 */
[----:B------:R-:W-:Y:S02]  /*45d0*/  IMAD.IADD R9, R0, 0x1, -R9 ;  /* 0x0000000100097824 */ /* 0x000fe400078e0a09 */
[----:B------:R-:W-:-:S05]  /*45e0*/  IMAD.IADD R3, R3, 0x1, -R123 ;  /* 0x0000000103037824 */ /* 0x000fca00078e0a7b */
[C---:B------:R-:W-:Y:S02]  /*45f0*/  IADD3 R6, R3.reuse, c[0x0][0x328], RZ ;  /* 0x0000ca0003067a10 */ /* 0x040fe40007ffe0ff */
[----:B------:R-:W-:Y:S02]  /*4600*/  IADD3 R7, R3, UR4, RZ ;  /* 0x0000000403077c10 */ /* 0x000fe4000fffe0ff */
[-C--:B-1----:R-:W-:Y:S02]  /*4610*/  IADD3 R3, R6, R4.reuse, RZ ;  /* 0x0000000406037210 */ /* 0x082fe40007ffe0ff */
[----:B------:R-:W-:Y:S02]  /*4620*/  IADD3 R2, R7, R4, RZ ;  /* 0x0000000407027210 */ /* 0x000fe40007ffe0ff */
[----:B------:R-:W-:Y:S01]  /*4630*/  IMNMX R3, R8, R3, PT ;  /* 0x0000000308037217 */ /* 0x000fe20003800200 */
[----:B------:R-:W-:Y:S05]  /*4640*/  @!P1 BRA `(.L_x_549) ;  /* 0x0000012000009947 */ /* 0x000fea0003800000 */
[----:B------:R-:W-:Y:S01]  /*4650*/  IADD3 R4, -R123, R132, R4 ;  /* 0x000000847b047210 */ /* 0x000fe20007ffe104 */
[----:B------:R-:W-:Y:S03]  /*4660*/  BSSY B0, `(.L_x_550) ;  /* 0x000000c000007945 */ /* 0x000fe60003800000 */
[----:B------:R-:W-:-:S13]  /*4670*/  ISETP.GT.AND P0, PT, R4, -0x1, PT ;  /* 0xffffffff0400780c */ /* 0x000fda0003f04270 */
[----:B------:R-:W-:Y:S05]  /*4680*/  @P0 BRA `(.L_x_551) ;  /* 0x0000006000000947 */ /* 0x000fea0003800000 */
[----:B------:R-:W-:Y:S02]  /*4690*/  ISETP.NE.AND P0, PT, R243, 0x1, PT ;  /* 0x00000001f300780c */ /* 0x000fe40003f05270 */
[----:B------:R-:W-:-:S11]  /*46a0*/  LOP3.LUT R4, RZ, R4, RZ, 0x33, !PT ;  /* 0x00000004ff047212 */ /* 0x000fd600078e33ff */
[----:B------:R-:W-:-:S05]  /*46b0*/  @P0 IMAD.HI.U32 R10, R4, c[0x0][0x330], RZ ;  /* 0x0000cc00040a0a27 */ /* 0x000fca00078e00ff */
[----:B------:R-:W-:-:S04]  /*46c0*/  @P0 SHF.R.U32.HI R4, RZ, c[0x0][0x334], R10 ;  /* 0x0000cd00ff040a19 */ /* 0x000fc8000001160a */
[----:B------:R-:W-:Y:S01]  /*46d0*/  LOP3.LUT R4, RZ, R4, RZ, 0x33, !PT ;  /* 0x00000004ff047212 */ /* 0x000fe200078e33ff */
[----:B------:R-:W-:Y:S05]  /*46e0*/  BRA `(.L_x_552) ;  /* 0x0000003000007947 */ /* 0x000fea0003800000 */
.L_x_551:
[----:B------:R-:W-:-:S13]  /*46f0*/  ISETP.NE.AND P0, PT, R243, 0x1, PT ;  /* 0x00000001f300780c */ /* 0x000fda0003f05270 */
[----:B------:R-:W-:-:S05]  /*4700*/  @P0 IMAD.HI.U32 R10, R4, c[0x0][0x330], RZ ;  /* 0x0000cc00040a0a27 */ /* 0x000fca00078e00ff */
[----:B------:R-:W-:Y:S02]  /*4710*/  @P0 SHF.R.U32.HI R4, RZ, c[0x0][0x334], R10 ;  /* 0x0000cd00ff040a19 */ /* 0x000fe4000001160a */
.L_x_552:
[----:B------:R-:W-:Y:S05]  /*4720*/  BSYNC B0 ;  /* 0x0000000000007941 */ /* 0x000fea0003800000 */
.L_x_550:
[----:B------:R-:W-:-:S05]  /*4730*/  IMAD R4, R4, c[0x0][0x32c], R9 ;  /* 0x0000cb0004047a24 */ /* 0x000fca00078e0209 */
[----:B------:R-:W-:Y:S02]  /*4740*/  IADD3 R10, R4, c[0x0][0x32c], RZ ;  /* 0x0000cb00040a7a10 */ /* 0x000fe40007ffe0ff */
[----:B------:R-:W-:Y:S02]  /*4750*/  IMNMX R2, R2, R4, !PT ;  /* 0x0000000402027217 */ /* 0x000fe40007800200 */
[----:B------:R-:W-:Y:S02]  /*4760*/  IMNMX R3, R3, R10, PT ;  /* 0x0000000a03037217 */ /* 0x000fe40003800200 */
.L_x_549:
[C---:B------:R-:W-:Y:S02]  /*4770*/  ISETP.GE.AND P0, PT, R0.reuse, 0x9, PT ;  /* 0x000000090000780c */ /* 0x040fe40003f06270 */
[----:B------:R-:W-:Y:S02]  /*4780*/  ISETP.GE.AND P4, PT, R0, 0x2, PT ;  /* 0x000000020000780c */ /* 0x000fe40003f86270 */
[----:B------:R-:W-:Y:S02]  /*4790*/  P2R R30, PR, RZ, 0x1 ;  /* 0x00000001ff1e7803 */ /* 0x000fe40000000000 */
[----:B------:R-:W-:-:S02]  /*47a0*/  ISETP.GT.AND P0, PT, R2, 0x8, !P0 ;  /* 0x000000080200780c */ /* 0x000fc40004704270 */
[----:B------:R-:W-:Y:S02]  /*47b0*/  P2R R25, PR, RZ, 0x10 ;  /* 0x00000010ff197803 */ /* 0x000fe40000000000 */
[----:B------:R-:W-:Y:S02]  /*47c0*/  ISETP.LT.OR P0, PT, R3, 0x9, P0 ;  /* 0x000000090300780c */ /* 0x000fe40000701670 */
[----:B------:R-:W-:Y:S02]  /*47d0*/  ISETP.GT.AND P4, PT, R2, 0x1, !P4 ;  /* 0x000000010200780c */ /* 0x000fe40006784270 */
[----:B------:R-:W-:Y:S02]  /*47e0*/  ISETP.GE.AND P5, PT, R0, 0xa, PT ;  /* 0x0000000a0000780c */ /* 0x000fe40003fa6270 */
[----:B------:R-:W-:Y:S02]  /*47f0*/  FSEL R32, R85, -INF , !P0 ;  /* 0xff80000055207808 */ /* 0x000fe40004000000 */
[----:B------:R-:W-:-:S02]  /*4800*/  ISETP.LT.OR P4, PT, R3, 0x2, P4 ;  /* 0x000000020300780c */ /* 0x000fc40002781670 */
[----:B------:R-:W-:Y:S02]  /*4810*/  ISETP.GT.AND P0, PT, R2, 0x9, !P5 ;  /* 0x000000090200780c */ /* 0x000fe40006f04270 */
[----:B------:R-:W-:Y:S02]  /*4820*/  FSEL R28, R88, -INF , !P4 ;  /* 0xff800000581c7808 */ /* 0x000fe40006000000 */
[----:B------:R-:W-:Y:S02]  /*4830*/  ISETP.LT.OR P0, PT, R3, 0xa, P0 ;  /* 0x0000000a0300780c */ /* 0x000fe40000701670 */
        /* <DEDUP_REMOVED lines=9> */
[C---:B------:R-:W-:Y:S02]  /*48d0*/  ISETP.LT.OR P0, PT, R3.reuse, 0x12, P0 ;  /* 0x000000120300780c */ /* 0x040fe40000701670 */
        /* <DEDUP_REMOVED lines=8> */
[----:B------:R-:W-:Y:S02]  /*4960*/  P2R R22, PR, RZ, 0x10 ;  /* 0x00000010ff167803 */ /* 0x000fe40000000000 */
        /* <DEDUP_REMOVED lines=64> */
[----:B------:R-:W-:Y:S02]  /*4d70*/  ISETP.GE.AND P6, PT, R0, 0x52, PT ;  /* 0x000000520000780c */ /* 0x000fe40003fc6270 */
[----:B------:R-:W-:Y:S02]  /*4d80*/  ISETP.LT.OR P0, PT, R3, 0x51, P0 ;  /* 0x000000510300780c */ /* 0x000fe40000701670 */
[----:B------:R-:W-:Y:S02]  /*4d90*/  P2R R29, PR, RZ, 0x20 ;  /* 0x00000020ff1d7803 */ /* 0x000fe40000000000 */
[----:B------:R-:W-:-:S02]  /*4da0*/  FSEL R161, R36, -INF , !P0 ;  /* 0xff80000024a17808 */ /* 0x000fc40004000000 */
[----:B------:R-:W-:Y:S02]  /*4db0*/  ISETP.GT.AND P0, PT, R2, 0x51, !P6 ;  /* 0x000000510200780c */ /* 0x000fe40007704270 */
[----:B------:R-:W-:Y:S02]  /*4dc0*/  ISETP.GE.AND P5, PT, R0, 0x59, PT ;  /* 0x000000590000780c */ /* 0x000fe40003fa6270 */
[----:B------:R-:W-:Y:S02]  /*4dd0*/  ISETP.LT.OR P0, PT, R3, 0x52, P0 ;  /* 0x000000520300780c */ /* 0x000fe40000701670 */
[----:B------:R-:W-:Y:S02]  /*4de0*/  P2R R33, PR, RZ, 0x10 ;  /* 0x00000010ff217803 */ /* 0x000fe40000000000 */
[----:B------:R-:W-:Y:S02]  /*4df0*/  FSEL R162, R31, -INF , !P0 ;  /* 0xff8000001fa27808 */ /* 0x000fe40004000000 */
[----:B------:R-:W-:-:S02]  /*4e00*/  ISETP.GT.AND P0, PT, R2, 0x58, !P5 ;  /* 0x000000580200780c */ /* 0x000fc40006f04270 */
[----:B------:R-:W-:Y:S02]  /*4e10*/  ISETP.GE.AND P4, PT, R0, 0x1, PT ;  /* 0x000000010000780c */ /* 0x000fe40003f86270 */
[----:B------:R-:W-:Y:S02]  /*4e20*/  ISETP.LT.OR P0, PT, R3, 0x59, P0 ;  /* 0x000000590300780c */ /* 0x000fe40000701670 */
[----:B------:R-:W-:Y:S02]  /*4e30*/  P2R R31, PR, RZ, 0x10 ;  /* 0x00000010ff1f7803 */ /* 0x000fe40000000000 */
[----:B------:R-:W-:Y:S02]  /*4e40*/  FSEL R163, R27, -INF , !P0 ;  /* 0xff8000001ba37808 */ /* 0x000fe40004000000 */
[----:B------:R-:W-:Y:S02]  /*4e50*/  ISETP.GT.AND P0, PT, R2, RZ, !P4 ;  /* 0x000000ff0200720c */ /* 0x000fe40006704270 */
[----:B------:R-:W-:-:S02]  /*4e60*/  ISETP.GE.AND P4, PT, R0, 0x5a, PT ;  /* 0x0000005a0000780c */ /* 0x000fc40003f86270 */
[----:B------:R-:W-:-:S04]  /*4e70*/  ISETP.LT.OR P0, PT, R3, 0x1, P0 ;  /* 0x000000010300780c */ /* 0x000fc80000701670 */
[----:B------:R-:W-:Y:S02]  /*4e80*/  FSEL R27, R90, -INF , !P0 ;  /* 0xff8000005a1b7808 */ /* 0x000fe40004000000 */
[----:B------:R-:W-:-:S04]  /*4e90*/  ISETP.GT.AND P0, PT, R2, 0x59, !P4 ;  /* 0x000000590200780c */ /* 0x000fc80006704270 */
[----:B------:R-:W-:Y:S02]  /*4ea0*/  ISETP.LT.OR P0, PT, R3, 0x5a, P0 ;  /* 0x0000005a0300780c */ /* 0x000fe40000701670 */
[----:B------:R-:W1:Y:S02]  /*4eb0*/  SHFL.IDX PT, R3, R5, 0x1, 0x1c1f ;  /* 0x003c1f0005037f89 */ /* 0x000e6400000e0000 */
[----:B------:R-:W-:Y:S01]  /*4ec0*/  FSEL R180, R35, -INF , !P0 ;  /* 0xff80000023b47808 */ /* 0x000fe20004000000 */
[--C-:B-1----:R-:W-:Y:S02]  /*4ed0*/  IMAD.IADD R2, R6, 0x1, R3.reuse ;  /* 0x0000000106027824 */ /* 0x102fe400078e0203 */
[----:B------:R-:W-:-:S03]  /*4ee0*/  IMAD.IADD R0, R7, 0x1, R3 ;  /* 0x0000000107007824 */ /* 0x000fc600078e0203 */
        /* <DEDUP_REMOVED lines=12> */
.L_x_555:
[----:B------:R-:W-:-:S13]  /*4fb0*/  ISETP.NE.AND P0, PT, R243, 0x1, PT ;  /* 0x00000001f300780c */ /* 0x000fda0003f05270 */
[----:B------:R-:W-:-:S05]  /*4fc0*/  @P0 IMAD.HI.U32 R4, R3, c[0x0][0x330], RZ ;  /* 0x0000cc0003040a27 */ /* 0x000fca00078e00ff */
[----:B------:R-:W-:Y:S02]  /*4fd0*/  @P0 SHF.R.U32.HI R3, RZ, c[0x0][0x334], R4 ;  /* 0x0000cd00ff030a19 */ /* 0x000fe40000011604 */
.L_x_556:
[----:B------:R-:W-:Y:S05]  /*4fe0*/  BSYNC B0 ;  /* 0x0000000000007941 */ /* 0x000fea0003800000 */
.L_x_554:
[----:B------:R-:W-:-:S05]  /*4ff0*/  IMAD R3, R3, c[0x0][0x32c], R9 ;  /* 0x0000cb0003037a24 */ /* 0x000fca00078e0209 */
[----:B------:R-:W-:Y:S02]  /*5000*/  IADD3 R4, R3, c[0x0][0x32c], RZ ;  /* 0x0000cb0003047a10 */ /* 0x000fe40007ffe0ff */
[----:B------:R-:W-:Y:S02]  /*5010*/  IMNMX R0, R0, R3, !PT ;  /* 0x0000000300007217 */ /* 0x000fe40007800200 */
[----:B------:R-:W-:Y:S02]  /*5020*/  IMNMX R2, R2, R4, PT ;  /* 0x0000000402027217 */ /* 0x000fe40003800200 */
.L_x_553:
[----:B------:R-:W-:Y:S02]  /*5030*/  ISETP.NE.AND P0, PT, R25, RZ, PT ;  /* 0x000000ff1900720c */ /* 0x000fe40003f05270 */
[----:B------:R-:W-:Y:S02]  /*5040*/  FMNMX.FTZ R3, R27, R28, !PT ;  /* 0x0000001c1b037209 */ /* 0x000fe40007810000 */
[----:B------:R-:W-:Y:S02]  /*5050*/  ISETP.GT.AND P0, PT, R0, 0x1, !P0 ;  /* 0x000000010000780c */ /* 0x000fe40004704270 */
[----:B------:R-:W-:-:S02]  /*5060*/  FMNMX.FTZ R3, R32, R3, !PT ;  /* 0x0000000320037209 */ /* 0x000fc40007810000 */
[----:B------:R-:W-:Y:S02]  /*5070*/  ISETP.LT.OR P0, PT, R2, 0x2, P0 ;  /* 0x000000020200780c */ /* 0x000fe40000701670 */
[----:B------:R-:W-:Y:S02]  /*5080*/  FMNMX.FTZ R3, R34, R3, !PT ;  /* 0x0000000322037209 */ /* 0x000fe40007810000 */
[----:B------:R-:W-:Y:S02]  /*5090*/  FSEL R7, R89, -INF , !P0 ;  /* 0xff80000059077808 */ /* 0x000fe40004000000 */
[----:B------:R-:W-:Y:S02]  /*50a0*/  ISETP.NE.AND P0, PT, R30, RZ, PT ;  /* 0x000000ff1e00720c */ /* 0x000fe40003f05270 */
[----:B------:R-:W-:Y:S02]  /*50b0*/  FMNMX.FTZ R3, R37, R3, !PT ;  /* 0x0000000325037209 */ /* 0x000fe40007810000 */
[----:B------:R-:W-:-:S02]  /*50c0*/  ISETP.GT.AND P0, PT, R0, 0x8, !P0 ;  /* 0x000000080000780c */ /* 0x000fc40004704270 */
[----:B------:R-:W-:Y:S02]  /*50d0*/  FMNMX.FTZ R3, R45, R3, !PT ;  /* 0x000000032d037209 */ /* 0x000fe40007810000 */
[----:B------:R-:W-:Y:S02]  /*50e0*/  ISETP.LT.OR P0, PT, R2, 0x9, P0 ;  /* 0x000000090200780c */ /* 0x000fe40000701670 */
[----:B------:R-:W-:Y:S02]  /*50f0*/  FMNMX.FTZ R3, R46, R3, !PT ;  /* 0x000000032e037209 */ /* 0x000fe40007810000 */
[----:B------:R-:W-:Y:S02]  /*5100*/  FSEL R8, R87, -INF , !P0 ;  /* 0xff80000057087808 */ /* 0x000fe40004000000 */
[----:B------:R-:W-:Y:S02]  /*5110*/  ISETP.NE.AND P0, PT, R29, RZ, PT ;  /* 0x000000ff1d00720c */ /* 0x000fe40003f05270 */
[----:B------:R-:W-:-:S02]  /*5120*/  FMNMX.FTZ R3, R47, R3, !PT ;  /* 0x000000032f037209 */ /* 0x000fc40007810000 */
[----:B------:R-:W-:Y:S02]  /*5130*/  ISETP.GT.AND P0, PT, R0, 0x9, !P0 ;  /* 0x000000090000780c */ /* 0x000fe40004704270 */
[----:B------:R-:W-:Y:S02]  /*5140*/  FMNMX.FTZ R3, R108, R3, !PT ;  /* 0x000000036c037209 */ /* 0x000fe40007810000 */
[----:B------:R-:W-:Y:S02]  /*5150*/  ISETP.LT.OR P0, PT, R2, 0xa, P0 ;  /* 0x0000000a0200780c */ /* 0x000fe40000701670 */
[----:B------:R-:W-:Y:S02]  /*5160*/  FMNMX.FTZ R3, R109, R3, !PT ;  /* 0x000000036d037209 */ /* 0x000fe40007810000 */
[----:B------:R-:W-:Y:S02]  /*5170*/  FSEL R9, R86, -INF , !P0 ;  /* 0xff80000056097808 */ /* 0x000fe40004000000 */
[----:B------:R-:W-:-:S02]  /*5180*/  ISETP.NE.AND P0, PT, R26, RZ, PT ;  /* 0x000000ff1a00720c */ /* 0x000fc40003f05270 */
[----:B------:R-:W-:Y:S02]  /*5190*/  FMNMX.FTZ R3, R111, R3, !PT ;  /* 0x000000036f037209 */ /* 0x000fe40007810000 */
[----:B------:R-:W-:Y:S02]  /*51a0*/  ISETP.GT.AND P0, PT, R0, 0x10, !P0 ;  /* 0x000000100000780c */ /* 0x000fe40004704270 */
[----:B------:R-:W-:Y:S02]  /*51b0*/  FMNMX.FTZ R3, R136, R3, !PT ;  /* 0x0000000388037209 */ /* 0x000fe40007810000 */
[----:B------:R-:W-:Y:S02]  /*51c0*/  ISETP.LT.OR P0, PT, R2, 0x11, P0 ;  /* 0x000000110200780c */ /* 0x000fe40000701670 */
[----:B------:R-:W-:Y:S02]  /*51d0*/  FMNMX.FTZ R3, R141, R3, !PT ;  /* 0x000000038d037209 */ /* 0x000fe40007810000 */
[----:B------:R-:W-:-:S02]  /*51e0*/  FSEL R36, R84, -INF , !P0 ;  /* 0xff80000054247808 */ /* 0x000fc40004000000 */
[----:B------:R-:W-:Y:S02]  /*51f0*/  ISETP.NE.AND P0, PT, R24, RZ, PT ;  /* 0x000000ff1800720c */ /* 0x000fe40003f05270 */
[----:B------:R-:W-:Y:S02]  /*5200*/  FMNMX.FTZ R3, R142, R3, !PT ;  /* 0x000000038e037209 */ /* 0x000fe40007810000 */
[----:B------:R-:W-:Y:S02]  /*5210*/  ISETP.GT.AND P0, PT, R0, 0x11, !P0 ;  /* 0x000000110000780c */ /* 0x000fe40004704270 */
[----:B------:R-:W-:Y:S02]  /*5220*/  FMNMX.FTZ R3, R143, R3, !PT ;  /* 0x000000038f037209 */ /* 0x000fe40007810000 */
[----:B------:R-:W-:Y:S02]  /*5230*/  ISETP.LT.OR P0, PT, R2, 0x12, P0 ;  /* 0x000000120200780c */ /* 0x000fe40000701670 */
[----:B------:R-:W-:-:S02]  /*5240*/  FMNMX.FTZ R3, R144, R3, !PT ;  /* 0x0000000390037209 */ /* 0x000fc40007810000 */
[----:B------:R-:W-:Y:S02]  /*5250*/  FSEL R39, R82, -INF , !P0 ;  /* 0xff80000052277808 */ /* 0x000fe40004000000 */
[----:B------:R-:W-:Y:S02]  /*5260*/  ISETP.NE.AND P0, PT, R23, RZ, PT ;  /* 0x000000ff1700720c */ /* 0x000fe40003f05270 */
[----:B------:R-:W-:Y:S02]  /*5270*/  FMNMX.FTZ R3, R149, R3, !PT ;  /* 0x0000000395037209 */ /* 0x000fe40007810000 */
[----:B------:R-:W-:Y:S02]  /*5280*/  ISETP.GT.AND P0, PT, R0, 0x18, !P0 ;  /* 0x000000180000780c */ /* 0x000fe40004704270 */
[----:B------:R-:W-:Y:S02]  /*5290*/  FMNMX.FTZ R3, R150, R3, !PT ;  /* 0x0000000396037209 */ /* 0x000fe40007810000 */
[----:B------:R-:W-:-:S02]  /*52a0*/  ISETP.LT.OR P0, PT, R2, 0x19, P0 ;  /* 0x000000190200780c */ /* 0x000fc40000701670 */
[----:B------:R-:W-:Y:S02]  /*52b0*/  FMNMX.FTZ R3, R151, R3, !PT ;  /* 0x0000000397037209 */ /* 0x000fe40007810000 */
[----:B------:R-:W-:Y:S02]  /*52c0*/  FSEL R38, R77, -INF , !P0 ;  /* 0xff8000004d267808 */ /* 0x000fe40004000000 */
        /* <DEDUP_REMOVED lines=12> */
[----:B------:R-:W-:Y:S01]  /*5390*/  ISETP.GT.AND P6, PT, R0, 0x51, !P6 ;  /* 0x000000510000780c */ /* 0x000fe200077c4270 */
[----:B------:R-:W1:Y:S01]  /*53a0*/  SHFL.BFLY PT, R5, R3, 0x2, 0x1f ;  /* 0x0c401f0003057f89 */ /* 0x000e6200000e0000 */
[----:B------:R-:W-:Y:S02]  /*53b0*/  FSEL R69, R69, -INF , !P0 ;  /* 0xff80000045457808 */ /* 0x000fe40004000000 */
[----:B------:R-:W-:Y:S02]  /*53c0*/  ISETP.NE.AND P0, PT, R20, RZ, PT ;  /* 0x000000ff1400720c */ /* 0x000fe40003f05270 */
[C---:B------:R-:W-:Y:S01]  /*53d0*/  ISETP.GT.AND P5, PT, R0.reuse, 0x58, !P5 ;  /* 0x000000580000780c */ /* 0x040fe20006fa4270 */
[----:B------:R-:W-:Y:S01]  /*53e0*/  LDSM.16.MT88.4 R20, [R192] ;  /* 0x00000000c014783b */ /* 0x000fe20000004200 */
[----:B------:R-:W-:-:S02]  /*53f0*/  ISETP.GT.AND P0, PT, R0, 0x21, !P0 ;  /* 0x000000210000780c */ /* 0x000fc40004704270 */
[C---:B------:R-:W-:Y:S02]  /*5400*/  ISETP.LT.OR P6, PT, R2.reuse, 0x52, P6 ;  /* 0x000000520200780c */ /* 0x040fe400037c1670 */
[----:B------:R-:W-:Y:S02]  /*5410*/  ISETP.LT.OR P0, PT, R2, 0x22, P0 ;  /* 0x000000220200780c */ /* 0x000fe40000701670 */
[----:B------:R-:W-:Y:S02]  /*5420*/  ISETP.GT.AND P4, PT, R0, 0x59, !P4 ;  /* 0x000000590000780c */ /* 0x000fe40006784270 */
[----:B------:R-:W-:Y:S02]  /*5430*/  FSEL R71, R65, -INF , !P0 ;  /* 0xff80000041477808 */ /* 0x000fe40004000000 */
[----:B------:R-:W-:Y:S02]  /*5440*/  ISETP.NE.AND P0, PT, R19, RZ, PT ;  /* 0x000000ff1300720c */ /* 0x000fe40003f05270 */
[----:B------:R-:W-:-:S02]  /*5450*/  ISETP.LT.OR P5, PT, R2, 0x59, P5 ;  /* 0x000000590200780c */ /* 0x000fc40002fa1670 */
[----:B------:R-:W-:Y:S02]  /*5460*/  ISETP.GT.AND P0, PT, R0, 0x28, !P0 ;  /* 0x000000280000780c */ /* 0x000fe40004704270 */
[----:B------:R-:W-:Y:S02]  /*5470*/  FSEL R157, R51, -INF , !P6 ;  /* 0xff800000339d7808 */ /* 0x000fe40007000000 */
[C---:B------:R-:W-:Y:S02]  /*5480*/  ISETP.LT.OR P0, PT, R2.reuse, 0x29, P0 ;  /* 0x000000290200780c */ /* 0x040fe40000701670 */
[----:B------:R-:W-:Y:S02]  /*5490*/  ISETP.LT.OR P4, PT, R2, 0x5a, P4 ;  /* 0x0000005a0200780c */ /* 0x000fe40002781670 */
[----:B------:R-:W-:Y:S02]  /*54a0*/  FSEL R70, R64, -INF , !P0 ;  /* 0xff80000040467808 */ /* 0x000fe40004000000 */
[----:B------:R-:W-:-:S02]  /*54b0*/  ISETP.NE.AND P0, PT, R18, RZ, PT ;  /* 0x000000ff1200720c */ /* 0x000fc40003f05270 */
[----:B------:R-:W-:Y:S02]  /*54c0*/  FSEL R160, R50, -INF , !P5 ;  /* 0xff80000032a07808 */ /* 0x000fe40006800000 */
[----:B------:R-:W-:Y:S02]  /*54d0*/  ISETP.GT.AND P0, PT, R0, 0x29, !P0 ;  /* 0x000000290000780c */ /* 0x000fe40004704270 */
[----:B------:R-:W-:Y:S02]  /*54e0*/  FSEL R159, R49, -INF , !P4 ;  /* 0xff800000319f7808 */ /* 0x000fe40006000000 */
[----:B------:R-:W-:Y:S02]  /*54f0*/  ISETP.LT.OR P0, PT, R2, 0x2a, P0 ;  /* 0x0000002a0200780c */ /* 0x000fe40000701670 */
[----:B------:R-:W-:Y:S02]  /*5500*/  IADD3 R216, R216, -0x2, RZ ;  /* 0xfffffffed8d87810 */ /* 0x000fe40007ffe0ff */
[----:B------:R-:W-:-:S02]  /*5510*/  FSEL R110, R62, -INF , !P0 ;  /* 0xff8000003e6e7808 */ /* 0x000fc40004000000 */
[----:B------:R-:W-:-:S04]  /*5520*/  ISETP.NE.AND P0, PT, R17, RZ, PT ;  /* 0x000000ff1100720c */ /* 0x000fc80003f05270 */
[----:B------:R-:W-:-:S04]  /*5530*/  ISETP.GT.AND P0, PT, R0, 0x30, !P0 ;  /* 0x000000300000780c */ /* 0x000fc80004704270 */
[----:B------:R-:W-:-:S04]  /*5540*/  ISETP.LT.OR P0, PT, R2, 0x31, P0 ;  /* 0x000000310200780c */ /* 0x000fc80000701670 */
[----:B------:R-:W-:Y:S02]  /*5550*/  FSEL R137, R59, -INF , !P0 ;  /* 0xff8000003b897808 */ /* 0x000fe40004000000 */
[----:B------:R-:W-:Y:S02]  /*5560*/  ISETP.NE.AND P0, PT, R16, RZ, PT ;  /* 0x000000ff1000720c */ /* 0x000fe40003f05270 */
[----:B------:R-:W-:Y:S02]  /*5570*/  LDSM.16.MT88.4 R16, [R196] ;  /* 0x00000000c410783b */ /* 0x000fe40000004200 */
        /* <DEDUP_REMOVED lines=56> */
[----:B------:R-:W-:Y:S02]  /*5900*/  FMNMX.FTZ R2, R157, R0, !PT ;  /* 0x000000009d027209 */ /* 0x000fe40007810000 */
[----:B-1----:R-:W-:Y:S02]  /*5910*/  FMNMX.FTZ R0, R3, R5, !PT ;  /* 0x0000000503007209 */ /* 0x002fe40007810000 */
[----:B------:R-:W-:-:S03]  /*5920*/  FMNMX.FTZ R2, R160, R2, !PT ;  /* 0x00000002a0027209 */ /* 0x000fc60007810000 */
[----:B------:R-:W1:Y:S01]  /*5930*/  SHFL.BFLY PT, R4, R0, 0x1, 0x1f ;  /* 0x0c201f0000047f89 */ /* 0x000e6200000e0000 */
[----:B------:R-:W-:-:S05]  /*5940*/  FMNMX.FTZ R2, R159, R2, !PT ;  /* 0x000000029f027209 */ /* 0x000fca0007810000 */
[----:B------:R-:W2:Y:S01]  /*5950*/  SHFL.BFLY PT, R3, R2, 0x2, 0x1f ;  /* 0x0c401f0002037f89 */ /* 0x000ea200000e0000 */
[----:B-1----:R-:W-:-:S04]  /*5960*/  FMNMX.FTZ R68, R0, R4, !PT ;  /* 0x0000000400447209 */ /* 0x002fc80007810000 */
[----:B------:R-:W-:Y:S02]  /*5970*/  FSETP.NEU.FTZ.AND P0, PT, R68, -INF , PT ;  /* 0xff8000004400780b */ /* 0x000fe40003f1d000 */
[----:B--2---:R-:W-:Y:S01]  /*5980*/  FMNMX.FTZ R3, R2, R3, !PT ;  /* 0x0000000302037209 */ /* 0x004fe20007810000 */
[----:B------:R-:W-:-:S04]  /*5990*/  FMUL.FTZ R2, R68, c[0x0][0x2d0] ;  /* 0x0000b40044027a20 */ /* 0x000fc80000410000 */
[----:B------:R-:W1:Y:S01]  /*59a0*/  SHFL.BFLY PT, R4, R3, 0x1, 0x1f ;  /* 0x0c201f0003047f89 */ /* 0x000e6200000e0000 */
[----:B------:R-:W-:-:S05]  /*59b0*/  FSEL R2, R2, RZ, P0 ;  /* 0x000000ff02027208 */ /* 0x000fca0000000000 */
[--C-:B------:R-:W-:Y:S02]  /*59c0*/  FFMA.FTZ R0, R27, c[0x0][0x2d0], -R2.reuse ;  /* 0x0000b4001b007a23 */ /* 0x100fe40000010802 */
[----:B------:R-:W2:Y:S02]  /*59d0*/  LDSM.16.MT88.4 R24, [R211] ;  /* 0x00000000d318783b */ /* 0x000ea40000004200 */
[----:B------:R3:W-:Y:S01]  /*59e0*/  MUFU.EX2 R241, R0 ;  /* 0x0000000000f17308 */ /* 0x0007e20000000800 */
[----:B-1----:R-:W-:Y:S01]  /*59f0*/  FMNMX.FTZ R4, R3, R4, !PT ;  /* 0x0000000403047209 */ /* 0x002fe20007810000 */
[--C-:B------:R-:W-:Y:S02]  /*5a00*/  FFMA.FTZ R3, R34, c[0x0][0x2d0], -R2.reuse ;  /* 0x0000b40022037a23 */ /* 0x100fe40000010802 */
[----:B---3--:R-:W-:Y:S01]  /*5a10*/  FFMA.FTZ R0, R28, c[0x0][0x2d0], -R2 ;  /* 0x0000b4001c007a23 */ /* 0x008fe20000010802 */
[----:B------:R-:W-:-:S03]  /*5a20*/  FSETP.NEU.FTZ.AND P0, PT, R4, -INF , PT ;  /* 0xff8000000400780b */ /* 0x000fc60003f1d000 */
[----:B------:R-:W-:Y:S01]  /*5a30*/  MUFU.EX2 R239, R3 ;  /* 0x0000000300ef7308 */ /* 0x000fe20000000800 */
[----:B------:R-:W1:Y:S07]  /*5a40*/  LDSM.16.MT88.4 R28, [R192+0x3000] ;  /* 0x00300000c01c783b */ /* 0x000e6e0000004200 */
[----:B------:R3:W-:Y:S02]  /*5a50*/  MUFU.EX2 R238, R0 ;  /* 0x0000000000ee7308 */ /* 0x0007e40000000800 */
[----:B---3--:R-:W-:-:S06]  /*5a60*/  FFMA.FTZ R0, R32, c[0x0][0x2d0], -R2 ;  /* 0x0000b40020007a23 */ /* 0x008fcc0000010802 */
[----:B------:R3:W4:Y:S02]  /*5a70*/  MUFU.EX2 R240, R0 ;  /* 0x0000000000f07308 */ /* 0x0007240000000800 */
[----:B---3--:R-:W-:Y:S01]  /*5a80*/  FMUL.FTZ R0, R4, c[0x0][0x2d0] ;  /* 0x0000b40004007a20 */ /* 0x008fe20000410000 */
[----:B----4-:R-:W-:-:S04]  /*5a90*/  F2FP.BF16.PACK_AB R10, R239, R240 ;  /* 0x000000f0ef0a723e */ /* 0x010fc800000010ff */
[----:B------:R-:W-:-:S05]  /*5aa0*/  FSEL R0, R0, RZ, P0 ;  /* 0x000000ff00007208 */ /* 0x000fca0000000000 */
[----:B------:R-:W-:-:S04]  /*5ab0*/  FFMA.FTZ R3, R6, c[0x0][0x2d0], -R0 ;  /* 0x0000b40006037a23 */ /* 0x000fc80000010800 */
[----:B------:R3:W-:Y:S02]  /*5ac0*/  MUFU.EX2 R235, R3 ;  /* 0x0000000300eb7308 */ /* 0x0007e40000000800 */
[----:B---3--:R-:W-:-:S06]  /*5ad0*/  FFMA.FTZ R3, R7, c[0x0][0x2d0], -R0 ;  /* 0x0000b40007037a23 */ /* 0x008fcc0000010800 */
[----:B------:R3:W4:Y:S02]  /*5ae0*/  MUFU.EX2 R7, R3 ;  /* 0x0000000300077308 */ /* 0x0007240000000800 */
[----:B---3--:R-:W-:Y:S01]  /*5af0*/  FFMA.FTZ R3, R8, c[0x0][0x2d0], -R0 ;  /* 0x0000b40008037a23 */ /* 0x008fe20000010800 */
[----:B------:R-:W-:-:S05]  /*5b00*/  F2FP.BF16.PACK_AB R8, R238, R241 ;  /* 0x000000f1ee08723e */ /* 0x000fca00000010ff */
[----:B------:R3:W5:Y:S02]  /*5b10*/  MUFU.EX2 R237, R3 ;  /* 0x0000000300ed7308 */ /* 0x0007640000000800 */
[----:B---3--:R-:W-:Y:S01]  /*5b20*/  FFMA.FTZ R3, R9, c[0x0][0x2d0], -R0 ;  /* 0x0000b40009037a23 */ /* 0x008fe20000010800 */
[----:B----4-:R-:W-:Y:S01]  /*5b30*/  F2FP.BF16.PACK_AB R9, R7, R235 ;  /* 0x000000eb0709723e */ /* 0x010fe200000010ff */
[----:B------:R-:W-:-:S04]  /*5b40*/  FADD.FTZ R7, R235, R7 ;  /* 0x00000007eb077221 */ /* 0x000fc80000010000 */
[----:B------:R-:W3:Y:S01]  /*5b50*/  MUFU.EX2 R236, R3 ;  /* 0x0000000300ec7308 */ /* 0x000ee20000000800 */
[----:B-----5:R-:W-:Y:S01]  /*5b60*/  FADD.FTZ R7, R237, R7 ;  /* 0x00000007ed077221 */ /* 0x020fe20000010000 */
[C---:B---3--:R-:W-:Y:S01]  /*5b70*/  F2FP.BF16.PACK_AB R11, R236.reuse, R237 ;  /* 0x000000edec0b723e */ /* 0x048fe200000010ff */
[----:B------:R-:W-:Y:S02]  /*5b80*/  FFMA.FTZ R3, R37, c[0x0][0x2d0], -R2 ;  /* 0x0000b40025037a23 */ /* 0x000fe40000010802 */
[----:B------:R-:W-:-:S03]  /*5b90*/  FADD.FTZ R7, R236, R7 ;  /* 0x00000007ec077221 */ /* 0x000fc60000010000 */
[----:B------:R3:W-:Y:S01]  /*5ba0*/  MUFU.EX2 R6, R3 ;  /* 0x0000000300067308 */ /* 0x0007e20000000800 */
[C---:B------:R-:W-:Y:S08]  /*5bb0*/  HMMA.16816.F32.BF16 R48, R8.reuse, R12, RZ ;  /* 0x0000000c0830723c */ /* 0x040ff000000418ff */
[----:B------:R-:W-:Y:S01]  /*5bc0*/  HMMA.16816.F32.BF16 R40, R8, R14, RZ ;  /* 0x0000000e0828723c */ /* 0x000fe200000418ff */
[----:B------:R-:W4:Y:S01]  /*5bd0*/  LDSM.16.MT88.4 R12, [R195+0x3000] ;  /* 0x00300000c30c783b */ /* 0x000f220000004200 */
[----:B---3--:R-:W-:-:S06]  /*5be0*/  FFMA.FTZ R3, R45, c[0x0][0x2d0], -R2 ;  /* 0x0000b4002d037a23 */ /* 0x008fcc0000010802 */
[C---:B------:R-:W-:Y:S01]  /*5bf0*/  HMMA.16816.F32.BF16 R56, R8.reuse, R20, RZ ;  /* 0x000000140838723c */ /* 0x040fe200000418ff */
[----:B------:R3:W5:Y:S07]  /*5c00*/  MUFU.EX2 R233, R3 ;  /* 0x0000000300e97308 */ /* 0x00076e0000000800 */
[C---:B------:R-:W-:Y:S01]  /*5c10*/  HMMA.16816.F32.BF16 R72, R8.reuse, R22, RZ ;  /* 0x000000160848723c */ /* 0x040fe200000418ff */
[----:B------:R-:W4:Y:S07]  /*5c20*/  LDSM.16.MT88.4 R20, [R196+0x3000] ;  /* 0x00300000c414783b */ /* 0x000f2e0000004200 */
[----:B------:R-:W-:Y:S01]  /*5c30*/  HMMA.16816.F32.BF16 R52, R8, R16, RZ ;  /* 0x000000100834723c */ /* 0x000fe200000418ff */
[----:B---3--:R-:W-:-:S04]  /*5c40*/  FFMA.FTZ R3, R46, c[0x0][0x2d0], -R2 ;  /* 0x0000b4002e037a23 */ /* 0x008fc80000010802 */
[----:B------:R3:W-:Y:S03]  /*5c50*/  MUFU.EX2 R234, R3 ;  /* 0x0000000300ea7308 */ /* 0x0007e60000000800 */
[C---:B------:R-:W-:Y:S01]  /*5c60*/  HMMA.16816.F32.BF16 R64, R8.reuse, R18, RZ ;  /* 0x000000120840723c */ /* 0x040fe200000418ff */
[----:B------:R-:W5:Y:S07]  /*5c70*/  LDSM.16.MT88.4 R16, [R198+0x3000] ;  /* 0x00300000c610783b */ /* 0x000f6e0000004200 */
[----:B--2---:R-:W-:Y:S01]  /*5c80*/  HMMA.16816.F32.BF16 R32, R8, R24, RZ ;  /* 0x000000180820723c */ /* 0x004fe200000418ff */
[----:B---3--:R-:W-:-:S07]  /*5c90*/  FFMA.FTZ R3, R47, c[0x0][0x2d0], -R2 ;  /* 0x0000b4002f037a23 */ /* 0x008fce0000010802 */
[C---:B------:R-:W-:Y:S01]  /*5ca0*/  HMMA.16816.F32.BF16 R60, R8.reuse, R26, RZ ;  /* 0x0000001a083c723c */ /* 0x040fe200000418ff */
[----:B------:R-:W-:Y:S01]  /*5cb0*/  LDSM.16.MT88.4 R24, [R196+0x800] ;  /* 0x00080000c418783b */ /* 0x000fe20000004200 */
[----:B------:R2:W3:Y:S06]  /*5cc0*/  MUFU.EX2 R232, R3 ;  /* 0x0000000300e87308 */ /* 0x0004ec0000000800 */
[C---:B-1----:R-:W-:Y:S08]  /*5cd0*/  HMMA.16816.F32.BF16 R76, R8.reuse, R28, RZ ;  /* 0x0000001c084c723c */ /* 0x042ff000000418ff */
[----:B------:R-:W-:Y:S01]  /*5ce0*/  HMMA.16816.F32.BF16 R80, R8, R30, RZ ;  /* 0x0000001e0850723c */ /* 0x000fe200000418ff */
[----:B------:R-:W1:Y:S01]  /*5cf0*/  LDSM.16.MT88.4 R28, [R192+0x800] ;  /* 0x00080000c01c783b */ /* 0x000e620000004200 */
[----:B--2---:R-:W-:-:S04]  /*5d00*/  FFMA.FTZ R3, R36, c[0x0][0x2d0], -R0 ;  /* 0x0000b40024037a23 */ /* 0x004fc80000010800 */
[----:B------:R2:W-:Y:S02]  /*5d10*/  MUFU.EX2 R231, R3 ;  /* 0x0000000300e77308 */ /* 0x0005e40000000800 */
[C---:B----4-:R-:W-:Y:S08]  /*5d20*/  HMMA.16816.F32.BF16 R92, R8.reuse, R12, RZ ;  /* 0x0000000c085c723c */ /* 0x050ff000000418ff */
[----:B------:R-:W-:Y:S01]  /*5d30*/  HMMA.16816.F32.BF16 R96, R8, R14, RZ ;  /* 0x0000000e0860723c */ /* 0x000fe200000418ff */
[----:B------:R-:W4:Y:S01]  /*5d40*/  LDSM.16.MT88.4 R12, [R195+0x800] ;  /* 0x00080000c30c783b */ /* 0x000f220000004200 */
[----:B--2---:R-:W-:-:S06]  /*5d50*/  FFMA.FTZ R3, R39, c[0x0][0x2d0], -R0 ;  /* 0x0000b40027037a23 */ /* 0x004fcc0000010800 */
[C---:B------:R-:W-:Y:S01]  /*5d60*/  HMMA.16816.F32.BF16 R84, R8.reuse, R20, RZ ;  /* 0x000000140854723c */ /* 0x040fe200000418ff */
[----:B------:R2:W1:Y:S07]  /*5d70*/  MUFU.EX2 R229, R3 ;  /* 0x0000000300e57308 */ /* 0x00046e0000000800 */
[C---:B------:R-:W-:Y:S01]  /*5d80*/  HMMA.16816.F32.BF16 R88, R8.reuse, R22, RZ ;  /* 0x000000160858723c */ /* 0x040fe200000418ff */
[----:B------:R-:W4:Y:S07]  /*5d90*/  LDSM.16.MT88.4 R20, [R198+0x800] ;  /* 0x00080000c614783b */ /* 0x000f2e0000004200 */
[----:B-----5:R-:W-:Y:S01]  /*5da0*/  HMMA.16816.F32.BF16 R100, R8, R16, RZ ;  /* 0x000000100864723c */ /* 0x020fe200000418ff */
[----:B--2---:R-:W-:-:S04]  /*5db0*/  FFMA.FTZ R3, R38, c[0x0][0x2d0], -R0 ;  /* 0x0000b40026037a23 */ /* 0x004fc80000010800 */
[----:B------:R2:W-:Y:S03]  /*5dc0*/  MUFU.EX2 R230, R3 ;  /* 0x0000000300e67308 */ /* 0x0005e60000000800 */
[----:B------:R-:W-:Y:S01]  /*5dd0*/  HMMA.16816.F32.BF16 R104, R8, R18, RZ ;  /* 0x000000120868723c */ /* 0x000fe200000418ff */
[----:B------:R-:W-:Y:S06]  /*5de0*/  LDSM.16.MT88.4 R16, [R192+0x3800] ;  /* 0x00380000c010783b */ /* 0x000fec0000004200 */
[----:B------:R-:W-:-:S02]  /*5df0*/  F2FP.BF16.PACK_AB R8, R233, R6 ;  /* 0x00000006e908723e */ /* 0x000fc400000010ff */
[----:B---3--:R-:W-:Y:S02]  /*5e00*/  F2FP.BF16.PACK_AB R10, R232, R234 ;  /* 0x000000eae80a723e */ /* 0x008fe400000010ff */
[----:B-1----:R-:W-:Y:S01]  /*5e10*/  F2FP.BF16.PACK_AB R9, R229, R231 ;  /* 0x000000e7e509723e */ /* 0x002fe200000010ff */
[----:B--2---:R-:W-:-:S04]  /*5e20*/  FFMA.FTZ R3, R44, c[0x0][0x2d0], -R0 ;  /* 0x0000b4002c037a23 */ /* 0x004fc80000010800 */
        /* <DEDUP_REMOVED lines=9> */
[----:B------:R1:W3:Y:S07]  /*5ec0*/  MUFU.EX2 R224, R3 ;  /* 0x0000000300e07308 */ /* 0x0002ee0000000800 */
[C---:B----4-:R-:W-:Y:S08]  /*5ed0*/  HMMA.16816.F32.BF16 R72, R8.reuse, R12, R48 ;  /* 0x0000000c0848723c */ /* 0x050ff00000041830 */
[----:B------:R-:W-:Y:S01]  /*5ee0*/  HMMA.16816.F32.BF16 R52, R8, R14, R40 ;  /* 0x0000000e0834723c */ /* 0x000fe20000041828 */
[----:B------:R-:W4:Y:S01]  /*5ef0*/  LDSM.16.MT88.4 R12, [R198+0x3800] ;  /* 0x00380000c60c783b */ /* 0x000f220000004200 */
[----:B-1----:R-:W-:-:S04]  /*5f00*/  FFMA.FTZ R3, R111, c[0x0][0x2d0], -R2 ;  /* 0x0000b4006f037a23 */ /* 0x002fc80000010802 */
[----:B------:R1:W-:Y:S02]  /*5f10*/  MUFU.EX2 R217, R3 ;  /* 0x0000000300d97308 */ /* 0x0003e40000000800 */
[C---:B------:R-:W-:Y:S01]  /*5f20*/  HMMA.16816.F32.BF16 R120, R8.reuse, R26, R64 ;  /* 0x0000001a0878723c */ /* 0x040fe20000041840 */
[----:B------:R-:W5:Y:S07]  /*5f30*/  LDSM.16.MT88.4 R24, [R195+0x3800] ;  /* 0x00380000c318783b */ /* 0x000f6e0000004200 */
[----:B------:R-:W-:Y:S01]  /*5f40*/  HMMA.16816.F32.BF16 R44, R8, R22, R60 ;  /* 0x00000016082c723c */ /* 0x000fe2000004183c */
[----:B-1----:R-:W-:-:S07]  /*5f50*/  FFMA.FTZ R3, R136, c[0x0][0x2d0], -R2 ;  /* 0x0000b40088037a23 */ /* 0x002fce0000010802 */
[C---:B------:R-:W-:Y:S01]  /*5f60*/  HMMA.16816.F32.BF16 R40, R8.reuse, R20, R32 ;  /* 0x000000140828723c */ /* 0x040fe20000041820 */
[----:B------:R-:W1:Y:S01]  /*5f70*/  LDSM.16.MT88.4 R20, [R195+0x1000] ;  /* 0x00100000c314783b */ /* 0x000e620000004200 */
[----:B------:R3:W1:Y:S03]  /*5f80*/  MUFU.EX2 R191, R3 ;  /* 0x0000000300bf7308 */ /* 0x0006660000000800 */
[----:B------:R-:W-:Y:S03]  /*5f90*/  LDSM.16.MT88.4 R32, [R192+0x1000] ;  /* 0x00100000c020783b */ /* 0x000fe60000004200 */
[C---:B--2---:R-:W-:Y:S08]  /*5fa0*/  HMMA.16816.F32.BF16 R56, R8.reuse, R28, R84 ;  /* 0x0000001c0838723c */ /* 0x044ff00000041854 */
[----:B------:R-:W-:Y:S01]  /*5fb0*/  HMMA.16816.F32.BF16 R60, R8, R30, R88 ;  /* 0x0000001e083c723c */ /* 0x000fe20000041858 */
[----:B------:R-:W-:Y:S01]  /*5fc0*/  LDSM.16.MT88.4 R28, [R196+0x1000] ;  /* 0x00100000c41c783b */ /* 0x000fe20000004200 */
[----:B---3--:R-:W-:-:S04]  /*5fd0*/  FFMA.FTZ R3, R69, c[0x0][0x2d0], -R0 ;  /* 0x0000b40045037a23 */ /* 0x008fc80000010800 */
[----:B------:R2:W-:Y:S02]  /*5fe0*/  MUFU.EX2 R190, R3 ;  /* 0x0000000300be7308 */ /* 0x0005e40000000800 */
[C---:B----4-:R-:W-:Y:S08]  /*5ff0*/  HMMA.16816.F32.BF16 R84, R8.reuse, R12, R100 ;  /* 0x0000000c0854723c */ /* 0x050ff00000041864 */
[----:B------:R-:W-:Y:S01]  /*6000*/  HMMA.16816.F32.BF16 R88, R8, R14, R104 ;  /* 0x0000000e0858723c */ /* 0x000fe20000041868 */
[----:B------:R-:W3:Y:S01]  /*6010*/  LDSM.16.MT88.4 R12, [R198+0x1000] ;  /* 0x00100000c60c783b */ /* 0x000ee20000004200 */
[----:B--2---:R-:W-:-:S06]  /*6020*/  FFMA.FTZ R3, R71, c[0x0][0x2d0], -R0 ;  /* 0x0000b40047037a23 */ /* 0x004fcc0000010800 */
[C---:B------:R-:W-:Y:S01]  /*6030*/  HMMA.16816.F32.BF16 R36, R8.reuse, R16, R76 ;  /* 0x000000100824723c */ /* 0x040fe2000004184c */
[----:B------:R2:W4:Y:S07]  /*6040*/  MUFU.EX2 R189, R3 ;  /* 0x0000000300bd7308 */ /* 0x00052e0000000800 */
[C---:B------:R-:W-:Y:S01]  /*6050*/  HMMA.16816.F32.BF16 R48, R8.reuse, R18, R80 ;  /* 0x000000120830723c */ /* 0x040fe20000041850 */
[----:B------:R-:W3:Y:S07]  /*6060*/  LDSM.16.MT88.4 R16, [R192+0x4000] ;  /* 0x00400000c010783b */ /* 0x000eee0000004200 */
[----:B-----5:R-:W-:Y:S01]  /*6070*/  HMMA.16816.F32.BF16 R64, R8, R24, R92 ;  /* 0x000000180840723c */ /* 0x020fe2000004185c */
[----:B--2---:R-:W-:-:S04]  /*6080*/  FFMA.FTZ R3, R70, c[0x0][0x2d0], -R0 ;  /* 0x0000b40046037a23 */ /* 0x004fc80000010800 */
[----:B------:R2:W-:Y:S03]  /*6090*/  MUFU.EX2 R188, R3 ;  /* 0x0000000300bc7308 */ /* 0x0005e60000000800 */
[----:B------:R-:W-:Y:S01]  /*60a0*/  HMMA.16816.F32.BF16 R76, R8, R26, R96 ;  /* 0x0000001a084c723c */ /* 0x000fe20000041860 */
[----:B------:R-:W5:Y:S06]  /*60b0*/  LDSM.16.MT88.4 R24, [R196+0x4000] ;  /* 0x00400000c418783b */ /* 0x000f6c0000004200 */
[----:B------:R-:W-:-:S02]  /*60c0*/  F2FP.BF16.PACK_AB R8, R224, R227 ;  /* 0x000000e3e008723e */ /* 0x000fc400000010ff */
[----:B-1----:R-:W-:Y:S02]  /*60d0*/  F2FP.BF16.PACK_AB R10, R191, R217 ;  /* 0x000000d9bf0a723e */ /* 0x002fe400000010ff */
[----:B----4-:R-:W-:Y:S01]  /*60e0*/  F2FP.BF16.PACK_AB R9, R189, R190 ;  /* 0x000000bebd09723e */ /* 0x010fe200000010ff */
        /* <DEDUP_REMOVED lines=9> */
[C---:B---3--:R-:W-:Y:S01]  /*6180*/  HMMA.16816.F32.BF16 R80, R8.reuse, R12, R40 ;  /* 0x0000000c0850723c */ /* 0x048fe20000041828 */
        /* <DEDUP_REMOVED lines=8> */
[----:B-1----:R-:W-:-:S07]  /*6210*/  FFMA.FTZ R3, R144, c[0x0][0x2d0], -R2 ;  /* 0x0000b40090037a23 */ /* 0x002fce0000010802 */
[C---:B-----5:R-:W-:Y:S01]  /*6220*/  HMMA.16816.F32.BF16 R32, R8.reuse, R24, R56 ;  /* 0x000000180820723c */ /* 0x060fe20000041838 */
[----:B------:R1:W5:Y:S07]  /*6230*/  MUFU.EX2 R142, R3 ;  /* 0x00000003008e7308 */ /* 0x00036e0000000800 */
[C---:B------:R-:W-:Y:S01]  /*6240*/  HMMA.16816.F32.BF16 R44, R8.reuse, R26, R60 ;  /* 0x0000001a082c723c */ /* 0x040fe2000004183c */
[----:B------:R-:W3:Y:S07]  /*6250*/  LDSM.16.MT88.4 R24, [R196+0x1800] ;  /* 0x00180000c418783b */ /* 0x000eee0000004200 */
[----:B------:R-:W-:Y:S01]  /*6260*/  HMMA.16816.F32.BF16 R108, R8, R28, R112 ;  /* 0x0000001c086c723c */ /* 0x000fe20000041870 */
[----:B-1----:R-:W-:-:S04]  /*6270*/  FFMA.FTZ R3, R137, c[0x0][0x2d0], -R0 ;  /* 0x0000b40089037a23 */ /* 0x002fc80000010800 */
[----:B------:R1:W-:Y:S03]  /*6280*/  MUFU.EX2 R141, R3 ;  /* 0x00000003008d7308 */ /* 0x0003e60000000800 */
[C---:B------:R-:W-:Y:S01]  /*6290*/  HMMA.16816.F32.BF16 R116, R8.reuse, R30, R120 ;  /* 0x0000001e0874723c */ /* 0x040fe20000041878 */
[----:B------:R-:W3:Y:S07]  /*62a0*/  LDSM.16.MT88.4 R28, [R192+0x1800] ;  /* 0x00180000c01c783b */ /* 0x000eee0000004200 */
[----:B--2---:R-:W-:Y:S01]  /*62b0*/  HMMA.16816.F32.BF16 R48, R8, R20, R64 ;  /* 0x000000140830723c */ /* 0x004fe20000041840 */
[----:B-1----:R-:W-:-:S07]  /*62c0*/  FFMA.FTZ R3, R139, c[0x0][0x2d0], -R0 ;  /* 0x0000b4008b037a23 */ /* 0x002fce0000010800 */
[C---:B------:R-:W-:Y:S01]  /*62d0*/  HMMA.16816.F32.BF16 R56, R8.reuse, R22, R76 ;  /* 0x000000160838723c */ /* 0x040fe2000004184c */
[----:B------:R-:W1:Y:S01]  /*62e0*/  LDSM.16.MT88.4 R20, [R195+0x1800] ;  /* 0x00180000c314783b */ /* 0x000e620000004200 */
[----:B------:R2:W2:Y:S06]  /*62f0*/  MUFU.EX2 R139, R3 ;  /* 0x00000003008b7308 */ /* 0x0004ac0000000800 */
[C---:B----4-:R-:W-:Y:S08]  /*6300*/  HMMA.16816.F32.BF16 R52, R8.reuse, R12, R84 ;  /* 0x0000000c0834723c */ /* 0x050ff00000041854 */
[----:B------:R-:W-:Y:S01]  /*6310*/  HMMA.16816.F32.BF16 R60, R8, R14, R88 ;  /* 0x0000000e083c723c */ /* 0x000fe20000041858 */
[----:B------:R-:W4:Y:S01]  /*6320*/  LDSM.16.MT88.4 R12, [R198+0x1800] ;  /* 0x00180000c60c783b */ /* 0x000f220000004200 */
[----:B--2---:R-:W-:-:S04]  /*6330*/  FFMA.FTZ R3, R138, c[0x0][0x2d0], -R0 ;  /* 0x0000b4008a037a23 */ /* 0x004fc80000010800 */
[----:B------:R2:W-:Y:S02]  /*6340*/  MUFU.EX2 R137, R3 ;  /* 0x0000000300897308 */ /* 0x0005e40000000800 */
[----:B------:R-:W-:Y:S01]  /*6350*/  HMMA.16816.F32.BF16 R36, R8, R16, R36 ;  /* 0x000000100824723c */ /* 0x000fe20000041824 */
[----:B------:R-:W1:Y:S06]  /*6360*/  LDSM.16.MT88.4 R16, [R192+0x4800] ;  /* 0x00480000c010783b */ /* 0x000e6c0000004200 */
[----:B---3--:R-:W-:Y:S02]  /*6370*/  F2FP.BF16.PACK_AB R8, R181, R182 ;  /* 0x000000b6b508723e */ /* 0x008fe400000010ff */
[----:B-----5:R-:W-:-:S02]  /*6380*/  F2FP.BF16.PACK_AB R10, R142, R143 ;  /* 0x0000008f8e0a723e */ /* 0x020fc400000010ff */
[----:B------:R-:W-:Y:S01]  /*6390*/  F2FP.BF16.PACK_AB R9, R139, R141 ;  /* 0x0000008d8b09723e */ /* 0x000fe200000010ff */
[----:B--2---:R-:W-:-:S04]  /*63a0*/  FFMA.FTZ R3, R140, c[0x0][0x2d0], -R0 ;  /* 0x0000b4008c037a23 */ /* 0x004fc80000010800 */
[----:B------:R2:W3:Y:S02]  /*63b0*/  MUFU.EX2 R136, R3 ;  /* 0x0000000300887308 */ /* 0x0004e40000000800 */
[----:B--2---:R-:W-:Y:S01]  /*63c0*/  FFMA.FTZ R3, R149, c[0x0][0x2d0], -R2 ;  /* 0x0000b40095037a23 */ /* 0x004fe20000010802 */
[----:B---3--:R-:W-:-:S05]  /*63d0*/  F2FP.BF16.PACK_AB R11, R136, R137 ;  /* 0x00000089880b723e */ /* 0x008fca00000010ff */
[----:B------:R2:W-:Y:S02]  /*63e0*/  MUFU.EX2 R135, R3 ;  /* 0x0000000300877308 */ /* 0x0005e40000000800 */
[C---:B------:R-:W-:Y:S08]  /*63f0*/  HMMA.16816.F32.BF16 R88, R8.reuse, R24, R108 ;  /* 0x000000180858723c */ /* 0x040ff0000004186c */
[----:B------:R-:W-:Y:S01]  /*6400*/  HMMA.16816.F32.BF16 R64, R8, R28, R92 ;  /* 0x0000001c0840723c */ /* 0x000fe2000004185c */
[----:B--2---:R-:W-:-:S04]  /*6410*/  FFMA.FTZ R3, R150, c[0x0][0x2d0], -R2 ;  /* 0x0000b40096037a23 */ /* 0x004fc80000010802 */
[----:B------:R2:W3:Y:S03]  /*6420*/  MUFU.EX2 R134, R3 ;  /* 0x0000000300867308 */ /* 0x0004e60000000800 */
[C---:B------:R-:W-:Y:S01]  /*6430*/  HMMA.16816.F32.BF16 R84, R8.reuse, R30, R100 ;  /* 0x0000001e0854723c */ /* 0x040fe20000041864 */
[----:B------:R-:W5:Y:S07]  /*6440*/  LDSM.16.MT88.4 R28, [R196+0x4800] ;  /* 0x00480000c41c783b */ /* 0x000f6e0000004200 */
[----:B-1----:R-:W-:Y:S01]  /*6450*/  HMMA.16816.F32.BF16 R112, R8, R20, R104 ;  /* 0x000000140870723c */ /* 0x002fe20000041868 */
[----:B--2---:R-:W-:-:S07]  /*6460*/  FFMA.FTZ R3, R151, c[0x0][0x2d0], -R2 ;  /* 0x0000b40097037a23 */ /* 0x004fce0000010802 */
[C---:B------:R-:W-:Y:S01]  /*6470*/  HMMA.16816.F32.BF16 R108, R8.reuse, R22, R96 ;  /* 0x00000016086c723c */ /* 0x040fe20000041860 */
[----:B------:R-:W1:Y:S01]  /*6480*/  LDSM.16.MT88.4 R20, [R195+0x4800] ;  /* 0x00480000c314783b */ /* 0x000e620000004200 */
[----:B------:R2:W-:Y:S06]  /*6490*/  MUFU.EX2 R133, R3 ;  /* 0x0000000300857308 */ /* 0x0005ec0000000800 */
[C---:B----4-:R-:W-:Y:S08]  /*64a0*/  HMMA.16816.F32.BF16 R100, R8.reuse, R12, R80 ;  /* 0x0000000c0864723c */ /* 0x050ff00000041850 */
[----:B------:R-:W-:Y:S01]  /*64b0*/  HMMA.16816.F32.BF16 R104, R8, R14, R72 ;  /* 0x0000000e0868723c */ /* 0x000fe20000041848 */
[----:B------:R-:W4:Y:S01]  /*64c0*/  LDSM.16.MT88.4 R12, [R198+0x4800] ;  /* 0x00480000c60c783b */ /* 0x000f220000004200 */
        /* <DEDUP_REMOVED lines=8> */
[C---:B-1----:R-:W-:Y:S08]  /*6550*/  HMMA.16816.F32.BF16 R40, R8.reuse, R20, R48 ;  /* 0x000000140828723c */ /* 0x042ff00000041830 */
[----:B------:R-:W-:Y:S01]  /*6560*/  HMMA.16816.F32.BF16 R116, R8, R26, R116 ;  /* 0x0000001a0874723c */ /* 0x000fe20000041874 */
[----:B------:R-:W-:Y:S01]  /*6570*/  LDSM.16.MT88.4 R24, [R195+0x2000] ;  /* 0x00200000c318783b */ /* 0x000fe20000004200 */
[----:B--2---:R-:W-:-:S04]  /*6580*/  FFMA.FTZ R3, R147, c[0x0][0x2d0], -R0 ;  /* 0x0000b40093037a23 */ /* 0x004fc80000010800 */
[----:B------:R1:W2:Y:S02]  /*6590*/  MUFU.EX2 R122, R3 ;  /* 0x00000003007a7308 */ /* 0x0002a40000000800 */
[C---:B------:R-:W-:Y:S01]  /*65a0*/  HMMA.16816.F32.BF16 R32, R8.reuse, R28, R32 ;  /* 0x0000001c0820723c */ /* 0x040fe20000041820 */
[----:B------:R-:W5:Y:S07]  /*65b0*/  LDSM.16.MT88.4 R28, [R196+0x2000] ;  /* 0x00200000c41c783b */ /* 0x000f6e0000004200 */
[----:B------:R-:W-:Y:S01]  /*65c0*/  HMMA.16816.F32.BF16 R96, R8, R22, R56 ;  /* 0x000000160860723c */ /* 0x000fe20000041838 */
[----:B------:R-:W5:Y:S01]  /*65d0*/  LDSM.16.MT88.4 R20, [R198+0x2000] ;  /* 0x00200000c614783b */ /* 0x000f620000004200 */
[----:B-1----:R-:W-:-:S06]  /*65e0*/  FFMA.FTZ R3, R146, c[0x0][0x2d0], -R0 ;  /* 0x0000b40092037a23 */ /* 0x002fcc0000010800 */
[C---:B----4-:R-:W-:Y:S01]  /*65f0*/  HMMA.16816.F32.BF16 R48, R8.reuse, R12, R52 ;  /* 0x0000000c0830723c */ /* 0x050fe20000041834 */
[----:B------:R1:W-:Y:S07]  /*6600*/  MUFU.EX2 R121, R3 ;  /* 0x0000000300797308 */ /* 0x0003ee0000000800 */
[----:B------:R-:W-:Y:S01]  /*6610*/  HMMA.16816.F32.BF16 R44, R8, R14, R60 ;  /* 0x0000000e082c723c */ /* 0x000fe2000004183c */
[----:B------:R-:W-:Y:S06]  /*6620*/  LDSM.16.MT88.4 R12, [R192+0x5000] ;  /* 0x00500000c00c783b */ /* 0x000fec0000004200 */
[----:B---3--:R-:W-:-:S02]  /*6630*/  F2FP.BF16.PACK_AB R8, R134, R135 ;  /* 0x000000878608723e */ /* 0x008fc400000010ff */
[----:B------:R-:W-:Y:S01]  /*6640*/  F2FP.BF16.PACK_AB R10, R132, R133 ;  /* 0x00000085840a723e */ /* 0x000fe200000010ff */
[----:B-1----:R-:W-:Y:S01]  /*6650*/  FFMA.FTZ R3, R148, c[0x0][0x2d0], -R0 ;  /* 0x0000b40094037a23 */ /* 0x002fe20000010800 */
[----:B--2---:R-:W-:-:S03]  /*6660*/  F2FP.BF16.PACK_AB R9, R122, R123 ;  /* 0x0000007b7a09723e */ /* 0x004fc600000010ff */
[----:B------:R-:W1:Y:S02]  /*6670*/  MUFU.EX2 R120, R3 ;  /* 0x0000000300787308 */ /* 0x000e640000000800 */
[----:B-1----:R-:W-:Y:S01]  /*6680*/  F2FP.BF16.PACK_AB R11, R120, R121 ;  /* 0x00000079780b723e */ /* 0x002fe200000010ff */
[----:B------:R-:W-:-:S05]  /*6690*/  FFMA.FTZ R3, R161, c[0x0][0x2d0], -R2 ;  /* 0x0000b400a1037a23 */ /* 0x000fca0000010802 */
[----:B------:R1:W-:Y:S01]  /*66a0*/  MUFU.EX2 R71, R3 ;  /* 0x0000000300477308 */ /* 0x0003e20000000800 */
[C---:B------:R-:W-:Y:S08]  /*66b0*/  HMMA.16816.F32.BF16 R72, R8.reuse, R16, R64 ;  /* 0x000000100848723c */ /* 0x040ff00000041840 */
[----:B------:R-:W-:Y:S01]  /*66c0*/  HMMA.16816.F32.BF16 R52, R8, R18, R84 ;  /* 0x000000120834723c */ /* 0x000fe20000041854 */
[----:B------:R-:W2:Y:S04]  /*66d0*/  LDSM.16.MT88.4 R16, [R196+0x5000] ;  /* 0x00500000c410783b */ /* 0x000ea80000004200 */
[----:B------:R-:W-:Y:S01]  /*66e0*/  LDSM.16.MT88.4 R84, [R196+0x2800] ;  /* 0x00280000c454783b */ /* 0x000fe20000004200 */
[----:B-1----:R-:W-:-:S02]  /*66f0*/  FFMA.FTZ R3, R162, c[0x0][0x2d0], -R2 ;  /* 0x0000b400a2037a23 */ /* 0x002fc40000010802 */
[C---:B-----5:R-:W-:Y:S02]  /*6700*/  HMMA.16816.F32.BF16 R80, R8.reuse, R28, R88 ;  /* 0x0000001c0850723c */ /* 0x060fe40000041858 */
[----:B------:R1:W3:Y:S06]  /*6710*/  MUFU.EX2 R70, R3 ;  /* 0x0000000300467308 */ /* 0x0002ec0000000800 */
[C---:B------:R-:W-:Y:S01]  /*6720*/  HMMA.16816.F32.BF16 R60, R8.reuse, R20, R100 ;  /* 0x00000014083c723c */ /* 0x040fe20000041864 */
[----:B------:R-:W-:Y:S07]  /*6730*/  LDSM.16.MT88.4 R100, [R198+0x2800] ;  /* 0x00280000c664783b */ /* 0x000fee0000004200 */
[----:B------:R-:W-:Y:S01]  /*6740*/  HMMA.16816.F32.BF16 R88, R8, R24, R112 ;  /* 0x000000180858723c */ /* 0x000fe20000041870 */
[--C-:B-1----:R-:W-:Y:S01]  /*6750*/  FFMA.FTZ R3, R163, c[0x0][0x2d0], -R2.reuse ;  /* 0x0000b400a3037a23 */ /* 0x102fe20000010802 */
[----:B---3--:R-:W-:Y:S01]  /*6760*/  F2FP.BF16.PACK_AB R64, R70, R71 ;  /* 0x000000474640723e */ /* 0x008fe200000010ff */
[----:B------:R-:W-:-:S02]  /*6770*/  FFMA.FTZ R2, R180, c[0x0][0x2d0], -R2 ;  /* 0x0000b400b4027a23 */ /* 0x000fc40000010802 */
[----:B------:R-:W-:Y:S03]  /*6780*/  MUFU.EX2 R69, R3 ;  /* 0x0000000300457308 */ /* 0x000fe60000000800 */
[C---:B------:R-:W-:Y:S01]  /*6790*/  HMMA.16816.F32.BF16 R56, R8.reuse, R26, R108 ;  /* 0x0000001a0838723c */ /* 0x040fe2000004186c */
[----:B------:R-:W1:Y:S04]  /*67a0*/  LDSM.16.MT88.4 R24, [R195+0x5000] ;  /* 0x00500000c318783b */ /* 0x000e680000004200 */
[----:B------:R-:W-:Y:S03]  /*67b0*/  LDSM.16.MT88.4 R108, [R192+0x5800] ;  /* 0x00580000c06c783b */ /* 0x000fe60000004200 */
[C---:B------:R-:W-:Y:S08]  /*67c0*/  HMMA.16816.F32.BF16 R20, R8.reuse, R22, R104 ;  /* 0x000000160814723c */ /* 0x040ff00000041868 */
[C---:B--2---:R-:W-:Y:S01]  /*67d0*/  HMMA.16816.F32.BF16 R32, R8.reuse, R16, R32 ;  /* 0x000000100820723c */ /* 0x044fe20000041820 */
[----:B------:R2:W3:Y:S07]  /*67e0*/  MUFU.EX2 R17, R2 ;  /* 0x0000000200117308 */ /* 0x0004ee0000000800 */
[C---:B------:R-:W-:Y:S01]  /*67f0*/  HMMA.16816.F32.BF16 R104, R8.reuse, R12, R92 ;  /* 0x0000000c0868723c */ /* 0x040fe2000004185c */
[----:B------:R-:W-:Y:S07]  /*6800*/  LDSM.16.MT88.4 R92, [R195+0x2800] ;  /* 0x00280000c35c783b */ /* 0x000fee0000004200 */
[----:B------:R-:W-:Y:S01]  /*6810*/  HMMA.16816.F32.BF16 R112, R8, R14, R76 ;  /* 0x0000000e0870723c */ /* 0x000fe2000004184c */
[----:B--2---:R-:W-:Y:S01]  /*6820*/  FFMA.FTZ R2, R158, c[0x0][0x2d0], -R0 ;  /* 0x0000b4009e027a23 */ /* 0x004fe20000010800 */
[----:B------:R-:W2:Y:S01]  /*6830*/  LDSM.16.MT88.4 R12, [R198+0x5000] ;  /* 0x00500000c60c783b */ /* 0x000ea20000004200 */
[----:B---3--:R-:W-:-:S02]  /*6840*/  F2FP.BF16.PACK_AB R66, R17, R69 ;  /* 0x000000451142723e */ /* 0x008fc400000010ff */
[----:B------:R3:W-:Y:S01]  /*6850*/  MUFU.EX2 R16, R2 ;  /* 0x0000000200107308 */ /* 0x0007e20000000800 */
[----:B------:R-:W-:Y:S02]  /*6860*/  LDSM.16.MT88.4 R76, [R192+0x2800] ;  /* 0x00280000c04c783b */ /* 0x000fe40000004200 */
[C---:B------:R-:W-:Y:S02]  /*6870*/  HMMA.16816.F32.BF16 R28, R8.reuse, R30, R116 ;  /* 0x0000001e081c723c */ /* 0x040fe40000041874 */
[----:B------:R-:W-:Y:S06]  /*6880*/  LDSM.16.MT88.4 R116, [R196+0x5800] ;  /* 0x00580000c474783b */ /* 0x000fec0000004200 */
[----:B-1----:R-:W-:Y:S01]  /*6890*/  HMMA.16816.F32.BF16 R40, R8, R24, R40 ;  /* 0x000000180828723c */ /* 0x002fe20000041828 */
[----:B---3--:R-:W-:-:S07]  /*68a0*/  FFMA.FTZ R2, R157, c[0x0][0x2d0], -R0 ;  /* 0x0000b4009d027a23 */ /* 0x008fce0000010800 */
[C---:B------:R-:W-:Y:S01]  /*68b0*/  HMMA.16816.F32.BF16 R36, R8.reuse, R18, R36 ;  /* 0x000000120824723c */ /* 0x040fe20000041824 */
[----:B------:R1:W3:Y:S07]  /*68c0*/  MUFU.EX2 R5, R2 ;  /* 0x0000000200057308 */ /* 0x0002ee0000000800 */
[----:B------:R-:W-:Y:S01]  /*68d0*/  HMMA.16816.F32.BF16 R24, R8, R26, R96 ;  /* 0x0000001a0818723c */ /* 0x000fe20000041860 */
[----:B-1----:R-:W-:-:S07]  /*68e0*/  FFMA.FTZ R2, R160, c[0x0][0x2d0], -R0 ;  /* 0x0000b400a0027a23 */ /* 0x002fce0000010800 */
[C---:B--2---:R-:W-:Y:S01]  /*68f0*/  HMMA.16816.F32.BF16 R48, R8.reuse, R12, R48 ;  /* 0x0000000c0830723c */ /* 0x044fe20000041830 */
[----:B------:R-:W-:Y:S01]  /*6900*/  FFMA.FTZ R0, R159, c[0x0][0x2d0], -R0 ;  /* 0x0000b4009f007a23 */ /* 0x000fe20000010800 */
[----:B---3--:R-:W-:Y:S01]  /*6910*/  F2FP.BF16.PACK_AB R65, R5, R16 ;  /* 0x000000100541723e */ /* 0x008fe200000010ff */
[----:B------:R-:W-:Y:S05]  /*6920*/  MUFU.EX2 R3, R2 ;  /* 0x0000000200037308 */ /* 0x000fea0000000800 */
[----:B------:R-:W-:Y:S01]  /*6930*/  HMMA.16816.F32.BF16 R44, R8, R14, R44 ;  /* 0x0000000e082c723c */ /* 0x000fe2000004182c */
[----:B------:R-:W1:Y:S02]  /*6940*/  LDSM.16.MT88.4 R8, [R198+0x5800] ;  /* 0x00580000c608783b */ /* 0x000e640000004200 */
[----:B------:R2:W3:Y:S02]  /*6950*/  MUFU.EX2 R2, R0 ;  /* 0x0000000000027308 */ /* 0x0004e40000000800 */
[----:B--2---:R-:W-:Y:S01]  /*6960*/  FADD.FTZ R0, R241, R238 ;  /* 0x000000eef1007221 */ /* 0x004fe20000010000 */
[----:B---3--:R-:W-:-:S03]  /*6970*/  F2FP.BF16.PACK_AB R67, R2, R3 ;  /* 0x000000030243723e */ /* 0x008fc600000010ff */
[----:B------:R-:W-:-:S04]  /*6980*/  FADD.FTZ R0, R240, R0 ;  /* 0x00000000f0007221 */ /* 0x000fc80000010000 */
[----:B------:R-:W-:Y:S01]  /*6990*/  FADD.FTZ R0, R239, R0 ;  /* 0x00000000ef007221 */ /* 0x000fe20000010000 */
[C---:B------:R-:W-:Y:S03]  /*69a0*/  HMMA.16816.F32.BF16 R88, R64.reuse, R92, R88 ;  /* 0x0000005c4058723c */ /* 0x040fe60000041858 */
[----:B------:R-:W-:Y:S02]  /*69b0*/  FADD.FTZ R6, R6, R0 ;  /* 0x0000000006067221 */ /* 0x000fe40000010000 */
[----:B------:R-:W-:Y:S02]  /*69c0*/  FADD.FTZ R0, R231, R7 ;  /* 0x00000007e7007221 */ /* 0x000fe40000010000 */
[----:B------:R-:W-:Y:S01]  /*69d0*/  FADD.FTZ R6, R233, R6 ;  /* 0x00000006e9067221 */ /* 0x000fe20000010000 */
[----:B------:R-:W-:Y:S01]  /*69e0*/  HMMA.16816.F32.BF16 R92, R64, R94, R56 ;  /* 0x0000005e405c723c */ /* 0x000fe20000041838 */
[----:B------:R-:W-:Y:S01]  /*69f0*/  FADD.FTZ R0, R229, R0 ;  /* 0x00000000e5007221 */ /* 0x000fe20000010000 */
[----:B------:R-:W2:Y:S01]  /*6a00*/  LDSM.16.MT88.4 R56, [R195+0x5800] ;  /* 0x00580000c338783b */ /* 0x000ea20000004200 */
[----:B------:R-:W-:-:S02]  /*6a10*/  FADD.FTZ R6, R234, R6 ;  /* 0x00000006ea067221 */ /* 0x000fc40000010000 */
[----:B------:R-:W-:Y:S02]  /*6a20*/  FADD.FTZ R0, R230, R0 ;  /* 0x00000000e6007221 */ /* 0x000fe40000010000 */
        /* <DEDUP_REMOVED lines=41> */
[C---:B--2---:R-:W-:Y:S01]  /*6cc0*/  HMMA.16816.F32.BF16 R52, R64.reuse, R56, R40 ;  /* 0x000000384034723c */ /* 0x044fe20000041828 */
[----:B------:R-:W-:Y:S02]  /*6cd0*/  FADD.FTZ R2, R2, R3 ;  /* 0x0000000302027221 */ /* 0x000fe40000010000 */
[----:B------:R-:W-:Y:S01]  /*6ce0*/  @P2 IMAD.HI.U32 R8, R244, c[0x0][0x2c8], RZ ;  /* 0x0000b200f4082a27 */ /* 0x000fe200078e00ff */
[----:B------:R1:W-:Y:S03]  /*6cf0*/  STL [R1+0x8], R5 ;  /* 0x0000080501007387 */ /* 0x0003e60000100800 */
[----:B------:R-:W-:Y:S01]  /*6d00*/  IMAD.MOV.U32 R0, RZ, RZ, R244 ;  /* 0x000000ffff007224 */ /* 0x000fe200078e00f4 */
[----:B------:R1:W-:Y:S01]  /*6d10*/  STL [R1+0xc], R2 ;  /* 0x00000c0201007387 */ /* 0x0003e20000100800 */
[----:B------:R-:W-:Y:S01]  /*6d20*/  @P2 SHF.R.U32.HI R0, RZ, c[0x0][0x2cc], R8 ;  /* 0x0000b300ff002a19 */ /* 0x000fe20000011608 */
[----:B------:R-:W-:Y:S04]  /*6d30*/  HMMA.16816.F32.BF16 R84, R64, R86, R28 ;  /* 0x000000564054723c */ /* 0x000fe8000004181c */
[----:B------:R-:W-:-:S04]  /*6d40*/  IMAD.IADD R0, R242, 0x1, R0 ;  /* 0x00000001f2007824 */ /* 0x000fc800078e0200 */
[----:B------:R-:W-:Y:S01]  /*6d50*/  HMMA.16816.F32.BF16 R100, R64, R102, R20 ;  /* 0x000000664064723c */ /* 0x000fe20000041814 */
[----:B------:R-:W-:-:S07]  /*6d60*/  IADD3 R3, R0, c[0x0][0x328], RZ ;  /* 0x0000ca0000037a10 */ /* 0x000fce0007ffe0ff */
[C---:B------:R-:W-:Y:S08]  /*6d70*/  HMMA.16816.F32.BF16 R116, R64.reuse, R118, R36 ;  /* 0x000000764074723c */ /* 0x040ff00000041824 */
[C---:B------:R-:W-:Y:S08]  /*6d80*/  HMMA.16816.F32.BF16 R56, R64.reuse, R58, R24 ;  /* 0x0000003a4038723c */ /* 0x040ff00000041818 */
[----:B------:R-:W-:Y:S01]  /*6d90*/  HMMA.16816.F32.BF16 R64, R64, R10, R44 ;  /* 0x0000000a4040723c */ /* 0x000fe2000004182c */
[----:B------:R-:W-:Y:S07]  /*6da0*/  @!P1 BRA `(.L_x_557) ;  /* 0x0000010000009947 */ /* 0x000fee0003800000 */
[C---:B-1----:R-:W-:Y:S01]  /*6db0*/  ISETP.GT.AND P0, PT, R0.reuse, RZ, PT ;  /* 0x000000ff0000720c */ /* 0x042fe20003f04270 */
        /* <DEDUP_REMOVED lines=9> */
.L_x_559:
[----:B------:R-:W-:-:S13]  /*6e50*/  ISETP.NE.AND P0, PT, R243, 0x1, PT ;  /* 0x00000001f300780c */ /* 0x000fda0003f05270 */
[----:B------:R-:W-:-:S05]  /*6e60*/  @P0 IMAD.HI.U32 R0, R2, c[0x0][0x330], RZ ;  /* 0x0000cc0002000a27 */ /* 0x000fca00078e00ff */
[----:B------:R-:W-:Y:S02]  /*6e70*/  @P0 SHF.R.U32.HI R2, RZ, c[0x0][0x334], R0 ;  /* 0x0000cd00ff020a19 */ /* 0x000fe40000011600 */
.L_x_560:
[----:B------:R-:W-:Y:S05]  /*6e80*/  BSYNC B0 ;  /* 0x0000000000007941 */ /* 0x000fea0003800000 */
.L_x_558:
[----:B------:R-:W-:-:S05]  /*6e90*/  IMAD R2, R2, R243, c[0x0][0x32c] ;  /* 0x0000cb0002027624 */ /* 0x000fca00078e02f3 */
[----:B------:R-:W-:-:S05]  /*6ea0*/  IMNMX R3, R3, R2, PT ;  /* 0x0000000203037217 */ /* 0x000fca0003800200 */
.L_x_557:
[----:B-1----:R-:W-:-:S05]  /*6eb0*/  IMAD.HI R3, R3, 0x2aaaaaab, RZ ;  /* 0x2aaaaaab03037827 */ /* 0x002fca00078e02ff */
[----:B------:R-:W-:-:S04]  /*6ec0*/  SHF.R.U32.HI R0, RZ, 0x1f, R3 ;  /* 0x0000001fff007819 */ /* 0x000fc80000011603 */
[----:B------:R-:W-:-:S04]  /*6ed0*/  LEA.HI.SX32 R3, R3, R0, 0x1c ;  /* 0x0000000003037211 */ /* 0x000fc800078fe2ff */
[----:B------:R-:W-:-:S04]  /*6ee0*/  IMNMX R248, R219, R3, !PT ;  /* 0x00000003dbf87217 */ /* 0x000fc80007800200 */
[----:B------:R-:W-:-:S13]  /*6ef0*/  ISETP.GE.AND P0, PT, R216, R248, PT ;  /* 0x000000f8d800720c */ /* 0x000fda0003f06270 */
[----:B------:R-:W-:Y:S05]  /*6f00*/  @!P0 BRA `(.L_x_561) ;  /* 0x000044d000008947 */ /* 0x000fea0003800000 */
[----:B------:R-:W-:Y:S02]  /*6f10*/  MOV R70, R4 ;  /* 0x0000000400467202 */ /* 0x000fe40000000f00 */
[----:B------:R-:W-:Y:S02]  /*6f20*/  MOV R69, R68 ;  /* 0x0000004400457202 */ /* 0x000fe40000000f00 */
[----:B------:R-:W-:Y:S02]  /*6f30*/  MOV R217, R216 ;  /* 0x000000d800d97202 */ /* 0x000fe40000000f00 */
.L_x_570:
[----:B------:R-:W2:Y:S01]  /*6f40*/  LDL.64 R228, [R1] ;  /* 0x0000000001e47983 */ /* 0x000ea20000100a00 */
[----:B------:R-:W-:Y:S04]  /*6f50*/  DEPBAR.LE SB0, 0x0 ;  /* 0x000080000000791a */ /* 0x000fe80000000000 */
[----:B------:R-:W-:Y:S01]  /*6f60*/  WARPSYNC 0xffffffff ;  /* 0xffffffff00007948 */ /* 0x000fe20003800000 */
[----:B------:R-:W-:Y:S01]  /*6f70*/  BAR.SYNC.DEFER_BLOCKING 0x0 ;  /* 0x0000000000007b1d */ /* 0x000fe20000010000 */
[----:B------:R-:W-:Y:S11]  /*6f80*/  ISETP.GT.AND P6, PT, R219, R217, PT ;  /* 0x000000d9db00720c */ /* 0x000ff60003fc4270 */
[----:B------:R-:W-:Y:S02]  /*6f90*/  @!UPT UIADD3 URZ, URZ, URZ, URZ ;  /* 0x0000003f3f3ff290 */ /* 0x000fe4000fffe03f */
[----:B-1----:R-:W-:Y:S01]  /*6fa0*/  @!P6 SHF.R.S32.HI R0, RZ, 0x1f, R217 ;  /* 0x0000001fff00e819 */ /* 0x002fe200000114d9 */
[----:B------:R-:W-:Y:S01]  /*6fb0*/  @!P6 IMAD.MOV.U32 R3, RZ, RZ, 0x5 ;  /* 0x00000005ff03e424 */ /* 0x000fe200078e00ff */
[----:B------:R-:W-:Y:S01]  /*6fc0*/  @!P6 MOV R2, c[0x0][0x208] ;  /* 0x000082000002ea02 */ /* 0x000fe20000000f00 */
[C---:B------:R-:W-:Y:S01]  /*6fd0*/  @!P6 IMAD.WIDE.U32 R30, R217.reuse, c[0x0][0x208], RZ ;  /* 0x00008200d91eea25 */ /* 0x040fe200078e00ff */
[----:B------:R-:W-:Y:S02]  /*6fe0*/  @!P6 MOV R36, R220 ;  /* 0x000000dc0024e202 */ /* 0x000fe40000000f00 */
[----:B------:R-:W-:Y:S01]  /*6ff0*/  @!P6 SHF.L.U64.HI R29, R2, R3, c[0x0][0x20c] ;  /* 0x00008300021de619 */ /* 0x000fe20000010203 */
[----:B------:R-:W-:Y:S01]  /*7000*/  @!P6 IMAD R0, R0, c[0x0][0x208], RZ ;  /* 0x000082000000ea24 */ /* 0x000fe200078e02ff */
[----:B------:R-:W-:Y:S01]  /*7010*/  @!P6 SHF.L.U32 R28, R2, 0x5, RZ ;  /* 0x00000005021ce819 */ /* 0x000fe200000006ff */
[----:B------:R-:W-:Y:S01]  /*7020*/  @!P6 IMAD.MOV.U32 R37, RZ, RZ, R225 ;  /* 0x000000ffff25e224 */ /* 0x000fe200078e00e1 */
[----:B------:R-:W1:Y:S01]  /*7030*/  LDSM.16.M88.4 R8, [R193] ;  /* 0x00000000c108783b */ /* 0x000e620000000200 */
[----:B------:R-:W-:Y:S01]  /*7040*/  @!P6 IMAD R0, R217, c[0x0][0x20c], R0 ;  /* 0x00008300d900ea24 */ /* 0x000fe200078e0200 */
[----:B------:R-:W-:Y:S01]  /*7050*/  @!P6 IADD3 R44, P0, R220, 0x40, RZ ;  /* 0x00000040dc2ce810 */ /* 0x000fe20007f1e0ff */
[----:B------:R-:W-:Y:S01]  /*7060*/  @!P6 IMAD.WIDE.U32 R2, R30, 0x60, R28 ;  /* 0x000000601e02e825 */ /* 0x000fe200078e001c */
[----:B------:R-:W-:Y:S02]  /*7070*/  ULDC UR4, c[0x0][0x324] ;  /* 0x0000c90000047ab9 */ /* 0x000fe40000000800 */
[----:B------:R-:W-:Y:S01]  /*7080*/  @!P6 IADD3.X R38, RZ, R225, RZ, P0, !PT ;  /* 0x000000e1ff26e210 */ /* 0x000fe200007fe4ff */
[----:B------:R-:W-:Y:S01]  /*7090*/  @!P6 IMAD.IADD R0, R31, 0x1, R0 ;  /* 0x000000011f00e824 */ /* 0x000fe200078e0200 */
[----:B------:R-:W3:Y:S01]  /*70a0*/  LDSM.16.M88.4 R16, [R193+0x800] ;  /* 0x00080000c110783b */ /* 0x000ee20000000200 */
[-C--:B------:R-:W-:Y:S01]  /*70b0*/  @!P6 IADD3 R31, P5, R220, R2.reuse, RZ ;  /* 0x00000002dc1fe210 */ /* 0x080fe20007fbe0ff */
[----:B------:R-:W-:Y:S01]  /*70c0*/  @!P6 IMAD.WIDE.U32 R36, R30, 0x60, R36 ;  /* 0x000000601e24e825 */ /* 0x000fe200078e0024 */
[----:B------:R-:W-:Y:S02]  /*70d0*/  ULOP3.LUT UR4, URZ, UR4, URZ, 0x33, !UPT ;  /* 0x000000043f047292 */ /* 0x000fe4000f8e333f */
[----:B------:R-:W-:Y:S01]  /*70e0*/  @!P6 LEA R162, P4, R31, c[0x0][0x1f8], 0x1 ;  /* 0x00007e001fa2ea11 */ /* 0x000fe200078808ff */
[----:B------:R-:W-:Y:S02]  /*70f0*/  @!P6 IMAD R45, R0, 0x60, RZ ;  /* 0x00000060002de824 */ /* 0x000fe400078e02ff */
[----:B------:R-:W4:Y:S01]  /*7100*/  LDSM.16.M88.4 R24, [R193+0x1000] ;  /* 0x00100000c118783b */ /* 0x000f220000000200 */
[----:B------:R-:W-:Y:S02]  /*7110*/  @!P6 IMAD.SHL.U32 R46, R36, 0x2, RZ ;  /* 0x00000002242ee824 */ /* 0x000fe400078e00ff */
[----:B------:R-:W-:Y:S02]  /*7120*/  @!P6 IADD3 R0, R45, R3, RZ ;  /* 0x000000032d00e210 */ /* 0x000fe40007ffe0ff */
[----:B------:R-:W-:Y:S03]  /*7130*/  @!P6 IADD3 R45, R37, R45, RZ ;  /* 0x0000002d252de210 */ /* 0x000fe60007ffe0ff */
[----:B------:R-:W5:Y:S01]  /*7140*/  LDL R224, [R1+0x20] ;  /* 0x0000200001e07983 */ /* 0x000f620000100800 */
[----:B------:R-:W-:Y:S01]  /*7150*/  @!P6 IMAD.X R3, R0, 0x1, R225, P5 ;  /* 0x000000010003e824 */ /* 0x000fe200028e06e1 */
[-C--:B------:R-:W-:Y:S02]  /*7160*/  @!P6 IADD3 R39, P5, R44, R2.reuse, RZ ;  /* 0x000000022c27e210 */ /* 0x080fe40007fbe0ff */
[----:B------:R-:W4:Y:S02]  /*7170*/  LDSM.16.M88.4 R32, [R193+0x1800] ;  /* 0x00180000c120783b */ /* 0x000f240000000200 */
[----:B------:R-:W-:Y:S02]  /*7180*/  @!P6 LEA.HI.X R163, R31, c[0x0][0x1fc], R3, 0x1, P4 ;  /* 0x00007f001fa3ea11 */ /* 0x000fe400020f0c03 */
[----:B------:R-:W-:Y:S04]  /*7190*/  @!P6 IADD3 R3, P4, R28, R2, RZ ;  /* 0x000000021c03e210 */ /* 0x000fe80007f9e0ff */
[----:B------:R-:W5:Y:S01]  /*71a0*/  LDL R216, [R1+0x24] ;  /* 0x0000240001d87983 */ /* 0x000f620000100800 */
[----:B------:R-:W-:Y:S01]  /*71b0*/  @!P6 IADD3 R37, P0, R3, R44, RZ ;  /* 0x0000002c0325e210 */ /* 0x000fe20007f1e0ff */
[C---:B------:R-:W-:Y:S01]  /*71c0*/  @!P6 IMAD.X R44, R0.reuse, 0x1, R38, P5 ;  /* 0x00000001002ce824 */ /* 0x040fe200028e0626 */
[----:B------:R-:W-:Y:S01]  /*71d0*/  @!P6 IADD3.X R2, R0, R29, RZ, P4, !PT ;  /* 0x0000001d0002e210 */ /* 0x000fe200027fe4ff */
[C---:B-1----:R-:W-:Y:S01]  /*71e0*/  HMMA.16816.F32.BF16 R4, R124.reuse, R8, RZ ;  /* 0x000000087c04723c */ /* 0x042fe200000418ff */
[----:B------:R-:W1:Y:S02]  /*71f0*/  LDSM.16.M88.4 R40, [R193+0x2000] ;  /* 0x00200000c128783b */ /* 0x000e640000000200 */
[----:B------:R-:W-:Y:S02]  /*7200*/  @!P6 LEA R160, P4, R39, c[0x0][0x1f8], 0x1 ;  /* 0x00007e0027a0ea11 */ /* 0x000fe400078808ff */
[----:B------:R-:W-:Y:S02]  /*7210*/  @!P6 IADD3 R3, P5, R3, R220, RZ ;  /* 0x000000dc0303e210 */ /* 0x000fe40007fbe0ff */
[----:B------:R-:W-:Y:S01]  /*7220*/  @!P6 LEA.HI.X R161, R39, c[0x0][0x1fc], R44, 0x1, P4 ;  /* 0x00007f0027a1ea11 */ /* 0x000fe200020f0c2c */
[C---:B------:R-:W-:Y:S01]  /*7230*/  HMMA.16816.F32.BF16 R8, R124.reuse, R10, RZ ;  /* 0x0000000a7c08723c */ /* 0x040fe200000418ff */
[----:B------:R-:W1:Y:S03]  /*7240*/  LDSM.16.M88.4 R48, [R193+0x2800] ;  /* 0x00280000c130783b */ /* 0x000e660000000200 */
[----:B------:R-:W-:Y:S02]  /*7250*/  @!P6 LEA R158, P4, R3, c[0x0][0x1f8], 0x1 ;  /* 0x00007e00039eea11 */ /* 0x000fe400078808ff */
[C---:B------:R-:W-:Y:S02]  /*7260*/  @!P6 IADD3.X R38, R2.reuse, R38, RZ, P0, !PT ;  /* 0x000000260226e210 */ /* 0x040fe400007fe4ff */
[C---:B---3--:R-:W-:Y:S01]  /*7270*/  HMMA.16816.F32.BF16 R12, R124.reuse, R16, RZ ;  /* 0x000000107c0c723c */ /* 0x048fe200000418ff */
[----:B------:R-:W3:Y:S03]  /*7280*/  LDSM.16.M88.4 R120, [R199] ;  /* 0x00000000c778783b */ /* 0x000ee60000000200 */
[C---:B------:R-:W-:Y:S02]  /*7290*/  @!P6 LEA R156, P0, R37.reuse, c[0x0][0x1f8], 0x1 ;  /* 0x00007e00259cea11 */ /* 0x040fe400078008ff */
[----:B------:R-:W-:Y:S02]  /*72a0*/  @!P6 IADD3.X R2, R2, R225, RZ, P5, !PT ;  /* 0x000000e10202e210 */ /* 0x000fe40002ffe4ff */
[C---:B------:R-:W-:Y:S01]  /*72b0*/  HMMA.16816.F32.BF16 R16, R124.reuse, R18, RZ ;  /* 0x000000127c10723c */ /* 0x040fe200000418ff */
[----:B------:R-:W2:Y:S03]  /*72c0*/  LDSM.16.M88.4 R132, [R210] ;  /* 0x00000000d284783b */ /* 0x000ea60000000200 */
[----:B------:R-:W-:Y:S02]  /*72d0*/  @!P6 LEA.HI.X R157, R37, c[0x0][0x1fc], R38, 0x1, P0 ;  /* 0x00007f00259dea11 */ /* 0x000fe400000f0c26 */
[----:B------:R-:W-:Y:S02]  /*72e0*/  @!P6 LEA.HI.X R159, R3, c[0x0][0x1fc], R2, 0x1, P4 ;  /* 0x00007f00039fea11 */ /* 0x000fe400020f0c02 */
[C---:B----4-:R-:W-:Y:S01]  /*72f0*/  HMMA.16816.F32.BF16 R20, R124.reuse, R24, RZ ;  /* 0x000000187c14723c */ /* 0x050fe200000418ff */
[----:B------:R-:W4:Y:S03]  /*7300*/  LDSM.16.M88.4 R136, [R209] ;  /* 0x00000000d188783b */ /* 0x000f260000000200 */
[----:B------:R-:W-:Y:S02]  /*7310*/  @!P6 IADD3 R44, P4, R46, c[0x0][0x1f8], RZ ;  /* 0x00007e002e2cea10 */ /* 0x000fe40007f9e0ff */
[----:B------:R-:W-:Y:S02]  /*7320*/  @!P6 SHF.L.U64.HI R0, R36, 0x1, R45 ;  /* 0x000000012400e819 */ /* 0x000fe4000001022d */
[C---:B------:R-:W-:Y:S01]  /*7330*/  HMMA.16816.F32.BF16 R24, R124.reuse, R26, RZ ;  /* 0x0000001a7c18723c */ /* 0x040fe200000418ff */
[----:B------:R-:W2:Y:S03]  /*7340*/  LDSM.16.M88.4 R140, [R208] ;  /* 0x00000000d08c783b */ /* 0x000ea60000000200 */
[----:B------:R-:W-:Y:S02]  /*7350*/  @!P6 IADD3.X R45, R0, c[0x0][0x1fc], RZ, P4, !PT ;  /* 0x00007f00002dea10 */ /* 0x000fe400027fe4ff */
[----:B------:R-:W-:Y:S02]  /*7360*/  @!P6 IADD3 R2, P5, R46, 0x80, RZ ;  /* 0x000000802e02e810 */ /* 0x000fe40007fbe0ff */
[C---:B------:R-:W-:Y:S01]  /*7370*/  HMMA.16816.F32.BF16 R28, R124.reuse, R32, RZ ;  /* 0x000000207c1c723c */ /* 0x040fe200000418ff */
[----:B------:R-:W2:Y:S03]  /*7380*/  LDSM.16.M88.4 R144, [R207] ;  /* 0x00000000cf90783b */ /* 0x000ea60000000200 */
[----:B------:R-:W-:Y:S04]  /*7390*/  @!P6 IADD3 R2, P4, R2, c[0x0][0x1f8], RZ ;  /* 0x00007e000202ea10 */ /* 0x000fe80007f9e0ff */
[C---:B------:R-:W-:Y:S01]  /*73a0*/  HMMA.16816.F32.BF16 R32, R124.reuse, R34, RZ ;  /* 0x000000227c20723c */ /* 0x040fe200000418ff */
[----:B------:R-:W2:Y:S03]  /*73b0*/  LDSM.16.M88.4 R148, [R206] ;  /* 0x00000000ce94783b */ /* 0x000ea60000000200 */
[----:B------:R-:W-:Y:S04]  /*73c0*/  @!P6 IADD3.X R3, RZ, c[0x0][0x1fc], R0, P4, P5 ;  /* 0x00007f00ff03ea10 */ /* 0x000fe800027ea400 */
[C---:B-1----:R-:W-:Y:S08]  /*73d0*/  HMMA.16816.F32.BF16 R36, R124.reuse, R40, RZ ;  /* 0x000000287c24723c */ /* 0x042ff000000418ff */
[C---:B------:R-:W-:Y:S01]  /*73e0*/  HMMA.16816.F32.BF16 R40, R124.reuse, R42, RZ ;  /* 0x0000002a7c28723c */ /* 0x040fe200000418ff */
[----:B--2---:R-:W-:Y:S11]  /*73f0*/  @!P6 ISETP.GE.AND P0, PT, R228, c[0x0][0x1d4], PT ;  /* 0x00007500e400ea0c */ /* 0x004ff60003f06270 */
[----:B------:R-:W-:Y:S02]  /*7400*/  @!UPT UIADD3 URZ, URZ, URZ, URZ ;  /* 0x0000003f3f3ff290 */ /* 0x000fe4000fffe03f */
[----:B------:R-:W-:Y:S01]  /*7410*/  @!PT LDS RZ, [RZ] ;  /* 0x00000000fffff984 */ /* 0x000fe20000000800 */
[----:B------:R-:W-:Y:S01]  /*7420*/  @!PT LDS RZ, [RZ] ;  /* 0x00000000fffff984 */ /* 0x000fe20000000800 */
[----:B------:R-:W-:Y:S01]  /*7430*/  @!PT LDS RZ, [RZ] ;  /* 0x00000000fffff984 */ /* 0x000fe20000000800 */
[----:B------:R1:W-:Y:S08]  /*7440*/  @!P6 LDGSTS.E.BYPASS.LTC128B.128 [R218+0x100], [R44.64], !P0 ;  /* 0x001000002cdaefae */ /* 0x0003f0000c101d48 */
[----:B------:R2:W-:Y:S08]  /*7450*/  @!P6 LDGSTS.E.BYPASS.LTC128B.128 [R218+0x3100], [R2.64], !P3 ;  /* 0x0310000002daefae */ /* 0x0005f0000d901d48 */
[----:B------:R2:W-:Y:S08]  /*7460*/  @!P6 LDGSTS.E.BYPASS.LTC128B.128 [R218+0x1100], [R162.64], !P0 ;  /* 0x01100000a2daefae */ /* 0x0005f0000c101d48 */
[----:B------:R2:W-:Y:S01]  /*7470*/  @!P6 LDGSTS.E.BYPASS.LTC128B.128 [R218+0x4100], [R160.64], !P3 ;  /* 0x04100000a0daefae */ /* 0x0005e2000d901d48 */
[C---:B-1----:R-:W-:Y:S07]  /*7480*/  HMMA.16816.F32.BF16 R44, R124.reuse, R48, RZ ;  /* 0x000000307c2c723c */ /* 0x042fee00000418ff */
[----:B------:R1:W-:Y:S01]  /*7490*/  @!P6 LDGSTS.E.BYPASS.LTC128B.128 [R218+0x2100], [R158.64], !P0 ;  /* 0x021000009edaefae */ /* 0x0003e2000c101d48 */
[----:B------:R-:W-:Y:S07]  /*74a0*/  HMMA.16816.F32.BF16 R48, R124, R50, RZ ;  /* 0x000000327c30723c */ /* 0x000fee00000418ff */
[----:B------:R1:W-:Y:S01]  /*74b0*/  @!P6 LDGSTS.E.BYPASS.LTC128B.128 [R218+0x5100], [R156.64], !P3 ;  /* 0x051000009cdaefae */ /* 0x0003e2000d901d48 */
[----:B------:R-:W-:Y:S01]  /*74c0*/  ISETP.GT.AND P6, PT, R217, R219, PT ;  /* 0x000000dbd900720c */ /* 0x000fe20003fc4270 */
[C---:B---3--:R-:W-:Y:S06]  /*74d0*/  HMMA.16816.F32.BF16 R4, R128.reuse, R120, R4 ;  /* 0x000000788004723c */ /* 0x048fec0000041804 */
[----:B------:R-:W-:Y:S02]  /*74e0*/  LDSM.16.M88.4 R180, [R197+0x5800] ;  /* 0x00580000c5b4783b */ /* 0x000fe40000000200 */
[C---:B------:R-:W-:Y:S06]  /*74f0*/  HMMA.16816.F32.BF16 R8, R128.reuse, R122, R8 ;  /* 0x0000007a8008723c */ /* 0x040fec0000041808 */
[----:B------:R-:W0:Y:S02]  /*7500*/  LDGDEPBAR ;  /* 0x00000000000079af */ /* 0x000e240000000000 */
[C---:B------:R-:W-:Y:S06]  /*7510*/  HMMA.16816.F32.BF16 R12, R128.reuse, R132, R12 ;  /* 0x00000084800c723c */ /* 0x040fec000004180c */
[----:B------:R-:W-:Y:S02]  /*7520*/  LDSM.16.M88.4 R120, [R197+0x800] ;  /* 0x00080000c578783b */ /* 0x000fe40000000200 */
[C---:B------:R-:W-:Y:S06]  /*7530*/  HMMA.16816.F32.BF16 R16, R128.reuse, R134, R16 ;  /* 0x000000868010723c */ /* 0x040fec0000041810 */
[----:B-1----:R-:W1:Y:S02]  /*7540*/  LDSM.16.M88.4 R156, [R197] ;  /* 0x00000000c59c783b */ /* 0x002e640000000200 */
[C---:B----4-:R-:W-:Y:S06]  /*7550*/  HMMA.16816.F32.BF16 R20, R128.reuse, R136, R20 ;  /* 0x000000888014723c */ /* 0x050fec0000041814 */
[----:B--2---:R-:W2:Y:S02]  /*7560*/  LDSM.16.M88.4 R160, [R197+0x1000] ;  /* 0x00100000c5a0783b */ /* 0x004ea40000000200 */
[C---:B------:R-:W-:Y:S06]  /*7570*/  HMMA.16816.F32.BF16 R24, R128.reuse, R138, R24 ;  /* 0x0000008a8018723c */ /* 0x040fec0000041818 */
[----:B------:R-:W3:Y:S02]  /*7580*/  LDSM.16.M88.4 R132, [R197+0x1800] ;  /* 0x00180000c584783b */ /* 0x000ee40000000200 */
[C---:B------:R-:W-:Y:S06]  /*7590*/  HMMA.16816.F32.BF16 R28, R128.reuse, R140, R28 ;  /* 0x0000008c801c723c */ /* 0x040fec000004181c */
[----:B------:R-:W4:Y:S02]  /*75a0*/  LDSM.16.M88.4 R136, [R197+0x2000] ;  /* 0x00200000c588783b */ /* 0x000f240000000200 */
[C---:B------:R-:W-:Y:S06]  /*75b0*/  HMMA.16816.F32.BF16 R32, R128.reuse, R142, R32 ;  /* 0x0000008e8020723c */ /* 0x040fec0000041820 */
[----:B------:R-:W-:Y:S02]  /*75c0*/  LDSM.16.M88.4 R140, [R194] ;  /* 0x00000000c28c783b */ /* 0x000fe40000000200 */
[C---:B------:R-:W-:Y:S06]  /*75d0*/  HMMA.16816.F32.BF16 R36, R128.reuse, R144, R36 ;  /* 0x000000908024723c */ /* 0x040fec0000041824 */
[----:B------:R-:W-:Y:S02]  /*75e0*/  LDSM.16.M88.4 R188, [R194+0x3000] ;  /* 0x00300000c2bc783b */ /* 0x000fe40000000200 */
[C---:B------:R-:W-:Y:S06]  /*75f0*/  HMMA.16816.F32.BF16 R40, R128.reuse, R146, R40 ;  /* 0x000000928028723c */ /* 0x040fec0000041828 */
[----:B------:R-:W-:Y:S02]  /*7600*/  LDSM.16.M88.4 R144, [R194+0x800] ;  /* 0x00080000c290783b */ /* 0x000fe40000000200 */
[C---:B------:R-:W-:Y:S08]  /*7610*/  HMMA.16816.F32.BF16 R44, R128.reuse, R148, R44 ;  /* 0x00000094802c723c */ /* 0x040ff0000004182c */
[----:B------:R-:W-:Y:S01]  /*7620*/  HMMA.16816.F32.BF16 R48, R128, R150, R48 ;  /* 0x000000968030723c */ /* 0x000fe20000041830 */
[----:B------:R-:W-:Y:S07]  /*7630*/  LDSM.16.M88.4 R148, [R194+0x1000] ;  /* 0x00100000c294783b */ /* 0x000fee0000000200 */
[C---:B-1----:R-:W-:Y:S08]  /*7640*/  HMMA.16816.F32.BF16 R4, R152.reuse, R156, R4 ;  /* 0x0000009c9804723c */ /* 0x042ff00000041804 */
[C---:B------:R-:W-:Y:S01]  /*7650*/  HMMA.16816.F32.BF16 R8, R152.reuse, R158, R8 ;  /* 0x0000009e9808723c */ /* 0x040fe20000041808 */
[----:B------:R-:W-:Y:S07]  /*7660*/  LDSM.16.M88.4 R156, [R194+0x1800] ;  /* 0x00180000c29c783b */ /* 0x000fee0000000200 */
[C---:B------:R-:W-:Y:S08]  /*7670*/  HMMA.16816.F32.BF16 R12, R152.reuse, R120, R12 ;  /* 0x00000078980c723c */ /* 0x040ff0000004180c */
[C---:B------:R-:W-:Y:S01]  /*7680*/  HMMA.16816.F32.BF16 R16, R152.reuse, R122, R16 ;  /* 0x0000007a9810723c */ /* 0x040fe20000041810 */
[----:B------:R-:W1:Y:S07]  /*7690*/  LDSM.16.M88.4 R120, [R197+0x2800] ;  /* 0x00280000c578783b */ /* 0x000e6e0000000200 */
[C---:B--2---:R-:W-:Y:S08]  /*76a0*/  HMMA.16816.F32.BF16 R20, R152.reuse, R160, R20 ;  /* 0x000000a09814723c */ /* 0x044ff00000041814 */
[C---:B------:R-:W-:Y:S01]  /*76b0*/  HMMA.16816.F32.BF16 R24, R152.reuse, R162, R24 ;  /* 0x000000a29818723c */ /* 0x040fe20000041818 */
[----:B------:R-:W-:Y:S07]  /*76c0*/  LDSM.16.M88.4 R160, [R203] ;  /* 0x00000000cba0783b */ /* 0x000fee0000000200 */
[C---:B---3--:R-:W-:Y:S08]  /*76d0*/  HMMA.16816.F32.BF16 R28, R152.reuse, R132, R28 ;  /* 0x00000084981c723c */ /* 0x048ff0000004181c */
[C---:B------:R-:W-:Y:S01]  /*76e0*/  HMMA.16816.F32.BF16 R32, R152.reuse, R134, R32 ;  /* 0x000000869820723c */ /* 0x040fe20000041820 */
[----:B------:R-:W2:Y:S07]  /*76f0*/  LDSM.16.M88.4 R132, [R194+0x2000] ;  /* 0x00200000c284783b */ /* 0x000eae0000000200 */
[C---:B----4-:R-:W-:Y:S08]  /*7700*/  HMMA.16816.F32.BF16 R36, R152.reuse, R136, R36 ;  /* 0x000000889824723c */ /* 0x050ff00000041824 */
[C---:B------:R-:W-:Y:S01]  /*7710*/  HMMA.16816.F32.BF16 R40, R152.reuse, R138, R40 ;  /* 0x0000008a9828723c */ /* 0x040fe20000041828 */
[----:B------:R-:W3:Y:S07]  /*7720*/  LDSM.16.M88.4 R136, [R194+0x2800] ;  /* 0x00280000c288783b */ /* 0x000eee0000000200 */
[C---:B-1----:R-:W-:Y:S08]  /*7730*/  HMMA.16816.F32.BF16 R44, R152.reuse, R120, R44 ;  /* 0x00000078982c723c */ /* 0x042ff0000004182c */
[----:B------:R-:W-:Y:S01]  /*7740*/  HMMA.16816.F32.BF16 R48, R152, R122, R48 ;  /* 0x0000007a9830723c */ /* 0x000fe20000041830 */
[----:B------:R-:W1:Y:S07]  /*7750*/  LDSM.16.M88.4 R120, [R193+0x3000] ;  /* 0x00300000c178783b */ /* 0x000e6e0000000200 */
[C---:B------:R-:W-:Y:S08]  /*7760*/  HMMA.16816.F32.BF16 R4, R164.reuse, R140, R4 ;  /* 0x0000008ca404723c */ /* 0x040ff00000041804 */
[C---:B------:R-:W-:Y:S01]  /*7770*/  HMMA.16816.F32.BF16 R8, R164.reuse, R142, R8 ;  /* 0x0000008ea408723c */ /* 0x040fe20000041808 */
[----:B------:R-:W4:Y:S07]  /*7780*/  LDSM.16.M88.4 R140, [R193+0x3800] ;  /* 0x00380000c18c783b */ /* 0x000f2e0000000200 */
        /* <DEDUP_REMOVED lines=8> */
[----:B------:R-:W-:Y:S07]  /*7810*/  LDSM.16.M88.4 R156, [R204] ;  /* 0x00000000cc9c783b */ /* 0x000fee0000000200 */
[C---:B--2---:R-:W-:Y:S08]  /*7820*/  HMMA.16816.F32.BF16 R36, R164.reuse, R132, R36 ;  /* 0x00000084a424723c */ /* 0x044ff00000041824 */
[C---:B------:R-:W-:Y:S01]  /*7830*/  HMMA.16816.F32.BF16 R40, R164.reuse, R134, R40 ;  /* 0x00000086a428723c */ /* 0x040fe20000041828 */
[----:B------:R-:W2:Y:S07]  /*7840*/  LDSM.16.M88.4 R132, [R193+0x4800] ;  /* 0x00480000c184783b */ /* 0x000eae0000000200 */
[C---:B---3--:R-:W-:Y:S08]  /*7850*/  HMMA.16816.F32.BF16 R44, R164.reuse, R136, R44 ;  /* 0x00000088a42c723c */ /* 0x048ff0000004182c */
[----:B------:R-:W-:Y:S01]  /*7860*/  HMMA.16816.F32.BF16 R48, R164, R138, R48 ;  /* 0x0000008aa430723c */ /* 0x000fe20000041830 */
[----:B------:R-:W3:Y:S07]  /*7870*/  LDSM.16.M88.4 R136, [R193+0x5800] ;  /* 0x00580000c188783b */ /* 0x000eee0000000200 */
[C---:B-1----:R-:W-:Y:S08]  /*7880*/  HMMA.16816.F32.BF16 R4, R168.reuse, R120, R4 ;  /* 0x00000078a804723c */ /* 0x042ff00000041804 */
        /* <DEDUP_REMOVED lines=9> */
[C---:B------:R-:W-:Y:S01]  /*7920*/  HMMA.16816.F32.BF16 R32, R168.reuse, R134, R32 ;  /* 0x00000086a820723c */ /* 0x040fe20000041820 */
[----:B------:R-:W2:Y:S07]  /*7930*/  LDSM.16.M88.4 R132, [R201] ;  /* 0x00000000c984783b */ /* 0x000eae0000000200 */
[C---:B------:R-:W-:Y:S08]  /*7940*/  HMMA.16816.F32.BF16 R36, R168.reuse, R148, R36 ;  /* 0x00000094a824723c */ /* 0x040ff00000041824 */
[C---:B------:R-:W-:Y:S01]  /*7950*/  HMMA.16816.F32.BF16 R40, R168.reuse, R150, R40 ;  /* 0x00000096a828723c */ /* 0x040fe20000041828 */
[----:B------:R-:W2:Y:S07]  /*7960*/  LDSM.16.M88.4 R148, [R197+0x3000] ;  /* 0x00300000c594783b */ /* 0x000eae0000000200 */
[C---:B---3--:R-:W-:Y:S08]  /*7970*/  HMMA.16816.F32.BF16 R44, R168.reuse, R136, R44 ;  /* 0x00000088a82c723c */ /* 0x048ff0000004182c */
[----:B------:R-:W-:Y:S01]  /*7980*/  HMMA.16816.F32.BF16 R48, R168, R138, R48 ;  /* 0x0000008aa830723c */ /* 0x000fe20000041830 */
[----:B------:R-:W-:Y:S07]  /*7990*/  LDSM.16.M88.4 R136, [R197+0x4000] ;  /* 0x00400000c588783b */ /* 0x000fee0000000200 */
[C---:B-1----:R-:W-:Y:S08]  /*79a0*/  HMMA.16816.F32.BF16 R4, R172.reuse, R120, R4 ;  /* 0x00000078ac04723c */ /* 0x042ff00000041804 */
[C---:B------:R-:W-:Y:S01]  /*79b0*/  HMMA.16816.F32.BF16 R8, R172.reuse, R122, R8 ;  /* 0x0000007aac08723c */ /* 0x040fe20000041808 */
[----:B------:R-:W1:Y:S07]  /*79c0*/  LDSM.16.M88.4 R120, [R197+0x3800] ;  /* 0x00380000c578783b */ /* 0x000e6e0000000200 */
[C---:B------:R-:W-:Y:S08]  /*79d0*/  HMMA.16816.F32.BF16 R12, R172.reuse, R156, R12 ;  /* 0x0000009cac0c723c */ /* 0x040ff0000004180c */
[C---:B------:R-:W-:Y:S01]  /*79e0*/  HMMA.16816.F32.BF16 R16, R172.reuse, R158, R16 ;  /* 0x0000009eac10723c */ /* 0x040fe20000041810 */
[----:B------:R-:W3:Y:S07]  /*79f0*/  LDSM.16.M88.4 R156, [R197+0x4800] ;  /* 0x00480000c59c783b */ /* 0x000eee0000000200 */
[C---:B------:R-:W-:Y:S08]  /*7a00*/  HMMA.16816.F32.BF16 R20, R172.reuse, R160, R20 ;  /* 0x000000a0ac14723c */ /* 0x040ff00000041814 */
[C---:B------:R-:W-:Y:S01]  /*7a10*/  HMMA.16816.F32.BF16 R24, R172.reuse, R162, R24 ;  /* 0x000000a2ac18723c */ /* 0x040fe20000041818 */
[----:B------:R-:W1:Y:S07]  /*7a20*/  LDSM.16.M88.4 R160, [R197+0x5000] ;  /* 0x00500000c5a0783b */ /* 0x000e6e0000000200 */
[C---:B----4-:R-:W-:Y:S08]  /*7a30*/  HMMA.16816.F32.BF16 R28, R172.reuse, R140, R28 ;  /* 0x0000008cac1c723c */ /* 0x050ff0000004181c */
[C---:B------:R-:W-:Y:S08]  /*7a40*/  HMMA.16816.F32.BF16 R32, R172.reuse, R142, R32 ;  /* 0x0000008eac20723c */ /* 0x040ff00000041820 */
[C---:B--2---:R-:W-:Y:S08]  /*7a50*/  HMMA.16816.F32.BF16 R36, R172.reuse, R132, R36 ;  /* 0x00000084ac24723c */ /* 0x044ff00000041824 */
[C---:B------:R-:W-:Y:S08]  /*7a60*/  HMMA.16816.F32.BF16 R40, R172.reuse, R134, R40 ;  /* 0x00000086ac28723c */ /* 0x040ff00000041828 */
[C---:B------:R-:W-:Y:S08]  /*7a70*/  HMMA.16816.F32.BF16 R44, R172.reuse, R144, R44 ;  /* 0x00000090ac2c723c */ /* 0x040ff0000004182c */
[----:B------:R-:W-:Y:S08]  /*7a80*/  HMMA.16816.F32.BF16 R48, R172, R146, R48 ;  /* 0x00000092ac30723c */ /* 0x000ff00000041830 */
[C---:B------:R-:W-:Y:S08]  /*7a90*/  HMMA.16816.F32.BF16 R4, R176.reuse, R148, R4 ;  /* 0x00000094b004723c */ /* 0x040ff00000041804 */
[C---:B------:R-:W-:Y:S08]  /*7aa0*/  HMMA.16816.F32.BF16 R8, R176.reuse, R150, R8 ;  /* 0x00000096b008723c */ /* 0x040ff00000041808 */
[C---:B-1----:R-:W-:Y:S08]  /*7ab0*/  HMMA.16816.F32.BF16 R12, R176.reuse, R120, R12 ;  /* 0x00000078b00c723c */ /* 0x042ff0000004180c */
[C---:B------:R-:W-:Y:S01]  /*7ac0*/  HMMA.16816.F32.BF16 R16, R176.reuse, R122, R16 ;  /* 0x0000007ab010723c */ /* 0x040fe20000041810 */
[----:B------:R-:W1:Y:S07]  /*7ad0*/  LDSM.16.M88.4 R120, [R194+0x3800] ;  /* 0x00380000c278783b */ /* 0x000e6e0000000200 */
[C---:B------:R-:W-:Y:S08]  /*7ae0*/  HMMA.16816.F32.BF16 R20, R176.reuse, R136, R20 ;  /* 0x00000088b014723c */ /* 0x040ff00000041814 */
[C---:B------:R-:W-:Y:S08]  /*7af0*/  HMMA.16816.F32.BF16 R24, R176.reuse, R138, R24 ;  /* 0x0000008ab018723c */ /* 0x040ff00000041818 */
[C---:B---3--:R-:W-:Y:S08]  /*7b00*/  HMMA.16816.F32.BF16 R28, R176.reuse, R156, R28 ;  /* 0x0000009cb01c723c */ /* 0x048ff0000004181c */
        /* <DEDUP_REMOVED lines=10> */
[----:B------:R1:W2:Y:S04]  /*7bb0*/  MUFU.TANH R146, R0 ;  /* 0x0000000000927308 */ /* 0x0002a80000002400 */
[----:B------:R-:W-:Y:S06]  /*7bc0*/  FMUL.FTZ R2, R11, c[0x0][0x320] ;  /* 0x0000c8000b027a20 */ /* 0x000fec0000410000 */
[----:B------:R3:W4:Y:S01]  /*7bd0*/  MUFU.TANH R161, R2 ;  /* 0x0000000200a17308 */ /* 0x0007220000002400 */
[----:B-1----:R-:W-:Y:S09]  /*7be0*/  FMUL.FTZ R0, R5, c[0x0][0x320] ;  /* 0x0000c80005007a20 */ /* 0x002ff20000410000 */
[----:B------:R1:W1:Y:S01]  /*7bf0*/  MUFU.TANH R145, R0 ;  /* 0x0000000000917308 */ /* 0x0002620000002400 */
[----:B---3--:R-:W-:Y:S09]  /*7c00*/  FMUL.FTZ R2, R19, c[0x0][0x320] ;  /* 0x0000c80013027a20 */ /* 0x008ff20000410000 */
[----:B------:R-:W3:Y:S01]  /*7c10*/  MUFU.TANH R149, R2 ;  /* 0x0000000200957308 */ /* 0x000ee20000002400 */
[----:B-1----:R-:W-:Y:S09]  /*7c20*/  FMUL.FTZ R0, R6, c[0x0][0x320] ;  /* 0x0000c80006007a20 */ /* 0x002ff20000410000 */
[----:B------:R1:W1:Y:S02]  /*7c30*/  MUFU.TANH R180, R0 ;  /* 0x0000000000b47308 */ /* 0x0002640000002400 */
[----:B-1----:R-:W-:Y:S02]  /*7c40*/  FMUL.FTZ R0, R7, c[0x0][0x320] ;  /* 0x0000c80007007a20 */ /* 0x002fe40000410000 */
[----:B------:R-:W1:Y:S06]  /*7c50*/  LDSM.16.M88.4 R4, [R194+0x4000] ;  /* 0x00400000c204783b */ /* 0x000e6c0000000200 */
[----:B------:R2:W1:Y:S02]  /*7c60*/  MUFU.TANH R163, R0 ;  /* 0x0000000000a37308 */ /* 0x0004640000002400 */
[----:B--2---:R-:W-:Y:S08]  /*7c70*/  FMUL.FTZ R0, R8, c[0x0][0x320] ;  /* 0x0000c80008007a20 */ /* 0x004ff00000410000 */
[----:B------:R2:W2:Y:S01]  /*7c80*/  MUFU.TANH R143, R0 ;  /* 0x00000000008f7308 */ /* 0x0004a20000002400 */
[C---:B-1----:R-:W-:Y:S08]  /*7c90*/  HMMA.16816.F32.BF16 R20, R184.reuse, R4, R20 ;  /* 0x00000004b814723c */ /* 0x042ff00000041814 */
[C---:B------:R-:W-:Y:S01]  /*7ca0*/  HMMA.16816.F32.BF16 R24, R184.reuse, R6, R24 ;  /* 0x00000006b818723c */ /* 0x040fe20000041818 */
[----:B------:R-:W-:Y:S03]  /*7cb0*/  LDSM.16.M88.4 R4, [R194+0x5000] ;  /* 0x00500000c204783b */ /* 0x000fe60000000200 */
[----:B--2---:R-:W-:Y:S04]  /*7cc0*/  FMUL.FTZ R0, R9, c[0x0][0x320] ;  /* 0x0000c80009007a20 */ /* 0x004fe80000410000 */
[----:B------:R1:W2:Y:S11]  /*7cd0*/  MUFU.TANH R142, R0 ;  /* 0x00000000008e7308 */ /* 0x0002b60000002400 */
[----:B------:R-:W-:Y:S05]  /*7ce0*/  @!UPT UIADD3 URZ, URZ, URZ, URZ ;  /* 0x0000003f3f3ff290 */ /* 0x000fea000fffe03f */
[----:B------:R-:W-:Y:S04]  /*7cf0*/  FMUL.FTZ R2, R27, c[0x0][0x320] ;  /* 0x0000c8001b027a20 */ /* 0x000fe80000410000 */
[----:B------:R-:W2:Y:S01]  /*7d00*/  MUFU.TANH R144, R2 ;  /* 0x0000000200907308 */ /* 0x000ea20000002400 */
[----:B-1----:R-:W-:Y:S02]  /*7d10*/  FMUL.FTZ R0, R10, c[0x0][0x320] ;  /* 0x0000c8000a007a20 */ /* 0x002fe40000410000 */
[----:B------:R-:W1:Y:S07]  /*7d20*/  LDSM.16.M88.4 R8, [R194+0x4800] ;  /* 0x00480000c208783b */ /* 0x000e6e0000000200 */
[----:B------:R2:W1:Y:S02]  /*7d30*/  MUFU.TANH R162, R0 ;  /* 0x0000000000a27308 */ /* 0x0004640000002400 */
[----:B--2---:R-:W-:Y:S02]  /*7d40*/  FMUL.FTZ R0, R12, c[0x0][0x320] ;  /* 0x0000c8000c007a20 */ /* 0x004fe40000410000 */
[----:B------:R-:W-:Y:S06]  /*7d50*/  @P6 IMAD.MOV.U32 R12, RZ, RZ, R222 ;  /* 0x000000ffff0c6224 */ /* 0x000fec00078e00de */
[----:B------:R2:W2:Y:S01]  /*7d60*/  MUFU.TANH R140, R0 ;  /* 0x00000000008c7308 */ /* 0x0004a20000002400 */
[C---:B-1----:R-:W-:Y:S08]  /*7d70*/  HMMA.16816.F32.BF16 R28, R184.reuse, R8, R28 ;  /* 0x00000008b81c723c */ /* 0x042ff0000004181c */
[C---:B------:R-:W-:Y:S01]  /*7d80*/  HMMA.16816.F32.BF16 R32, R184.reuse, R10, R32 ;  /* 0x0000000ab820723c */ /* 0x040fe20000041820 */
[----:B------:R-:W1:Y:S01]  /*7d90*/  LDSM.16.M88.4 R8, [R194+0x5800] ;  /* 0x00580000c208783b */ /* 0x000e620000000200 */
[----:B------:R-:W-:Y:S04]  /*7da0*/  DEPBAR.LE SB0, 0x0 ;  /* 0x000080000000791a */ /* 0x000fe80000000000 */
[----:B--2---:R-:W-:Y:S01]  /*7db0*/  FMUL.FTZ R0, R13, c[0x0][0x320] ;  /* 0x0000c8000d007a20 */ /* 0x004fe20000410000 */
[----:B------:R-:W-:Y:S01]  /*7dc0*/  @P6 MOV R13, R226 ;  /* 0x000000e2000d6202 */ /* 0x000fe20000000f00 */
[C---:B------:R-:W-:Y:S02]  /*7dd0*/  HMMA.16816.F32.BF16 R36, R184.reuse, R4, R36 ;  /* 0x00000004b824723c */ /* 0x040fe40000041824 */
[----:B------:R2:W1:Y:S01]  /*7de0*/  MUFU.TANH R138, R0 ;  /* 0x00000000008a7308 */ /* 0x0004620000002400 */
[----:B------:R-:W-:Y:S04]  /*7df0*/  BAR.SYNC.DEFER_BLOCKING 0x0 ;  /* 0x0000000000007b1d */ /* 0x000fe80000010000 */
[----:B------:R-:W-:Y:S01]  /*7e00*/  @P6 IMAD.MOV.U32 R5, RZ, RZ, c[0x0][0x1e0] ;  /* 0x00007800ff056624 */ /* 0x000fe200078e00ff */
[C---:B------:R-:W-:Y:S08]  /*7e10*/  HMMA.16816.F32.BF16 R40, R184.reuse, R6, R40 ;  /* 0x00000006b828723c */ /* 0x040ff00000041828 */
[----:B------:R-:W-:Y:S04]  /*7e20*/  FMUL.FTZ R2, R35, c[0x0][0x320] ;  /* 0x0000c80023027a20 */ /* 0x000fe80000410000 */
[----:B------:R3:W3:Y:S01]  /*7e30*/  MUFU.TANH R122, R2 ;  /* 0x00000002007a7308 */ /* 0x0006e20000002400 */
[----:B--2---:R-:W-:Y:S09]  /*7e40*/  FMUL.FTZ R0, R14, c[0x0][0x320] ;  /* 0x0000c8000e007a20 */ /* 0x004ff20000410000 */
[----:B------:R2:W2:Y:S02]  /*7e50*/  MUFU.TANH R158, R0 ;  /* 0x00000000009e7308 */ /* 0x0004a40000002400 */
[----:B------:R-:W-:Y:S01]  /*7e60*/  FMUL.FTZ R3, R42, c[0x0][0x320] ;  /* 0x0000c8002a037a20 */ /* 0x000fe20000410000 */
[C---:B-1----:R-:W-:Y:S07]  /*7e70*/  HMMA.16816.F32.BF16 R44, R184.reuse, R8, R44 ;  /* 0x00000008b82c723c */ /* 0x042fee000004182c */
[----:B------:R1:W1:Y:S01]  /*7e80*/  MUFU.TANH R71, R3 ;  /* 0x0000000300477308 */ /* 0x0002620000002400 */
[----:B------:R-:W-:Y:S01]  /*7e90*/  FMUL.FTZ R8, R43, c[0x0][0x320] ;  /* 0x0000c8002b087a20 */ /* 0x000fe20000410000 */
[----:B------:R-:W-:Y:S03]  /*7ea0*/  HMMA.16816.F32.BF16 R48, R184, R10, R48 ;  /* 0x0000000ab830723c */ /* 0x000fe60000041830 */
[----:B---3--:R-:W-:Y:S05]  /*7eb0*/  FMUL.FTZ R2, R41, c[0x0][0x320] ;  /* 0x0000c80029027a20 */ /* 0x008fea0000410000 */
[----:B------:R-:W3:Y:S01]  /*7ec0*/  MUFU.TANH R42, R8 ;  /* 0x00000008002a7308 */ /* 0x000ee20000002400 */
[----:B--2---:R-:W-:Y:S06]  /*7ed0*/  FMUL.FTZ R0, R15, c[0x0][0x320] ;  /* 0x0000c8000f007a20 */ /* 0x004fec0000410000 */
[----:B------:R-:W-:Y:S02]  /*7ee0*/  FMUL.FTZ R14, R45, c[0x0][0x320] ;  /* 0x0000c8002d0e7a20 */ /* 0x000fe40000410000 */
[----:B------:R-:W2:Y:S01]  /*7ef0*/  LDL R45, [R1+0x14] ;  /* 0x00001400012d7983 */ /* 0x000ea20000100800 */
[----:B------:R3:W2:Y:S01]  /*7f00*/  MUFU.TANH R157, R0 ;  /* 0x00000000009d7308 */ /* 0x0006a20000002400 */
[----:B------:R-:W-:Y:S02]  /*7f10*/  FMUL.FTZ R11, R47, c[0x0][0x320] ;  /* 0x0000c8002f0b7a20 */ /* 0x000fe40000410000 */
[----:B------:R-:W2:Y:S01]  /*7f20*/  LDL R47, [R1+0x18] ;  /* 0x00001800012f7983 */ /* 0x000ea20000100800 */
[----:B-1----:R-:W-:Y:S04]  /*7f30*/  @P6 MOV R3, 0x5 ;  /* 0x0000000500036802 */ /* 0x002fe80000000f00 */
[----:B------:R-:W-:Y:S02]  /*7f40*/  @P6 SHF.L.U64.HI R3, R5, R3, c[0x0][0x1e4] ;  /* 0x0000790005036619 */ /* 0x000fe40000010203 */
[----:B------:R-:W1:Y:S10]  /*7f50*/  MUFU.TANH R35, R14 ;  /* 0x0000000e00237308 */ /* 0x000e740000002400 */
[----:B------:R-:W1:Y:S01]  /*7f60*/  MUFU.TANH R43, R11 ;  /* 0x0000000b002b7308 */ /* 0x000e620000002400 */
[----:B---3--:R-:W-:Y:S09]  /*7f70*/  FMUL.FTZ R0, R16, c[0x0][0x320] ;  /* 0x0000c80010007a20 */ /* 0x008ff20000410000 */
[----:B------:R3:W1:Y:S02]  /*7f80*/  MUFU.TANH R136, R0 ;  /* 0x0000000000887308 */ /* 0x0006640000002400 */
[----:B---3--:R-:W-:Y:S08]  /*7f90*/  FMUL.FTZ R0, R17, c[0x0][0x320] ;  /* 0x0000c80011007a20 */ /* 0x008ff00000410000 */
        /* <DEDUP_REMOVED lines=38> */
[----:B------:R-:W3:Y:S10]  /*8200*/  MUFU.TANH R39, R2 ;  /* 0x0000000200277308 */ /* 0x000ef40000002400 */
[----:B------:R1:W1:Y:S02]  /*8210*/  MUFU.TANH R120, R0 ;  /* 0x0000000000787308 */ /* 0x0002640000002400 */
[----:B-1----:R-:W-:Y:S08]  /*8220*/  FMUL.FTZ R0, R40, c[0x0][0x320] ;  /* 0x0000c80028007a20 */ /* 0x002ff00000410000 */
[----:B------:R1:W1:Y:S02]  /*8230*/  MUFU.TANH R68, R0 ;  /* 0x0000000000447308 */ /* 0x0002640000002400 */
[----:B-1----:R-:W-:Y:S04]  /*8240*/  @P6 IADD3 R0, R217, -0x1, RZ ;  /* 0xffffffffd9006810 */ /* 0x002fe80007ffe0ff */
[----:B------:R-:W-:Y:S01]  /*8250*/  @P6 SHF.R.S32.HI R2, RZ, 0x1f, R0 ;  /* 0x0000001fff026819 */ /* 0x000fe20000011400 */
[----:B------:R-:W-:Y:S04]  /*8260*/  @P6 IMAD.WIDE.U32 R6, R0, c[0x0][0x1e0], RZ ;  /* 0x0000780000066a25 */ /* 0x000fe800078e00ff */
[----:B------:R-:W-:Y:S04]  /*8270*/  @P6 IMAD R2, R2, c[0x0][0x1e0], RZ ;  /* 0x0000780002026a24 */ /* 0x000fe800078e02ff */
[----:B------:R-:W-:Y:S01]  /*8280*/  @P6 IMAD R4, R0, c[0x0][0x1e4], R2 ;  /* 0x0000790000046a24 */ /* 0x000fe200078e0202 */
[----:B------:R-:W-:Y:S03]  /*8290*/  @P6 SHF.L.U32 R2, R5, 0x5, RZ ;  /* 0x0000000505026819 */ /* 0x000fe600000006ff */
[----:B------:R-:W-:Y:S02]  /*82a0*/  @P6 IMAD.IADD R0, R7, 0x1, R4 ;  /* 0x0000000107006824 */ /* 0x000fe400078e0204 */
[----:B------:R-:W-:Y:S02]  /*82b0*/  FMUL.FTZ R7, R44, c[0x0][0x320] ;  /* 0x0000c8002c077a20 */ /* 0x000fe40000410000 */
[----:B------:R-:W-:Y:S02]  /*82c0*/  @P6 IMAD R9, R0, 0x60, RZ ;  /* 0x0000006000096824 */ /* 0x000fe400078e02ff */
[----:B------:R1:W1:Y:S01]  /*82d0*/  MUFU.TANH R36, R7 ;  /* 0x0000000700247308 */ /* 0x0002620000002400 */
[----:B------:R-:W-:Y:S05]  /*82e0*/  @P6 IMAD.WIDE.U32 R4, R6, 0x60, R2 ;  /* 0x0000006006046825 */ /* 0x000fea00078e0002 */
[----:B------:R-:W-:Y:S02]  /*82f0*/  @P6 IADD3 R8, P4, R222, R4, RZ ;  /* 0x00000004de086210 */ /* 0x000fe40007f9e0ff */
[----:B------:R-:W-:Y:S02]  /*8300*/  @P6 IADD3 R0, R9, R5, RZ ;  /* 0x0000000509006210 */ /* 0x000fe40007ffe0ff */
[----:B------:R-:W-:Y:S02]  /*8310*/  @P6 LEA R16, P0, R8, c[0x0][0x1c8], 0x1 ;  /* 0x0000720008106a11 */ /* 0x000fe400078008ff */
[----:B------:R-:W-:Y:S04]  /*8320*/  @P6 IADD3.X R5, R0, R226, RZ, P4, !PT ;  /* 0x000000e200056210 */ /* 0x000fe800027fe4ff */
[----:B------:R-:W-:Y:S02]  /*8330*/  @P6 LEA.HI.X R17, R8, c[0x0][0x1cc], R5, 0x1, P0 ;  /* 0x0000730008116a11 */ /* 0x000fe400000f0c05 */
[-C--:B------:R-:W-:Y:S02]  /*8340*/  @P6 IADD3 R5, P0, R2, R4.reuse, RZ ;  /* 0x0000000402056210 */ /* 0x080fe40007f1e0ff */
[----:B------:R-:W-:Y:S01]  /*8350*/  @P6 IADD3 R8, P4, R222, 0x40, RZ ;  /* 0x00000040de086810 */ /* 0x000fe20007f9e0ff */
[----:B-1----:R-:W-:Y:S04]  /*8360*/  @P6 IMAD.WIDE.U32 R6, R6, 0x60, R12 ;  /* 0x0000006006066825 */ /* 0x002fe800078e000c */
[----:B------:R-:W-:Y:S01]  /*8370*/  @P6 IMAD.SHL.U32 R15, R6, 0x2, RZ ;  /* 0x00000002060f6824 */ /* 0x000fe200078e00ff */
[----:B------:R-:W-:Y:S01]  /*8380*/  @P6 IADD3 R2, R7, R9, RZ ;  /* 0x0000000907026210 */ /* 0x000fe20007ffe0ff */
[----:B------:R-:W-:Y:S01]  /*8390*/  FMUL.FTZ R9, R46, c[0x0][0x320] ;  /* 0x0000c8002e097a20 */ /* 0x000fe20000410000 */
[----:B------:R-:W-:Y:S01]  /*83a0*/  @P6 IADD3 R7, P5, R8, R4, RZ ;  /* 0x0000000408076210 */ /* 0x000fe20007fbe0ff */
[----:B------:R-:W3:Y:S01]  /*83b0*/  LDL R46, [R1+0x10] ;  /* 0x00001000012e7983 */ /* 0x000ee20000100800 */
[----:B------:R-:W-:Y:S01]  /*83c0*/  @P6 IADD3.X R4, RZ, R226, RZ, P4, !PT ;  /* 0x000000e2ff046210 */ /* 0x000fe200027fe4ff */
[----:B------:R1:W1:Y:S01]  /*83d0*/  MUFU.TANH R44, R9 ;  /* 0x00000009002c7308 */ /* 0x0002620000002400 */
[----:B------:R-:W-:Y:S02]  /*83e0*/  @P6 SHF.L.U64.HI R14, R6, 0x1, R2 ;  /* 0x00000001060e6819 */ /* 0x000fe40000010202 */
[C---:B------:R-:W-:Y:S02]  /*83f0*/  @P6 IADD3 R6, P4, R5.reuse, R8, RZ ;  /* 0x0000000805066210 */ /* 0x040fe40007f9e0ff */
[C---:B------:R-:W-:Y:S01]  /*8400*/  @P6 IADD3.X R2, R0.reuse, R3, RZ, P0, !PT ;  /* 0x0000000300026210 */ /* 0x040fe200007fe4ff */
[----:B------:R-:W-:Y:S01]  /*8410*/  @P6 IMAD.X R0, R0, 0x1, R4, P5 ;  /* 0x0000000100006824 */ /* 0x000fe200028e0604 */
[----:B------:R-:W-:Y:S01]  /*8420*/  @P6 IADD3 R3, P0, R5, R222, RZ ;  /* 0x000000de05036210 */ /* 0x000fe20007f1e0ff */
[----:B-----5:R-:W-:Y:S01]  /*8430*/  IMAD.IADD R5, R216, 0x1, R224 ;  /* 0x00000001d8057824 */ /* 0x020fe200078e02e0 */
[C---:B------:R-:W-:Y:S02]  /*8440*/  @P6 IADD3.X R4, R2.reuse, R4, RZ, P4, !PT ;  /* 0x0000000402046210 */ /* 0x040fe400027fe4ff */
[----:B------:R-:W-:Y:S02]  /*8450*/  @P6 IADD3.X R2, R2, R226, RZ, P0, !PT ;  /* 0x000000e202026210 */ /* 0x000fe400007fe4ff */
[----:B------:R-:W-:Y:S02]  /*8460*/  @P6 LEA R8, P0, R6, c[0x0][0x1c8], 0x1 ;  /* 0x0000720006086a11 */ /* 0x000fe400078008ff */
[----:B------:R-:W-:Y:S02]  /*8470*/  @P6 LEA R10, P4, R3, c[0x0][0x1c8], 0x1 ;  /* 0x00007200030a6a11 */ /* 0x000fe400078808ff */
[----:B------:R-:W-:Y:S02]  /*8480*/  @P6 LEA R12, P5, R7, c[0x0][0x1c8], 0x1 ;  /* 0x00007200070c6a11 */ /* 0x000fe400078a08ff */
[----:B------:R-:W-:Y:S02]  /*8490*/  @P6 LEA.HI.X R11, R3, c[0x0][0x1cc], R2, 0x1, P4 ;  /* 0x00007300030b6a11 */ /* 0x000fe400020f0c02 */
[----:B------:R-:W-:Y:S01]  /*84a0*/  @P6 LEA.HI.X R13, R7, c[0x0][0x1cc], R0, 0x1, P5 ;  /* 0x00007300070d6a11 */ /* 0x000fe200028f0c00 */
[----:B------:R-:W-:Y:S01]  /*84b0*/  FMUL.FTZ R0, R48, c[0x0][0x320] ;  /* 0x0000c80030007a20 */ /* 0x000fe20000410000 */
[----:B------:R-:W-:Y:S02]  /*84c0*/  @P6 IADD3 R2, P5, R15, 0x80, RZ ;  /* 0x000000800f026810 */ /* 0x000fe40007fbe0ff */
[----:B-1----:R-:W-:Y:S01]  /*84d0*/  @P6 LEA.HI.X R9, R6, c[0x0][0x1cc], R4, 0x1, P0 ;  /* 0x0000730006096a11 */ /* 0x002fe200000f0c04 */
[----:B------:R1:W1:Y:S01]  /*84e0*/  MUFU.TANH R34, R0 ;  /* 0x0000000000227308 */ /* 0x0002620000002400 */
[----:B------:R-:W-:Y:S01]  /*84f0*/  @P6 ISETP.GE.AND P0, PT, R228, c[0x0][0x1d4], PT ;  /* 0x00007500e4006a0c */ /* 0x000fe20003f06270 */
[----:B------:R-:W-:Y:S01]  /*8500*/  FMUL.FTZ R4, R49, c[0x0][0x320] ;  /* 0x0000c80031047a20 */ /* 0x000fe20000410000 */
[----:B------:R-:W-:Y:S04]  /*8510*/  @P6 IADD3 R6, P4, R15, c[0x0][0x1c8], RZ ;  /* 0x000072000f066a10 */ /* 0x000fe80007f9e0ff */
[----:B------:R-:W-:Y:S02]  /*8520*/  @P6 IADD3.X R7, R14, c[0x0][0x1cc], RZ, P4, !PT ;  /* 0x000073000e076a10 */ /* 0x000fe400027fe4ff */
[----:B------:R-:W-:Y:S01]  /*8530*/  @P6 IADD3 R2, P4, R2, c[0x0][0x1c8], RZ ;  /* 0x0000720002026a10 */ /* 0x000fe20007f9e0ff */
[----:B------:R-:W2:Y:S03]  /*8540*/  MUFU.TANH R33, R4 ;  /* 0x0000000400217308 */ /* 0x000ea60000002400 */
[----:B------:R-:W-:Y:S01]  /*8550*/  @P6 IADD3.X R3, RZ, c[0x0][0x1cc], R14, P4, P5 ;  /* 0x00007300ff036a10 */ /* 0x000fe200027ea40e */
[----:B------:R-:W-:Y:S01]  /*8560*/  @!PT LDS RZ, [RZ] ;  /* 0x00000000fffff984 */ /* 0x000fe20000000800 */
[----:B------:R-:W-:Y:S01]  /*8570*/  @!PT LDS RZ, [RZ] ;  /* 0x00000000fffff984 */ /* 0x000fe20000000800 */
[----:B------:R-:W-:Y:S01]  /*8580*/  @!PT LDS RZ, [RZ] ;  /* 0x00000000fffff984 */ /* 0x000fe20000000800 */
[----:B------:R5:W-:Y:S08]  /*8590*/  @P6 LDGSTS.E.BYPASS.LTC128B.128 [R218+0x8100], [R6.64], !P0 ;  /* 0x0810000006da6fae */ /* 0x000bf0000c101d48 */
[----:B------:R2:W-:Y:S01]  /*85a0*/  @P6 LDGSTS.E.BYPASS.LTC128B.128 [R218+0xb100], [R2.64], !P3 ;  /* 0x0b10000002da6fae */ /* 0x0005e2000d901d48 */
[----:B-1----:R-:W-:Y:S05]  /*85b0*/  @P2 IMAD.HI.U32 R0, R5, c[0x0][0x2c8], RZ ;  /* 0x0000b20005002a27 */ /* 0x002fea00078e00ff */
[----:B------:R-:W-:Y:S02]  /*85c0*/  @P2 SHF.R.U32.HI R5, RZ, c[0x0][0x2cc], R0 ;  /* 0x0000b300ff052a19 */ /* 0x000fe40000011600 */
[----:B------:R1:W-:Y:S01]  /*85d0*/  @P6 LDGSTS.E.BYPASS.LTC128B.128 [R218+0x9100], [R16.64], !P0 ;  /* 0x0910000010da6fae */ /* 0x0003e2000c101d48 */
[----:B------:R-:W-:Y:S04]  /*85e0*/  FMUL.FTZ R0, R50, c[0x0][0x320] ;  /* 0x0000c80032007a20 */ /* 0x000fe80000410000 */
[----:B------:R1:W1:Y:S03]  /*85f0*/  MUFU.TANH R38, R0 ;  /* 0x0000000000267308 */ /* 0x0002660000002400 */
[----:B------:R3:W-:Y:S08]  /*8600*/  @P6 LDGSTS.E.BYPASS.LTC128B.128 [R218+0xc100], [R12.64], !P3 ;  /* 0x0c1000000cda6fae */ /* 0x0007f0000d901d48 */
[----:B------:R3:W-:Y:S01]  /*8610*/  @P6 LDGSTS.E.BYPASS.LTC128B.128 [R218+0xa100], [R10.64], !P0 ;  /* 0x0a1000000ada6fae */ /* 0x0007e2000c101d48 */
[----:B--2---:R-:W-:Y:S04]  /*8620*/  FMUL.FTZ R2, R51, c[0x0][0x320] ;  /* 0x0000c80033027a20 */ /* 0x004fe80000410000 */
[----:B------:R2:W2:Y:S03]  /*8630*/  MUFU.TANH R37, R2 ;  /* 0x0000000200257308 */ /* 0x0004a60000002400 */
[----:B------:R3:W-:Y:S01]  /*8640*/  @P6 LDGSTS.E.BYPASS.LTC128B.128 [R218+0xd100], [R8.64], !P3 ;  /* 0x0d10000008da6fae */ /* 0x0007e2000d901d48 */
[----:B-1----:R-:W-:Y:S07]  /*8650*/  IMAD R0, R217, -0x60, RZ ;  /* 0xffffffa0d9007824 */ /* 0x002fee00078e02ff */
[----:B------:R-:W1:Y:S08]  /*8660*/  SHFL.IDX PT, R4, R5, RZ, 0x1c1f ;  /* 0x001c1fff05047589 */ /* 0x000e7000000e0000 */
[----:B------:R-:W0:Y:S01]  /*8670*/  LDGDEPBAR ;  /* 0x00000000000079af */ /* 0x000e220000000000 */
[----:B--2---:R-:W-:Y:S04]  /*8680*/  IADD3 R2, -R45, 0x1, R0 ;  /* 0x000000012d027810 */ /* 0x004fe80007ffe100 */
[----:B---3--:R-:W-:Y:S04]  /*8690*/  IADD3 R2, -R46, R2, R47 ;  /* 0x000000022e027210 */ /* 0x008fe80007ffe12f */
[C---:B-----5:R-:W-:Y:S02]  /*86a0*/  IADD3 R7, R2.reuse, c[0x0][0x328], RZ ;  /* 0x0000ca0002077a10 */ /* 0x060fe40007ffe0ff */
[----:B------:R-:W-:Y:S02]  /*86b0*/  IADD3 R6, R2, UR4, RZ ;  /* 0x0000000402067c10 */ /* 0x000fe4000fffe0ff */
[----:B-1----:R-:W-:Y:S02]  /*86c0*/  IADD3 R3, R7, R4, RZ ;  /* 0x0000000407037210 */ /* 0x002fe40007ffe0ff */
[----:B------:R-:W-:Y:S01]  /*86d0*/  IADD3 R2, R4, R6, RZ ;  /* 0x0000000604027210 */ /* 0x000fe20007ffe0ff */
[----:B------:R-:W-:-:S05]  /*86e0*/  @!P1 BRA `(.L_x_562) ;  /* 0x0000018000009947 */ /* 0x000fca0003800000 */
[----:B----4-:R-:W-:Y:S01]  /*86f0*/  IADD3 R4, -R46, R47, R4 ;  /* 0x0000002f2e047210 */ /* 0x010fe20007ffe104 */
[----:B------:R-:W-:Y:S03]  /*8700*/  BSSY B0, `(.L_x_563) ;  /* 0x0000011000007945 */ /* 0x000fe60003800000 */
        /* <DEDUP_REMOVED lines=11> */
.L_x_564:
[----:B------:R-:W-:Y:S04]  /*87c0*/  MOV R8, c[0x0][0x32c] ;  /* 0x0000cb0000087a02 */ /* 0x000fe80000000f00 */
[----:B------:R-:W-:Y:S11]  /*87d0*/  ISETP.NE.AND P0, PT, R8, 0x1, PT ;  /* 0x000000010800780c */ /* 0x000ff60003f05270 */
[----:B------:R-:W-:Y:S02]  /*87e0*/  @!UPT UIADD3 URZ, URZ, URZ, URZ ;  /* 0x0000003f3f3ff290 */ /* 0x000fe4000fffe03f */
[----:B------:R-:W-:Y:S05]  /*87f0*/  @P0 IMAD.HI.U32 R8, R4, c[0x0][0x330], RZ ;  /* 0x0000cc0004080a27 */ /* 0x000fea00078e00ff */
[----:B------:R-:W-:Y:S02]  /*8800*/  @P0 SHF.R.U32.HI R4, RZ, c[0x0][0x334], R8 ;  /* 0x0000cd00ff040a19 */ /* 0x000fe40000011608 */
.L_x_565:
[----:B------:R-:W-:Y:S05]  /*8810*/  BSYNC B0 ;  /* 0x0000000000007941 */ /* 0x000fea0003800000 */
.L_x_563:
[----:B------:R-:W-:Y:S04]  /*8820*/  IMAD.IADD R8, R0, 0x1, -R45 ;  /* 0x0000000100087824 */ /* 0x000fe800078e0a2d */
[----:B------:R-:W-:Y:S05]  /*8830*/  IMAD R4, R4, c[0x0][0x32c], R8 ;  /* 0x0000cb0004047a24 */ /* 0x000fea00078e0208 */
[----:B------:R-:W-:Y:S02]  /*8840*/  IADD3 R8, R4, c[0x0][0x32c], RZ ;  /* 0x0000cb0004087a10 */ /* 0x000fe40007ffe0ff */
[----:B------:R-:W-:Y:S02]  /*8850*/  IMNMX R2, R2, R4, !PT ;  /* 0x0000000402027217 */ /* 0x000fe40007800200 */
[----:B------:R-:W-:Y:S02]  /*8860*/  IMNMX R3, R3, R8, PT ;  /* 0x0000000803037217 */ /* 0x000fe40003800200 */
.L_x_562:
[C---:B----4-:R-:W-:Y:S01]  /*8870*/  ISETP.GE.AND P0, PT, R0.reuse, 0x2, PT ;  /* 0x000000020000780c */ /* 0x050fe20003f06270 */
[----:B------:R-:W1:Y:S01]  /*8880*/  SHFL.IDX PT, R4, R5, 0x1, 0x1c1f ;  /* 0x003c1f0005047f89 */ /* 0x000e6200000e0000 */
[----:B------:R-:W-:Y:S02]  /*8890*/  ISETP.GE.AND P4, PT, R0, 0x1, PT ;  /* 0x000000010000780c */ /* 0x000fe40003f86270 */
[----:B------:R-:W-:Y:S02]  /*88a0*/  P2R R13, PR, RZ, 0x1 ;  /* 0x00000001ff0d7803 */ /* 0x000fe40000000000 */
[C---:B------:R-:W-:Y:S02]  /*88b0*/  ISETP.GT.AND P0, PT, R2.reuse, 0x1, !P0 ;  /* 0x000000010200780c */ /* 0x040fe40004704270 */
[----:B------:R-:W-:Y:S02]  /*88c0*/  P2R R11, PR, RZ, 0x10 ;  /* 0x00000010ff0b7803 */ /* 0x000fe40000000000 */
[----:B------:R-:W-:Y:S02]  /*88d0*/  ISETP.GT.AND P4, PT, R2, RZ, !P4 ;  /* 0x000000ff0200720c */ /* 0x000fe40006784270 */
[C---:B------:R-:W-:Y:S02]  /*88e0*/  ISETP.LT.OR P0, PT, R3.reuse, 0x2, P0 ;  /* 0x000000020300780c */ /* 0x040fe40000701670 */
[----:B------:R-:W-:Y:S02]  /*88f0*/  ISETP.GE.AND P5, PT, R0, 0x9, PT ;  /* 0x000000090000780c */ /* 0x000fe40003fa6270 */
        /* <DEDUP_REMOVED lines=93> */
[----:B------:R-:W-:Y:S02]  /*8ed0*/  ISETP.GE.AND P6, PT, R0, 0x52, PT ;  /* 0x000000520000780c */ /* 0x000fe40003fc6270 */
[C---:B------:R-:W-:Y:S02]  /*8ee0*/  ISETP.LT.OR P0, PT, R3.reuse, 0x51, P0 ;  /* 0x000000510300780c */ /* 0x040fe40000701670 */
[----:B------:R-:W-:Y:S02]  /*8ef0*/  P2R R14, PR, RZ, 0x20 ;  /* 0x00000020ff0e7803 */ /* 0x000fe40000000000 */
[----:B------:R-:W-:Y:S02]  /*8f00*/  FSEL R189, R36, -INF , !P0 ;  /* 0xff80000024bd7808 */ /* 0x000fe40004000000 */
[----:B------:R-:W-:Y:S02]  /*8f10*/  ISETP.GT.AND P0, PT, R2, 0x51, !P6 ;  /* 0x000000510200780c */ /* 0x000fe40007704270 */
[----:B------:R-:W-:Y:S02]  /*8f20*/  ISETP.GE.AND P5, PT, R0, 0x59, PT ;  /* 0x000000590000780c */ /* 0x000fe40003fa6270 */
[----:B------:R-:W-:Y:S02]  /*8f30*/  ISETP.LT.OR P0, PT, R3, 0x52, P0 ;  /* 0x000000520300780c */ /* 0x000fe40000701670 */
[----:B------:R-:W-:Y:S02]  /*8f40*/  P2R R16, PR, RZ, 0x10 ;  /* 0x00000010ff107803 */ /* 0x000fe40000000000 */
[----:B------:R-:W-:Y:S02]  /*8f50*/  FSEL R190, R35, -INF , !P0 ;  /* 0xff80000023be7808 */ /* 0x000fe40004000000 */
[----:B------:R-:W-:Y:S02]  /*8f60*/  ISETP.GT.AND P0, PT, R2, 0x58, !P5 ;  /* 0x000000580200780c */ /* 0x000fe40006f04270 */
[----:B------:R-:W-:Y:S02]  /*8f70*/  ISETP.GE.AND P4, PT, R0, 0x5a, PT ;  /* 0x0000005a0000780c */ /* 0x000fe40003f86270 */
[C---:B------:R-:W-:Y:S04]  /*8f80*/  ISETP.LT.OR P0, PT, R3.reuse, 0x59, P0 ;  /* 0x000000590300780c */ /* 0x040fe80000701670 */
[----:B------:R-:W-:Y:S02]  /*8f90*/  FSEL R191, R34, -INF , !P0 ;  /* 0xff80000022bf7808 */ /* 0x000fe40004000000 */
[----:B------:R-:W-:Y:S01]  /*8fa0*/  ISETP.GT.AND P0, PT, R2, 0x59, !P4 ;  /* 0x000000590200780c */ /* 0x000fe20006704270 */
[--C-:B-1----:R-:W-:Y:S03]  /*8fb0*/  IMAD.IADD R2, R6, 0x1, R4.reuse ;  /* 0x0000000106027824 */ /* 0x102fe600078e0204 */
[----:B------:R-:W-:Y:S01]  /*8fc0*/  ISETP.LT.OR P0, PT, R3, 0x5a, P0 ;  /* 0x0000005a0300780c */ /* 0x000fe20000701670 */
[----:B------:R-:W-:Y:S03]  /*8fd0*/  IMAD.IADD R3, R7, 0x1, R4 ;  /* 0x0000000107037824 */ /* 0x000fe600078e0204 */
[----:B------:R-:W-:Y:S01]  /*8fe0*/  FSEL R216, R33, -INF , !P0 ;  /* 0xff80000021d87808 */ /* 0x000fe20004000000 */
[----:B------:R-:W-:-:S05]  /*8ff0*/  @!P1 BRA `(.L_x_566) ;  /* 0x0000018000009947 */ /* 0x000fca0003800000 */
[----:B------:R-:W-:Y:S01]  /*9000*/  IADD3 R4, -R46, R47, R4 ;  /* 0x0000002f2e047210 */ /* 0x000fe20007ffe104 */
        /* <DEDUP_REMOVED lines=12> */
.L_x_568:
[----:B------:R-:W-:Y:S04]  /*90d0*/  MOV R5, c[0x0][0x32c] ;  /* 0x0000cb0000057a02 */ /* 0x000fe80000000f00 */
[----:B------:R-:W-:Y:S11]  /*90e0*/  ISETP.NE.AND P0, PT, R5, 0x1, PT ;  /* 0x000000010500780c */ /* 0x000ff60003f05270 */
[----:B------:R-:W-:Y:S02]  /*90f0*/  @!UPT UIADD3 URZ, URZ, URZ, URZ ;  /* 0x0000003f3f3ff290 */ /* 0x000fe4000fffe03f */
[----:B------:R-:W-:Y:S05]  /*9100*/  @P0 IMAD.HI.U32 R5, R4, c[0x0][0x330], RZ ;  /* 0x0000cc0004050a27 */ /* 0x000fea00078e00ff */
[----:B------:R-:W-:Y:S02]  /*9110*/  @P0 SHF.R.U32.HI R4, RZ, c[0x0][0x334], R5 ;  /* 0x0000cd00ff040a19 */ /* 0x000fe40000011605 */
.L_x_569:
[----:B------:R-:W-:Y:S05]  /*9120*/  BSYNC B0 ;  /* 0x0000000000007941 */ /* 0x000fea0003800000 */
.L_x_567:
[----:B------:R-:W-:Y:S04]  /*9130*/  IMAD.IADD R0, R0, 0x1, -R45 ;  /* 0x0000000100007824 */ /* 0x000fe800078e0a2d */
[----:B------:R-:W-:Y:S05]  /*9140*/  IMAD R0, R4, c[0x0][0x32c], R0 ;  /* 0x0000cb0004007a24 */ /* 0x000fea00078e0200 */
[----:B------:R-:W-:Y:S02]  /*9150*/  IADD3 R4, R0, c[0x0][0x32c], RZ ;  /* 0x0000cb0000047a10 */ /* 0x000fe40007ffe0ff */
[----:B------:R-:W-:Y:S02]  /*9160*/  IMNMX R2, R2, R0, !PT ;  /* 0x0000000002027217 */ /* 0x000fe40007800200 */
[----:B------:R-:W-:Y:S02]  /*9170*/  IMNMX R3, R3, R4, PT ;  /* 0x0000000403037217 */ /* 0x000fe40003800200 */
.L_x_566:
[----:B------:R-:W-:Y:S01]  /*9180*/  ISETP.NE.AND P0, PT, R11, RZ, PT ;  /* 0x000000ff0b00720c */ /* 0x000fe20003f05270 */
[----:B------:R-:W2:Y:S01]  /*9190*/  LDL.LU R250, [R1+0x8] ;  /* 0x0000080001fa7983 */ /* 0x000ea20000300800 */
[----:B------:R-:W-:Y:S02]  /*91a0*/  FMNMX.FTZ R0, R8, R69, !PT ;  /* 0x0000004508007209 */ /* 0x000fe40007810000 */
[----:B------:R-:W-:Y:S01]  /*91b0*/  ISETP.GT.AND P0, PT, R2, RZ, !P0 ;  /* 0x000000ff0200720c */ /* 0x000fe20004704270 */
[----:B------:R-:W3:Y:S01]  /*91c0*/  LDL.LU R249, [R1+0xc] ;  /* 0x00000c0001f97983 */ /* 0x000ee20000300800 */
        /* <DEDUP_REMOVED lines=54> */
[----:B------:R-:W-:Y:S01]  /*9530*/  FMNMX.FTZ R0, R182, R0, !PT ;  /* 0x00000000b6007209 */ /* 0x000fe20007810000 */
[----:B------:R-:W-:Y:S01]  /*9540*/  LDSM.16.MT88.4 R28, [R195] ;  /* 0x00000000c31c783b */ /* 0x000fe20000004200 */
        /* <DEDUP_REMOVED lines=23> */
[C---:B------:R-:W-:Y:S02]  /*96c0*/  ISETP.LT.OR P0, PT, R3.reuse, 0x2a, P0 ;  /* 0x0000002a0300780c */ /* 0x040fe40000701670 */
[----:B------:R-:W-:Y:S01]  /*96d0*/  ISETP.GT.AND P6, PT, R2, 0x51, !P6 ;  /* 0x000000510200780c */ /* 0x000fe200077c4270 */
[----:B------:R-:W1:Y:S01]  /*96e0*/  SHFL.BFLY PT, R13, R0, 0x2, 0x1f ;  /* 0x0c401f00000d7f89 */ /* 0x000e6200000e0000 */
[----:B------:R-:W-:Y:S02]  /*96f0*/  FSEL R144, R144, -INF , !P0 ;  /* 0xff80000090907808 */ /* 0x000fe40004000000 */
[----:B------:R-:W-:Y:S02]  /*9700*/  ISETP.NE.AND P0, PT, R24, RZ, PT ;  /* 0x000000ff1800720c */ /* 0x000fe40003f05270 */
[----:B------:R-:W-:Y:S02]  /*9710*/  FMNMX.FTZ R11, R144, R11, !PT ;  /* 0x0000000b900b7209 */ /* 0x000fe40007810000 */
[C---:B------:R-:W-:Y:S02]  /*9720*/  ISETP.GT.AND P0, PT, R2.reuse, 0x30, !P0 ;  /* 0x000000300200780c */ /* 0x040fe40004704270 */
[C---:B------:R-:W-:Y:S02]  /*9730*/  ISETP.GT.AND P5, PT, R2.reuse, 0x58, !P5 ;  /* 0x000000580200780c */ /* 0x040fe40006fa4270 */
[----:B------:R-:W-:Y:S02]  /*9740*/  ISETP.LT.OR P0, PT, R3, 0x31, P0 ;  /* 0x000000310300780c */ /* 0x000fe40000701670 */
[C---:B------:R-:W-:Y:S02]  /*9750*/  ISETP.GT.AND P4, PT, R2.reuse, 0x59, !P4 ;  /* 0x000000590200780c */ /* 0x040fe40006784270 */
[----:B------:R-:W-:Y:S02]  /*9760*/  FSEL R139, R139, -INF , !P0 ;  /* 0xff8000008b8b7808 */ /* 0x000fe40004000000 */
[----:B------:R-:W-:Y:S02]  /*9770*/  ISETP.NE.AND P0, PT, R23, RZ, PT ;  /* 0x000000ff1700720c */ /* 0x000fe40003f05270 */
[----:B------:R-:W-:Y:S02]  /*9780*/  FMNMX.FTZ R11, R139, R11, !PT ;  /* 0x0000000b8b0b7209 */ /* 0x000fe40007810000 */
[----:B------:R-:W-:Y:S02]  /*9790*/  ISETP.GT.AND P0, PT, R2, 0x31, !P0 ;  /* 0x000000310200780c */ /* 0x000fe40004704270 */
[C---:B------:R-:W-:Y:S02]  /*97a0*/  ISETP.LT.OR P6, PT, R3.reuse, 0x52, P6 ;  /* 0x000000520300780c */ /* 0x040fe400037c1670 */
[C---:B------:R-:W-:Y:S02]  /*97b0*/  ISETP.LT.OR P0, PT, R3.reuse, 0x32, P0 ;  /* 0x000000320300780c */ /* 0x040fe40000701670 */
[----:B------:R-:W-:Y:S02]  /*97c0*/  ISETP.LT.OR P5, PT, R3, 0x59, P5 ;  /* 0x000000590300780c */ /* 0x000fe40002fa1670 */
[----:B------:R-:W-:Y:S02]  /*97d0*/  FSEL R137, R137, -INF , !P0 ;  /* 0xff80000089897808 */ /* 0x000fe40004000000 */
[----:B------:R-:W-:Y:S02]  /*97e0*/  ISETP.NE.AND P0, PT, R22, RZ, PT ;  /* 0x000000ff1600720c */ /* 0x000fe40003f05270 */
[----:B------:R-:W-:Y:S02]  /*97f0*/  FMNMX.FTZ R11, R137, R11, !PT ;  /* 0x0000000b890b7209 */ /* 0x000fe40007810000 */
[C---:B------:R-:W-:Y:S02]  /*9800*/  ISETP.GT.AND P0, PT, R2.reuse, 0x38, !P0 ;  /* 0x000000380200780c */ /* 0x040fe40004704270 */
[C---:B------:R-:W-:Y:S02]  /*9810*/  ISETP.LT.OR P4, PT, R3.reuse, 0x5a, P4 ;  /* 0x0000005a0300780c */ /* 0x040fe40002781670 */
[----:B------:R-:W-:Y:S02]  /*9820*/  ISETP.LT.OR P0, PT, R3, 0x39, P0 ;  /* 0x000000390300780c */ /* 0x000fe40000701670 */
[----:B------:R-:W-:Y:S02]  /*9830*/  FSEL R162, R43, -INF , !P6 ;  /* 0xff8000002ba27808 */ /* 0x000fe40007000000 */
[----:B------:R-:W-:Y:S02]  /*9840*/  FSEL R147, R123, -INF , !P0 ;  /* 0xff8000007b937808 */ /* 0x000fe40004000000 */
[----:B------:R-:W-:Y:S02]  /*9850*/  ISETP.NE.AND P0, PT, R21, RZ, PT ;  /* 0x000000ff1500720c */ /* 0x000fe40003f05270 */
[----:B------:R-:W-:Y:S02]  /*9860*/  FMNMX.FTZ R11, R147, R11, !PT ;  /* 0x0000000b930b7209 */ /* 0x000fe40007810000 */
[----:B------:R-:W-:Y:S02]  /*9870*/  ISETP.GT.AND P0, PT, R2, 0x39, !P0 ;  /* 0x000000390200780c */ /* 0x000fe40004704270 */
[----:B------:R-:W-:Y:S02]  /*9880*/  FSEL R163, R38, -INF , !P5 ;  /* 0xff80000026a37808 */ /* 0x000fe40006800000 */
[C---:B------:R-:W-:Y:S04]  /*9890*/  ISETP.LT.OR P0, PT, R3.reuse, 0x3a, P0 ;  /* 0x0000003a0300780c */ /* 0x040fe80000701670 */
[----:B------:R-:W-:Y:S02]  /*98a0*/  FSEL R148, R122, -INF , !P0 ;  /* 0xff8000007a947808 */ /* 0x000fe40004000000 */
[----:B------:R-:W-:Y:S02]  /*98b0*/  ISETP.NE.AND P0, PT, R20, RZ, PT ;  /* 0x000000ff1400720c */ /* 0x000fe40003f05270 */
[----:B------:R-:W-:Y:S01]  /*98c0*/  FMNMX.FTZ R11, R148, R11, !PT ;  /* 0x0000000b940b7209 */ /* 0x000fe20007810000 */
[----:B------:R-:W-:Y:S01]  /*98d0*/  LDSM.16.MT88.4 R20, [R196] ;  /* 0x00000000c414783b */ /* 0x000fe20000004200 */
[C---:B------:R-:W-:Y:S04]  /*98e0*/  ISETP.GT.AND P0, PT, R2.reuse, 0x40, !P0 ;  /* 0x000000400200780c */ /* 0x040fe80004704270 */
[----:B------:R-:W-:Y:S04]  /*98f0*/  ISETP.LT.OR P0, PT, R3, 0x41, P0 ;  /* 0x000000410300780c */ /* 0x000fe80000701670 */
[----:B------:R-:W-:Y:S02]  /*9900*/  FSEL R149, R121, -INF , !P0 ;  /* 0xff80000079957808 */ /* 0x000fe40004000000 */
[----:B------:R-:W-:Y:S02]  /*9910*/  ISETP.NE.AND P0, PT, R19, RZ, PT ;  /* 0x000000ff1300720c */ /* 0x000fe40003f05270 */
[----:B------:R-:W-:Y:S02]  /*9920*/  FMNMX.FTZ R11, R149, R11, !PT ;  /* 0x0000000b950b7209 */ /* 0x000fe40007810000 */
[----:B------:R-:W-:Y:S04]  /*9930*/  ISETP.GT.AND P0, PT, R2, 0x41, !P0 ;  /* 0x000000410200780c */ /* 0x000fe80004704270 */
[C---:B------:R-:W-:Y:S04]  /*9940*/  ISETP.LT.OR P0, PT, R3.reuse, 0x42, P0 ;  /* 0x000000420300780c */ /* 0x040fe80000701670 */
[----:B------:R-:W-:Y:S02]  /*9950*/  FSEL R150, R120, -INF , !P0 ;  /* 0xff80000078967808 */ /* 0x000fe40004000000 */
[----:B------:R-:W-:Y:S02]  /*9960*/  ISETP.NE.AND P0, PT, R18, RZ, PT ;  /* 0x000000ff1200720c */ /* 0x000fe40003f05270 */
[----:B------:R-:W-:Y:S02]  /*9970*/  FMNMX.FTZ R11, R150, R11, !PT ;  /* 0x0000000b960b7209 */ /* 0x000fe40007810000 */
[C---:B------:R-:W-:Y:S04]  /*9980*/  ISETP.GT.AND P0, PT, R2.reuse, 0x48, !P0 ;  /* 0x000000480200780c */ /* 0x040fe80004704270 */
[----:B------:R-:W-:Y:S04]  /*9990*/  ISETP.LT.OR P0, PT, R3, 0x49, P0 ;  /* 0x000000490300780c */ /* 0x000fe80000701670 */
[----:B------:R-:W-:Y:S02]  /*99a0*/  FSEL R157, R71, -INF , !P0 ;  /* 0xff800000479d7808 */ /* 0x000fe40004000000 */
[----:B------:R-:W-:Y:S02]  /*99b0*/  ISETP.NE.AND P0, PT, R17, RZ, PT ;  /* 0x000000ff1100720c */ /* 0x000fe40003f05270 */
[----:B------:R-:W-:Y:S02]  /*99c0*/  FMNMX.FTZ R11, R157, R11, !PT ;  /* 0x0000000b9d0b7209 */ /* 0x000fe40007810000 */
[----:B------:R-:W-:Y:S02]  /*99d0*/  ISETP.GT.AND P0, PT, R2, 0x49, !P0 ;  /* 0x000000490200780c */ /* 0x000fe40004704270 */
[----:B------:R-:W-:Y:S02]  /*99e0*/  FSEL R71, R37, -INF , !P4 ;  /* 0xff80000025477808 */ /* 0x000fe40006000000 */
[C---:B------:R-:W-:Y:S01]  /*99f0*/  ISETP.LT.OR P0, PT, R3.reuse, 0x4a, P0 ;  /* 0x0000004a0300780c */ /* 0x040fe20000701670 */
[----:B------:R-:W-:Y:S03]  /*9a00*/  LDSM.16.MT88.4 R36, [R211] ;  /* 0x00000000d324783b */ /* 0x000fe60000004200 */
[----:B------:R-:W-:Y:S02]  /*9a10*/  FSEL R158, R42, -INF , !P0 ;  /* 0xff8000002a9e7808 */ /* 0x000fe40004000000 */
[----:B------:R-:W-:Y:S02]  /*9a20*/  ISETP.NE.AND P0, PT, R16, RZ, PT ;  /* 0x000000ff1000720c */ /* 0x000fe40003f05270 */
[----:B------:R-:W-:Y:S02]  /*9a30*/  FMNMX.FTZ R11, R158, R11, !PT ;  /* 0x0000000b9e0b7209 */ /* 0x000fe40007810000 */
[----:B------:R-:W-:Y:S04]  /*9a40*/  ISETP.GT.AND P0, PT, R2, 0x50, !P0 ;  /* 0x000000500200780c */ /* 0x000fe80004704270 */
[----:B------:R-:W-:Y:S04]  /*9a50*/  ISETP.LT.OR P0, PT, R3, 0x51, P0 ;  /* 0x000000510300780c */ /* 0x000fe80000701670 */
[----:B------:R-:W-:Y:S02]  /*9a60*/  FSEL R161, R44, -INF , !P0 ;  /* 0xff8000002ca17808 */ /* 0x000fe40004000000 */
[----:B------:R-:W-:Y:S02]  /*9a70*/  LDSM.16.MT88.4 R44, [R192+0x3000] ;  /* 0x00300000c02c783b */ /* 0x000fe40000004200 */
[----:B------:R-:W-:Y:S02]  /*9a80*/  FMNMX.FTZ R2, R161, R11, !PT ;  /* 0x0000000ba1027209 */ /* 0x000fe40007810000 */
[----:B-1----:R-:W-:Y:S02]  /*9a90*/  FMNMX.FTZ R3, R0, R13, !PT ;  /* 0x0000000d00037209 */ /* 0x002fe40007810000 */
[----:B------:R-:W-:Y:S03]  /*9aa0*/  FMNMX.FTZ R0, R162, R2, !PT ;  /* 0x00000002a2007209 */ /* 0x000fe60007810000 */
[----:B------:R-:W1:Y:S01]  /*9ab0*/  SHFL.BFLY PT, R11, R3, 0x1, 0x1f ;  /* 0x0c201f00030b7f89 */ /* 0x000e6200000e0000 */
[----:B------:R-:W-:Y:S04]  /*9ac0*/  FMNMX.FTZ R0, R163, R0, !PT ;  /* 0x00000000a3007209 */ /* 0x000fe80007810000 */
[----:B------:R-:W-:Y:S05]  /*9ad0*/  FMNMX.FTZ R0, R71, R0, !PT ;  /* 0x0000000047007209 */ /* 0x000fea0007810000 */
[----:B------:R-:W4:Y:S01]  /*9ae0*/  SHFL.BFLY PT, R2, R0, 0x2, 0x1f ;  /* 0x0c401f0000027f89 */ /* 0x000f2200000e0000 */
[----:B-1----:R-:W-:Y:S04]  /*9af0*/  FMNMX.FTZ R68, R3, R11, !PT ;  /* 0x0000000b03447209 */ /* 0x002fe80007810000 */
[C---:B------:R-:W-:Y:S01]  /*9b00*/  FSETP.NEU.FTZ.AND P0, PT, R68.reuse, -INF , PT ;  /* 0xff8000004400780b */ /* 0x040fe20003f1d000 */
[----:B------:R-:W-:Y:S05]  /*9b10*/  FMUL.FTZ R3, R68, c[0x0][0x2d0] ;  /* 0x0000b40044037a20 */ /* 0x000fea0000410000 */
[----:B------:R-:W-:Y:S02]  /*9b20*/  FSEL R132, R3, RZ, P0 ;  /* 0x000000ff03847208 */ /* 0x000fe40000000000 */
[----:B----4-:R-:W-:Y:S03]  /*9b30*/  FMNMX.FTZ R2, R0, R2, !PT ;  /* 0x0000000200027209 */ /* 0x010fe60007810000 */
[--C-:B------:R-:W-:Y:S02]  /*9b40*/  FFMA.FTZ R0, R8, c[0x0][0x2d0], -R132.reuse ;  /* 0x0000b40008007a23 */ /* 0x100fe40000010884 */
[----:B------:R-:W1:Y:S01]  /*9b50*/  SHFL.BFLY PT, R3, R2, 0x1, 0x1f ;  /* 0x0c201f0002037f89 */ /* 0x000e6200000e0000 */
[--C-:B------:R-:W-:Y:S01]  /*9b60*/  FFMA.FTZ R8, R12, c[0x0][0x2d0], -R132.reuse ;  /* 0x0000b4000c087a23 */ /* 0x100fe20000010884 */
[----:B------:R4:W-:Y:S06]  /*9b70*/  MUFU.EX2 R244, R0 ;  /* 0x0000000000f47308 */ /* 0x0009ec0000000800 */
[----:B------:R-:W5:Y:S04]  /*9b80*/  LDSM.16.MT88.4 R12, [R192] ;  /* 0x00000000c00c783b */ /* 0x000f680000004200 */
[----:B------:R2:W-:Y:S01]  /*9b90*/  MUFU.EX2 R245, R8 ;  /* 0x0000000800f57308 */ /* 0x0005e20000000800 */
[----:B-1----:R-:W-:Y:S01]  /*9ba0*/  FMNMX.FTZ R3, R2, R3, !PT ;  /* 0x0000000302037209 */ /* 0x002fe20007810000 */
[--C-:B----4-:R-:W-:Y:S08]  /*9bb0*/  FFMA.FTZ R0, R10, c[0x0][0x2d0], -R132.reuse ;  /* 0x0000b4000a007a23 */ /* 0x110ff00000010884 */
[----:B------:R1:W4:Y:S01]  /*9bc0*/  MUFU.EX2 R247, R0 ;  /* 0x0000000000f77308 */ /* 0x0003220000000800 */
[----:B--2---:R-:W-:Y:S02]  /*9bd0*/  FMUL.FTZ R8, R3, c[0x0][0x2d0] ;  /* 0x0000b40003087a20 */ /* 0x004fe40000410000 */
[----:B-1----:R-:W-:Y:S01]  /*9be0*/  FFMA.FTZ R0, R9, c[0x0][0x2d0], -R132 ;  /* 0x0000b40009007a23 */ /* 0x002fe20000010884 */
[----:B----4-:R-:W-:Y:S06]  /*9bf0*/  F2FP.BF16.PACK_AB R120, R247, R244 ;  /* 0x000000f4f778723e */ /* 0x010fec00000010ff */
[----:B------:R1:W2:Y:S02]  /*9c00*/  MUFU.EX2 R246, R0 ;  /* 0x0000000000f67308 */ /* 0x0002a40000000800 */
[----:B-1----:R-:W-:Y:S02]  /*9c10*/  FSEL R0, R68, RZ, P0 ;  /* 0x000000ff44007208 */ /* 0x002fe40000000000 */
[----:B------:R-:W-:Y:S02]  /*9c20*/  FSETP.NEU.FTZ.AND P0, PT, R3, -INF , PT ;  /* 0xff8000000300780b */ /* 0x000fe40003f1d000 */
[----:B--2---:R-:W-:Y:S01]  /*9c30*/  F2FP.BF16.PACK_AB R122, R245, R246 ;  /* 0x000000f6f57a723e */ /* 0x004fe200000010ff */
[----:B------:R-:W-:Y:S01]  /*9c40*/  FADD.FTZ R0, -R0, R69 ;  /* 0x0000004500007221 */ /* 0x000fe20000010100 */
[----:B------:R-:W-:Y:S03]  /*9c50*/  FSEL R69, R8, RZ, P0 ;  /* 0x000000ff08457208 */ /* 0x000fe60000000000 */
[----:B------:R-:W-:Y:S02]  /*9c60*/  FMUL.FTZ R0, R0, c[0x0][0x2d0] ;  /* 0x0000b40000007a20 */ /* 0x000fe40000410000 */
[--C-:B------:R-:W-:Y:S02]  /*9c70*/  FFMA.FTZ R4, R4, c[0x0][0x2d0], -R69.reuse ;  /* 0x0000b40004047a23 */ /* 0x100fe40000010845 */
[----:B------:R1:W2:Y:S01]  /*9c80*/  MUFU.EX2 R2, R0 ;  /* 0x0000000000027308 */ /* 0x0002a20000000800 */
[--C-:B------:R-:W-:Y:S09]  /*9c90*/  FFMA.FTZ R7, R7, c[0x0][0x2d0], -R69.reuse ;  /* 0x0000b40007077a23 */ /* 0x100ff20000010845 */
[----:B------:R4:W-:Y:S10]  /*9ca0*/  MUFU.EX2 R243, R4 ;  /* 0x0000000400f37308 */ /* 0x0009f40000000800 */
[----:B------:R-:W-:Y:S01]  /*9cb0*/  MUFU.EX2 R240, R7 ;  /* 0x0000000700f07308 */ /* 0x000fe20000000800 */
[--C-:B-1----:R-:W-:Y:S02]  /*9cc0*/  FFMA.FTZ R0, R6, c[0x0][0x2d0], -R69.reuse ;  /* 0x0000b40006007a23 */ /* 0x102fe40000010845 */
[C---:B--2---:R-:W-:Y:S02]  /*9cd0*/  FMUL.FTZ R8, R2.reuse, R76 ;  /* 0x0000004c02087220 */ /* 0x044fe40000410000 */
[C---:B------:R-:W-:Y:S05]  /*9ce0*/  FMUL.FTZ R9, R2.reuse, R77 ;  /* 0x0000004d02097220 */ /* 0x040fea0000410000 */
[----:B------:R-:W1:Y:S01]  /*9cf0*/  MUFU.EX2 R242, R0 ;  /* 0x0000000000f27308 */ /* 0x000e620000000800 */
[C---:B------:R-:W-:Y:S02]  /*9d00*/  FMUL.FTZ R16, R2.reuse, R84 ;  /* 0x0000005402107220 */ /* 0x040fe40000410000 */
[C---:B------:R-:W-:Y:S02]  /*9d10*/  FMUL.FTZ R17, R2.reuse, R85 ;  /* 0x0000005502117220 */ /* 0x040fe40000410000 */
[C---:B----4-:R-:W-:Y:S02]  /*9d20*/  FMUL.FTZ R4, R2.reuse, R72 ;  /* 0x0000004802047220 */ /* 0x050fe40000410000 */
        /* <DEDUP_REMOVED lines=8> */
[----:B------:R-:W-:Y:S01]  /*9db0*/  FMUL.FTZ R60, R2, R60 ;  /* 0x0000003c023c7220 */ /* 0x000fe20000410000 */
[----:B-1----:R-:W-:Y:S01]  /*9dc0*/  F2FP.BF16.PACK_AB R121, R242, R243 ;  /* 0x000000f3f279723e */ /* 0x002fe200000010ff */
[--C-:B------:R-:W-:Y:S02]  /*9dd0*/  FFMA.FTZ R0, R5, c[0x0][0x2d0], -R69.reuse ;  /* 0x0000b40005007a23 */ /* 0x100fe40000010845 */
[C---:B------:R-:W-:Y:S02]  /*9de0*/  FMUL.FTZ R5, R2.reuse, R73 ;  /* 0x0000004902057220 */ /* 0x040fe40000410000 */
[----:B------:R1:W2:Y:S01]  /*9df0*/  MUFU.EX2 R241, R0 ;  /* 0x0000000000f17308 */ /* 0x0002a20000000800 */
[C---:B------:R-:W-:Y:S02]  /*9e00*/  FMUL.FTZ R61, R2.reuse, R61 ;  /* 0x0000003d023d7220 */ /* 0x040fe40000410000 */
[C---:B------:R-:W-:Y:S02]  /*9e10*/  FMUL.FTZ R64, R2.reuse, R64 ;  /* 0x0000004002407220 */ /* 0x040fe40000410000 */
[----:B------:R-:W-:Y:S01]  /*9e20*/  FMUL.FTZ R65, R2, R65 ;  /* 0x0000004102417220 */ /* 0x000fe20000410000 */
[----:B-1----:R-:W-:Y:S02]  /*9e30*/  FSEL R0, R3, RZ, P0 ;  /* 0x000000ff03007208 */ /* 0x002fe40000000000 */
[----:B--2---:R-:W-:Y:S02]  /*9e40*/  F2FP.BF16.PACK_AB R123, R240, R241 ;  /* 0x000000f1f07b723e */ /* 0x004fe400000010ff */
[----:B------:R-:W-:Y:S01]  /*9e50*/  ISETP.GT.AND P0, PT, R217, R248, PT ;  /* 0x000000f8d900720c */ /* 0x000fe20003f04270 */
[----:B------:R-:W-:Y:S02]  /*9e60*/  FADD.FTZ R0, -R0, R70 ;  /* 0x0000004600007221 */ /* 0x000fe40000010100 */
[--C-:B------:R-:W-:Y:S02]  /*9e70*/  FFMA.FTZ R70, R133, c[0x0][0x2d0], -R69.reuse ;  /* 0x0000b40085467a23 */ /* 0x100fe40000010845 */
[----:B------:R-:W-:Y:S02]  /*9e80*/  FMUL.FTZ R0, R0, c[0x0][0x2d0] ;  /* 0x0000b40000007a20 */ /* 0x000fe40000410000 */
[----:B------:R1:W-:Y:S10]  /*9e90*/  MUFU.EX2 R235, R70 ;  /* 0x0000004600eb7308 */ /* 0x0003f40000000800 */
[----:B------:R-:W2:Y:S01]  /*9ea0*/  MUFU.EX2 R0, R0 ;  /* 0x0000000000007308 */ /* 0x000ea20000000800 */
[--C-:B-1----:R-:W-:Y:S09]  /*9eb0*/  FFMA.FTZ R70, R134, c[0x0][0x2d0], -R69.reuse ;  /* 0x0000b40086467a23 */ /* 0x102ff20000010845 */
[----:B------:R1:W-:Y:S01]  /*9ec0*/  MUFU.EX2 R234, R70 ;  /* 0x0000004600ea7308 */ /* 0x0003e20000000800 */
[C---:B--2---:R-:W-:Y:S02]  /*9ed0*/  FMUL.FTZ R6, R0.reuse, R74 ;  /* 0x0000004a00067220 */ /* 0x044fe40000410000 */
[C---:B------:R-:W-:Y:S02]  /*9ee0*/  FMUL.FTZ R7, R0.reuse, R75 ;  /* 0x0000004b00077220 */ /* 0x040fe40000410000 */
[----:B------:R-:W2:Y:S01]  /*9ef0*/  LDSM.16.MT88.4 R72, [R196+0x3000] ;  /* 0x00300000c448783b */ /* 0x000ea20000004200 */
[C---:B------:R-:W-:Y:S02]  /*9f00*/  FMUL.FTZ R10, R0.reuse, R78 ;  /* 0x0000004e000a7220 */ /* 0x040fe40000410000 */
[C---:B------:R-:W-:Y:S02]  /*9f10*/  FMUL.FTZ R11, R0.reuse, R79 ;  /* 0x0000004f000b7220 */ /* 0x040fe40000410000 */
[C---:B-----5:R-:W-:Y:S03]  /*9f20*/  HMMA.16816.F32.BF16 R4, R120.reuse, R12, R4 ;  /* 0x0000000c7804723c */ /* 0x060fe60000041804 */
[----:B------:R-:W4:Y:S02]  /*9f30*/  LDSM.16.MT88.4 R76, [R195+0x3000] ;  /* 0x00300000c34c783b */ /* 0x000f240000004200 */
[----:B------:R-:W-:Y:S02]  /*9f40*/  FMUL.FTZ R18, R0, R86 ;  /* 0x0000005600127220 */ /* 0x000fe40000410000 */
[C---:B------:R-:W-:Y:S01]  /*9f50*/  FMUL.FTZ R12, R2.reuse, R80 ;  /* 0x00000050020c7220 */ /* 0x040fe20000410000 */
[C---:B------:R-:W-:Y:S04]  /*9f60*/  HMMA.16816.F32.BF16 R8, R120.reuse, R14, R8 ;  /* 0x0000000e7808723c */ /* 0x040fe80000041808 */
[----:B------:R-:W-:Y:S02]  /*9f70*/  FMUL.FTZ R13, R2, R81 ;  /* 0x00000051020d7220 */ /* 0x000fe40000410000 */
[C---:B------:R-:W-:Y:S02]  /*9f80*/  FMUL.FTZ R19, R0.reuse, R87 ;  /* 0x0000005700137220 */ /* 0x040fe40000410000 */
[C---:B------:R-:W-:Y:S01]  /*9f90*/  FMUL.FTZ R14, R0.reuse, R82 ;  /* 0x00000052000e7220 */ /* 0x040fe20000410000 */
[----:B------:R-:W-:Y:S03]  /*9fa0*/  LDSM.16.MT88.4 R84, [R192+0x800] ;  /* 0x00080000c054783b */ /* 0x000fe60000004200 */
[C---:B------:R-:W-:Y:S02]  /*9fb0*/  FMUL.FTZ R15, R0.reuse, R83 ;  /* 0x00000053000f7220 */ /* 0x040fe40000410000 */
[C---:B------:R-:W-:Y:S02]  /*9fc0*/  FMUL.FTZ R26, R0.reuse, R94 ;  /* 0x0000005e001a7220 */ /* 0x040fe40000410000 */
[C---:B------:R-:W-:Y:S01]  /*9fd0*/  FMUL.FTZ R27, R0.reuse, R95 ;  /* 0x0000005f001b7220 */ /* 0x040fe20000410000 */
[----:B------:R-:W5:Y:S01]  /*9fe0*/  LDSM.16.MT88.4 R80, [R198+0x3000] ;  /* 0x00300000c650783b */ /* 0x000f620000004200 */
[C---:B------:R-:W-:Y:S01]  /*9ff0*/  FMUL.FTZ R34, R0.reuse, R102 ;  /* 0x0000006600227220 */ /* 0x040fe20000410000 */
[C---:B------:R-:W-:Y:S03]  /*a000*/  HMMA.16816.F32.BF16 R12, R120.reuse, R20, R12 ;  /* 0x00000014780c723c */ /* 0x040fe6000004180c */
[C---:B------:R-:W-:Y:S02]  /*a010*/  FMUL.FTZ R35, R0.reuse, R103 ;  /* 0x0000006700237220 */ /* 0x040fe40000410000 */
[----:B------:R-:W-:Y:S01]  /*a020*/  FMUL.FTZ R42, R0, R110 ;  /* 0x0000006e002a7220 */ /* 0x000fe20000410000 */
[----:B------:R-:W-:Y:S01]  /*a030*/  LDSM.16.MT88.4 R92, [R198+0x800] ;  /* 0x00080000c65c783b */ /* 0x000fe20000004200 */
[C---:B------:R-:W-:Y:S01]  /*a040*/  FMUL.FTZ R20, R2.reuse, R88 ;  /* 0x0000005802147220 */ /* 0x040fe20000410000 */
[C---:B------:R-:W-:Y:S04]  /*a050*/  HMMA.16816.F32.BF16 R16, R120.reuse, R22, R16 ;  /* 0x000000167810723c */ /* 0x040fe80000041810 */
[----:B------:R-:W-:Y:S02]  /*a060*/  FMUL.FTZ R21, R2, R89 ;  /* 0x0000005902157220 */ /* 0x000fe40000410000 */
[--C-:B-1----:R-:W-:Y:S01]  /*a070*/  FFMA.FTZ R70, R135, c[0x0][0x2d0], -R69.reuse ;  /* 0x0000b40087467a23 */ /* 0x102fe20000010845 */
[----:B------:R-:W-:Y:S01]  /*a080*/  LDSM.16.MT88.4 R100, [R195+0x2800] ;  /* 0x00280000c364783b */ /* 0x000fe20000004200 */
[C---:B------:R-:W-:Y:S02]  /*a090*/  FMUL.FTZ R22, R0.reuse, R90 ;  /* 0x0000005a00167220 */ /* 0x040fe40000410000 */
[----:B------:R1:W-:Y:S02]  /*a0a0*/  MUFU.EX2 R233, R70 ;  /* 0x0000004600e97308 */ /* 0x0003e40000000800 */
[C---:B------:R-:W-:Y:S02]  /*a0b0*/  FMUL.FTZ R23, R0.reuse, R91 ;  /* 0x0000005b00177220 */ /* 0x040fe40000410000 */
[C---:B------:R-:W-:Y:S01]  /*a0c0*/  FMUL.FTZ R43, R0.reuse, R111 ;  /* 0x0000006f002b7220 */ /* 0x040fe20000410000 */
[----:B------:R-:W-:Y:S01]  /*a0d0*/  LDSM.16.MT88.4 R88, [R195+0x800] ;  /* 0x00080000c358783b */ /* 0x000fe20000004200 */
[C---:B------:R-:W-:Y:S02]  /*a0e0*/  FMUL.FTZ R50, R0.reuse, R118 ;  /* 0x0000007600327220 */ /* 0x040fe40000410000 */
[C---:B------:R-:W-:Y:S01]  /*a0f0*/  FMUL.FTZ R51, R0.reuse, R119 ;  /* 0x0000007700337220 */ /* 0x040fe20000410000 */
[C---:B------:R-:W-:Y:S03]  /*a100*/  HMMA.16816.F32.BF16 R20, R120.reuse, R28, R20 ;  /* 0x0000001c7814723c */ /* 0x040fe60000041814 */
[C---:B------:R-:W-:Y:S02]  /*a110*/  FMUL.FTZ R54, R0.reuse, R54 ;  /* 0x0000003600367220 */ /* 0x040fe40000410000 */
[----:B------:R-:W-:Y:S02]  /*a120*/  FMUL.FTZ R55, R0, R55 ;  /* 0x0000003700377220 */ /* 0x000fe40000410000 */
[C---:B------:R-:W-:Y:S01]  /*a130*/  FMUL.FTZ R28, R2.reuse, R96 ;  /* 0x00000060021c7220 */ /* 0x040fe20000410000 */
[C---:B------:R-:W-:Y:S04]  /*a140*/  HMMA.16816.F32.BF16 R24, R120.reuse, R30, R24 ;  /* 0x0000001e7818723c */ /* 0x040fe80000041818 */
[----:B------:R-:W-:Y:S02]  /*a150*/  FMUL.FTZ R29, R2, R97 ;  /* 0x00000061021d7220 */ /* 0x000fe40000410000 */
[C---:B------:R-:W-:Y:S02]  /*a160*/  FMUL.FTZ R58, R0.reuse, R58 ;  /* 0x0000003a003a7220 */ /* 0x040fe40000410000 */
[C---:B------:R-:W-:Y:S04]  /*a170*/  FMUL.FTZ R30, R0.reuse, R98 ;  /* 0x00000062001e7220 */ /* 0x040fe80000410000 */
[C---:B------:R-:W-:Y:S02]  /*a180*/  FMUL.FTZ R31, R0.reuse, R99 ;  /* 0x00000063001f7220 */ /* 0x040fe40000410000 */
[----:B------:R-:W-:Y:S01]  /*a190*/  LDSM.16.MT88.4 R96, [R198+0x4800] ;  /* 0x00480000c660783b */ /* 0x000fe20000004200 */
[C---:B------:R-:W-:Y:S02]  /*a1a0*/  FMUL.FTZ R59, R0.reuse, R59 ;  /* 0x0000003b003b7220 */ /* 0x040fe40000410000 */
[----:B------:R-:W-:Y:S02]  /*a1b0*/  FMUL.FTZ R62, R0, R62 ;  /* 0x0000003e003e7220 */ /* 0x000fe40000410000 */
[C---:B------:R-:W-:Y:S03]  /*a1c0*/  HMMA.16816.F32.BF16 R28, R120.reuse, R36, R28 ;  /* 0x00000024781c723c */ /* 0x040fe6000004181c */
[--C-:B-1----:R-:W-:Y:S02]  /*a1d0*/  FFMA.FTZ R70, R136, c[0x0][0x2d0], -R69.reuse ;  /* 0x0000b40088467a23 */ /* 0x102fe40000010845 */
[----:B------:R-:W-:Y:S02]  /*a1e0*/  FMUL.FTZ R63, R0, R63 ;  /* 0x0000003f003f7220 */ /* 0x000fe40000410000 */
[--C-:B------:R-:W-:Y:S01]  /*a1f0*/  FFMA.FTZ R36, R40, c[0x0][0x2d0], -R132.reuse ;  /* 0x0000b40028247a23 */ /* 0x100fe20000010884 */
[C---:B------:R-:W-:Y:S01]  /*a200*/  HMMA.16816.F32.BF16 R32, R120.reuse, R38, R32 ;  /* 0x000000267820723c */ /* 0x040fe20000041820 */
[----:B------:R1:W-:Y:S03]  /*a210*/  MUFU.EX2 R232, R70 ;  /* 0x0000004600e87308 */ /* 0x0003e60000000800 */
[--C-:B------:R-:W-:Y:S02]  /*a220*/  FFMA.FTZ R40, R41, c[0x0][0x2d0], -R132.reuse ;  /* 0x0000b40029287a23 */ /* 0x100fe40000010884 */
[----:B------:R-:W-:Y:S02]  /*a230*/  FMUL.FTZ R37, R2, R105 ;  /* 0x0000006902257220 */ /* 0x000fe40000410000 */
[C---:B------:R-:W-:Y:S03]  /*a240*/  FMUL.FTZ R38, R0.reuse, R106 ;  /* 0x0000006a00267220 */ /* 0x040fe60000410000 */
[----:B------:R2:W-:Y:S01]  /*a250*/  MUFU.EX2 R239, R36 ;  /* 0x0000002400ef7308 */ /* 0x0005e20000000800 */
[----:B------:R-:W-:Y:S02]  /*a260*/  FMUL.FTZ R39, R0, R107 ;  /* 0x0000006b00277220 */ /* 0x000fe40000410000 */
[----:B------:R-:W-:Y:S02]  /*a270*/  FMUL.FTZ R41, R2, R109 ;  /* 0x0000006d02297220 */ /* 0x000fe40000410000 */
[C---:B------:R-:W-:Y:S02]  /*a280*/  FMUL.FTZ R66, R0.reuse, R66 ;  /* 0x0000004200427220 */ /* 0x040fe40000410000 */
[----:B------:R-:W-:Y:S03]  /*a290*/  FMUL.FTZ R67, R0, R67 ;  /* 0x0000004300437220 */ /* 0x000fe60000410000 */
[----:B------:R3:W3:Y:S01]  /*a2a0*/  MUFU.EX2 R238, R40 ;  /* 0x0000002800ee7308 */ /* 0x0006e20000000800 */
[--C-:B-1----:R-:W-:Y:S02]  /*a2b0*/  FFMA.FTZ R70, R142, c[0x0][0x2d0], -R132.reuse ;  /* 0x0000b4008e467a23 */ /* 0x102fe40000010884 */
[C---:B--2---:R-:W-:Y:S02]  /*a2c0*/  FMUL.FTZ R36, R2.reuse, R104 ;  /* 0x0000006802247220 */ /* 0x044fe40000410000 */
[----:B------:R-:W-:Y:S05]  /*a2d0*/  LDSM.16.MT88.4 R104, [R198+0x2800] ;  /* 0x00280000c668783b */ /* 0x000fea0000004200 */
[C---:B------:R-:W-:Y:S03]  /*a2e0*/  HMMA.16816.F32.BF16 R36, R120.reuse, R44, R36 ;  /* 0x0000002c7824723c */ /* 0x040fe60000041824 */
[----:B---3--:R-:W-:Y:S02]  /*a2f0*/  FMUL.FTZ R40, R2, R108 ;  /* 0x0000006c02287220 */ /* 0x008fe40000410000 */
[----:B------:R-:W-:Y:S02]  /*a300*/  LDSM.16.MT88.4 R108, [R192+0x5800] ;  /* 0x00580000c06c783b */ /* 0x000fe40000004200 */
[--C-:B------:R-:W-:Y:S02]  /*a310*/  FFMA.FTZ R44, R48, c[0x0][0x2d0], -R132.reuse ;  /* 0x0000b400302c7a23 */ /* 0x100fe40000010884 */
[--C-:B------:R-:W-:Y:S01]  /*a320*/  FFMA.FTZ R48, R49, c[0x0][0x2d0], -R132.reuse ;  /* 0x0000b40031307a23 */ /* 0x100fe20000010884 */
[C---:B------:R-:W-:Y:S01]  /*a330*/  HMMA.16816.F32.BF16 R40, R120.reuse, R46, R40 ;  /* 0x0000002e7828723c */ /* 0x040fe20000041828 */
[----:B------:R1:W-:Y:S02]  /*a340*/  MUFU.EX2 R237, R44 ;  /* 0x0000002c00ed7308 */ /* 0x0003e40000000800 */
[C---:B------:R-:W-:Y:S02]  /*a350*/  FMUL.FTZ R45, R2.reuse, R113 ;  /* 0x00000071022d7220 */ /* 0x040fe40000410000 */
[----:B------:R-:W-:Y:S02]  /*a360*/  FMUL.FTZ R49, R2, R117 ;  /* 0x0000007502317220 */ /* 0x000fe40000410000 */
[C---:B------:R-:W-:Y:S02]  /*a370*/  FMUL.FTZ R47, R0.reuse, R115 ;  /* 0x00000073002f7220 */ /* 0x040fe40000410000 */
[----:B------:R-:W-:Y:S02]  /*a380*/  FMUL.FTZ R46, R0, R114 ;  /* 0x00000072002e7220 */ /* 0x000fe40000410000 */
[----:B------:R2:W-:Y:S10]  /*a390*/  MUFU.EX2 R115, R70 ;  /* 0x0000004600737308 */ /* 0x0005f40000000800 */
[----:B------:R3:W3:Y:S01]  /*a3a0*/  MUFU.EX2 R236, R48 ;  /* 0x0000003000ec7308 */ /* 0x0006e20000000800 */
[----:B-1----:R-:W-:Y:S07]  /*a3b0*/  FMUL.FTZ R44, R2, R112 ;  /* 0x00000070022c7220 */ /* 0x002fee0000410000 */
[C---:B------:R-:W-:Y:S03]  /*a3c0*/  HMMA.16816.F32.BF16 R44, R120.reuse, R72, R44 ;  /* 0x00000048782c723c */ /* 0x040fe6000004182c */
[--C-:B--2---:R-:W-:Y:S04]  /*a3d0*/  FFMA.FTZ R70, R143, c[0x0][0x2d0], -R132.reuse ;  /* 0x0000b4008f467a23 */ /* 0x104fe80000010884 */
[----:B------:R1:W2:Y:S01]  /*a3e0*/  MUFU.EX2 R231, R70 ;  /* 0x0000004600e77308 */ /* 0x0002a20000000800 */
[----:B------:R-:W-:Y:S04]  /*a3f0*/  F2FP.BF16.PACK_AB R72, R238, R239 ;  /* 0x000000efee48723e */ /* 0x000fe800000010ff */
[----:B------:R-:W-:Y:S01]  /*a400*/  F2FP.BF16.PACK_AB R73, R234, R235 ;  /* 0x000000ebea49723e */ /* 0x000fe200000010ff */
[----:B---3--:R-:W-:Y:S02]  /*a410*/  FMUL.FTZ R48, R2, R116 ;  /* 0x0000007402307220 */ /* 0x008fe40000410000 */
[----:B------:R-:W-:Y:S05]  /*a420*/  LDSM.16.MT88.4 R116, [R196+0x5800] ;  /* 0x00580000c474783b */ /* 0x000fea0000004200 */
[C---:B------:R-:W-:Y:S07]  /*a430*/  HMMA.16816.F32.BF16 R48, R120.reuse, R74, R48 ;  /* 0x0000004a7830723c */ /* 0x040fee0000041830 */
[----:B------:R-:W-:Y:S01]  /*a440*/  F2FP.BF16.PACK_AB R74, R236, R237 ;  /* 0x000000edec4a723e */ /* 0x000fe200000010ff */
[C---:B----4-:R-:W-:Y:S04]  /*a450*/  HMMA.16816.F32.BF16 R52, R120.reuse, R76, R52 ;  /* 0x0000004c7834723c */ /* 0x050fe80000041834 */
[--C-:B-1----:R-:W-:Y:S01]  /*a460*/  FFMA.FTZ R70, R145, c[0x0][0x2d0], -R132.reuse ;  /* 0x0000b40091467a23 */ /* 0x102fe20000010884 */
[----:B------:R-:W-:Y:S03]  /*a470*/  F2FP.BF16.PACK_AB R75, R232, R233 ;  /* 0x000000e9e84b723e */ /* 0x000fe600000010ff */
[C---:B------:R-:W-:Y:S01]  /*a480*/  HMMA.16816.F32.BF16 R56, R120.reuse, R78, R56 ;  /* 0x0000004e7838723c */ /* 0x040fe20000041838 */
[----:B------:R1:W-:Y:S01]  /*a490*/  MUFU.EX2 R114, R70 ;  /* 0x0000004600727308 */ /* 0x0003e20000000800 */
[----:B------:R-:W3:Y:S06]  /*a4a0*/  LDSM.16.MT88.4 R76, [R196+0x800] ;  /* 0x00080000c44c783b */ /* 0x000eec0000004200 */
[C---:B-----5:R-:W-:Y:S08]  /*a4b0*/  HMMA.16816.F32.BF16 R60, R120.reuse, R80, R60 ;  /* 0x00000050783c723c */ /* 0x060ff0000004183c */
[----:B------:R-:W-:Y:S01]  /*a4c0*/  HMMA.16816.F32.BF16 R64, R120, R82, R64 ;  /* 0x000000527840723c */ /* 0x000fe20000041840 */
[----:B------:R-:W4:Y:S07]  /*a4d0*/  LDSM.16.MT88.4 R80, [R192+0x3800] ;  /* 0x00380000c050783b */ /* 0x000f2e0000004200 */
[C---:B------:R-:W-:Y:S05]  /*a4e0*/  HMMA.16816.F32.BF16 R4, R72.reuse, R84, R4 ;  /* 0x000000544804723c */ /* 0x040fea0000041804 */
[--C-:B-1----:R-:W-:Y:S03]  /*a4f0*/  FFMA.FTZ R70, R146, c[0x0][0x2d0], -R132.reuse ;  /* 0x0000b40092467a23 */ /* 0x102fe60000010884 */
[C---:B------:R-:W-:Y:S01]  /*a500*/  HMMA.16816.F32.BF16 R8, R72.reuse, R86, R8 ;  /* 0x000000564808723c */ /* 0x040fe20000041808 */
[----:B------:R1:W5:Y:S01]  /*a510*/  MUFU.EX2 R230, R70 ;  /* 0x0000004600e67308 */ /* 0x0003620000000800 */
[----:B------:R-:W-:Y:S06]  /*a520*/  LDSM.16.MT88.4 R84, [R195+0x3800] ;  /* 0x00380000c354783b */ /* 0x000fec0000004200 */
[C---:B---3--:R-:W-:Y:S08]  /*a530*/  HMMA.16816.F32.BF16 R12, R72.reuse, R76, R12 ;  /* 0x0000004c480c723c */ /* 0x048ff0000004180c */
[C---:B------:R-:W-:Y:S01]  /*a540*/  HMMA.16816.F32.BF16 R16, R72.reuse, R78, R16 ;  /* 0x0000004e4810723c */ /* 0x040fe20000041810 */
[----:B------:R-:W3:Y:S03]  /*a550*/  LDSM.16.MT88.4 R76, [R196+0x3800] ;  /* 0x00380000c44c783b */ /* 0x000ee60000004200 */
[--C-:B-1----:R-:W-:Y:S04]  /*a560*/  FFMA.FTZ R70, R138, c[0x0][0x2d0], -R69.reuse ;  /* 0x0000b4008a467a23 */ /* 0x102fe80000010845 */
[C---:B------:R-:W-:Y:S01]  /*a570*/  HMMA.16816.F32.BF16 R20, R72.reuse, R88, R20 ;  /* 0x000000584814723c */ /* 0x040fe20000041814 */
[----:B------:R1:W-:Y:S07]  /*a580*/  MUFU.EX2 R113, R70 ;  /* 0x0000004600717308 */ /* 0x0003ee0000000800 */
[C---:B------:R-:W-:Y:S01]  /*a590*/  HMMA.16816.F32.BF16 R24, R72.reuse, R90, R24 ;  /* 0x0000005a4818723c */ /* 0x040fe20000041818 */
[----:B------:R-:W2:Y:S07]  /*a5a0*/  LDSM.16.MT88.4 R88, [R198+0x3800] ;  /* 0x00380000c658783b */ /* 0x000eae0000004200 */
[C---:B------:R-:W-:Y:S08]  /*a5b0*/  HMMA.16816.F32.BF16 R28, R72.reuse, R92, R28 ;  /* 0x0000005c481c723c */ /* 0x040ff0000004181c */
[C---:B------:R-:W-:Y:S01]  /*a5c0*/  HMMA.16816.F32.BF16 R32, R72.reuse, R94, R32 ;  /* 0x0000005e4820723c */ /* 0x040fe20000041820 */
[----:B------:R-:W-:Y:S03]  /*a5d0*/  LDSM.16.MT88.4 R92, [R198+0x4000] ;  /* 0x00400000c65c783b */ /* 0x000fe60000004200 */
[--C-:B-1----:R-:W-:Y:S04]  /*a5e0*/  FFMA.FTZ R70, R140, c[0x0][0x2d0], -R69.reuse ;  /* 0x0000b4008c467a23 */ /* 0x102fe80000010845 */
[C---:B----4-:R-:W-:Y:S01]  /*a5f0*/  HMMA.16816.F32.BF16 R36, R72.reuse, R80, R36 ;  /* 0x000000504824723c */ /* 0x050fe20000041824 */
[----:B------:R1:W4:Y:S07]  /*a600*/  MUFU.EX2 R112, R70 ;  /* 0x0000004600707308 */ /* 0x00032e0000000800 */
[C---:B------:R-:W-:Y:S01]  /*a610*/  HMMA.16816.F32.BF16 R40, R72.reuse, R82, R40 ;  /* 0x000000524828723c */ /* 0x040fe20000041828 */
[----:B------:R-:W-:Y:S07]  /*a620*/  LDSM.16.MT88.4 R80, [R196+0x1000] ;  /* 0x00100000c450783b */ /* 0x000fee0000004200 */
[C---:B---3--:R-:W-:Y:S08]  /*a630*/  HMMA.16816.F32.BF16 R44, R72.reuse, R76, R44 ;  /* 0x0000004c482c723c */ /* 0x048ff0000004182c */
[C---:B------:R-:W-:Y:S01]  /*a640*/  HMMA.16816.F32.BF16 R48, R72.reuse, R78, R48 ;  /* 0x0000004e4830723c */ /* 0x040fe20000041830 */
[----:B------:R-:W3:Y:S03]  /*a650*/  LDSM.16.MT88.4 R76, [R192+0x1000] ;  /* 0x00100000c04c783b */ /* 0x000ee60000004200 */
[--C-:B-1----:R-:W-:Y:S04]  /*a660*/  FFMA.FTZ R70, R141, c[0x0][0x2d0], -R69.reuse ;  /* 0x0000b4008d467a23 */ /* 0x102fe80000010845 */
[C---:B------:R-:W-:Y:S01]  /*a670*/  HMMA.16816.F32.BF16 R52, R72.reuse, R84, R52 ;  /* 0x000000544834723c */ /* 0x040fe20000041834 */
[----:B------:R1:W-:Y:S07]  /*a680*/  MUFU.EX2 R229, R70 ;  /* 0x0000004600e57308 */ /* 0x0003ee0000000800 */
[C---:B------:R-:W-:Y:S01]  /*a690*/  HMMA.16816.F32.BF16 R56, R72.reuse, R86, R56 ;  /* 0x000000564838723c */ /* 0x040fe20000041838 */
[----:B------:R-:W3:Y:S07]  /*a6a0*/  LDSM.16.MT88.4 R84, [R195+0x1000] ;  /* 0x00100000c354783b */ /* 0x000eee0000004200 */
[C---:B--2---:R-:W-:Y:S08]  /*a6b0*/  HMMA.16816.F32.BF16 R60, R72.reuse, R88, R60 ;  /* 0x00000058483c723c */ /* 0x044ff0000004183c */
[----:B------:R-:W-:Y:S01]  /*a6c0*/  HMMA.16816.F32.BF16 R64, R72, R90, R64 ;  /* 0x0000005a4840723c */ /* 0x000fe20000041840 */
[----:B------:R-:W2:Y:S03]  /*a6d0*/  LDSM.16.MT88.4 R88, [R198+0x1000] ;  /* 0x00100000c658783b */ /* 0x000ea60000004200 */
[--C-:B-1----:R-:W-:Y:S03]  /*a6e0*/  FFMA.FTZ R70, R144, c[0x0][0x2d0], -R69.reuse ;  /* 0x0000b40090467a23 */ /* 0x102fe60000010845 */
[----:B------:R-:W-:Y:S01]  /*a6f0*/  F2FP.BF16.PACK_AB R72, R231, R115 ;  /* 0x00000073e748723e */ /* 0x000fe200000010ff */
[----:B------:R1:W1:Y:S01]  /*a700*/  MUFU.EX2 R228, R70 ;  /* 0x0000004600e47308 */ /* 0x0002620000000800 */
[----:B-----5:R-:W-:Y:S03]  /*a710*/  F2FP.BF16.PACK_AB R74, R230, R114 ;  /* 0x00000072e64a723e */ /* 0x020fe600000010ff */
[----:B----4-:R-:W-:Y:S01]  /*a720*/  F2FP.BF16.PACK_AB R73, R112, R113 ;  /* 0x000000717049723e */ /* 0x010fe200000010ff */
[--C-:B-1----:R-:W-:Y:S01]  /*a730*/  FFMA.FTZ R70, R151, c[0x0][0x2d0], -R132.reuse ;  /* 0x0000b40097467a23 */ /* 0x102fe20000010884 */
[----:B------:R-:W-:Y:S04]  /*a740*/  F2FP.BF16.PACK_AB R75, R228, R229 ;  /* 0x000000e5e44b723e */ /* 0x000fe800000010ff */
[----:B------:R1:W-:Y:S03]  /*a750*/  MUFU.EX2 R227, R70 ;  /* 0x0000004600e37308 */ /* 0x0003e60000000800 */
[C---:B---3--:R-:W-:Y:S08]  /*a760*/  HMMA.16816.F32.BF16 R4, R72.reuse, R76, R4 ;  /* 0x0000004c4804723c */ /* 0x048ff00000041804 */
[C---:B------:R-:W-:Y:S01]  /*a770*/  HMMA.16816.F32.BF16 R8, R72.reuse, R78, R8 ;  /* 0x0000004e4808723c */ /* 0x040fe20000041808 */
[----:B------:R-:W3:Y:S07]  /*a780*/  LDSM.16.MT88.4 R76, [R192+0x4000] ;  /* 0x00400000c04c783b */ /* 0x000eee0000004200 */
[C---:B------:R-:W-:Y:S04]  /*a790*/  HMMA.16816.F32.BF16 R12, R72.reuse, R80, R12 ;  /* 0x00000050480c723c */ /* 0x040fe8000004180c */
[--C-:B-1----:R-:W-:Y:S04]  /*a7a0*/  FFMA.FTZ R70, R156, c[0x0][0x2d0], -R132.reuse ;  /* 0x0000b4009c467a23 */ /* 0x102fe80000010884 */
[C---:B------:R-:W-:Y:S01]  /*a7b0*/  HMMA.16816.F32.BF16 R16, R72.reuse, R82, R16 ;  /* 0x000000524810723c */ /* 0x040fe20000041810 */
[----:B------:R1:W4:Y:S01]  /*a7c0*/  MUFU.EX2 R224, R70 ;  /* 0x0000004600e07308 */ /* 0x0003220000000800 */
[----:B------:R-:W5:Y:S06]  /*a7d0*/  LDSM.16.MT88.4 R80, [R196+0x4000] ;  /* 0x00400000c450783b */ /* 0x000f6c0000004200 */
[C---:B------:R-:W-:Y:S08]  /*a7e0*/  HMMA.16816.F32.BF16 R20, R72.reuse, R84, R20 ;  /* 0x000000544814723c */ /* 0x040ff00000041814 */
[C---:B------:R-:W-:Y:S01]  /*a7f0*/  HMMA.16816.F32.BF16 R24, R72.reuse, R86, R24 ;  /* 0x000000564818723c */ /* 0x040fe20000041818 */
[----:B------:R-:W4:Y:S07]  /*a800*/  LDSM.16.MT88.4 R84, [R195+0x4000] ;  /* 0x00400000c354783b */ /* 0x000f2e0000004200 */
[C---:B--2---:R-:W-:Y:S04]  /*a810*/  HMMA.16816.F32.BF16 R28, R72.reuse, R88, R28 ;  /* 0x00000058481c723c */ /* 0x044fe8000004181c */
[--C-:B-1----:R-:W-:Y:S04]  /*a820*/  FFMA.FTZ R70, R159, c[0x0][0x2d0], -R132.reuse ;  /* 0x0000b4009f467a23 */ /* 0x102fe80000010884 */
[C---:B------:R-:W-:Y:S01]  /*a830*/  HMMA.16816.F32.BF16 R32, R72.reuse, R90, R32 ;  /* 0x0000005a4820723c */ /* 0x040fe20000041820 */
[----:B------:R1:W-:Y:S01]  /*a840*/  MUFU.EX2 R180, R70 ;  /* 0x0000004600b47308 */ /* 0x0003e20000000800 */
[----:B------:R-:W2:Y:S06]  /*a850*/  LDSM.16.MT88.4 R88, [R192+0x1800] ;  /* 0x00180000c058783b */ /* 0x000eac0000004200 */
[C---:B---3--:R-:W-:Y:S08]  /*a860*/  HMMA.16816.F32.BF16 R36, R72.reuse, R76, R36 ;  /* 0x0000004c4824723c */ /* 0x048ff00000041824 */
[C---:B------:R-:W-:Y:S01]  /*a870*/  HMMA.16816.F32.BF16 R40, R72.reuse, R78, R40 ;  /* 0x0000004e4828723c */ /* 0x040fe20000041828 */
[----:B------:R-:W3:Y:S07]  /*a880*/  LDSM.16.MT88.4 R76, [R196+0x1800] ;  /* 0x00180000c44c783b */ /* 0x000eee0000004200 */
[C---:B-----5:R-:W-:Y:S04]  /*a890*/  HMMA.16816.F32.BF16 R44, R72.reuse, R80, R44 ;  /* 0x00000050482c723c */ /* 0x060fe8000004182c */
[--C-:B-1----:R-:W-:Y:S04]  /*a8a0*/  FFMA.FTZ R70, R160, c[0x0][0x2d0], -R132.reuse ;  /* 0x0000b400a0467a23 */ /* 0x102fe80000010884 */
[C---:B------:R-:W-:Y:S01]  /*a8b0*/  HMMA.16816.F32.BF16 R48, R72.reuse, R82, R48 ;  /* 0x000000524830723c */ /* 0x040fe20000041830 */
[----:B------:R1:W5:Y:S01]  /*a8c0*/  MUFU.EX2 R159, R70 ;  /* 0x00000046009f7308 */ /* 0x0003620000000800 */
[----:B------:R-:W2:Y:S06]  /*a8d0*/  LDSM.16.MT88.4 R80, [R195+0x1800] ;  /* 0x00180000c350783b */ /* 0x000eac0000004200 */
[C---:B----4-:R-:W-:Y:S08]  /*a8e0*/  HMMA.16816.F32.BF16 R52, R72.reuse, R84, R52 ;  /* 0x000000544834723c */ /* 0x050ff00000041834 */
[C---:B------:R-:W-:Y:S01]  /*a8f0*/  HMMA.16816.F32.BF16 R56, R72.reuse, R86, R56 ;  /* 0x000000564838723c */ /* 0x040fe20000041838 */
[----:B------:R-:W4:Y:S07]  /*a900*/  LDSM.16.MT88.4 R84, [R198+0x1800] ;  /* 0x00180000c654783b */ /* 0x000f2e0000004200 */
[C---:B------:R-:W-:Y:S04]  /*a910*/  HMMA.16816.F32.BF16 R60, R72.reuse, R92, R60 ;  /* 0x0000005c483c723c */ /* 0x040fe8000004183c */
[--C-:B-1----:R-:W-:Y:S04]  /*a920*/  FFMA.FTZ R70, R139, c[0x0][0x2d0], -R69.reuse ;  /* 0x0000b4008b467a23 */ /* 0x102fe80000010845 */
[----:B------:R-:W-:Y:S01]  /*a930*/  HMMA.16816.F32.BF16 R64, R72, R94, R64 ;  /* 0x0000005e4840723c */ /* 0x000fe20000041840 */
[----:B------:R1:W-:Y:S01]  /*a940*/  MUFU.EX2 R156, R70 ;  /* 0x00000046009c7308 */ /* 0x0003e20000000800 */
[----:B------:R-:W-:Y:S05]  /*a950*/  LDSM.16.MT88.4 R92, [R195+0x4800] ;  /* 0x00480000c35c783b */ /* 0x000fea0000004200 */
[----:B------:R-:W-:Y:S02]  /*a960*/  F2FP.BF16.PACK_AB R72, R224, R227 ;  /* 0x000000e3e048723e */ /* 0x000fe400000010ff */
[----:B-----5:R-:W-:Y:S03]  /*a970*/  F2FP.BF16.PACK_AB R74, R159, R180 ;  /* 0x000000b49f4a723e */ /* 0x020fe600000010ff */
        /* <DEDUP_REMOVED lines=13> */
[C---:B---3--:R-:W-:Y:S04]  /*aa50*/  HMMA.16816.F32.BF16 R12, R72.reuse, R76, R12 ;  /* 0x0000004c480c723c */ /* 0x048fe8000004180c */
[--C-:B-1----:R-:W-:Y:S04]  /*aa60*/  FFMA.FTZ R70, R182, c[0x0][0x2d0], -R132.reuse ;  /* 0x0000b400b6467a23 */ /* 0x102fe80000010884 */
[C---:B------:R-:W-:Y:S01]  /*aa70*/  HMMA.16816.F32.BF16 R16, R72.reuse, R78, R16 ;  /* 0x0000004e4810723c */ /* 0x040fe20000041810 */
[----:B------:R1:W3:Y:S01]  /*aa80*/  MUFU.EX2 R144, R70 ;  /* 0x0000004600907308 */ /* 0x0002e20000000800 */
[----:B------:R-:W5:Y:S06]  /*aa90*/  LDSM.16.MT88.4 R76, [R196+0x4800] ;  /* 0x00480000c44c783b */ /* 0x000f6c0000004200 */
[C---:B------:R-:W-:Y:S08]  /*aaa0*/  HMMA.16816.F32.BF16 R20, R72.reuse, R80, R20 ;  /* 0x000000504814723c */ /* 0x040ff00000041814 */
[C---:B------:R-:W-:Y:S01]  /*aab0*/  HMMA.16816.F32.BF16 R24, R72.reuse, R82, R24 ;  /* 0x000000524818723c */ /* 0x040fe20000041818 */
[----:B------:R-:W3:Y:S07]  /*aac0*/  LDSM.16.MT88.4 R80, [R192+0x2000] ;  /* 0x00200000c050783b */ /* 0x000eee0000004200 */
[C---:B----4-:R-:W-:Y:S04]  /*aad0*/  HMMA.16816.F32.BF16 R28, R72.reuse, R84, R28 ;  /* 0x00000054481c723c */ /* 0x050fe8000004181c */
[--C-:B-1----:R-:W-:Y:S04]  /*aae0*/  FFMA.FTZ R70, R183, c[0x0][0x2d0], -R132.reuse ;  /* 0x0000b400b7467a23 */ /* 0x102fe80000010884 */
[C---:B------:R-:W-:Y:S01]  /*aaf0*/  HMMA.16816.F32.BF16 R32, R72.reuse, R86, R32 ;  /* 0x000000564820723c */ /* 0x040fe20000041820 */
[----:B------:R1:W-:Y:S01]  /*ab00*/  MUFU.EX2 R143, R70 ;  /* 0x00000046008f7308 */ /* 0x0003e20000000800 */
[----:B------:R-:W4:Y:S06]  /*ab10*/  LDSM.16.MT88.4 R84, [R196+0x2000] ;  /* 0x00200000c454783b */ /* 0x000f2c0000004200 */
[C---:B--2---:R-:W-:Y:S08]  /*ab20*/  HMMA.16816.F32.BF16 R36, R72.reuse, R88, R36 ;  /* 0x000000584824723c */ /* 0x044ff00000041824 */
[C---:B------:R-:W-:Y:S01]  /*ab30*/  HMMA.16816.F32.BF16 R40, R72.reuse, R90, R40 ;  /* 0x0000005a4828723c */ /* 0x040fe20000041828 */
[----:B------:R-:W-:Y:S07]  /*ab40*/  LDSM.16.MT88.4 R88, [R198+0x2000] ;  /* 0x00200000c658783b */ /* 0x000fee0000004200 */
[C---:B-----5:R-:W-:Y:S04]  /*ab50*/  HMMA.16816.F32.BF16 R44, R72.reuse, R76, R44 ;  /* 0x0000004c482c723c */ /* 0x060fe8000004182c */
[--C-:B-1----:R-:W-:Y:S04]  /*ab60*/  FFMA.FTZ R70, R188, c[0x0][0x2d0], -R132.reuse ;  /* 0x0000b400bc467a23 */ /* 0x102fe80000010884 */
[C---:B------:R-:W-:Y:S01]  /*ab70*/  HMMA.16816.F32.BF16 R48, R72.reuse, R78, R48 ;  /* 0x0000004e4830723c */ /* 0x040fe20000041830 */
[----:B------:R1:W2:Y:S01]  /*ab80*/  MUFU.EX2 R142, R70 ;  /* 0x00000046008e7308 */ /* 0x0002a20000000800 */
[----:B------:R-:W5:Y:S06]  /*ab90*/  LDSM.16.MT88.4 R76, [R195+0x2000] ;  /* 0x00200000c34c783b */ /* 0x000f6c0000004200 */
[C---:B------:R-:W-:Y:S08]  /*aba0*/  HMMA.16816.F32.BF16 R52, R72.reuse, R92, R52 ;  /* 0x0000005c4834723c */ /* 0x040ff00000041834 */
[C---:B------:R-:W-:Y:S01]  /*abb0*/  HMMA.16816.F32.BF16 R56, R72.reuse, R94, R56 ;  /* 0x0000005e4838723c */ /* 0x040fe20000041838 */
[----:B------:R-:W-:Y:S07]  /*abc0*/  LDSM.16.MT88.4 R92, [R195+0x5000] ;  /* 0x00500000c35c783b */ /* 0x000fee0000004200 */
[C---:B------:R-:W-:Y:S04]  /*abd0*/  HMMA.16816.F32.BF16 R60, R72.reuse, R96, R60 ;  /* 0x00000060483c723c */ /* 0x040fe8000004183c */
[--C-:B-1----:R-:W-:Y:S04]  /*abe0*/  FFMA.FTZ R70, R149, c[0x0][0x2d0], -R69.reuse ;  /* 0x0000b40095467a23 */ /* 0x102fe80000010845 */
[----:B------:R-:W-:Y:S01]  /*abf0*/  HMMA.16816.F32.BF16 R64, R72, R98, R64 ;  /* 0x000000624840723c */ /* 0x000fe20000041840 */
[----:B------:R1:W-:Y:S01]  /*ac00*/  MUFU.EX2 R141, R70 ;  /* 0x00000046008d7308 */ /* 0x0003e20000000800 */
[----:B------:R-:W-:Y:S05]  /*ac10*/  LDSM.16.MT88.4 R96, [R196+0x2800] ;  /* 0x00280000c460783b */ /* 0x000fea0000004200 */
[----:B---3--:R-:W-:Y:S02]  /*ac20*/  F2FP.BF16.PACK_AB R72, R144, R145 ;  /* 0x000000919048723e */ /* 0x008fe400000010ff */
[----:B--2---:R-:W-:Y:S03]  /*ac30*/  F2FP.BF16.PACK_AB R74, R142, R143 ;  /* 0x0000008f8e4a723e */ /* 0x004fe600000010ff */
[--C-:B-1----:R-:W-:Y:S04]  /*ac40*/  FFMA.FTZ R70, R150, c[0x0][0x2d0], -R69.reuse ;  /* 0x0000b40096467a23 */ /* 0x102fe80000010845 */
        /* <DEDUP_REMOVED lines=12> */
[C---:B----4-:R-:W-:Y:S04]  /*ad10*/  HMMA.16816.F32.BF16 R12, R72.reuse, R84, R12 ;  /* 0x00000054480c723c */ /* 0x050fe8000004180c */
[--C-:B-1----:R-:W-:Y:S04]  /*ad20*/  FFMA.FTZ R70, R190, c[0x0][0x2d0], -R132.reuse ;  /* 0x0000b400be467a23 */ /* 0x102fe80000010884 */
[C---:B------:R-:W-:Y:S01]  /*ad30*/  HMMA.16816.F32.BF16 R16, R72.reuse, R86, R16 ;  /* 0x000000564810723c */ /* 0x040fe20000041810 */
[----:B------:R1:W3:Y:S01]  /*ad40*/  MUFU.EX2 R136, R70 ;  /* 0x0000004600887308 */ /* 0x0002e20000000800 */
[----:B------:R-:W4:Y:S06]  /*ad50*/  LDSM.16.MT88.4 R84, [R196+0x5000] ;  /* 0x00500000c454783b */ /* 0x000f2c0000004200 */
[C---:B-----5:R-:W-:Y:S08]  /*ad60*/  HMMA.16816.F32.BF16 R20, R72.reuse, R76, R20 ;  /* 0x0000004c4814723c */ /* 0x060ff00000041814 */
[C---:B------:R-:W-:Y:S01]  /*ad70*/  HMMA.16816.F32.BF16 R24, R72.reuse, R78, R24 ;  /* 0x0000004e4818723c */ /* 0x040fe20000041818 */
[----:B------:R-:W5:Y:S07]  /*ad80*/  LDSM.16.MT88.4 R76, [R198+0x5000] ;  /* 0x00500000c64c783b */ /* 0x000f6e0000004200 */
[C---:B------:R-:W-:Y:S04]  /*ad90*/  HMMA.16816.F32.BF16 R28, R72.reuse, R88, R28 ;  /* 0x00000058481c723c */ /* 0x040fe8000004181c */
[--C-:B-1----:R-:W-:Y:S01]  /*ada0*/  FFMA.FTZ R70, R191, c[0x0][0x2d0], -R132.reuse ;  /* 0x0000b400bf467a23 */ /* 0x102fe20000010884 */
[----:B---3--:R-:W-:Y:S01]  /*adb0*/  F2FP.BF16.PACK_AB R120, R136, R137 ;  /* 0x000000898878723e */ /* 0x008fe200000010ff */
[----:B------:R-:W-:Y:S01]  /*adc0*/  FFMA.FTZ R132, R216, c[0x0][0x2d0], -R132 ;  /* 0x0000b400d8847a23 */ /* 0x000fe20000010884 */
[----:B------:R-:W-:Y:S01]  /*add0*/  IADD3 R216, R217, -0x1, RZ ;  /* 0xffffffffd9d87810 */ /* 0x000fe20007ffe0ff */
[C---:B------:R-:W-:Y:S01]  /*ade0*/  HMMA.16816.F32.BF16 R32, R72.reuse, R90, R32 ;  /* 0x0000005a4820723c */ /* 0x040fe20000041820 */
[----:B------:R1:W-:Y:S01]  /*adf0*/  MUFU.EX2 R135, R70 ;  /* 0x0000004600877308 */ /* 0x0003e20000000800 */
[----:B------:R-:W3:Y:S02]  /*ae00*/  LDSM.16.MT88.4 R88, [R192+0x2800] ;  /* 0x00280000c058783b */ /* 0x000ee40000004200 */
[----:B------:R-:W-:Y:S04]  /*ae10*/  IMAD.MOV.U32 R217, RZ, RZ, R216 ;  /* 0x000000ffffd97224 */ /* 0x000fe800078e00d8 */
[C---:B--2---:R-:W-:Y:S03]  /*ae20*/  HMMA.16816.F32.BF16 R36, R72.reuse, R80, R36 ;  /* 0x000000504824723c */ /* 0x044fe60000041824 */
[----:B------:R-:W2:Y:S05]  /*ae30*/  MUFU.EX2 R134, R132 ;  /* 0x0000008400867308 */ /* 0x000eaa0000000800 */
[C---:B------:R-:W-:Y:S08]  /*ae40*/  HMMA.16816.F32.BF16 R40, R72.reuse, R82, R40 ;  /* 0x000000524828723c */ /* 0x040ff00000041828 */
[C---:B----4-:R-:W-:Y:S04]  /*ae50*/  HMMA.16816.F32.BF16 R44, R72.reuse, R84, R44 ;  /* 0x00000054482c723c */ /* 0x050fe8000004182c */
[--C-:B-1----:R-:W-:Y:S04]  /*ae60*/  FFMA.FTZ R70, R161, c[0x0][0x2d0], -R69.reuse ;  /* 0x0000b400a1467a23 */ /* 0x102fe80000010845 */
[C---:B------:R-:W-:Y:S01]  /*ae70*/  HMMA.16816.F32.BF16 R48, R72.reuse, R86, R48 ;  /* 0x000000564830723c */ /* 0x040fe20000041830 */
[----:B------:R1:W-:Y:S03]  /*ae80*/  MUFU.EX2 R133, R70 ;  /* 0x0000004600857308 */ /* 0x0003e60000000800 */
[----:B--2---:R-:W-:Y:S04]  /*ae90*/  F2FP.BF16.PACK_AB R122, R134, R135 ;  /* 0x00000087867a723e */ /* 0x004fe800000010ff */
[C---:B------:R-:W-:Y:S08]  /*aea0*/  HMMA.16816.F32.BF16 R52, R72.reuse, R92, R52 ;  /* 0x0000005c4834723c */ /* 0x040ff00000041834 */
[C---:B------:R-:W-:Y:S08]  /*aeb0*/  HMMA.16816.F32.BF16 R56, R72.reuse, R94, R56 ;  /* 0x0000005e4838723c */ /* 0x040ff00000041838 */
[C---:B-----5:R-:W-:Y:S04]  /*aec0*/  HMMA.16816.F32.BF16 R60, R72.reuse, R76, R60 ;  /* 0x0000004c483c723c */ /* 0x060fe8000004183c */
[--C-:B-1----:R-:W-:Y:S04]  /*aed0*/  FFMA.FTZ R70, R162, c[0x0][0x2d0], -R69.reuse ;  /* 0x0000b400a2467a23 */ /* 0x102fe80000010845 */
[----:B------:R-:W-:Y:S01]  /*aee0*/  HMMA.16816.F32.BF16 R64, R72, R78, R64 ;  /* 0x0000004e4840723c */ /* 0x000fe20000041840 */
[----:B------:R1:W2:Y:S03]  /*aef0*/  MUFU.EX2 R132, R70 ;  /* 0x0000004600847308 */ /* 0x0002a60000000800 */
[--C-:B-1----:R-:W-:Y:S01]  /*af00*/  FFMA.FTZ R70, R163, c[0x0][0x2d0], -R69.reuse ;  /* 0x0000b400a3467a23 */ /* 0x102fe20000010845 */
[----:B--2---:R-:W-:Y:S01]  /*af10*/  F2FP.BF16.PACK_AB R121, R132, R133 ;  /* 0x000000858479723e */ /* 0x004fe200000010ff */
[----:B------:R-:W-:Y:S05]  /*af20*/  FFMA.FTZ R69, R71, c[0x0][0x2d0], -R69 ;  /* 0x0000b40047457a23 */ /* 0x000fea0000010845 */
[----:B------:R-:W-:Y:S10]  /*af30*/  MUFU.EX2 R70, R70 ;  /* 0x0000004600467308 */ /* 0x000ff40000000800 */
[----:B------:R-:W1:Y:S02]  /*af40*/  MUFU.EX2 R69, R69 ;  /* 0x0000004500457308 */ /* 0x000e640000000800 */
[----:B-1----:R-:W-:Y:S07]  /*af50*/  F2FP.BF16.PACK_AB R123, R69, R70 ;  /* 0x00000046457b723e */ /* 0x002fee00000010ff */
[C---:B---3--:R-:W-:Y:S07]  /*af60*/  HMMA.16816.F32.BF16 R72, R120.reuse, R88, R4 ;  /* 0x000000587848723c */ /* 0x048fee0000041804 */
[----:B------:R-:W-:Y:S01]  /*af70*/  FFMA.FTZ R4, R2, R250, R244 ;  /* 0x000000fa02047223 */ /* 0x000fe200000100f4 */
[C---:B------:R-:W-:Y:S01]  /*af80*/  HMMA.16816.F32.BF16 R76, R120.reuse, R90, R8 ;  /* 0x0000005a784c723c */ /* 0x040fe20000041808 */
[----:B------:R-:W-:Y:S03]  /*af90*/  LDSM.16.MT88.4 R8, [R198+0x5800] ;  /* 0x00580000c608783b */ /* 0x000fe60000004200 */
[----:B------:R-:W-:Y:S02]  /*afa0*/  FFMA.FTZ R2, R0, R249, R243 ;  /* 0x000000f900027223 */ /* 0x000fe400000100f3 */
        /* <DEDUP_REMOVED lines=17> */
[----:B------:R-:W-:Y:S01]  /*b0c0*/  FADD.FTZ R2, R233, R2 ;  /* 0x00000002e9027221 */ /* 0x000fe20000010000 */
        /* <DEDUP_REMOVED lines=20> */
[C---:B-1----:R-:W-:Y:S04]  /*b210*/  HMMA.16816.F32.BF16 R52, R120.reuse, R4, R52 ;  /* 0x000000047834723c */ /* 0x042fe80000041834 */
        /* <DEDUP_REMOVED lines=11> */
[----:B------:R-:W-:Y:S03]  /*b2d0*/  HMMA.16816.F32.BF16 R64, R120, R10, R64 ;  /* 0x0000000a7840723c */ /* 0x000fe60000041840 */
[----:B------:R-:W-:Y:S02]  /*b2e0*/  FADD.FTZ R0, R142, R0 ;  /* 0x000000008e007221 */ /* 0x000fe40000010000 */
[----:B------:R-:W-:Y:S02]  /*b2f0*/  FADD.FTZ R4, R138, R2 ;  /* 0x000000028a047221 */ /* 0x000fe40000010000 */
[----:B------:R-:W-:Y:S02]  /*b300*/  FADD.FTZ R2, R137, R0 ;  /* 0x0000000089027221 */ /* 0x000fe40000010000 */
[----:B------:R-:W-:Y:S03]  /*b310*/  FADD.FTZ R0, R133, R4 ;  /* 0x0000000485007221 */ /* 0x000fe60000010000 */
[----:B------:R-:W-:Y:S02]  /*b320*/  FADD.FTZ R2, R136, R2 ;  /* 0x0000000288027221 */ /* 0x000fe40000010000 */
[----:B------:R-:W-:Y:S02]  /*b330*/  FADD.FTZ R0, R132, R0 ;  /* 0x0000000084007221 */ /* 0x000fe40000010000 */
[----:B------:R-:W-:Y:S02]  /*b340*/  FADD.FTZ R2, R135, R2 ;  /* 0x0000000287027221 */ /* 0x000fe40000010000 */
[----:B------:R-:W-:Y:S02]  /*b350*/  FADD.FTZ R0, R70, R0 ;  /* 0x0000000046007221 */ /* 0x000fe40000010000 */
[----:B------:R-:W-:Y:S02]  /*b360*/  FADD.FTZ R2, R134, R2 ;  /* 0x0000000286027221 */ /* 0x000fe40000010000 */
[----:B------:R-:W-:Y:S02]  /*b370*/  FADD.FTZ R0, R69, R0 ;  /* 0x0000000045007221 */ /* 0x000fe40000010000 */
[--C-:B------:R-:W-:Y:S01]  /*b380*/  IMAD.MOV.U32 R4, RZ, RZ, R3.reuse ;  /* 0x000000ffff047224 */ /* 0x100fe200078e0003 */
[----:B------:R1:W-:Y:S01]  /*b390*/  STL [R1+0x8], R2 ;  /* 0x0000080201007387 */ /* 0x0003e20000100800 */
[----:B------:R-:W-:Y:S02]  /*b3a0*/  IMAD.MOV.U32 R69, RZ, RZ, R68 ;  /* 0x000000ffff457224 */ /* 0x000fe400078e0044 */
[----:B------:R-:W-:Y:S01]  /*b3b0*/  IMAD.MOV.U32 R70, RZ, RZ, R3 ;  /* 0x000000ffff467224 */ /* 0x000fe200078e0003 */
[----:B------:R1:W-:Y:S01]  /*b3c0*/  STL [R1+0xc], R0 ;  /* 0x00000c0001007387 */ /* 0x0003e20000100800 */
[----:B------:R-:W-:-:S05]  /*b3d0*/  @P0 BRA `(.L_x_570) ;  /* 0xffffbb6000000947 */ /* 0x000fca000383ffff */
.L_x_561:
[----:B-1----:R-:W2:Y:S04]  /*b3e0*/  LDL R0, [R1+0x20] ;  /* 0x0000200001007983 */ /* 0x002ea80000100800 */
[----:B------:R-:W3:Y:S04]  /*b3f0*/  LDL R3, [R1+0x10] ;  /* 0x0000100001037983 */ /* 0x000ee80000100800 */
[----:B------:R-:W4:Y:S01]  /*b400*/  LDL R2, [R1+0x18] ;  /* 0x0000180001027983 */ /* 0x000f220000100800 */
[----:B--2---:R-:W-:Y:S01]  /*b410*/  IADD3 R0, R0, 0x7f, RZ ;  /* 0x0000007f00007810 */ /* 0x004fe20007ffe0ff */
[----:B---3--:R-:W-:-:S04]  /*b420*/  IMAD.MOV.U32 R5, RZ, RZ, R3 ;  /* 0x000000ffff057224 */ /* 0x008fc800078e0003 */
[----:B------:R-:W-:Y:S01]  /*b430*/  @P2 IMAD.HI.U32 R3, R0, c[0x0][0x2c8], RZ ;  /* 0x0000b20000032a27 */ /* 0x000fe200078e00ff */
[----:B----4-:R-:W-:-:S04]  /*b440*/  IADD3 R2, R2, 0x1, -R5 ;  /* 0x0000000102027810 */ /* 0x010fc80007ffe805 */
[----:B------:R-:W-:-:S05]  /*b450*/  @P2 SHF.R.U32.HI R0, RZ, c[0x0][0x2cc], R3 ;  /* 0x0000b300ff002a19 */ /* 0x000fca0000011603 */
[----:B------:R-:W-:-:S05]  /*b460*/  IMAD.IADD R0, R2, 0x1, R0 ;  /* 0x0000000102007824 */ /* 0x000fca00078e0200 */
[----:B------:R-:W-:Y:S01]  /*b470*/  IADD3 R2, R0, -c[0x0][0x324], RZ ;  /* 0x8000c90000027a10 */ /* 0x000fe20007ffe0ff */
[----:B------:R-:W-:Y:S05]  /*b480*/  @!P1 BRA `(.L_x_571) ;  /* 0x0000011000009947 */ /* 0x000fea0003800000 */
[----:B------:R-:W-:Y:S01]  /*b490*/  ISETP.GT.AND P0, PT, R0, -0x1, PT ;  /* 0xffffffff0000780c */ /* 0x000fe20003f04270 */
[----:B------:R-:W-:-:S12]  /*b4a0*/  BSSY B0, `(.L_x_572) ;  /* 0x000000d000007945 */ /* 0x000fd80003800000 */
        /* <DEDUP_REMOVED lines=8> */
.L_x_573:
[----:B------:R-:W-:-:S04]  /*b530*/  MOV R3, c[0x0][0x32c] ;  /* 0x0000cb0000037a02 */ /* 0x000fc80000000f00 */
[----:B------:R-:W-:-:S13]  /*b540*/  ISETP.NE.AND P0, PT, R3, 0x1, PT ;  /* 0x000000010300780c */ /* 0x000fda0003f05270 */
[----:B------:R-:W-:-:S05]  /*b550*/  @P0 IMAD.HI.U32 R3, R0, c[0x0][0x330], RZ ;  /* 0x0000cc0000030a27 */ /* 0x000fca00078e00ff */
[----:B------:R-:W-:Y:S02]  /*b560*/  @P0 SHF.R.U32.HI R0, RZ, c[0x0][0x334], R3 ;  /* 0x0000cd00ff000a19 */ /* 0x000fe40000011603 */
.L_x_574:
[----:B------:R-:W-:Y:S05]  /*b570*/  BSYNC B0 ;  /* 0x0000000000007941 */ /* 0x000fea0003800000 */
.L_x_572:
[----:B------:R-:W-:-:S05]  /*b580*/  IMAD R0, R0, c[0x0][0x32c], RZ ;  /* 0x0000cb0000007a24 */ /* 0x000fca00078e02ff */
[----:B------:R-:W-:-:S04]  /*b590*/  IMNMX R2, R2, R0, !PT ;  /* 0x0000000002027217 */ /* 0x000fc80007800200 */
.L_x_571:
[----:B------:R-:W-:-:S05]  /*b5a0*/  IADD3 R2, R2, 0x5f, RZ ;  /* 0x0000005f02027810 */ /* 0x000fca0007ffe0ff */
[----:B------:R-:W-:-:S05]  /*b5b0*/  IMAD.HI R2, R2, 0x2aaaaaab, RZ ;  /* 0x2aaaaaab02027827 */ /* 0x000fca00078e02ff */
[----:B------:R-:W-:-:S04]  /*b5c0*/  SHF.R.U32.HI R0, RZ, 0x1f, R2 ;  /* 0x0000001fff007819 */ /* 0x000fc80000011602 */
[----:B------:R-:W-:-:S04]  /*b5d0*/  LEA.HI.SX32 R0, R2, R0, 0x1c ;  /* 0x0000000002007211 */ /* 0x000fc800078fe2ff */
[----:B------:R-:W-:-:S04]  /*b5e0*/  IMNMX R3, R219, R0, !PT ;  /* 0x00000000db037217 */ /* 0x000fc80007800200 */
[----:B------:R-:W-:Y:S01]  /*b5f0*/  ISETP.GE.AND P0, PT, R216, R3, PT ;  /* 0x00000003d800720c */ /* 0x000fe20003f06270 */
[----:B------:R1:W-:-:S12]  /*b600*/  STL [R1+0x1c], R3 ;  /* 0x00001c0301007387 */ /* 0x0003d80000100800 */
[----:B------:R-:W-:Y:S05]  /*b610*/  @!P0 BRA `(.L_x_575) ;  /* 0x000032c000008947 */ /* 0x000fea0003800000 */
[----:B------:R-:W-:Y:S02]  /*b620*/  MOV R70, R4 ;  /* 0x0000000400467202 */ /* 0x000fe40000000f00 */
[----:B------:R-:W-:Y:S02]  /*b630*/  MOV R69, R68 ;  /* 0x0000004400457202 */ /* 0x000fe40000000f00 */
[----:B------:R-:W-:Y:S02]  /*b640*/  MOV R217, R216 ;  /* 0x000000d800d97202 */ /* 0x000fe40000000f00 */
.L_x_576:
[----:B------:R-:W2:Y:S01]  /*b650*/  LDL.64 R228, [R1] ;  /* 0x0000000001e47983 */ /* 0x000ea20000100a00 */
[----:B------:R-:W-:Y:S04]  /*b660*/  DEPBAR.LE SB0, 0x0 ;  /* 0x000080000000791a */ /* 0x000fe80000000000 */
[----:B------:R-:W-:Y:S01]  /*b670*/  WARPSYNC 0xffffffff ;  /* 0xffffffff00007948 */ /* 0x000fe20003800000 */
[----:B------:R-:W-:Y:S01]  /*b680*/  BAR.SYNC.DEFER_BLOCKING 0x0 ;  /* 0x0000000000007b1d */ /* 0x000fe20000010000 */
[----:B------:R-:W-:Y:S02]  /*b690*/  ISETP.GT.AND P6, PT, R219, R217, PT ;  /* 0x000000d9db00720c */ /* 0x000fe40003fc4270 */
[C---:B------:R-:W-:Y:S11]  /*b6a0*/  IADD3 R216, R217.reuse, -0x1, RZ ;  /* 0xffffffffd9d87810 */ /* 0x040ff60007ffe0ff */
[----:B------:R-:W-:Y:S01]  /*b6b0*/  @!P6 SHF.R.S32.HI R0, RZ, 0x1f, R217 ;  /* 0x0000001fff00e819 */ /* 0x000fe200000114d9 */
[C---:B------:R-:W-:Y:S01]  /*b6c0*/  @!P6 IMAD.WIDE.U32 R30, R217.reuse, c[0x0][0x208], RZ ;  /* 0x00008200d91eea25 */ /* 0x040fe200078e00ff */
[----:B------:R-:W-:Y:S02]  /*b6d0*/  @!P6 MOV R2, c[0x0][0x208] ;  /* 0x000082000002ea02 */ /* 0x000fe40000000f00 */
[----:B-1----:R-:W-:Y:S01]  /*b6e0*/  @!P6 MOV R3, 0x5 ;  /* 0x000000050003e802 */ /* 0x002fe20000000f00 */
[----:B------:R-:W-:Y:S01]  /*b6f0*/  @!P6 IMAD R0, R0, c[0x0][0x208], RZ ;  /* 0x000082000000ea24 */ /* 0x000fe200078e02ff */
[C---:B------:R-:W-:Y:S02]  /*b700*/  @!P6 SHF.L.U32 R28, R2.reuse, 0x5, RZ ;  /* 0x00000005021ce819 */ /* 0x040fe400000006ff */
[----:B------:R-:W-:Y:S01]  /*b710*/  @!P6 SHF.L.U64.HI R29, R2, R3, c[0x0][0x20c] ;  /* 0x00008300021de619 */ /* 0x000fe20000010203 */
[----:B------:R-:W-:Y:S01]  /*b720*/  @!P6 IMAD R0, R217, c[0x0][0x20c], R0 ;  /* 0x00008300d900ea24 */ /* 0x000fe200078e0200 */
[----:B------:R-:W1:Y:S01]  /*b730*/  LDSM.16.M88.4 R8, [R193] ;  /* 0x00000000c108783b */ /* 0x000e620000000200 */
[----:B------:R-:W-:Y:S02]  /*b740*/  @!P6 MOV R36, R220 ;  /* 0x000000dc0024e202 */ /* 0x000fe40000000f00 */
[----:B------:R-:W-:Y:S01]  /*b750*/  @!P6 IMAD.WIDE.U32 R2, R30, 0x60, R28 ;  /* 0x000000601e02e825 */ /* 0x000fe200078e001c */
[----:B------:R-:W-:Y:S02]  /*b760*/  @!P6 IADD3 R0, R31, R0, RZ ;  /* 0x000000001f00e210 */ /* 0x000fe40007ffe0ff */
[----:B------:R-:W-:Y:S02]  /*b770*/  @!P6 MOV R37, R225 ;  /* 0x000000e10025e202 */ /* 0x000fe40000000f00 */
[----:B------:R-:W3:Y:S01]  /*b780*/  LDSM.16.M88.4 R16, [R193+0x800] ;  /* 0x00080000c110783b */ /* 0x000ee20000000200 */
[----:B------:R-:W-:Y:S01]  /*b790*/  @!P6 IMAD R45, R0, 0x60, RZ ;  /* 0x00000060002de824 */ /* 0x000fe200078e02ff */
[-C--:B------:R-:W-:Y:S01]  /*b7a0*/  @!P6 IADD3 R31, P5, R220, R2.reuse, RZ ;  /* 0x00000002dc1fe210 */ /* 0x080fe20007fbe0ff */
[----:B------:R-:W-:Y:S01]  /*b7b0*/  @!P6 IMAD.WIDE.U32 R36, R30, 0x60, R36 ;  /* 0x000000601e24e825 */ /* 0x000fe200078e0024 */
[----:B------:R-:W-:Y:S02]  /*b7c0*/  @!P6 IADD3 R44, P0, R220, 0x40, RZ ;  /* 0x00000040dc2ce810 */ /* 0x000fe40007f1e0ff */
[----:B------:R-:W-:Y:S02]  /*b7d0*/  @!P6 LEA R162, P4, R31, c[0x0][0x1f8], 0x1 ;  /* 0x00007e001fa2ea11 */ /* 0x000fe400078808ff */
[----:B------:R-:W4:Y:S01]  /*b7e0*/  LDSM.16.M88.4 R24, [R193+0x1000] ;  /* 0x00100000c118783b */ /* 0x000f220000000200 */
[----:B------:R-:W-:Y:S02]  /*b7f0*/  @!P6 IADD3 R0, R45, R3, RZ ;  /* 0x000000032d00e210 */ /* 0x000fe40007ffe0ff */
[-C--:B------:R-:W-:Y:S02]  /*b800*/  @!P6 IADD3.X R38, RZ, R225.reuse, RZ, P0, !PT ;  /* 0x000000e1ff26e210 */ /* 0x080fe400007fe4ff */
[----:B------:R-:W-:Y:S02]  /*b810*/  @!P6 IADD3.X R3, R0, R225, RZ, P5, !PT ;  /* 0x000000e10003e210 */ /* 0x000fe40002ffe4ff */
[-C--:B------:R-:W-:Y:S01]  /*b820*/  @!P6 IADD3 R39, P5, R44, R2.reuse, RZ ;  /* 0x000000022c27e210 */ /* 0x080fe20007fbe0ff */
[----:B------:R-:W5:Y:S01]  /*b830*/  LDSM.16.M88.4 R32, [R193+0x1800] ;  /* 0x00180000c120783b */ /* 0x000f620000000200 */
[----:B------:R-:W-:Y:S02]  /*b840*/  @!P6 LEA.HI.X R163, R31, c[0x0][0x1fc], R3, 0x1, P4 ;  /* 0x00007f001fa3ea11 */ /* 0x000fe400020f0c03 */
[----:B------:R-:W-:Y:S02]  /*b850*/  @!P6 IADD3 R3, P4, R28, R2, RZ ;  /* 0x000000021c03e210 */ /* 0x000fe40007f9e0ff */
[----:B------:R-:W-:Y:S02]  /*b860*/  @!P6 IADD3 R45, R37, R45, RZ ;  /* 0x0000002d252de210 */ /* 0x000fe40007ffe0ff */
[----:B------:R-:W-:Y:S01]  /*b870*/  @!P6 IADD3 R37, P0, R3, R44, RZ ;  /* 0x0000002c0325e210 */ /* 0x000fe20007f1e0ff */
[----:B------:R-:W4:Y:S01]  /*b880*/  LDSM.16.M88.4 R40, [R193+0x2000] ;  /* 0x00200000c128783b */ /* 0x000f220000000200 */
[C---:B------:R-:W-:Y:S02]  /*b890*/  @!P6 IADD3.X R2, R0.reuse, R29, RZ, P4, !PT ;  /* 0x0000001d0002e210 */ /* 0x040fe400027fe4ff */
[----:B------:R-:W-:Y:S02]  /*b8a0*/  @!P6 LEA R160, P4, R39, c[0x0][0x1f8], 0x1 ;  /* 0x00007e0027a0ea11 */ /* 0x000fe400078808ff */
[----:B------:R-:W-:Y:S02]  /*b8b0*/  @!P6 IADD3.X R44, R0, R38, RZ, P5, !PT ;  /* 0x00000026002ce210 */ /* 0x000fe40002ffe4ff */
[----:B------:R-:W-:Y:S01]  /*b8c0*/  @!P6 IADD3 R3, P5, R3, R220, RZ ;  /* 0x000000dc0303e210 */ /* 0x000fe20007fbe0ff */
[C---:B-1----:R-:W-:Y:S01]  /*b8d0*/  HMMA.16816.F32.BF16 R4, R124.reuse, R8, RZ ;  /* 0x000000087c04723c */ /* 0x042fe200000418ff */
[----:B------:R-:W1:Y:S02]  /*b8e0*/  LDSM.16.M88.4 R48, [R193+0x2800] ;  /* 0x00280000c130783b */ /* 0x000e640000000200 */
[----:B------:R-:W-:Y:S02]  /*b8f0*/  @!P6 LEA.HI.X R161, R39, c[0x0][0x1fc], R44, 0x1, P4 ;  /* 0x00007f0027a1ea11 */ /* 0x000fe400020f0c2c */
[----:B------:R-:W-:Y:S02]  /*b900*/  @!P6 LEA R158, P4, R3, c[0x0][0x1f8], 0x1 ;  /* 0x00007e00039eea11 */ /* 0x000fe400078808ff */
[----:B------:R-:W-:Y:S01]  /*b910*/  @!P6 IADD3.X R38, R2, R38, RZ, P0, !PT ;  /* 0x000000260226e210 */ /* 0x000fe200007fe4ff */
[C---:B------:R-:W-:Y:S01]  /*b920*/  HMMA.16816.F32.BF16 R8, R124.reuse, R10, RZ ;  /* 0x0000000a7c08723c */ /* 0x040fe200000418ff */
[----:B------:R-:W1:Y:S03]  /*b930*/  LDSM.16.M88.4 R120, [R199] ;  /* 0x00000000c778783b */ /* 0x000e660000000200 */
[C---:B------:R-:W-:Y:S02]  /*b940*/  @!P6 LEA R156, P0, R37.reuse, c[0x0][0x1f8], 0x1 ;  /* 0x00007e00259cea11 */ /* 0x040fe400078008ff */
[----:B------:R-:W-:Y:S02]  /*b950*/  @!P6 SHF.L.U32 R46, R36, 0x1, RZ ;  /* 0x00000001242ee819 */ /* 0x000fe400000006ff */
[C---:B---3--:R-:W-:Y:S01]  /*b960*/  HMMA.16816.F32.BF16 R12, R124.reuse, R16, RZ ;  /* 0x000000107c0c723c */ /* 0x048fe200000418ff */
[----:B------:R-:W3:Y:S03]  /*b970*/  LDSM.16.M88.4 R132, [R210] ;  /* 0x00000000d284783b */ /* 0x000ee60000000200 */
[----:B------:R-:W-:Y:S02]  /*b980*/  @!P6 LEA.HI.X R157, R37, c[0x0][0x1fc], R38, 0x1, P0 ;  /* 0x00007f00259dea11 */ /* 0x000fe400000f0c26 */
[----:B------:R-:W-:Y:S02]  /*b990*/  @!P6 IADD3.X R2, R2, R225, RZ, P5, !PT ;  /* 0x000000e10202e210 */ /* 0x000fe40002ffe4ff */
[C---:B------:R-:W-:Y:S01]  /*b9a0*/  HMMA.16816.F32.BF16 R16, R124.reuse, R18, RZ ;  /* 0x000000127c10723c */ /* 0x040fe200000418ff */
[----:B------:R-:W1:Y:S03]  /*b9b0*/  LDSM.16.M88.4 R136, [R209] ;  /* 0x00000000d188783b */ /* 0x000e660000000200 */
[----:B------:R-:W-:Y:S02]  /*b9c0*/  @!P6 LEA.HI.X R159, R3, c[0x0][0x1fc], R2, 0x1, P4 ;  /* 0x00007f00039fea11 */ /* 0x000fe400020f0c02 */
[----:B------:R-:W-:Y:S02]  /*b9d0*/  @!P6 IADD3 R44, P4, R46, c[0x0][0x1f8], RZ ;  /* 0x00007e002e2cea10 */ /* 0x000fe40007f9e0ff */
[C---:B----4-:R-:W-:Y:S01]  /*b9e0*/  HMMA.16816.F32.BF16 R20, R124.reuse, R24, RZ ;  /* 0x000000187c14723c */ /* 0x050fe200000418ff */
[----:B------:R-:W4:Y:S03]  /*b9f0*/  LDSM.16.M88.4 R140, [R208] ;  /* 0x00000000d08c783b */ /* 0x000f260000000200 */
[----:B------:R-:W-:Y:S02]  /*ba00*/  @!P6 SHF.L.U64.HI R0, R36, 0x1, R45 ;  /* 0x000000012400e819 */ /* 0x000fe4000001022d */
[----:B------:R-:W-:Y:S02]  /*ba10*/  @!P6 IADD3 R2, P5, R46, 0x80, RZ ;  /* 0x000000802e02e810 */ /* 0x000fe40007fbe0ff */
[C---:B------:R-:W-:Y:S01]  /*ba20*/  HMMA.16816.F32.BF16 R24, R124.reuse, R26, RZ ;  /* 0x0000001a7c18723c */ /* 0x040fe200000418ff */
[----:B------:R-:W1:Y:S03]  /*ba30*/  LDSM.16.M88.4 R144, [R207] ;  /* 0x00000000cf90783b */ /* 0x000e660000000200 */
[----:B------:R-:W-:Y:S02]  /*ba40*/  @!P6 IADD3.X R45, R0, c[0x0][0x1fc], RZ, P4, !PT ;  /* 0x00007f00002dea10 */ /* 0x000fe400027fe4ff */
[----:B------:R-:W-:Y:S02]  /*ba50*/  @!P6 IADD3 R2, P4, R2, c[0x0][0x1f8], RZ ;  /* 0x00007e000202ea10 */ /* 0x000fe40007f9e0ff */
[C---:B-----5:R-:W-:Y:S01]  /*ba60*/  HMMA.16816.F32.BF16 R28, R124.reuse, R32, RZ ;  /* 0x000000207c1c723c */ /* 0x060fe200000418ff */
[----:B------:R-:W5:Y:S03]  /*ba70*/  LDSM.16.M88.4 R148, [R206] ;  /* 0x00000000ce94783b */ /* 0x000f660000000200 */
[----:B------:R-:W-:Y:S04]  /*ba80*/  @!P6 IADD3.X R3, RZ, c[0x0][0x1fc], R0, P4, P5 ;  /* 0x00007f00ff03ea10 */ /* 0x000fe800027ea400 */
[C---:B------:R-:W-:Y:S08]  /*ba90*/  HMMA.16816.F32.BF16 R32, R124.reuse, R34, RZ ;  /* 0x000000227c20723c */ /* 0x040ff000000418ff */
[C---:B------:R-:W-:Y:S08]  /*baa0*/  HMMA.16816.F32.BF16 R36, R124.reuse, R40, RZ ;  /* 0x000000287c24723c */ /* 0x040ff000000418ff */
        /* <DEDUP_REMOVED lines=15> */
[C---:B------:R-:W-:Y:S06]  /*bba0*/  HMMA.16816.F32.BF16 R4, R128.reuse, R120, R4 ;  /* 0x000000788004723c */ /* 0x040fec0000041804 */
[----:B------:R-:W-:Y:S02]  /*bbb0*/  LDSM.16.M88.4 R180, [R197+0x5800] ;  /* 0x00580000c5b4783b */ /* 0x000fe40000000200 */
[C---:B------:R-:W-:Y:S06]  /*bbc0*/  HMMA.16816.F32.BF16 R8, R128.reuse, R122, R8 ;  /* 0x0000007a8008723c */ /* 0x040fec0000041808 */
[----:B------:R-:W0:Y:S02]  /*bbd0*/  LDGDEPBAR ;  /* 0x00000000000079af */ /* 0x000e240000000000 */
[C---:B---3--:R-:W-:Y:S06]  /*bbe0*/  HMMA.16816.F32.BF16 R12, R128.reuse, R132, R12 ;  /* 0x00000084800c723c */ /* 0x048fec000004180c */
[----:B------:R-:W-:Y:S02]  /*bbf0*/  LDSM.16.M88.4 R120, [R197+0x800] ;  /* 0x00080000c578783b */ /* 0x000fe40000000200 */
[C---:B------:R-:W-:Y:S06]  /*bc00*/  HMMA.16816.F32.BF16 R16, R128.reuse, R134, R16 ;  /* 0x000000868010723c */ /* 0x040fec0000041810 */
[----:B-1----:R-:W1:Y:S02]  /*bc10*/  LDSM.16.M88.4 R156, [R197] ;  /* 0x00000000c59c783b */ /* 0x002e640000000200 */
[C---:B------:R-:W-:Y:S06]  /*bc20*/  HMMA.16816.F32.BF16 R20, R128.reuse, R136, R20 ;  /* 0x000000888014723c */ /* 0x040fec0000041814 */
[----:B--2---:R-:W2:Y:S02]  /*bc30*/  LDSM.16.M88.4 R160, [R197+0x1000] ;  /* 0x00100000c5a0783b */ /* 0x004ea40000000200 */
[C---:B------:R-:W-:Y:S06]  /*bc40*/  HMMA.16816.F32.BF16 R24, R128.reuse, R138, R24 ;  /* 0x0000008a8018723c */ /* 0x040fec0000041818 */
[----:B------:R-:W3:Y:S02]  /*bc50*/  LDSM.16.M88.4 R132, [R197+0x1800] ;  /* 0x00180000c584783b */ /* 0x000ee40000000200 */
[C---:B----4-:R-:W-:Y:S06]  /*bc60*/  HMMA.16816.F32.BF16 R28, R128.reuse, R140, R28 ;  /* 0x0000008c801c723c */ /* 0x050fec000004181c */
[----:B------:R-:W4:Y:S02]  /*bc70*/  LDSM.16.M88.4 R136, [R197+0x2000] ;  /* 0x00200000c588783b */ /* 0x000f240000000200 */
[C---:B------:R-:W-:Y:S06]  /*bc80*/  HMMA.16816.F32.BF16 R32, R128.reuse, R142, R32 ;  /* 0x0000008e8020723c */ /* 0x040fec0000041820 */
[----:B------:R-:W-:Y:S02]  /*bc90*/  LDSM.16.M88.4 R140, [R194] ;  /* 0x00000000c28c783b */ /* 0x000fe40000000200 */
[C---:B------:R-:W-:Y:S06]  /*bca0*/  HMMA.16816.F32.BF16 R36, R128.reuse, R144, R36 ;  /* 0x000000908024723c */ /* 0x040fec0000041824 */
[----:B------:R-:W-:Y:S02]  /*bcb0*/  LDSM.16.M88.4 R188, [R194+0x3000] ;  /* 0x00300000c2bc783b */ /* 0x000fe40000000200 */
[C---:B------:R-:W-:Y:S06]  /*bcc0*/  HMMA.16816.F32.BF16 R40, R128.reuse, R146, R40 ;  /* 0x000000928028723c */ /* 0x040fec0000041828 */
[----:B------:R-:W-:Y:S02]  /*bcd0*/  LDSM.16.M88.4 R144, [R194+0x800] ;  /* 0x00080000c290783b */ /* 0x000fe40000000200 */
[C---:B-----5:R-:W-:Y:S08]  /*bce0*/  HMMA.16816.F32.BF16 R44, R128.reuse, R148, R44 ;  /* 0x00000094802c723c */ /* 0x060ff0000004182c */
        /* <DEDUP_REMOVED lines=25> */
[----:B------:R-:W5:Y:S07]  /*be80*/  LDSM.16.M88.4 R144, [R193+0x4000] ;  /* 0x00400000c190783b */ /* 0x000f6e0000000200 */
        /* <DEDUP_REMOVED lines=18> */
[C---:B-----5:R-:W-:Y:S08]  /*bfb0*/  HMMA.16816.F32.BF16 R20, R168.reuse, R144, R20 ;  /* 0x00000090a814723c */ /* 0x060ff00000041814 */
[C---:B------:R-:W-:Y:S01]  /*bfc0*/  HMMA.16816.F32.BF16 R24, R168.reuse, R146, R24 ;  /* 0x00000092a818723c */ /* 0x040fe20000041818 */
[----:B------:R-:W-:Y:S07]  /*bfd0*/  LDSM.16.M88.4 R144, [R200] ;  /* 0x00000000c890783b */ /* 0x000fee0000000200 */
[C---:B--2---:R-:W-:Y:S08]  /*bfe0*/  HMMA.16816.F32.BF16 R28, R168.reuse, R132, R28 ;  /* 0x00000084a81c723c */ /* 0x044ff0000004181c */
[C---:B------:R-:W-:Y:S01]  /*bff0*/  HMMA.16816.F32.BF16 R32, R168.reuse, R134, R32 ;  /* 0x00000086a820723c */ /* 0x040fe20000041820 */
[----:B------:R-:W2:Y:S07]  /*c000*/  LDSM.16.M88.4 R132, [R201] ;  /* 0x00000000c984783b */ /* 0x000eae0000000200 */
[C---:B------:R-:W-:Y:S08]  /*c010*/  HMMA.16816.F32.BF16 R36, R168.reuse, R148, R36 ;  /* 0x00000094a824723c */ /* 0x040ff00000041824 */
[C---:B------:R-:W-:Y:S01]  /*c020*/  HMMA.16816.F32.BF16 R40, R168.reuse, R150, R40 ;  /* 0x00000096a828723c */ /* 0x040fe20000041828 */
[----:B------:R-:W5:Y:S07]  /*c030*/  LDSM.16.M88.4 R148, [R197+0x3000] ;  /* 0x00300000c594783b */ /* 0x000f6e0000000200 */
        /* <DEDUP_REMOVED lines=17> */
[----:B------:R-:W-:Y:S07]  /*c150*/  HMMA.16816.F32.BF16 R48, R172, R146, R48 ;  /* 0x00000092ac30723c */ /* 0x000fee0000041830 */
[----:B------:R-:W-:Y:S01]  /*c160*/  MOV R147, R229 ;  /* 0x000000e500937202 */ /* 0x000fe20000000f00 */
[C---:B-----5:R-:W-:Y:S05]  /*c170*/  HMMA.16816.F32.BF16 R4, R176.reuse, R148, R4 ;  /* 0x00000094b004723c */ /* 0x060fea0000041804 */
[----:B------:R-:W-:Y:S03]  /*c180*/  MOV R146, R228 ;  /* 0x000000e400927202 */ /* 0x000fe60000000f00 */
        /* <DEDUP_REMOVED lines=17> */
[----:B------:R1:W-:Y:S04]  /*c2a0*/  MUFU.TANH R132, R0 ;  /* 0x0000000000847308 */ /* 0x0003e80000002400 */
[----:B------:R-:W-:Y:S06]  /*c2b0*/  FMUL.FTZ R2, R11, c[0x0][0x320] ;  /* 0x0000c8000b027a20 */ /* 0x000fec0000410000 */
[----:B------:R2:W-:Y:S01]  /*c2c0*/  MUFU.TANH R137, R2 ;  /* 0x0000000200897308 */ /* 0x0005e20000002400 */
[----:B-1----:R-:W-:Y:S09]  /*c2d0*/  FMUL.FTZ R0, R5, c[0x0][0x320] ;  /* 0x0000c80005007a20 */ /* 0x002ff20000410000 */
[----:B------:R1:W-:Y:S01]  /*c2e0*/  MUFU.TANH R133, R0 ;  /* 0x0000000000857308 */ /* 0x0003e20000002400 */
[----:B--2---:R-:W-:Y:S09]  /*c2f0*/  FMUL.FTZ R2, R19, c[0x0][0x320] ;  /* 0x0000c80013027a20 */ /* 0x004ff20000410000 */
[----:B------:R-:W-:Y:S01]  /*c300*/  MUFU.TANH R145, R2 ;  /* 0x0000000200917308 */ /* 0x000fe20000002400 */
[----:B-1----:R-:W-:Y:S09]  /*c310*/  FMUL.FTZ R0, R6, c[0x0][0x320] ;  /* 0x0000c80006007a20 */ /* 0x002ff20000410000 */
[----:B------:R1:W2:Y:S02]  /*c320*/  MUFU.TANH R139, R0 ;  /* 0x00000000008b7308 */ /* 0x0002a40000002400 */
[----:B-1----:R-:W-:Y:S02]  /*c330*/  FMUL.FTZ R0, R7, c[0x0][0x320] ;  /* 0x0000c80007007a20 */ /* 0x002fe40000410000 */
[----:B------:R-:W1:Y:S06]  /*c340*/  LDSM.16.M88.4 R4, [R194+0x4000] ;  /* 0x00400000c204783b */ /* 0x000e6c0000000200 */
[----:B------:R3:W-:Y:S02]  /*c350*/  MUFU.TANH R138, R0 ;  /* 0x00000000008a7308 */ /* 0x0007e40000002400 */
[----:B---3--:R-:W-:Y:S08]  /*c360*/  FMUL.FTZ R0, R8, c[0x0][0x320] ;  /* 0x0000c80008007a20 */ /* 0x008ff00000410000 */
[----:B------:R3:W4:Y:S01]  /*c370*/  MUFU.TANH R135, R0 ;  /* 0x0000000000877308 */ /* 0x0007220000002400 */
[C---:B-1----:R-:W-:Y:S08]  /*c380*/  HMMA.16816.F32.BF16 R20, R184.reuse, R4, R20 ;  /* 0x00000004b814723c */ /* 0x042ff00000041814 */
[C---:B------:R-:W-:Y:S01]  /*c390*/  HMMA.16816.F32.BF16 R24, R184.reuse, R6, R24 ;  /* 0x00000006b818723c */ /* 0x040fe20000041818 */
[----:B------:R-:W-:Y:S03]  /*c3a0*/  LDSM.16.M88.4 R4, [R194+0x5000] ;  /* 0x00500000c204783b */ /* 0x000fe60000000200 */
[----:B---3--:R-:W-:Y:S04]  /*c3b0*/  FMUL.FTZ R0, R9, c[0x0][0x320] ;  /* 0x0000c80009007a20 */ /* 0x008fe80000410000 */
[----:B------:R1:W3:Y:S11]  /*c3c0*/  MUFU.TANH R134, R0 ;  /* 0x0000000000867308 */ /* 0x0002f60000002400 */
[----:B------:R-:W-:Y:S05]  /*c3d0*/  @!UPT UIADD3 URZ, URZ, URZ, URZ ;  /* 0x0000003f3f3ff290 */ /* 0x000fea000fffe03f */
[----:B------:R-:W-:Y:S04]  /*c3e0*/  FMUL.FTZ R3, R27, c[0x0][0x320] ;  /* 0x0000c8001b037a20 */ /* 0x000fe80000410000 */
[----:B------:R2:W-:Y:S01]  /*c3f0*/  MUFU.TANH R180, R3 ;  /* 0x0000000300b47308 */ /* 0x0005e20000002400 */
[----:B-1----:R-:W-:Y:S02]  /*c400*/  FMUL.FTZ R0, R10, c[0x0][0x320] ;  /* 0x0000c8000a007a20 */ /* 0x002fe40000410000 */
[----:B------:R-:W1:Y:S07]  /*c410*/  LDSM.16.M88.4 R8, [R194+0x4800] ;  /* 0x00480000c208783b */ /* 0x000e6e0000000200 */
[----:B------:R5:W-:Y:S01]  /*c420*/  MUFU.TANH R136, R0 ;  /* 0x0000000000887308 */ /* 0x000be20000002400 */
[----:B--2---:R-:W-:Y:S01]  /*c430*/  FMNMX.FTZ R3, R139, R70, !PT ;  /* 0x000000468b037209 */ /* 0x004fe20007810000 */
[----:B-----5:R-:W-:Y:S01]  /*c440*/  FMUL.FTZ R0, R12, c[0x0][0x320] ;  /* 0x0000c8000c007a20 */ /* 0x020fe20000410000 */
[----:B------:R-:W-:Y:S07]  /*c450*/  @P6 IADD3 R12, P0, R222, 0x40, RZ ;  /* 0x00000040de0c6810 */ /* 0x000fee0007f1e0ff */
[----:B------:R2:W5:Y:S01]  /*c460*/  MUFU.TANH R122, R0 ;  /* 0x00000000007a7308 */ /* 0x0005620000002400 */
[C---:B-1----:R-:W-:Y:S08]  /*c470*/  HMMA.16816.F32.BF16 R28, R184.reuse, R8, R28 ;  /* 0x00000008b81c723c */ /* 0x042ff0000004181c */
[C---:B------:R-:W-:Y:S01]  /*c480*/  HMMA.16816.F32.BF16 R32, R184.reuse, R10, R32 ;  /* 0x0000000ab820723c */ /* 0x040fe20000041820 */
[----:B------:R-:W1:Y:S01]  /*c490*/  LDSM.16.M88.4 R8, [R194+0x5800] ;  /* 0x00580000c208783b */ /* 0x000e620000000200 */
[----:B------:R-:W-:Y:S04]  /*c4a0*/  DEPBAR.LE SB0, 0x0 ;  /* 0x000080000000791a */ /* 0x000fe80000000000 */
[----:B--2---:R-:W-:Y:S01]  /*c4b0*/  FMUL.FTZ R0, R13, c[0x0][0x320] ;  /* 0x0000c8000d007a20 */ /* 0x004fe20000410000 */
[----:B------:R-:W-:Y:S01]  /*c4c0*/  @P6 IADD3.X R13, RZ, R226, RZ, P0, !PT ;  /* 0x000000e2ff0d6210 */ /* 0x000fe200007fe4ff */
[C---:B------:R-:W-:Y:S02]  /*c4d0*/  HMMA.16816.F32.BF16 R36, R184.reuse, R4, R36 ;  /* 0x00000004b824723c */ /* 0x040fe40000041824 */
[----:B------:R2:W1:Y:S01]  /*c4e0*/  MUFU.TANH R123, R0 ;  /* 0x00000000007b7308 */ /* 0x0004620000002400 */
[----:B------:R-:W-:Y:S05]  /*c4f0*/  BAR.SYNC.DEFER_BLOCKING 0x0 ;  /* 0x0000000000007b1d */ /* 0x000fea0000010000 */
[C---:B------:R-:W-:Y:S07]  /*c500*/  HMMA.16816.F32.BF16 R40, R184.reuse, R6, R40 ;  /* 0x00000006b828723c */ /* 0x040fee0000041828 */
[----:B------:R-:W-:Y:S01]  /*c510*/  @P6 MOV R6, 0x5 ;  /* 0x0000000500066802 */ /* 0x000fe20000000f00 */
[----:B------:R-:W-:Y:S04]  /*c520*/  FMUL.FTZ R2, R32, c[0x0][0x320] ;  /* 0x0000c80020027a20 */ /* 0x000fe80000410000 */
[----:B------:R-:W-:Y:S01]  /*c530*/  MUFU.TANH R233, R2 ;  /* 0x0000000200e97308 */ /* 0x000fe20000002400 */
[----:B--2---:R-:W-:Y:S09]  /*c540*/  FMUL.FTZ R0, R14, c[0x0][0x320] ;  /* 0x0000c8000e007a20 */ /* 0x004ff20000410000 */
[----:B------:R2:W-:Y:S01]  /*c550*/  MUFU.TANH R142, R0 ;  /* 0x00000000008e7308 */ /* 0x0005e20000002400 */
[C---:B-1----:R-:W-:Y:S07]  /*c560*/  HMMA.16816.F32.BF16 R44, R184.reuse, R8, R44 ;  /* 0x00000008b82c723c */ /* 0x042fee000004182c */
[----:B------:R-:W-:Y:S01]  /*c570*/  @P6 MOV R8, R222 ;  /* 0x000000de00086202 */ /* 0x000fe20000000f00 */
[----:B------:R-:W-:Y:S04]  /*c580*/  HMMA.16816.F32.BF16 R48, R184, R10, R48 ;  /* 0x0000000ab830723c */ /* 0x000fe80000041830 */
[----:B------:R-:W-:Y:S03]  /*c590*/  @P6 MOV R9, R226 ;  /* 0x000000e200096202 */ /* 0x000fe60000000f00 */
[----:B------:R-:W-:Y:S05]  /*c5a0*/  @P6 IMAD.WIDE.U32 R10, R216, c[0x0][0x1e0], RZ ;  /* 0x00007800d80a6a25 */ /* 0x000fea00078e00ff */
[----:B--2---:R-:W-:Y:S02]  /*c5b0*/  FMUL.FTZ R0, R15, c[0x0][0x320] ;  /* 0x0000c8000f007a20 */ /* 0x004fe40000410000 */
[----:B------:R-:W-:Y:S02]  /*c5c0*/  @P6 IMAD.WIDE.U32 R8, R10, 0x60, R8 ;  /* 0x000000600a086825 */ /* 0x000fe400078e0008 */
[----:B------:R1:W-:Y:S02]  /*c5d0*/  MUFU.TANH R144, R0 ;  /* 0x0000000000907308 */ /* 0x0003e40000002400 */
[----:B------:R-:W-:Y:S02]  /*c5e0*/  FMUL.FTZ R2, R44, c[0x0][0x320] ;  /* 0x0000c8002c027a20 */ /* 0x000fe40000410000 */
[----:B------:R-:W-:Y:S06]  /*c5f0*/  FMUL.FTZ R4, R45, c[0x0][0x320] ;  /* 0x0000c8002d047a20 */ /* 0x000fec0000410000 */
[----:B------:R-:W-:Y:S10]  /*c600*/  MUFU.TANH R249, R2 ;  /* 0x0000000200f97308 */ /* 0x000ff40000002400 */
[----:B------:R-:W-:Y:S01]  /*c610*/  MUFU.TANH R250, R4 ;  /* 0x0000000400fa7308 */ /* 0x000fe20000002400 */
[----:B-1----:R-:W-:Y:S09]  /*c620*/  FMUL.FTZ R0, R16, c[0x0][0x320] ;  /* 0x0000c80010007a20 */ /* 0x002ff20000410000 */
[----:B------:R1:W2:Y:S02]  /*c630*/  MUFU.TANH R140, R0 ;  /* 0x00000000008c7308 */ /* 0x0002a40000002400 */
[----:B-1----:R-:W-:Y:S08]  /*c640*/  FMUL.FTZ R0, R17, c[0x0][0x320] ;  /* 0x0000c80011007a20 */ /* 0x002ff00000410000 */
[----:B------:R1:W1:Y:S02]  /*c650*/  MUFU.TANH R141, R0 ;  /* 0x00000000008d7308 */ /* 0x0002640000002400 */
[----:B-1----:R-:W-:Y:S08]  /*c660*/  FMUL.FTZ R0, R18, c[0x0][0x320] ;  /* 0x0000c80012007a20 */ /* 0x002ff00000410000 */
[----:B------:R1:W-:Y:S02]  /*c670*/  MUFU.TANH R143, R0 ;  /* 0x00000000008f7308 */ /* 0x0003e40000002400 */
[----:B-1----:R-:W-:Y:S08]  /*c680*/  FMUL.FTZ R0, R20, c[0x0][0x320] ;  /* 0x0000c80014007a20 */ /* 0x002ff00000410000 */
[----:B------:R1:W1:Y:S02]  /*c690*/  MUFU.TANH R149, R0 ;  /* 0x0000000000957308 */ /* 0x0002640000002400 */
[----:B-1----:R-:W-:Y:S08]  /*c6a0*/  FMUL.FTZ R0, R21, c[0x0][0x320] ;  /* 0x0000c80015007a20 */ /* 0x002ff00000410000 */
[----:B------:R1:W1:Y:S02]  /*c6b0*/  MUFU.TANH R151, R0 ;  /* 0x0000000000977308 */ /* 0x0002640000002400 */
[----:B-1----:R-:W-:Y:S08]  /*c6c0*/  FMUL.FTZ R0, R22, c[0x0][0x320] ;  /* 0x0000c80016007a20 */ /* 0x002ff00000410000 */
[----:B------:R1:W-:Y:S02]  /*c6d0*/  MUFU.TANH R162, R0 ;  /* 0x0000000000a27308 */ /* 0x0003e40000002400 */
        /* <DEDUP_REMOVED lines=38> */
[----:B-1----:R-:W-:Y:S04]  /*c940*/  FMNMX.FTZ R0, R132, R69, !PT ;  /* 0x0000004584007209 */ /* 0x002fe80007810000 */
[----:B------:R-:W-:Y:S04]  /*c950*/  FMNMX.FTZ R0, R133, R0, !PT ;  /* 0x0000000085007209 */ /* 0x000fe80007810000 */
[----:B----4-:R-:W-:Y:S04]  /*c960*/  FMNMX.FTZ R0, R135, R0, !PT ;  /* 0x0000000087007209 */ /* 0x010fe80007810000 */
[----:B---3--:R-:W-:Y:S02]  /*c970*/  FMNMX.FTZ R2, R134, R0, !PT ;  /* 0x0000000086027209 */ /* 0x008fe40007810000 */
[----:B------:R-:W-:Y:S02]  /*c980*/  FMNMX.FTZ R0, R138, R3, !PT ;  /* 0x000000038a007209 */ /* 0x000fe40007810000 */
[----:B-----5:R-:W-:Y:S02]  /*c990*/  FMNMX.FTZ R2, R122, R2, !PT ;  /* 0x000000027a027209 */ /* 0x020fe40007810000 */
[----:B------:R-:W-:Y:S02]  /*c9a0*/  FMNMX.FTZ R3, R136, R0, !PT ;  /* 0x0000000088037209 */ /* 0x000fe40007810000 */
[----:B------:R-:W-:Y:S02]  /*c9b0*/  FMNMX.FTZ R0, R123, R2, !PT ;  /* 0x000000027b007209 */ /* 0x000fe40007810000 */
[----:B------:R-:W-:Y:S01]  /*c9c0*/  FMNMX.FTZ R2, R137, R3, !PT ;  /* 0x0000000389027209 */ /* 0x000fe20007810000 */
[----:B------:R-:W-:Y:S01]  /*c9d0*/  FMUL.FTZ R3, R46, c[0x0][0x320] ;  /* 0x0000c8002e037a20 */ /* 0x000fe20000410000 */
[----:B--2---:R-:W-:Y:S02]  /*c9e0*/  FMNMX.FTZ R0, R140, R0, !PT ;  /* 0x000000008c007209 */ /* 0x004fe40007810000 */
[----:B------:R-:W-:Y:S01]  /*c9f0*/  FMNMX.FTZ R2, R142, R2, !PT ;  /* 0x000000028e027209 */ /* 0x000fe20007810000 */
[----:B------:R1:W-:Y:S01]  /*ca00*/  MUFU.TANH R251, R3 ;  /* 0x0000000300fb7308 */ /* 0x0003e20000002400 */
        /* <DEDUP_REMOVED lines=11> */
[----:B------:R-:W-:Y:S01]  /*cac0*/  FMNMX.FTZ R2, R161, R2, !PT ;  /* 0x00000002a1027209 */ /* 0x000fe20007810000 */
[----:B-1----:R-:W-:Y:S01]  /*cad0*/  FMUL.FTZ R3, R47, c[0x0][0x320] ;  /* 0x0000c8002f037a20 */ /* 0x002fe20000410000 */
[----:B------:R-:W-:Y:S02]  /*cae0*/  FMNMX.FTZ R0, R232, R0, !PT ;  /* 0x00000000e8007209 */ /* 0x000fe40007810000 */
        /* <DEDUP_REMOVED lines=9> */
[----:B------:R-:W-:Y:S04]  /*cb80*/  FMNMX.FTZ R2, R238, R2, !PT ;  /* 0x00000002ee027209 */ /* 0x000fe80007810000 */
[----:B------:R-:W-:Y:S01]  /*cb90*/  FMNMX.FTZ R2, R244, R2, !PT ;  /* 0x00000002f4027209 */ /* 0x000fe20007810000 */
[----:B-1----:R-:W-:Y:S04]  /*cba0*/  FMUL.FTZ R3, R48, c[0x0][0x320] ;  /* 0x0000c80030037a20 */ /* 0x002fe80000410000 */
[----:B------:R1:W2:Y:S02]  /*cbb0*/  MUFU.TANH R248, R3 ;  /* 0x0000000300f87308 */ /* 0x0002a40000002400 */
[----:B-1----:R-:W-:Y:S08]  /*cbc0*/  FMUL.FTZ R3, R49, c[0x0][0x320] ;  /* 0x0000c80031037a20 */ /* 0x002ff00000410000 */
[----:B------:R1:W3:Y:S02]  /*cbd0*/  MUFU.TANH R247, R3 ;  /* 0x0000000300f77308 */ /* 0x0002e40000002400 */
[----:B-1----:R-:W-:Y:S08]  /*cbe0*/  FMUL.FTZ R3, R50, c[0x0][0x320] ;  /* 0x0000c80032037a20 */ /* 0x002ff00000410000 */
[----:B------:R1:W4:Y:S02]  /*cbf0*/  MUFU.TANH R71, R3 ;  /* 0x0000000300477308 */ /* 0x0003240000002400 */
[----:B-1----:R-:W-:Y:S01]  /*cc00*/  FMNMX.FTZ R3, R240, R0, !PT ;  /* 0x00000000f0037209 */ /* 0x002fe20007810000 */
[----:B------:R-:W-:Y:S03]  /*cc10*/  FMUL.FTZ R0, R51, c[0x0][0x320] ;  /* 0x0000c80033007a20 */ /* 0x000fe60000410000 */
[----:B------:R-:W-:Y:S04]  /*cc20*/  FMNMX.FTZ R3, R242, R3, !PT ;  /* 0x00000003f2037209 */ /* 0x000fe80007810000 */
[----:B------:R1:W5:Y:S01]  /*cc30*/  MUFU.TANH R120, R0 ;  /* 0x0000000000787308 */ /* 0x0003620000002400 */
[----:B------:R-:W-:Y:S04]  /*cc40*/  FMNMX.FTZ R3, R249, R3, !PT ;  /* 0x00000003f9037209 */ /* 0x000fe80007810000 */
[----:B------:R-:W-:Y:S04]  /*cc50*/  FMNMX.FTZ R3, R250, R3, !PT ;  /* 0x00000003fa037209 */ /* 0x000fe80007810000 */
[----:B--2---:R-:W-:Y:S04]  /*cc60*/  FMNMX.FTZ R3, R248, R3, !PT ;  /* 0x00000003f8037209 */ /* 0x004fe80007810000 */
[----:B---3--:R-:W-:Y:S05]  /*cc70*/  FMNMX.FTZ R3, R247, R3, !PT ;  /* 0x00000003f7037209 */ /* 0x008fea0007810000 */
[----:B------:R-:W2:Y:S01]  /*cc80*/  SHFL.BFLY PT, R4, R3, 0x2, 0x1f ;  /* 0x0c401f0003047f89 */ /* 0x000ea200000e0000 */
[----:B-1----:R-:W-:Y:S04]  /*cc90*/  FMNMX.FTZ R0, R245, R2, !PT ;  /* 0x00000002f5007209 */ /* 0x002fe80007810000 */
[----:B------:R-:W-:Y:S04]  /*cca0*/  FMNMX.FTZ R0, R243, R0, !PT ;  /* 0x00000000f3007209 */ /* 0x000fe80007810000 */
[----:B------:R-:W-:Y:S04]  /*ccb0*/  FMNMX.FTZ R0, R246, R0, !PT ;  /* 0x00000000f6007209 */ /* 0x000fe80007810000 */
[----:B------:R-:W-:Y:S04]  /*ccc0*/  FMNMX.FTZ R0, R251, R0, !PT ;  /* 0x00000000fb007209 */ /* 0x000fe80007810000 */
[----:B------:R-:W-:Y:S02]  /*ccd0*/  FMNMX.FTZ R0, R252, R0, !PT ;  /* 0x00000000fc007209 */ /* 0x000fe40007810000 */
[----:B--2---:R-:W-:Y:S02]  /*cce0*/  FMNMX.FTZ R4, R3, R4, !PT ;  /* 0x0000000403047209 */ /* 0x004fe40007810000 */
[----:B----4-:R-:W-:Y:S03]  /*ccf0*/  FMNMX.FTZ R0, R71, R0, !PT ;  /* 0x0000000047007209 */ /* 0x010fe60007810000 */
[----:B------:R-:W1:Y:S01]  /*cd00*/  SHFL.BFLY PT, R5, R4, 0x1, 0x1f ;  /* 0x0c201f0004057f89 */ /* 0x000e6200000e0000 */
[----:B-----5:R-:W-:Y:S07]  /*cd10*/  FMNMX.FTZ R0, R120, R0, !PT ;  /* 0x0000000078007209 */ /* 0x020fee0007810000 */
[----:B------:R-:W2:Y:S01]  /*cd20*/  SHFL.BFLY PT, R2, R0, 0x2, 0x1f ;  /* 0x0c401f0000027f89 */ /* 0x000ea200000e0000 */
[----:B-1----:R-:W-:Y:S02]  /*cd30*/  FMNMX.FTZ R68, R4, R5, !PT ;  /* 0x0000000504447209 */ /* 0x002fe40007810000 */
[----:B------:R-:W-:Y:S02]  /*cd40*/  @P6 SHF.R.S32.HI R4, RZ, 0x1f, R216 ;  /* 0x0000001fff046819 */ /* 0x000fe400000114d8 */
[----:B------:R-:W-:Y:S01]  /*cd50*/  @P6 MOV R5, c[0x0][0x1e0] ;  /* 0x0000780000056a02 */ /* 0x000fe20000000f00 */
[----:B------:R-:W-:Y:S02]  /*cd60*/  FMUL.FTZ R121, R68, c[0x0][0x2d0] ;  /* 0x0000b40044797a20 */ /* 0x000fe40000410000 */
[----:B------:R-:W-:Y:S01]  /*cd70*/  @P6 IMAD R4, R4, c[0x0][0x1e0], RZ ;  /* 0x0000780004046a24 */ /* 0x000fe200078e02ff */
[C---:B------:R-:W-:Y:S01]  /*cd80*/  @P6 SHF.L.U64.HI R7, R5.reuse, R6, c[0x0][0x1e4] ;  /* 0x0000790005076619 */ /* 0x040fe20000010206 */
[----:B------:R-:W-:Y:S01]  /*cd90*/  FFMA.FTZ R14, R132, c[0x0][0x2d0], -R121 ;  /* 0x0000b400840e7a23 */ /* 0x000fe20000010879 */
[----:B------:R-:W-:Y:S01]  /*cda0*/  @P6 SHF.L.U32 R6, R5, 0x5, RZ ;  /* 0x0000000505066819 */ /* 0x000fe200000006ff */
[----:B------:R-:W-:Y:S01]  /*cdb0*/  @P6 IMAD R4, R216, c[0x0][0x1e4], R4 ;  /* 0x00007900d8046a24 */ /* 0x000fe200078e0204 */
[----:B--2---:R-:W-:Y:S01]  /*cdc0*/  FMNMX.FTZ R0, R0, R2, !PT ;  /* 0x0000000200007209 */ /* 0x004fe20007810000 */
[----:B------:R-:W-:Y:S01]  /*cdd0*/  MUFU.EX2 R230, R14 ;  /* 0x0000000e00e67308 */ /* 0x000fe20000000800 */
[----:B------:R-:W-:Y:S02]  /*cde0*/  FADD.FTZ R2, -R68, R69 ;  /* 0x0000004544027221 */ /* 0x000fe40000010100 */
[----:B------:R-:W-:Y:S01]  /*cdf0*/  @P6 IADD3 R11, R11, R4, RZ ;  /* 0x000000040b0b6210 */ /* 0x000fe20007ffe0ff */
[----:B------:R-:W-:Y:S01]  /*ce00*/  @P6 IMAD.WIDE.U32 R4, R10, 0x60, R6 ;  /* 0x000000600a046825 */ /* 0x000fe200078e0006 */
[----:B------:R-:W1:Y:S03]  /*ce10*/  SHFL.BFLY PT, R3, R0, 0x1, 0x1f ;  /* 0x0c201f0000037f89 */ /* 0x000e6600000e0000 */
[----:B------:R-:W-:Y:S01]  /*ce20*/  @P6 IMAD R10, R11, 0x60, RZ ;  /* 0x000000600b0a6824 */ /* 0x000fe200078e02ff */
[-C--:B------:R-:W-:Y:S01]  /*ce30*/  @P6 IADD3 R15, P4, R222, R4.reuse, RZ ;  /* 0x00000004de0f6210 */ /* 0x080fe20007f9e0ff */
[----:B------:R-:W-:Y:S01]  /*ce40*/  FMUL.FTZ R2, R2, c[0x0][0x2d0] ;  /* 0x0000b40002027a20 */ /* 0x000fe20000410000 */
[-C--:B------:R-:W-:Y:S01]  /*ce50*/  @P6 IADD3 R17, P0, R12, R4.reuse, RZ ;  /* 0x000000040c116210 */ /* 0x080fe20007f1e0ff */
[--C-:B------:R-:W-:Y:S01]  /*ce60*/  FFMA.FTZ R32, R122, c[0x0][0x2d0], -R121.reuse ;  /* 0x0000b4007a207a23 */ /* 0x100fe20000010879 */
[----:B------:R-:W-:Y:S01]  /*ce70*/  @P6 IADD3 R11, P5, R6, R4, RZ ;  /* 0x00000004060b6210 */ /* 0x000fe20007fbe0ff */
[--C-:B------:R-:W-:Y:S01]  /*ce80*/  FFMA.FTZ R40, R140, c[0x0][0x2d0], -R121.reuse ;  /* 0x0000b4008c287a23 */ /* 0x100fe20000010879 */
[----:B------:R-:W-:Y:S01]  /*ce90*/  @P6 IADD3 R4, R10, R5, RZ ;  /* 0x000000050a046210 */ /* 0x000fe20007ffe0ff */
[----:B------:R-:W-:Y:S01]  /*cea0*/  FFMA.FTZ R5, R133, c[0x0][0x2d0], -R121 ;  /* 0x0000b40085057a23 */ /* 0x000fe20000010879 */
[----:B------:R-:W-:Y:S01]  /*ceb0*/  @P6 IADD3 R6, R9, R10, RZ ;  /* 0x0000000a09066210 */ /* 0x000fe20007ffe0ff */
[----:B------:R-:W2:Y:S01]  /*cec0*/  MUFU.EX2 R2, R2 ;  /* 0x0000000200027308 */ /* 0x000ea20000000800 */
[C---:B------:R-:W-:Y:S02]  /*ced0*/  @P6 SHF.L.U32 R9, R8.reuse, 0x1, RZ ;  /* 0x0000000108096819 */ /* 0x040fe400000006ff */
[----:B------:R-:W-:Y:S02]  /*cee0*/  @P6 SHF.L.U64.HI R16, R8, 0x1, R6 ;  /* 0x0000000108106819 */ /* 0x000fe40000010206 */
[C---:B------:R-:W-:Y:S02]  /*cef0*/  @P6 IADD3.X R6, R4.reuse, R7, RZ, P5, !PT ;  /* 0x0000000704066210 */ /* 0x040fe40002ffe4ff */
[----:B------:R-:W-:Y:S02]  /*cf00*/  @P6 IADD3 R8, P5, R11, R12, RZ ;  /* 0x0000000c0b086210 */ /* 0x000fe40007fbe0ff */
[----:B------:R-:W-:Y:S01]  /*cf10*/  @P6 IADD3.X R18, R4, R226, RZ, P4, !PT ;  /* 0x000000e204126210 */ /* 0x000fe200027fe4ff */
[----:B------:R3:W-:Y:S01]  /*cf20*/  MUFU.EX2 R229, R5 ;  /* 0x0000000500e57308 */ /* 0x0007e20000000800 */
[----:B------:R-:W-:Y:S02]  /*cf30*/  @P6 IADD3.X R10, R6, R13, RZ, P5, !PT ;  /* 0x0000000d060a6210 */ /* 0x000fe40002ffe4ff */
[----:B------:R-:W-:Y:S02]  /*cf40*/  @P6 LEA R12, P5, R17, c[0x0][0x1c8], 0x1 ;  /* 0x00007200110c6a11 */ /* 0x000fe400078a08ff */
[----:B-1----:R-:W-:Y:S05]  /*cf50*/  FMNMX.FTZ R3, R0, R3, !PT ;  /* 0x0000000300037209 */ /* 0x002fea0007810000 */
[C---:B------:R-:W-:Y:S01]  /*cf60*/  FADD.FTZ R0, -R3.reuse, R70 ;  /* 0x0000004603007221 */ /* 0x040fe20000010100 */
[----:B------:R1:W-:Y:S01]  /*cf70*/  MUFU.EX2 R224, R32 ;  /* 0x0000002000e07308 */ /* 0x0003e20000000800 */
[----:B------:R-:W-:Y:S02]  /*cf80*/  FMUL.FTZ R69, R3, c[0x0][0x2d0] ;  /* 0x0000b40003457a20 */ /* 0x000fe40000410000 */
[----:B------:R-:W-:Y:S02]  /*cf90*/  FMUL.FTZ R0, R0, c[0x0][0x2d0] ;  /* 0x0000b40000007a20 */ /* 0x000fe40000410000 */
[C---:B--2---:R-:W-:Y:S02]  /*cfa0*/  FMUL.FTZ R24, R2.reuse, R92 ;  /* 0x0000005c02187220 */ /* 0x044fe40000410000 */
[----:B------:R-:W-:Y:S02]  /*cfb0*/  FMUL.FTZ R25, R2, R93 ;  /* 0x0000005d02197220 */ /* 0x000fe40000410000 */
[----:B------:R-:W-:Y:S01]  /*cfc0*/  FFMA.FTZ R70, R144, c[0x0][0x2d0], -R69 ;  /* 0x0000b40090467a23 */ /* 0x000fe20000010845 */
[----:B------:R-:W2:Y:S01]  /*cfd0*/  MUFU.EX2 R0, R0 ;  /* 0x0000000000007308 */ /* 0x000ea20000000800 */
[C---:B------:R-:W-:Y:S01]  /*cfe0*/  FMUL.FTZ R33, R2.reuse, R101 ;  /* 0x0000006502217220 */ /* 0x040fe20000410000 */
[----:B---3--:R-:W-:Y:S01]  /*cff0*/  @P6 IADD3 R5, P4, R11, R222, RZ ;  /* 0x000000de0b056210 */ /* 0x008fe20007f9e0ff */
[----:B------:R-:W-:Y:S01]  /*d000*/  FMUL.FTZ R41, R2, R109 ;  /* 0x0000006d02297220 */ /* 0x000fe20000410000 */
[----:B------:R-:W-:Y:S01]  /*d010*/  @P6 IADD3.X R11, R4, R13, RZ, P0, !PT ;  /* 0x0000000d040b6210 */ /* 0x000fe200007fe4ff */
[----:B------:R-:W-:Y:S01]  /*d020*/  FFMA.FTZ R4, R135, c[0x0][0x2d0], -R121 ;  /* 0x0000b40087047a23 */ /* 0x000fe20000010879 */
[----:B------:R-:W-:Y:S01]  /*d030*/  @P6 LEA R14, P0, R15, c[0x0][0x1c8], 0x1 ;  /* 0x000072000f0e6a11 */ /* 0x000fe200078008ff */
[----:B------:R-:W-:Y:S01]  /*d040*/  FFMA.FTZ R48, R142, c[0x0][0x2d0], -R69 ;  /* 0x0000b4008e307a23 */ /* 0x000fe20000010845 */
[----:B------:R-:W-:Y:S02]  /*d050*/  @P6 LEA.HI.X R13, R17, c[0x0][0x1cc], R11, 0x1, P5 ;  /* 0x00007300110d6a11 */ /* 0x000fe400028f0c0b */
[----:B------:R3:W-:Y:S01]  /*d060*/  MUFU.EX2 R228, R4 ;  /* 0x0000000400e47308 */ /* 0x0007e20000000800 */
[----:B------:R-:W-:Y:S01]  /*d070*/  FFMA.FTZ R11, R134, c[0x0][0x2d0], -R121 ;  /* 0x0000b400860b7a23 */ /* 0x000fe20000010879 */
[----:B------:R-:W-:Y:S01]  /*d080*/  @P6 LEA.HI.X R15, R15, c[0x0][0x1cc], R18, 0x1, P0 ;  /* 0x000073000f0f6a11 */ /* 0x000fe200000f0c12 */
[----:B------:R-:W-:Y:S01]  /*d090*/  FFMA.FTZ R17, R139, c[0x0][0x2d0], -R69 ;  /* 0x0000b4008b117a23 */ /* 0x000fe20000010845 */
[----:B------:R-:W-:Y:S01]  /*d0a0*/  @P6 IADD3.X R7, R6, R226, RZ, P4, !PT ;  /* 0x000000e206076210 */ /* 0x000fe200027fe4ff */
[C---:B-1----:R-:W-:Y:S01]  /*d0b0*/  FMUL.FTZ R32, R2.reuse, R100 ;  /* 0x0000006402207220 */ /* 0x042fe20000410000 */
[C---:B------:R-:W-:Y:S01]  /*d0c0*/  @P6 LEA R6, P4, R5.reuse, c[0x0][0x1c8], 0x1 ;  /* 0x0000720005066a11 */ /* 0x040fe200078808ff */
[C---:B------:R-:W-:Y:S02]  /*d0d0*/  FMUL.FTZ R49, R2.reuse, R117 ;  /* 0x0000007502317220 */ /* 0x040fe40000410000 */
[C---:B------:R-:W-:Y:S01]  /*d0e0*/  FMUL.FTZ R52, R2.reuse, R52 ;  /* 0x0000003402347220 */ /* 0x040fe20000410000 */
[----:B------:R1:W4:Y:S01]  /*d0f0*/  MUFU.EX2 R227, R11 ;  /* 0x0000000b00e37308 */ /* 0x0003220000000800 */
[----:B------:R-:W-:Y:S01]  /*d100*/  @P6 LEA.HI.X R7, R5, c[0x0][0x1cc], R7, 0x1, P4 ;  /* 0x0000730005076a11 */ /* 0x000fe200020f0c07 */
[----:B------:R-:W-:Y:S02]  /*d110*/  FMUL.FTZ R53, R2, R53 ;  /* 0x0000003502357220 */ /* 0x000fe40000410000 */
[C---:B--2---:R-:W-:Y:S02]  /*d120*/  FMUL.FTZ R18, R0.reuse, R86 ;  /* 0x0000005600127220 */ /* 0x044fe40000410000 */
[C---:B------:R-:W-:Y:S02]  /*d130*/  FMUL.FTZ R19, R0.reuse, R87 ;  /* 0x0000005700137220 */ /* 0x040fe40000410000 */
[C---:B------:R-:W-:Y:S02]  /*d140*/  FMUL.FTZ R26, R0.reuse, R94 ;  /* 0x0000005e001a7220 */ /* 0x040fe40000410000 */
[----:B------:R2:W-:Y:S01]  /*d150*/  MUFU.EX2 R159, R17 ;  /* 0x00000011009f7308 */ /* 0x0005e20000000800 */
[C---:B------:R-:W-:Y:S02]  /*d160*/  FMUL.FTZ R27, R0.reuse, R95 ;  /* 0x0000005f001b7220 */ /* 0x040fe40000410000 */
[----:B------:R-:W-:Y:S01]  /*d170*/  FMUL.FTZ R34, R0, R102 ;  /* 0x0000006600227220 */ /* 0x000fe20000410000 */
[----:B---3--:R-:W-:Y:S01]  /*d180*/  @P6 LEA R4, P0, R8, c[0x0][0x1c8], 0x1 ;  /* 0x0000720008046a11 */ /* 0x008fe200078008ff */
[C---:B------:R-:W-:Y:S02]  /*d190*/  FMUL.FTZ R35, R0.reuse, R103 ;  /* 0x0000006700237220 */ /* 0x040fe40000410000 */
[----:B------:R-:W-:Y:S01]  /*d1a0*/  FMUL.FTZ R42, R0, R110 ;  /* 0x0000006e002a7220 */ /* 0x000fe20000410000 */
[----:B------:R-:W-:Y:S01]  /*d1b0*/  @P6 LEA.HI.X R5, R8, c[0x0][0x1cc], R10, 0x1, P0 ;  /* 0x0000730008056a11 */ /* 0x000fe200000f0c0a */
[----:B------:R-:W-:Y:S01]  /*d1c0*/  FMUL.FTZ R43, R0, R111 ;  /* 0x0000006f002b7220 */ /* 0x000fe20000410000 */
[----:B------:R-:W-:Y:S01]  /*d1d0*/  @P6 ISETP.GE.AND P0, PT, R146, c[0x0][0x1d4], PT ;  /* 0x0000750092006a0c */ /* 0x000fe20003f06270 */
[----:B------:R3:W-:Y:S01]  /*d1e0*/  MUFU.EX2 R147, R70 ;  /* 0x0000004600937308 */ /* 0x0007e20000000800 */
[C---:B------:R-:W-:Y:S01]  /*d1f0*/  @P6 IADD3 R10, P4, R9.reuse, c[0x0][0x1c8], RZ ;  /* 0x00007200090a6a10 */ /* 0x040fe20007f9e0ff */
[C---:B------:R-:W-:Y:S01]  /*d200*/  FMUL.FTZ R50, R0.reuse, R118 ;  /* 0x0000007600327220 */ /* 0x040fe20000410000 */
[----:B------:R-:W-:Y:S01]  /*d210*/  @P6 IADD3 R9, P5, R9, 0x80, RZ ;  /* 0x0000008009096810 */ /* 0x000fe20007fbe0ff */
[----:B------:R-:W-:Y:S01]  /*d220*/  FMUL.FTZ R51, R0, R119 ;  /* 0x0000007700337220 */ /* 0x000fe20000410000 */
[----:B-1----:R-:W-:Y:S01]  /*d230*/  @P6 IADD3.X R11, R16, c[0x0][0x1cc], RZ, P4, !PT ;  /* 0x00007300100b6a10 */ /* 0x002fe200027fe4ff */
[C---:B------:R-:W-:Y:S01]  /*d240*/  FMUL.FTZ R54, R0.reuse, R54 ;  /* 0x0000003600367220 */ /* 0x040fe20000410000 */
[----:B------:R-:W-:Y:S01]  /*d250*/  @P6 IADD3 R8, P4, R9, c[0x0][0x1c8], RZ ;  /* 0x0000720009086a10 */ /* 0x000fe20007f9e0ff */
[----:B------:R-:W-:Y:S02]  /*d260*/  FMUL.FTZ R55, R0, R55 ;  /* 0x0000003700377220 */ /* 0x000fe40000410000 */
[----:B------:R1:W-:Y:S01]  /*d270*/  MUFU.EX2 R190, R40 ;  /* 0x0000002800be7308 */ /* 0x0003e20000000800 */
[----:B------:R-:W-:Y:S01]  /*d280*/  @P6 IADD3.X R9, RZ, c[0x0][0x1cc], R16, P4, P5 ;  /* 0x00007300ff096a10 */ /* 0x000fe200027ea410 */
[----:B------:R5:W-:Y:S01]  /*d290*/  @P6 LDGSTS.E.BYPASS.LTC128B.128 [R218+0x8100], [R10.64], !P0 ;  /* 0x081000000ada6fae */ /* 0x000be2000c101d48 */
[--C-:B------:R-:W-:Y:S02]  /*d2a0*/  FFMA.FTZ R16, R138, c[0x0][0x2d0], -R69.reuse ;  /* 0x0000b4008a107a23 */ /* 0x100fe40000010845 */
[C---:B--2---:R-:W-:Y:S02]  /*d2b0*/  FMUL.FTZ R17, R2.reuse, R85 ;  /* 0x0000005502117220 */ /* 0x044fe40000410000 */
[C---:B------:R-:W-:Y:S02]  /*d2c0*/  FMUL.FTZ R56, R2.reuse, R56 ;  /* 0x0000003802387220 */ /* 0x040fe40000410000 */
[----:B------:R-:W-:Y:S01]  /*d2d0*/  FMUL.FTZ R57, R2, R57 ;  /* 0x0000003902397220 */ /* 0x000fe20000410000 */
[----:B------:R2:W-:Y:S01]  /*d2e0*/  @P6 LDGSTS.E.BYPASS.LTC128B.128 [R218+0xb100], [R8.64], !P3 ;  /* 0x0b10000008da6fae */ /* 0x0005e2000d901d48 */
[----:B------:R4:W2:Y:S01]  /*d2f0*/  MUFU.EX2 R160, R16 ;  /* 0x0000001000a07308 */ /* 0x0008a20000000800 */
[C---:B------:R-:W-:Y:S02]  /*d300*/  FMUL.FTZ R58, R0.reuse, R58 ;  /* 0x0000003a003a7220 */ /* 0x040fe40000410000 */
[--C-:B---3--:R-:W-:Y:S02]  /*d310*/  FFMA.FTZ R70, R143, c[0x0][0x2d0], -R69.reuse ;  /* 0x0000b4008f467a23 */ /* 0x108fe40000010845 */
[----:B------:R-:W-:Y:S02]  /*d320*/  FMUL.FTZ R59, R0, R59 ;  /* 0x0000003b003b7220 */ /* 0x000fe40000410000 */
[----:B------:R3:W-:Y:S01]  /*d330*/  @P6 LDGSTS.E.BYPASS.LTC128B.128 [R218+0x9100], [R14.64], !P0 ;  /* 0x091000000eda6fae */ /* 0x0007e2000c101d48 */
[C---:B------:R-:W-:Y:S02]  /*d340*/  FMUL.FTZ R60, R2.reuse, R60 ;  /* 0x0000003c023c7220 */ /* 0x040fe40000410000 */
[----:B------:R3:W-:Y:S01]  /*d350*/  MUFU.EX2 R146, R70 ;  /* 0x0000004600927308 */ /* 0x0007e20000000800 */
[C---:B------:R-:W-:Y:S02]  /*d360*/  FMUL.FTZ R61, R2.reuse, R61 ;  /* 0x0000003d023d7220 */ /* 0x040fe40000410000 */
[----:B-1----:R-:W-:Y:S02]  /*d370*/  FMUL.FTZ R40, R2, R108 ;  /* 0x0000006c02287220 */ /* 0x002fe40000410000 */
[----:B------:R1:W-:Y:S01]  /*d380*/  @P6 LDGSTS.E.BYPASS.LTC128B.128 [R218+0xc100], [R12.64], !P3 ;  /* 0x0c1000000cda6fae */ /* 0x0003e2000d901d48 */
[C---:B------:R-:W-:Y:S02]  /*d390*/  FMUL.FTZ R62, R0.reuse, R62 ;  /* 0x0000003e003e7220 */ /* 0x040fe40000410000 */
[C---:B-----5:R-:W-:Y:S02]  /*d3a0*/  FMUL.FTZ R10, R0.reuse, R78 ;  /* 0x0000004e000a7220 */ /* 0x060fe40000410000 */
[C---:B------:R-:W-:Y:S01]  /*d3b0*/  FMUL.FTZ R11, R0.reuse, R79 ;  /* 0x0000004f000b7220 */ /* 0x040fe20000410000 */
[----:B------:R5:W-:Y:S01]  /*d3c0*/  MUFU.EX2 R148, R48 ;  /* 0x0000003000947308 */ /* 0x000be20000000800 */
[----:B------:R-:W-:Y:S01]  /*d3d0*/  FMUL.FTZ R63, R0, R63 ;  /* 0x0000003f003f7220 */ /* 0x000fe20000410000 */
[----:B------:R1:W-:Y:S01]  /*d3e0*/  @P6 LDGSTS.E.BYPASS.LTC128B.128 [R218+0xa100], [R6.64], !P0 ;  /* 0x0a10000006da6fae */ /* 0x0003e2000c101d48 */
[----:B----4-:R-:W-:Y:S02]  /*d3f0*/  FMUL.FTZ R16, R2, R84 ;  /* 0x0000005402107220 */ /* 0x010fe40000410000 */
[--C-:B--2---:R-:W-:Y:S02]  /*d400*/  FFMA.FTZ R8, R136, c[0x0][0x2d0], -R69.reuse ;  /* 0x0000b40088087a23 */ /* 0x104fe40000010845 */
[C---:B------:R-:W-:Y:S02]  /*d410*/  FMUL.FTZ R9, R2.reuse, R77 ;  /* 0x0000004d02097220 */ /* 0x040fe40000410000 */
[C---:B------:R-:W-:Y:S01]  /*d420*/  FMUL.FTZ R64, R2.reuse, R64 ;  /* 0x0000004002407220 */ /* 0x040fe20000410000 */
[----:B------:R2:W-:Y:S01]  /*d430*/  @P6 LDGSTS.E.BYPASS.LTC128B.128 [R218+0xd100], [R4.64], !P3 ;  /* 0x0d10000004da6fae */ /* 0x0005e2000d901d48 */
[----:B------:R4:W-:Y:S01]  /*d440*/  MUFU.EX2 R157, R8 ;  /* 0x00000008009d7308 */ /* 0x0009e20000000800 */
[----:B------:R-:W-:Y:S02]  /*d450*/  FMUL.FTZ R65, R2, R65 ;  /* 0x0000004102417220 */ /* 0x000fe40000410000 */
[--C-:B---3--:R-:W-:Y:S02]  /*d460*/  FFMA.FTZ R70, R145, c[0x0][0x2d0], -R69.reuse ;  /* 0x0000b40091467a23 */ /* 0x108fe40000010845 */
[C---:B------:R-:W-:Y:S02]  /*d470*/  FMUL.FTZ R66, R0.reuse, R66 ;  /* 0x0000004200427220 */ /* 0x040fe40000410000 */
[----:B------:R-:W-:Y:S01]  /*d480*/  LDSM.16.MT88.4 R20, [R196] ;  /* 0x00000000c414783b */ /* 0x000fe20000004200 */
[----:B------:R-:W-:Y:S02]  /*d490*/  FMUL.FTZ R67, R0, R67 ;  /* 0x0000004300437220 */ /* 0x000fe40000410000 */
[--C-:B------:R-:W-:Y:S02]  /*d4a0*/  FFMA.FTZ R71, R71, c[0x0][0x2d0], -R69.reuse ;  /* 0x0000b40047477a23 */ /* 0x100fe40000010845 */
[----:B-----5:R-:W-:Y:S03]  /*d4b0*/  FMUL.FTZ R48, R2, R116 ;  /* 0x0000007402307220 */ /* 0x020fe60000410000 */
[----:B-1----:R-:W1:Y:S01]  /*d4c0*/  LDSM.16.MT88.4 R12, [R192] ;  /* 0x00000000c00c783b */ /* 0x002e620000004200 */
[----:B------:R-:W-:Y:S01]  /*d4d0*/  MUFU.EX2 R71, R71 ;  /* 0x0000004700477308 */ /* 0x000fe20000000800 */
[C---:B------:R-:W-:Y:S01]  /*d4e0*/  FMUL.FTZ R6, R0.reuse, R74 ;  /* 0x0000004a00067220 */ /* 0x040fe20000410000 */
[----:B------:R-:W-:Y:S01]  /*d4f0*/  F2FP.BF16.PACK_AB R74, R227, R228 ;  /* 0x000000e4e34a723e */ /* 0x000fe200000010ff */
[----:B------:R-:W-:Y:S04]  /*d500*/  FMUL.FTZ R7, R0, R75 ;  /* 0x0000004b00077220 */ /* 0x000fe80000410000 */
[----:B------:R-:W3:Y:S01]  /*d510*/  LDSM.16.MT88.4 R28, [R195] ;  /* 0x00000000c31c783b */ /* 0x000ee20000004200 */
[C---:B----4-:R-:W-:Y:S02]  /*d520*/  FMUL.FTZ R8, R2.reuse, R76 ;  /* 0x0000004c02087220 */ /* 0x050fe40000410000 */
[----:B--2---:R-:W-:Y:S02]  /*d530*/  FFMA.FTZ R4, R137, c[0x0][0x2d0], -R69 ;  /* 0x0000b40089047a23 */ /* 0x004fe40000010845 */
[----:B------:R-:W-:Y:S01]  /*d540*/  FMUL.FTZ R5, R2, R73 ;  /* 0x0000004902057220 */ /* 0x000fe20000410000 */
[----:B------:R-:W-:Y:S01]  /*d550*/  F2FP.BF16.PACK_AB R73, R160, R159 ;  /* 0x0000009fa049723e */ /* 0x000fe200000010ff */
[----:B------:R2:W4:Y:S01]  /*d560*/  MUFU.EX2 R158, R4 ;  /* 0x00000004009e7308 */ /* 0x0005220000000800 */
[----:B------:R-:W5:Y:S08]  /*d570*/  LDSM.16.MT88.4 R36, [R211] ;  /* 0x00000000d324783b */ /* 0x000f700000004200 */
[----:B------:R-:W3:Y:S08]  /*d580*/  LDSM.16.MT88.4 R44, [R192+0x3000] ;  /* 0x00300000c02c783b */ /* 0x000ef00000004200 */
[----:B------:R-:W3:Y:S01]  /*d590*/  LDSM.16.MT88.4 R76, [R196+0x3000] ;  /* 0x00300000c44c783b */ /* 0x000ee20000004200 */
[----:B--2---:R-:W-:Y:S01]  /*d5a0*/  FMUL.FTZ R4, R2, R72 ;  /* 0x0000004802047220 */ /* 0x004fe20000410000 */
[----:B------:R-:W-:Y:S06]  /*d5b0*/  F2FP.BF16.PACK_AB R72, R229, R230 ;  /* 0x000000e6e548723e */ /* 0x000fec00000010ff */
[----:B------:R-:W-:Y:S01]  /*d5c0*/  LDSM.16.MT88.4 R84, [R198+0x3000] ;  /* 0x00300000c654783b */ /* 0x000fe20000004200 */
[----:B----4-:R-:W-:Y:S07]  /*d5d0*/  F2FP.BF16.PACK_AB R75, R158, R157 ;  /* 0x0000009d9e4b723e */ /* 0x010fee00000010ff */
[C---:B-1----:R-:W-:Y:S01]  /*d5e0*/  HMMA.16816.F32.BF16 R4, R72.reuse, R12, R4 ;  /* 0x0000000c4804723c */ /* 0x042fe20000041804 */
[----:B------:R-:W-:Y:S06]  /*d5f0*/  LDSM.16.MT88.4 R92, [R196+0x4000] ;  /* 0x00400000c45c783b */ /* 0x000fec0000004200 */
[C---:B------:R-:W-:Y:S01]  /*d600*/  FMUL.FTZ R12, R2.reuse, R80 ;  /* 0x00000050020c7220 */ /* 0x040fe20000410000 */
[C---:B------:R-:W-:Y:S01]  /*d610*/  HMMA.16816.F32.BF16 R8, R72.reuse, R14, R8 ;  /* 0x0000000e4808723c */ /* 0x040fe20000041808 */
[----:B------:R-:W-:Y:S03]  /*d620*/  LDSM.16.MT88.4 R100, [R196+0x1800] ;  /* 0x00180000c464783b */ /* 0x000fe60000004200 */
[----:B------:R-:W-:Y:S03]  /*d630*/  FMUL.FTZ R13, R2, R81 ;  /* 0x00000051020d7220 */ /* 0x000fe60000410000 */
[C---:B------:R-:W-:Y:S02]  /*d640*/  FMUL.FTZ R14, R0.reuse, R82 ;  /* 0x00000052000e7220 */ /* 0x040fe40000410000 */
[----:B------:R-:W-:Y:S01]  /*d650*/  FMUL.FTZ R15, R0, R83 ;  /* 0x00000053000f7220 */ /* 0x000fe20000410000 */
[----:B------:R-:W2:Y:S04]  /*d660*/  LDL.LU R116, [R1+0xc] ;  /* 0x00000c0001747983 */ /* 0x000ea80000300800 */
[----:B------:R-:W1:Y:S02]  /*d670*/  LDSM.16.MT88.4 R80, [R195+0x3000] ;  /* 0x00300000c350783b */ /* 0x000e640000004200 */
[C---:B------:R-:W-:Y:S06]  /*d680*/  HMMA.16816.F32.BF16 R12, R72.reuse, R20, R12 ;  /* 0x00000014480c723c */ /* 0x040fec000004180c */
[----:B------:R-:W4:Y:S01]  /*d690*/  LDL.LU R117, [R1+0x8] ;  /* 0x0000080001757983 */ /* 0x000f220000300800 */
[C---:B------:R-:W-:Y:S01]  /*d6a0*/  FMUL.FTZ R20, R2.reuse, R88 ;  /* 0x0000005802147220 */ /* 0x040fe20000410000 */
[C---:B------:R-:W-:Y:S02]  /*d6b0*/  HMMA.16816.F32.BF16 R16, R72.reuse, R22, R16 ;  /* 0x000000164810723c */ /* 0x040fe40000041810 */
[----:B------:R-:W-:Y:S02]  /*d6c0*/  LDSM.16.MT88.4 R108, [R192+0x5800] ;  /* 0x00580000c06c783b */ /* 0x000fe40000004200 */
[----:B------:R-:W-:Y:S03]  /*d6d0*/  FMUL.FTZ R21, R2, R89 ;  /* 0x0000005902157220 */ /* 0x000fe60000410000 */
[C---:B------:R-:W-:Y:S02]  /*d6e0*/  FMUL.FTZ R22, R0.reuse, R90 ;  /* 0x0000005a00167220 */ /* 0x040fe40000410000 */
[----:B------:R-:W-:Y:S01]  /*d6f0*/  FMUL.FTZ R23, R0, R91 ;  /* 0x0000005b00177220 */ /* 0x000fe20000410000 */
[----:B------:R-:W0:Y:S06]  /*d700*/  LDGDEPBAR ;  /* 0x00000000000079af */ /* 0x000e2c0000000000 */
[C---:B---3--:R-:W-:Y:S02]  /*d710*/  HMMA.16816.F32.BF16 R20, R72.reuse, R28, R20 ;  /* 0x0000001c4814723c */ /* 0x048fe40000041814 */
[----:B------:R-:W-:Y:S05]  /*d720*/  LDSM.16.MT88.4 R88, [R196+0x800] ;  /* 0x00080000c458783b */ /* 0x000fea0000004200 */
[C---:B------:R-:W-:Y:S01]  /*d730*/  FMUL.FTZ R28, R2.reuse, R96 ;  /* 0x00000060021c7220 */ /* 0x040fe20000410000 */
[C---:B------:R-:W-:Y:S04]  /*d740*/  HMMA.16816.F32.BF16 R24, R72.reuse, R30, R24 ;  /* 0x0000001e4818723c */ /* 0x040fe80000041818 */
[----:B------:R-:W-:Y:S03]  /*d750*/  FMUL.FTZ R29, R2, R97 ;  /* 0x00000061021d7220 */ /* 0x000fe60000410000 */
[C---:B------:R-:W-:Y:S02]  /*d760*/  FMUL.FTZ R30, R0.reuse, R98 ;  /* 0x00000062001e7220 */ /* 0x040fe40000410000 */
[----:B------:R-:W-:Y:S02]  /*d770*/  FMUL.FTZ R31, R0, R99 ;  /* 0x00000063001f7220 */ /* 0x000fe40000410000 */
[----:B------:R-:W-:Y:S05]  /*d780*/  LDSM.16.MT88.4 R96, [R195+0x4000] ;  /* 0x00400000c360783b */ /* 0x000fea0000004200 */
[C---:B-----5:R-:W-:Y:S07]  /*d790*/  HMMA.16816.F32.BF16 R28, R72.reuse, R36, R28 ;  /* 0x00000024481c723c */ /* 0x060fee000004181c */
[--C-:B------:R-:W-:Y:S01]  /*d7a0*/  FFMA.FTZ R36, R123, c[0x0][0x2d0], -R121.reuse ;  /* 0x0000b4007b247a23 */ /* 0x100fe20000010879 */
[C---:B------:R-:W-:Y:S03]  /*d7b0*/  HMMA.16816.F32.BF16 R32, R72.reuse, R38, R32 ;  /* 0x000000264820723c */ /* 0x040fe60000041820 */
[----:B------:R3:W5:Y:S01]  /*d7c0*/  MUFU.EX2 R191, R36 ;  /* 0x0000002400bf7308 */ /* 0x0007620000000800 */
[----:B------:R-:W-:Y:S03]  /*d7d0*/  FMUL.FTZ R37, R2, R105 ;  /* 0x0000006902257220 */ /* 0x000fe60000410000 */
[C---:B------:R-:W-:Y:S02]  /*d7e0*/  FMUL.FTZ R38, R0.reuse, R106 ;  /* 0x0000006a00267220 */ /* 0x040fe40000410000 */
[----:B------:R-:W-:Y:S03]  /*d7f0*/  FMUL.FTZ R39, R0, R107 ;  /* 0x0000006b00277220 */ /* 0x000fe60000410000 */
[C---:B---3--:R-:W-:Y:S02]  /*d800*/  FMUL.FTZ R36, R2.reuse, R104 ;  /* 0x0000006802247220 */ /* 0x048fe40000410000 */
[----:B------:R-:W-:Y:S05]  /*d810*/  LDSM.16.MT88.4 R104, [R198+0x2800] ;  /* 0x00280000c668783b */ /* 0x000fea0000004200 */
[C---:B------:R-:W-:Y:S07]  /*d820*/  HMMA.16816.F32.BF16 R36, R72.reuse, R44, R36 ;  /* 0x0000002c4824723c */ /* 0x040fee0000041824 */
[----:B------:R-:W-:Y:S01]  /*d830*/  FMUL.FTZ R45, R2, R113 ;  /* 0x00000071022d7220 */ /* 0x000fe20000410000 */
[C---:B------:R-:W-:Y:S04]  /*d840*/  HMMA.16816.F32.BF16 R40, R72.reuse, R46, R40 ;  /* 0x0000002e4828723c */ /* 0x040fe80000041828 */
[--C-:B------:R-:W-:Y:S03]  /*d850*/  FFMA.FTZ R44, R141, c[0x0][0x2d0], -R121.reuse ;  /* 0x0000b4008d2c7a23 */ /* 0x100fe60000010879 */
[C---:B------:R-:W-:Y:S01]  /*d860*/  FMUL.FTZ R47, R0.reuse, R115 ;  /* 0x00000073002f7220 */ /* 0x040fe20000410000 */
[----:B------:R3:W1:Y:S01]  /*d870*/  MUFU.EX2 R189, R44 ;  /* 0x0000002c00bd7308 */ /* 0x0006620000000800 */
[----:B------:R-:W-:Y:S09]  /*d880*/  FMUL.FTZ R46, R0, R114 ;  /* 0x00000072002e7220 */ /* 0x000ff20000410000 */
[----:B------:R1:W1:Y:S01]  /*d890*/  MUFU.EX2 R115, R70 ;  /* 0x0000004600737308 */ /* 0x0002620000000800 */
[----:B---3--:R-:W-:Y:S07]  /*d8a0*/  FMUL.FTZ R44, R2, R112 ;  /* 0x00000070022c7220 */ /* 0x008fee0000410000 */
[C---:B------:R-:W-:Y:S03]  /*d8b0*/  HMMA.16816.F32.BF16 R44, R72.reuse, R76, R44 ;  /* 0x0000004c482c723c */ /* 0x040fe6000004182c */
[--C-:B-1----:R-:W-:Y:S04]  /*d8c0*/  FFMA.FTZ R70, R149, c[0x0][0x2d0], -R121.reuse ;  /* 0x0000b40095467a23 */ /* 0x102fe80000010879 */
[----:B------:R1:W-:Y:S01]  /*d8d0*/  MUFU.EX2 R183, R70 ;  /* 0x0000004600b77308 */ /* 0x0003e20000000800 */
[C---:B------:R-:W-:Y:S01]  /*d8e0*/  HMMA.16816.F32.BF16 R48, R72.reuse, R78, R48 ;  /* 0x0000004e4830723c */ /* 0x040fe20000041830 */
[----:B------:R-:W3:Y:S07]  /*d8f0*/  LDSM.16.MT88.4 R76, [R192+0x800] ;  /* 0x00080000c04c783b */ /* 0x000eee0000004200 */
[C---:B------:R-:W-:Y:S08]  /*d900*/  HMMA.16816.F32.BF16 R52, R72.reuse, R80, R52 ;  /* 0x000000504834723c */ /* 0x040ff00000041834 */
[C---:B------:R-:W-:Y:S01]  /*d910*/  HMMA.16816.F32.BF16 R56, R72.reuse, R82, R56 ;  /* 0x000000524838723c */ /* 0x040fe20000041838 */
[----:B------:R-:W3:Y:S03]  /*d920*/  LDSM.16.MT88.4 R80, [R195+0x800] ;  /* 0x00080000c350783b */ /* 0x000ee60000004200 */
[--C-:B-1----:R-:W-:Y:S04]  /*d930*/  FFMA.FTZ R70, R151, c[0x0][0x2d0], -R121.reuse ;  /* 0x0000b40097467a23 */ /* 0x102fe80000010879 */
[C---:B------:R-:W-:Y:S01]  /*d940*/  HMMA.16816.F32.BF16 R60, R72.reuse, R84, R60 ;  /* 0x00000054483c723c */ /* 0x040fe2000004183c */
[----:B------:R1:W1:Y:S07]  /*d950*/  MUFU.EX2 R188, R70 ;  /* 0x0000004600bc7308 */ /* 0x00026e0000000800 */
[----:B------:R-:W-:Y:S01]  /*d960*/  HMMA.16816.F32.BF16 R64, R72, R86, R64 ;  /* 0x000000564840723c */ /* 0x000fe20000041840 */
[----:B------:R-:W3:Y:S06]  /*d970*/  LDSM.16.MT88.4 R84, [R198+0x800] ;  /* 0x00080000c654783b */ /* 0x000eec0000004200 */
[----:B-----5:R-:W-:Y:S02]  /*d980*/  F2FP.BF16.PACK_AB R72, R191, R224 ;  /* 0x000000e0bf48723e */ /* 0x020fe400000010ff */
[----:B------:R-:W-:Y:S03]  /*d990*/  F2FP.BF16.PACK_AB R74, R189, R190 ;  /* 0x000000bebd4a723e */ /* 0x000fe600000010ff */
[----:B------:R-:W-:Y:S02]  /*d9a0*/  F2FP.BF16.PACK_AB R73, R147, R148 ;  /* 0x000000949349723e */ /* 0x000fe400000010ff */
[----:B------:R-:W-:Y:S01]  /*d9b0*/  F2FP.BF16.PACK_AB R75, R115, R146 ;  /* 0x00000092734b723e */ /* 0x000fe200000010ff */
[--C-:B-1----:R-:W-:Y:S06]  /*d9c0*/  FFMA.FTZ R70, R150, c[0x0][0x2d0], -R121.reuse ;  /* 0x0000b40096467a23 */ /* 0x102fec0000010879 */
[C---:B---3--:R-:W-:Y:S01]  /*d9d0*/  HMMA.16816.F32.BF16 R4, R72.reuse, R76, R4 ;  /* 0x0000004c4804723c */ /* 0x048fe20000041804 */
[----:B------:R1:W-:Y:S07]  /*d9e0*/  MUFU.EX2 R182, R70 ;  /* 0x0000004600b67308 */ /* 0x0003ee0000000800 */
[C---:B------:R-:W-:Y:S01]  /*d9f0*/  HMMA.16816.F32.BF16 R8, R72.reuse, R78, R8 ;  /* 0x0000004e4808723c */ /* 0x040fe20000041808 */
[----:B------:R-:W3:Y:S07]  /*da00*/  LDSM.16.MT88.4 R76, [R192+0x3800] ;  /* 0x00380000c04c783b */ /* 0x000eee0000004200 */
[C---:B------:R-:W-:Y:S08]  /*da10*/  HMMA.16816.F32.BF16 R12, R72.reuse, R88, R12 ;  /* 0x00000058480c723c */ /* 0x040ff0000004180c */
[C---:B------:R-:W-:Y:S01]  /*da20*/  HMMA.16816.F32.BF16 R16, R72.reuse, R90, R16 ;  /* 0x0000005a4810723c */ /* 0x040fe20000041810 */
[----:B------:R-:W5:Y:S03]  /*da30*/  LDSM.16.MT88.4 R88, [R196+0x3800] ;  /* 0x00380000c458783b */ /* 0x000f660000004200 */
[----:B-1----:R-:W-:Y:S04]  /*da40*/  FFMA.FTZ R70, R156, c[0x0][0x2d0], -R121 ;  /* 0x0000b4009c467a23 */ /* 0x002fe80000010879 */
[C---:B------:R-:W-:Y:S01]  /*da50*/  HMMA.16816.F32.BF16 R20, R72.reuse, R80, R20 ;  /* 0x000000504814723c */ /* 0x040fe20000041814 */
[----:B------:R1:W1:Y:S07]  /*da60*/  MUFU.EX2 R181, R70 ;  /* 0x0000004600b57308 */ /* 0x00026e0000000800 */
[C---:B------:R-:W-:Y:S01]  /*da70*/  HMMA.16816.F32.BF16 R24, R72.reuse, R82, R24 ;  /* 0x000000524818723c */ /* 0x040fe20000041818 */
[----:B------:R-:W2:Y:S07]  /*da80*/  LDSM.16.MT88.4 R80, [R195+0x3800] ;  /* 0x00380000c350783b */ /* 0x000eae0000004200 */
[C---:B------:R-:W-:Y:S08]  /*da90*/  HMMA.16816.F32.BF16 R28, R72.reuse, R84, R28 ;  /* 0x00000054481c723c */ /* 0x040ff0000004181c */
[C---:B------:R-:W-:Y:S01]  /*daa0*/  HMMA.16816.F32.BF16 R32, R72.reuse, R86, R32 ;  /* 0x000000564820723c */ /* 0x040fe20000041820 */
[----:B------:R-:W4:Y:S03]  /*dab0*/  LDSM.16.MT88.4 R84, [R198+0x3800] ;  /* 0x00380000c654783b */ /* 0x000f260000004200 */
[--C-:B-1----:R-:W-:Y:S04]  /*dac0*/  FFMA.FTZ R70, R162, c[0x0][0x2d0], -R69.reuse ;  /* 0x0000b400a2467a23 */ /* 0x102fe80000010845 */
[C---:B---3--:R-:W-:Y:S01]  /*dad0*/  HMMA.16816.F32.BF16 R36, R72.reuse, R76, R36 ;  /* 0x0000004c4824723c */ /* 0x048fe20000041824 */
[----:B------:R1:W-:Y:S07]  /*dae0*/  MUFU.EX2 R113, R70 ;  /* 0x0000004600717308 */ /* 0x0003ee0000000800 */
[C---:B------:R-:W-:Y:S01]  /*daf0*/  HMMA.16816.F32.BF16 R40, R72.reuse, R78, R40 ;  /* 0x0000004e4828723c */ /* 0x040fe20000041828 */
[----:B------:R-:W3:Y:S07]  /*db00*/  LDSM.16.MT88.4 R76, [R192+0x1000] ;  /* 0x00100000c04c783b */ /* 0x000eee0000004200 */
[C---:B-----5:R-:W-:Y:S08]  /*db10*/  HMMA.16816.F32.BF16 R44, R72.reuse, R88, R44 ;  /* 0x00000058482c723c */ /* 0x060ff0000004182c */
[C---:B------:R-:W-:Y:S01]  /*db20*/  HMMA.16816.F32.BF16 R48, R72.reuse, R90, R48 ;  /* 0x0000005a4830723c */ /* 0x040fe20000041830 */
[----:B------:R-:W5:Y:S03]  /*db30*/  LDSM.16.MT88.4 R88, [R196+0x1000] ;  /* 0x00100000c458783b */ /* 0x000f660000004200 */
[----:B-1----:R-:W-:Y:S04]  /*db40*/  FFMA.FTZ R70, R163, c[0x0][0x2d0], -R69 ;  /* 0x0000b400a3467a23 */ /* 0x002fe80000010845 */
[C---:B--2---:R-:W-:Y:S01]  /*db50*/  HMMA.16816.F32.BF16 R52, R72.reuse, R80, R52 ;  /* 0x000000504834723c */ /* 0x044fe20000041834 */
[----:B------:R1:W2:Y:S03]  /*db60*/  MUFU.EX2 R114, R70 ;  /* 0x0000004600727308 */ /* 0x0002a60000000800 */
[----:B------:R-:W-:Y:S04]  /*db70*/  FFMA.FTZ R0, R0, R116, R159 ;  /* 0x0000007400007223 */ /* 0x000fe8000001009f */
[C---:B------:R-:W-:Y:S01]  /*db80*/  HMMA.16816.F32.BF16 R56, R72.reuse, R82, R56 ;  /* 0x000000524838723c */ /* 0x040fe20000041838 */
[----:B------:R-:W3:Y:S03]  /*db90*/  LDSM.16.MT88.4 R80, [R195+0x1000] ;  /* 0x00100000c350783b */ /* 0x000ee60000004200 */
[----:B----4-:R-:W-:Y:S02]  /*dba0*/  FFMA.FTZ R2, R2, R117, R230 ;  /* 0x0000007502027223 */ /* 0x010fe400000100e6 */
[----:B------:R-:W-:Y:S02]  /*dbb0*/  FADD.FTZ R0, R160, R0 ;  /* 0x00000000a0007221 */ /* 0x000fe40000010000 */
[C---:B------:R-:W-:Y:S01]  /*dbc0*/  HMMA.16816.F32.BF16 R60, R72.reuse, R84, R60 ;  /* 0x00000054483c723c */ /* 0x040fe2000004183c */
[----:B------:R-:W-:Y:S03]  /*dbd0*/  LDSM.16.MT88.4 R116, [R196+0x5800] ;  /* 0x00580000c474783b */ /* 0x000fe60000004200 */
[----:B------:R-:W-:Y:S02]  /*dbe0*/  FADD.FTZ R0, R157, R0 ;  /* 0x000000009d007221 */ /* 0x000fe40000010000 */
[----:B------:R-:W-:Y:S02]  /*dbf0*/  FADD.FTZ R2, R229, R2 ;  /* 0x00000002e5027221 */ /* 0x000fe40000010000 */
[----:B------:R-:W-:Y:S01]  /*dc00*/  HMMA.16816.F32.BF16 R64, R72, R86, R64 ;  /* 0x000000564840723c */ /* 0x000fe20000041840 */
[----:B------:R-:W4:Y:S03]  /*dc10*/  LDSM.16.MT88.4 R84, [R198+0x1000] ;  /* 0x00100000c654783b */ /* 0x000f260000004200 */
[--C-:B-1----:R-:W-:Y:S02]  /*dc20*/  FFMA.FTZ R70, R161, c[0x0][0x2d0], -R69.reuse ;  /* 0x0000b400a1467a23 */ /* 0x102fe40000010845 */
[----:B------:R-:W-:Y:S01]  /*dc30*/  FADD.FTZ R0, R158, R0 ;  /* 0x000000009e007221 */ /* 0x000fe20000010000 */
[----:B------:R-:W-:Y:S01]  /*dc40*/  F2FP.BF16.PACK_AB R72, R188, R183 ;  /* 0x000000b7bc48723e */ /* 0x000fe200000010ff */
[----:B------:R1:W1:Y:S01]  /*dc50*/  MUFU.EX2 R112, R70 ;  /* 0x0000004600707308 */ /* 0x0002620000000800 */
[----:B------:R-:W-:Y:S03]  /*dc60*/  F2FP.BF16.PACK_AB R74, R181, R182 ;  /* 0x000000b6b54a723e */ /* 0x000fe600000010ff */
[----:B--2---:R-:W-:Y:S01]  /*dc70*/  F2FP.BF16.PACK_AB R73, R114, R113 ;  /* 0x000000717249723e */ /* 0x004fe200000010ff */
        /* <DEDUP_REMOVED lines=10> */
[----:B-1----:R-:W-:Y:S02]  /*dd20*/  FFMA.FTZ R70, R180, c[0x0][0x2d0], -R69 ;  /* 0x0000b400b4467a23 */ /* 0x002fe40000010845 */
[----:B------:R-:W-:Y:S02]  /*dd30*/  FADD.FTZ R0, R114, R0 ;  /* 0x0000000072007221 */ /* 0x000fe40000010000 */
[----:B------:R1:W2:Y:S01]  /*dd40*/  MUFU.EX2 R145, R70 ;  /* 0x0000004600917308 */ /* 0x0002a20000000800 */
[----:B------:R-:W-:Y:S02]  /*dd50*/  FADD.FTZ R2, R189, R2 ;  /* 0x00000002bd027221 */ /* 0x000fe40000010000 */
[----:B------:R-:W-:Y:S02]  /*dd60*/  FADD.FTZ R0, R112, R0 ;  /* 0x0000000070007221 */ /* 0x000fe40000010000 */
[----:B------:R-:W-:Y:S04]  /*dd70*/  FADD.FTZ R2, R183, R2 ;  /* 0x00000002b7027221 */ /* 0x000fe80000010000 */
[----:B------:R-:W-:Y:S04]  /*dd80*/  FADD.FTZ R2, R188, R2 ;  /* 0x00000002bc027221 */ /* 0x000fe80000010000 */
[----:B------:R-:W-:Y:S04]  /*dd90*/  FADD.FTZ R2, R182, R2 ;  /* 0x00000002b6027221 */ /* 0x000fe80000010000 */
[----:B------:R-:W-:Y:S02]  /*dda0*/  FADD.FTZ R2, R181, R2 ;  /* 0x00000002b5027221 */ /* 0x000fe40000010000 */
[--C-:B-1----:R-:W-:Y:S01]  /*ddb0*/  FFMA.FTZ R70, R231, c[0x0][0x2d0], -R121.reuse ;  /* 0x0000b400e7467a23 */ /* 0x102fe20000010879 */
[C---:B--2---:R-:W-:Y:S01]  /*ddc0*/  F2FP.BF16.PACK_AB R75, R145.reuse, R112 ;  /* 0x00000070914b723e */ /* 0x044fe200000010ff */
[----:B------:R-:W-:Y:S02]  /*ddd0*/  FADD.FTZ R0, R145, R0 ;  /* 0x0000000091007221 */ /* 0x000fe40000010000 */
[----:B------:R1:W2:Y:S04]  /*dde0*/  MUFU.EX2 R180, R70 ;  /* 0x0000004600b47308 */ /* 0x0002a80000000800 */
[C---:B---3--:R-:W-:Y:S08]  /*ddf0*/  HMMA.16816.F32.BF16 R4, R72.reuse, R76, R4 ;  /* 0x0000004c4804723c */ /* 0x048ff00000041804 */
[C---:B------:R-:W-:Y:S01]  /*de00*/  HMMA.16816.F32.BF16 R8, R72.reuse, R78, R8 ;  /* 0x0000004e4808723c */ /* 0x040fe20000041808 */
[----:B------:R-:W3:Y:S07]  /*de10*/  LDSM.16.MT88.4 R76, [R192+0x4000] ;  /* 0x00400000c04c783b */ /* 0x000eee0000004200 */
[C---:B-----5:R-:W-:Y:S04]  /*de20*/  HMMA.16816.F32.BF16 R12, R72.reuse, R88, R12 ;  /* 0x00000058480c723c */ /* 0x060fe8000004180c */
[--C-:B-1----:R-:W-:Y:S02]  /*de30*/  FFMA.FTZ R70, R232, c[0x0][0x2d0], -R121.reuse ;  /* 0x0000b400e8467a23 */ /* 0x102fe40000010879 */
[----:B--2---:R-:W-:Y:S02]  /*de40*/  FADD.FTZ R2, R180, R2 ;  /* 0x00000002b4027221 */ /* 0x004fe40000010000 */
[C---:B------:R-:W-:Y:S01]  /*de50*/  HMMA.16816.F32.BF16 R16, R72.reuse, R90, R16 ;  /* 0x0000005a4810723c */ /* 0x040fe20000041810 */
[----:B------:R1:W2:Y:S01]  /*de60*/  MUFU.EX2 R163, R70 ;  /* 0x0000004600a37308 */ /* 0x0002a20000000800 */
[----:B------:R-:W5:Y:S06]  /*de70*/  LDSM.16.MT88.4 R88, [R198+0x4000] ;  /* 0x00400000c658783b */ /* 0x000f6c0000004200 */
[C---:B------:R-:W-:Y:S08]  /*de80*/  HMMA.16816.F32.BF16 R20, R72.reuse, R80, R20 ;  /* 0x000000504814723c */ /* 0x040ff00000041814 */
[C---:B------:R-:W-:Y:S01]  /*de90*/  HMMA.16816.F32.BF16 R24, R72.reuse, R82, R24 ;  /* 0x000000524818723c */ /* 0x040fe20000041818 */
[----:B------:R-:W5:Y:S07]  /*dea0*/  LDSM.16.MT88.4 R80, [R192+0x1800] ;  /* 0x00180000c050783b */ /* 0x000f6e0000004200 */
[C---:B----4-:R-:W-:Y:S04]  /*deb0*/  HMMA.16816.F32.BF16 R28, R72.reuse, R84, R28 ;  /* 0x00000054481c723c */ /* 0x050fe8000004181c */
[--C-:B-1----:R-:W-:Y:S02]  /*dec0*/  FFMA.FTZ R70, R233, c[0x0][0x2d0], -R121.reuse ;  /* 0x0000b400e9467a23 */ /* 0x102fe40000010879 */
[----:B--2---:R-:W-:Y:S02]  /*ded0*/  FADD.FTZ R2, R163, R2 ;  /* 0x00000002a3027221 */ /* 0x004fe40000010000 */
[C---:B------:R-:W-:Y:S01]  /*dee0*/  HMMA.16816.F32.BF16 R32, R72.reuse, R86, R32 ;  /* 0x000000564820723c */ /* 0x040fe20000041820 */
[----:B------:R1:W2:Y:S01]  /*def0*/  MUFU.EX2 R162, R70 ;  /* 0x0000004600a27308 */ /* 0x0002a20000000800 */
[----:B------:R-:W4:Y:S06]  /*df00*/  LDSM.16.MT88.4 R84, [R195+0x1800] ;  /* 0x00180000c354783b */ /* 0x000f2c0000004200 */
[C---:B---3--:R-:W-:Y:S08]  /*df10*/  HMMA.16816.F32.BF16 R36, R72.reuse, R76, R36 ;  /* 0x0000004c4824723c */ /* 0x048ff00000041824 */
[C---:B------:R-:W-:Y:S01]  /*df20*/  HMMA.16816.F32.BF16 R40, R72.reuse, R78, R40 ;  /* 0x0000004e4828723c */ /* 0x040fe20000041828 */
[----:B------:R-:W3:Y:S07]  /*df30*/  LDSM.16.MT88.4 R76, [R198+0x1800] ;  /* 0x00180000c64c783b */ /* 0x000eee0000004200 */
[C---:B------:R-:W-:Y:S04]  /*df40*/  HMMA.16816.F32.BF16 R44, R72.reuse, R92, R44 ;  /* 0x0000005c482c723c */ /* 0x040fe8000004182c */
[----:B-1----:R-:W-:Y:S02]  /*df50*/  FFMA.FTZ R70, R234, c[0x0][0x2d0], -R121 ;  /* 0x0000b400ea467a23 */ /* 0x002fe40000010879 */
[----:B--2---:R-:W-:Y:S02]  /*df60*/  FADD.FTZ R2, R162, R2 ;  /* 0x00000002a2027221 */ /* 0x004fe40000010000 */
[C---:B------:R-:W-:Y:S01]  /*df70*/  HMMA.16816.F32.BF16 R48, R72.reuse, R94, R48 ;  /* 0x0000005e4830723c */ /* 0x040fe20000041830 */
[----:B------:R1:W2:Y:S01]  /*df80*/  MUFU.EX2 R161, R70 ;  /* 0x0000004600a17308 */ /* 0x0002a20000000800 */
[----:B------:R-:W-:Y:S06]  /*df90*/  LDSM.16.MT88.4 R92, [R198+0x5000] ;  /* 0x00500000c65c783b */ /* 0x000fec0000004200 */
[C---:B------:R-:W-:Y:S08]  /*dfa0*/  HMMA.16816.F32.BF16 R52, R72.reuse, R96, R52 ;  /* 0x000000604834723c */ /* 0x040ff00000041834 */
[C---:B------:R-:W-:Y:S01]  /*dfb0*/  HMMA.16816.F32.BF16 R56, R72.reuse, R98, R56 ;  /* 0x000000624838723c */ /* 0x040fe20000041838 */
[----:B------:R-:W-:Y:S07]  /*dfc0*/  LDSM.16.MT88.4 R96, [R196+0x2800] ;  /* 0x00280000c460783b */ /* 0x000fee0000004200 */
[C---:B-----5:R-:W-:Y:S04]  /*dfd0*/  HMMA.16816.F32.BF16 R60, R72.reuse, R88, R60 ;  /* 0x00000058483c723c */ /* 0x060fe8000004183c */
[--C-:B-1----:R-:W-:Y:S02]  /*dfe0*/  FFMA.FTZ R70, R235, c[0x0][0x2d0], -R69.reuse ;  /* 0x0000b400eb467a23 */ /* 0x102fe40000010845 */
[----:B--2---:R-:W-:Y:S02]  /*dff0*/  FADD.FTZ R2, R161, R2 ;  /* 0x00000002a1027221 */ /* 0x004fe40000010000 */
[----:B------:R-:W-:Y:S01]  /*e000*/  HMMA.16816.F32.BF16 R64, R72, R90, R64 ;  /* 0x0000005a4840723c */ /* 0x000fe20000041840 */
[----:B------:R1:W2:Y:S01]  /*e010*/  MUFU.EX2 R140, R70 ;  /* 0x00000046008c7308 */ /* 0x0002a20000000800 */
[----:B------:R-:W-:Y:S05]  /*e020*/  LDSM.16.MT88.4 R88, [R196+0x4800] ;  /* 0x00480000c458783b */ /* 0x000fea0000004200 */
[----:B------:R-:W-:Y:S02]  /*e030*/  F2FP.BF16.PACK_AB R72, R163, R180 ;  /* 0x000000b4a348723e */ /* 0x000fe400000010ff */
[----:B------:R-:W-:Y:S03]  /*e040*/  F2FP.BF16.PACK_AB R74, R161, R162 ;  /* 0x000000a2a14a723e */ /* 0x000fe600000010ff */
[--C-:B-1----:R-:W-:Y:S02]  /*e050*/  FFMA.FTZ R70, R237, c[0x0][0x2d0], -R69.reuse ;  /* 0x0000b400ed467a23 */ /* 0x102fe40000010845 */
[----:B--2---:R-:W-:Y:S02]  /*e060*/  FADD.FTZ R0, R140, R0 ;  /* 0x000000008c007221 */ /* 0x004fe40000010000 */
[----:B------:R1:W2:Y:S02]  /*e070*/  MUFU.EX2 R139, R70 ;  /* 0x00000046008b7308 */ /* 0x0002a40000000800 */
[--C-:B-1----:R-:W-:Y:S01]  /*e080*/  FFMA.FTZ R70, R236, c[0x0][0x2d0], -R69.reuse ;  /* 0x0000b400ec467a23 */ /* 0x102fe20000010845 */
[C---:B--2---:R-:W-:Y:S01]  /*e090*/  F2FP.BF16.PACK_AB R73, R139.reuse, R140 ;  /* 0x0000008c8b49723e */ /* 0x044fe200000010ff */
[----:B------:R-:W-:Y:S06]  /*e0a0*/  FADD.FTZ R0, R139, R0 ;  /* 0x000000008b007221 */ /* 0x000fec0000010000 */
[----:B------:R1:W2:Y:S02]  /*e0b0*/  MUFU.EX2 R138, R70 ;  /* 0x00000046008a7308 */ /* 0x0002a40000000800 */
[----:B-1----:R-:W-:Y:S02]  /*e0c0*/  FFMA.FTZ R70, R238, c[0x0][0x2d0], -R69 ;  /* 0x0000b400ee467a23 */ /* 0x002fe40000010845 */
[----:B--2---:R-:W-:Y:S06]  /*e0d0*/  FADD.FTZ R0, R138, R0 ;  /* 0x000000008a007221 */ /* 0x004fec0000010000 */
[----:B------:R1:W2:Y:S02]  /*e0e0*/  MUFU.EX2 R137, R70 ;  /* 0x0000004600897308 */ /* 0x0002a40000000800 */
[--C-:B-1----:R-:W-:Y:S01]  /*e0f0*/  FFMA.FTZ R70, R239, c[0x0][0x2d0], -R121.reuse ;  /* 0x0000b400ef467a23 */ /* 0x102fe20000010879 */
[C---:B--2---:R-:W-:Y:S01]  /*e100*/  F2FP.BF16.PACK_AB R75, R137.reuse, R138 ;  /* 0x0000008a894b723e */ /* 0x044fe200000010ff */
[----:B------:R-:W-:Y:S06]  /*e110*/  FADD.FTZ R0, R137, R0 ;  /* 0x0000000089007221 */ /* 0x000fec0000010000 */
[----:B------:R1:W2:Y:S01]  /*e120*/  MUFU.EX2 R156, R70 ;  /* 0x00000046009c7308 */ /* 0x0002a20000000800 */
[C---:B------:R-:W-:Y:S08]  /*e130*/  HMMA.16816.F32.BF16 R4, R72.reuse, R80, R4 ;  /* 0x000000504804723c */ /* 0x040ff00000041804 */
[C---:B------:R-:W-:Y:S01]  /*e140*/  HMMA.16816.F32.BF16 R8, R72.reuse, R82, R8 ;  /* 0x000000524808723c */ /* 0x040fe20000041808 */
[----:B------:R-:W5:Y:S07]  /*e150*/  LDSM.16.MT88.4 R80, [R192+0x4800] ;  /* 0x00480000c050783b */ /* 0x000f6e0000004200 */
[C---:B------:R-:W-:Y:S04]  /*e160*/  HMMA.16816.F32.BF16 R12, R72.reuse, R100, R12 ;  /* 0x00000064480c723c */ /* 0x040fe8000004180c */
[--C-:B-1----:R-:W-:Y:S02]  /*e170*/  FFMA.FTZ R70, R241, c[0x0][0x2d0], -R121.reuse ;  /* 0x0000b400f1467a23 */ /* 0x102fe40000010879 */
[----:B--2---:R-:W-:Y:S02]  /*e180*/  FADD.FTZ R2, R156, R2 ;  /* 0x000000029c027221 */ /* 0x004fe40000010000 */
[C---:B------:R-:W-:Y:S01]  /*e190*/  HMMA.16816.F32.BF16 R16, R72.reuse, R102, R16 ;  /* 0x000000664810723c */ /* 0x040fe20000041810 */
[----:B------:R1:W2:Y:S01]  /*e1a0*/  MUFU.EX2 R151, R70 ;  /* 0x0000004600977308 */ /* 0x0002a20000000800 */
[----:B------:R-:W-:Y:S06]  /*e1b0*/  LDSM.16.MT88.4 R100, [R195+0x2800] ;  /* 0x00280000c364783b */ /* 0x000fec0000004200 */
[C---:B----4-:R-:W-:Y:S08]  /*e1c0*/  HMMA.16816.F32.BF16 R20, R72.reuse, R84, R20 ;  /* 0x000000544814723c */ /* 0x050ff00000041814 */
[C---:B------:R-:W-:Y:S01]  /*e1d0*/  HMMA.16816.F32.BF16 R24, R72.reuse, R86, R24 ;  /* 0x000000564818723c */ /* 0x040fe20000041818 */
[----:B------:R-:W4:Y:S07]  /*e1e0*/  LDSM.16.MT88.4 R84, [R195+0x4800] ;  /* 0x00480000c354783b */ /* 0x000f2e0000004200 */
[C---:B---3--:R-:W-:Y:S04]  /*e1f0*/  HMMA.16816.F32.BF16 R28, R72.reuse, R76, R28 ;  /* 0x0000004c481c723c */ /* 0x048fe8000004181c */
[--C-:B-1----:R-:W-:Y:S02]  /*e200*/  FFMA.FTZ R70, R240, c[0x0][0x2d0], -R121.reuse ;  /* 0x0000b400f0467a23 */ /* 0x102fe40000010879 */
[----:B--2---:R-:W-:Y:S02]  /*e210*/  FADD.FTZ R2, R151, R2 ;  /* 0x0000000297027221 */ /* 0x004fe40000010000 */
[C---:B------:R-:W-:Y:S01]  /*e220*/  HMMA.16816.F32.BF16 R32, R72.reuse, R78, R32 ;  /* 0x0000004e4820723c */ /* 0x040fe20000041820 */
[----:B------:R1:W2:Y:S01]  /*e230*/  MUFU.EX2 R150, R70 ;  /* 0x0000004600967308 */ /* 0x0002a20000000800 */
[----:B------:R-:W3:Y:S06]  /*e240*/  LDSM.16.MT88.4 R76, [R198+0x4800] ;  /* 0x00480000c64c783b */ /* 0x000eec0000004200 */
[C---:B-----5:R-:W-:Y:S08]  /*e250*/  HMMA.16816.F32.BF16 R36, R72.reuse, R80, R36 ;  /* 0x000000504824723c */ /* 0x060ff00000041824 */
[C---:B------:R-:W-:Y:S01]  /*e260*/  HMMA.16816.F32.BF16 R40, R72.reuse, R82, R40 ;  /* 0x000000524828723c */ /* 0x040fe20000041828 */
[----:B------:R-:W5:Y:S07]  /*e270*/  LDSM.16.MT88.4 R80, [R192+0x2000] ;  /* 0x00200000c050783b */ /* 0x000f6e0000004200 */
[C---:B------:R-:W-:Y:S04]  /*e280*/  HMMA.16816.F32.BF16 R44, R72.reuse, R88, R44 ;  /* 0x00000058482c723c */ /* 0x040fe8000004182c */
[----:B-1----:R-:W-:Y:S02]  /*e290*/  FFMA.FTZ R70, R242, c[0x0][0x2d0], -R121 ;  /* 0x0000b400f2467a23 */ /* 0x002fe40000010879 */
[----:B--2---:R-:W-:Y:S02]  /*e2a0*/  FADD.FTZ R2, R150, R2 ;  /* 0x0000000296027221 */ /* 0x004fe40000010000 */
[C---:B------:R-:W-:Y:S01]  /*e2b0*/  HMMA.16816.F32.BF16 R48, R72.reuse, R90, R48 ;  /* 0x0000005a4830723c */ /* 0x040fe20000041830 */
[----:B------:R1:W2:Y:S01]  /*e2c0*/  MUFU.EX2 R149, R70 ;  /* 0x0000004600957308 */ /* 0x0002a20000000800 */
[----:B------:R-:W5:Y:S06]  /*e2d0*/  LDSM.16.MT88.4 R88, [R196+0x2000] ;  /* 0x00200000c458783b */ /* 0x000f6c0000004200 */
[C---:B----4-:R-:W-:Y:S08]  /*e2e0*/  HMMA.16816.F32.BF16 R52, R72.reuse, R84, R52 ;  /* 0x000000544834723c */ /* 0x050ff00000041834 */
[C---:B------:R-:W-:Y:S01]  /*e2f0*/  HMMA.16816.F32.BF16 R56, R72.reuse, R86, R56 ;  /* 0x000000564838723c */ /* 0x040fe20000041838 */
[----:B------:R-:W4:Y:S07]  /*e300*/  LDSM.16.MT88.4 R84, [R195+0x2000] ;  /* 0x00200000c354783b */ /* 0x000f2e0000004200 */
[C---:B---3--:R-:W-:Y:S04]  /*e310*/  HMMA.16816.F32.BF16 R60, R72.reuse, R76, R60 ;  /* 0x0000004c483c723c */ /* 0x048fe8000004183c */
[--C-:B-1----:R-:W-:Y:S02]  /*e320*/  FFMA.FTZ R70, R244, c[0x0][0x2d0], -R69.reuse ;  /* 0x0000b400f4467a23 */ /* 0x102fe40000010845 */
[----:B--2---:R-:W-:Y:S02]  /*e330*/  FADD.FTZ R2, R149, R2 ;  /* 0x0000000295027221 */ /* 0x004fe40000010000 */
[----:B------:R-:W-:Y:S01]  /*e340*/  HMMA.16816.F32.BF16 R64, R72, R78, R64 ;  /* 0x0000004e4840723c */ /* 0x000fe20000041840 */
[----:B------:R1:W2:Y:S01]  /*e350*/  MUFU.EX2 R136, R70 ;  /* 0x0000004600887308 */ /* 0x0002a20000000800 */
[----:B------:R-:W3:Y:S05]  /*e360*/  LDSM.16.MT88.4 R76, [R198+0x2000] ;  /* 0x00200000c64c783b */ /* 0x000eea0000004200 */
        /* <DEDUP_REMOVED lines=15> */
[----:B------:R1:W-:Y:S01]  /*e460*/  MUFU.EX2 R144, R70 ;  /* 0x0000004600907308 */ /* 0x0003e20000000800 */
[C---:B-----5:R-:W-:Y:S08]  /*e470*/  HMMA.16816.F32.BF16 R4, R72.reuse, R80, R4 ;  /* 0x000000504804723c */ /* 0x060ff00000041804 */
[C---:B------:R-:W-:Y:S01]  /*e480*/  HMMA.16816.F32.BF16 R8, R72.reuse, R82, R8 ;  /* 0x000000524808723c */ /* 0x040fe20000041808 */
[----:B------:R-:W2:Y:S07]  /*e490*/  LDSM.16.MT88.4 R80, [R192+0x5000] ;  /* 0x00500000c050783b */ /* 0x000eae0000004200 */
[C---:B------:R-:W-:Y:S04]  /*e4a0*/  HMMA.16816.F32.BF16 R12, R72.reuse, R88, R12 ;  /* 0x00000058480c723c */ /* 0x040fe8000004180c */
[--C-:B-1----:R-:W-:Y:S04]  /*e4b0*/  FFMA.FTZ R70, R250, c[0x0][0x2d0], -R121.reuse ;  /* 0x0000b400fa467a23 */ /* 0x102fe80000010879 */
[C---:B------:R-:W-:Y:S01]  /*e4c0*/  HMMA.16816.F32.BF16 R16, R72.reuse, R90, R16 ;  /* 0x0000005a4810723c */ /* 0x040fe20000041810 */
[----:B------:R1:W-:Y:S01]  /*e4d0*/  MUFU.EX2 R143, R70 ;  /* 0x00000046008f7308 */ /* 0x0003e20000000800 */
[----:B------:R-:W5:Y:S06]  /*e4e0*/  LDSM.16.MT88.4 R88, [R196+0x5000] ;  /* 0x00500000c458783b */ /* 0x000f6c0000004200 */
[C---:B----4-:R-:W-:Y:S08]  /*e4f0*/  HMMA.16816.F32.BF16 R20, R72.reuse, R84, R20 ;  /* 0x000000544814723c */ /* 0x050ff00000041814 */
[C---:B------:R-:W-:Y:S01]  /*e500*/  HMMA.16816.F32.BF16 R24, R72.reuse, R86, R24 ;  /* 0x000000564818723c */ /* 0x040fe20000041818 */
[----:B------:R-:W4:Y:S07]  /*e510*/  LDSM.16.MT88.4 R84, [R195+0x5000] ;  /* 0x00500000c354783b */ /* 0x000f2e0000004200 */
[C---:B---3--:R-:W-:Y:S04]  /*e520*/  HMMA.16816.F32.BF16 R28, R72.reuse, R76, R28 ;  /* 0x0000004c481c723c */ /* 0x048fe8000004181c */
[--C-:B-1----:R-:W-:Y:S04]  /*e530*/  FFMA.FTZ R70, R248, c[0x0][0x2d0], -R121.reuse ;  /* 0x0000b400f8467a23 */ /* 0x102fe80000010879 */
[C---:B------:R-:W-:Y:S01]  /*e540*/  HMMA.16816.F32.BF16 R32, R72.reuse, R78, R32 ;  /* 0x0000004e4820723c */ /* 0x040fe20000041820 */
[----:B------:R1:W-:Y:S01]  /*e550*/  MUFU.EX2 R142, R70 ;  /* 0x00000046008e7308 */ /* 0x0003e20000000800 */
[----:B------:R-:W3:Y:S06]  /*e560*/  LDSM.16.MT88.4 R76, [R192+0x2800] ;  /* 0x00280000c04c783b */ /* 0x000eec0000004200 */
[C---:B--2---:R-:W-:Y:S08]  /*e570*/  HMMA.16816.F32.BF16 R36, R72.reuse, R80, R36 ;  /* 0x000000504824723c */ /* 0x044ff00000041824 */
[C---:B------:R-:W-:Y:S08]  /*e580*/  HMMA.16816.F32.BF16 R40, R72.reuse, R82, R40 ;  /* 0x000000524828723c */ /* 0x040ff00000041828 */
[C---:B-----5:R-:W-:Y:S04]  /*e590*/  HMMA.16816.F32.BF16 R44, R72.reuse, R88, R44 ;  /* 0x00000058482c723c */ /* 0x060fe8000004182c */
[----:B-1----:R-:W-:Y:S04]  /*e5a0*/  FFMA.FTZ R70, R247, c[0x0][0x2d0], -R121 ;  /* 0x0000b400f7467a23 */ /* 0x002fe80000010879 */
[C---:B------:R-:W-:Y:S01]  /*e5b0*/  HMMA.16816.F32.BF16 R48, R72.reuse, R90, R48 ;  /* 0x0000005a4830723c */ /* 0x040fe20000041830 */
[----:B------:R1:W2:Y:S07]  /*e5c0*/  MUFU.EX2 R141, R70 ;  /* 0x00000046008d7308 */ /* 0x0002ae0000000800 */
[C---:B----4-:R-:W-:Y:S08]  /*e5d0*/  HMMA.16816.F32.BF16 R52, R72.reuse, R84, R52 ;  /* 0x000000544834723c */ /* 0x050ff00000041834 */
[C---:B------:R-:W-:Y:S08]  /*e5e0*/  HMMA.16816.F32.BF16 R56, R72.reuse, R86, R56 ;  /* 0x000000564838723c */ /* 0x040ff00000041838 */
[C---:B------:R-:W-:Y:S04]  /*e5f0*/  HMMA.16816.F32.BF16 R60, R72.reuse, R92, R60 ;  /* 0x0000005c483c723c */ /* 0x040fe8000004183c */
[--C-:B-1----:R-:W-:Y:S01]  /*e600*/  FFMA.FTZ R70, R251, c[0x0][0x2d0], -R69.reuse ;  /* 0x0000b400fb467a23 */ /* 0x102fe20000010845 */
[----:B--2---:R-:W-:Y:S03]  /*e610*/  F2FP.BF16.PACK_AB R122, R141, R142 ;  /* 0x0000008e8d7a723e */ /* 0x004fe600000010ff */
[----:B------:R-:W-:Y:S01]  /*e620*/  HMMA.16816.F32.BF16 R64, R72, R94, R64 ;  /* 0x0000005e4840723c */ /* 0x000fe20000041840 */
[----:B------:R1:W-:Y:S03]  /*e630*/  MUFU.EX2 R132, R70 ;  /* 0x0000004600847308 */ /* 0x0003e60000000800 */
[--C-:B-1----:R-:W-:Y:S02]  /*e640*/  FFMA.FTZ R70, R252, c[0x0][0x2d0], -R69.reuse ;  /* 0x0000b400fc467a23 */ /* 0x102fe40000010845 */
[----:B------:R-:W-:Y:S01]  /*e650*/  FFMA.FTZ R69, R120, c[0x0][0x2d0], -R69 ;  /* 0x0000b40078457a23 */ /* 0x000fe20000010845 */
[----:B------:R-:W-:Y:S04]  /*e660*/  F2FP.BF16.PACK_AB R120, R143, R144 ;  /* 0x000000908f78723e */ /* 0x000fe800000010ff */
[----:B------:R-:W1:Y:S10]  /*e670*/  MUFU.EX2 R70, R70 ;  /* 0x0000004600467308 */ /* 0x000e740000000800 */
[----:B------:R-:W2:Y:S01]  /*e680*/  MUFU.EX2 R69, R69 ;  /* 0x0000004500457308 */ /* 0x000ea20000000800 */
[----:B-1----:R-:W-:Y:S02]  /*e690*/  F2FP.BF16.PACK_AB R121, R70, R132 ;  /* 0x000000844679723e */ /* 0x002fe400000010ff */
[----:B--2---:R-:W-:Y:S07]  /*e6a0*/  F2FP.BF16.PACK_AB R123, R69, R71 ;  /* 0x00000047457b723e */ /* 0x004fee00000010ff */
[C---:B---3--:R-:W-:Y:S01]  /*e6b0*/  HMMA.16816.F32.BF16 R72, R120.reuse, R76, R4 ;  /* 0x0000004c7848723c */ /* 0x048fe20000041804 */
[----:B------:R-:W1:Y:S07]  /*e6c0*/  LDSM.16.MT88.4 R4, [R195+0x5800] ;  /* 0x00580000c304783b */ /* 0x000e6e0000004200 */
[C---:B------:R-:W-:Y:S01]  /*e6d0*/  HMMA.16816.F32.BF16 R76, R120.reuse, R78, R8 ;  /* 0x0000004e784c723c */ /* 0x040fe20000041808 */
[----:B------:R-:W2:Y:S07]  /*e6e0*/  LDSM.16.MT88.4 R8, [R198+0x5800] ;  /* 0x00580000c608783b */ /* 0x000eae0000004200 */
[C---:B------:R-:W-:Y:S01]  /*e6f0*/  HMMA.16816.F32.BF16 R80, R120.reuse, R96, R12 ;  /* 0x000000607850723c */ /* 0x040fe2000004180c */
[----:B------:R-:W3:Y:S07]  /*e700*/  LDL R12, [R1+0x1c] ;  /* 0x00001c00010c7983 */ /* 0x000eee0000100800 */
        /* <DEDUP_REMOVED lines=9> */
[C---:B-1----:R-:W-:Y:S07]  /*e7a0*/  HMMA.16816.F32.BF16 R52, R120.reuse, R4, R52 ;  /* 0x000000047834723c */ /* 0x042fee0000041834 */
[----:B------:R-:W-:Y:S01]  /*e7b0*/  FADD.FTZ R4, R144, R2 ;  /* 0x0000000290047221 */ /* 0x000fe20000010000 */
[C---:B------:R-:W-:Y:S04]  /*e7c0*/  HMMA.16816.F32.BF16 R56, R120.reuse, R6, R56 ;  /* 0x000000067838723c */ /* 0x040fe80000041838 */
[----:B------:R-:W-:Y:S02]  /*e7d0*/  FADD.FTZ R2, R132, R0 ;  /* 0x0000000084027221 */ /* 0x000fe40000010000 */
[----:B------:R-:W-:Y:S02]  /*e7e0*/  FADD.FTZ R0, R143, R4 ;  /* 0x000000048f007221 */ /* 0x000fe40000010000 */
[C---:B--2---:R-:W-:Y:S04]  /*e7f0*/  HMMA.16816.F32.BF16 R60, R120.reuse, R8, R60 ;  /* 0x00000008783c723c */ /* 0x044fe8000004183c */
[----:B------:R-:W-:Y:S01]  /*e800*/  FADD.FTZ R4, R70, R2 ;  /* 0x0000000246047221 */ /* 0x000fe20000010000 */
[-C--:B------:R-:W-:Y:S01]  /*e810*/  MOV R70, R3.reuse ;  /* 0x0000000300467202 */ /* 0x080fe20000000f00 */
[----:B------:R-:W-:Y:S02]  /*e820*/  FADD.FTZ R2, R142, R0 ;  /* 0x000000008e027221 */ /* 0x000fe40000010000 */
[----:B------:R-:W-:Y:S04]  /*e830*/  HMMA.16816.F32.BF16 R64, R120, R10, R64 ;  /* 0x0000000a7840723c */ /* 0x000fe80000041840 */
[----:B------:R-:W-:Y:S02]  /*e840*/  FADD.FTZ R2, R141, R2 ;  /* 0x000000028d027221 */ /* 0x000fe40000010000 */
[----:B------:R-:W-:Y:S01]  /*e850*/  FADD.FTZ R0, R71, R4 ;  /* 0x0000000447007221 */ /* 0x000fe20000010000 */
[----:B------:R-:W-:Y:S02]  /*e860*/  MOV R4, R3 ;  /* 0x0000000300047202 */ /* 0x000fe40000000f00 */
[----:B------:R1:W-:Y:S03]  /*e870*/  STL [R1+0x8], R2 ;  /* 0x0000080201007387 */ /* 0x0003e60000100800 */
[----:B------:R-:W-:Y:S01]  /*e880*/  FADD.FTZ R0, R69, R0 ;  /* 0x0000000045007221 */ /* 0x000fe20000010000 */
[----:B------:R-:W-:Y:S04]  /*e890*/  MOV R69, R68 ;  /* 0x0000004400457202 */ /* 0x000fe80000000f00 */
[----:B------:R1:W-:Y:S01]  /*e8a0*/  STL [R1+0xc], R0 ;  /* 0x00000c0001007387 */ /* 0x0003e20000100800 */
[----:B---3--:R-:W-:Y:S02]  /*e8b0*/  ISETP.GT.AND P0, PT, R217, R12, PT ;  /* 0x0000000cd900720c */ /* 0x008fe40003f04270 */
[----:B------:R-:W-:Y:S11]  /*e8c0*/  MOV R217, R216 ;  /* 0x000000d800d97202 */ /* 0x000ff60000000f00 */
[----:B-1----:R-:W-:-:S05]  /*e8d0*/  @P0 BRA `(.L_x_576) ;  /* 0xffffcd7000000947 */ /* 0x002fca000383ffff */
.L_x_575:
[----:B------:R-:W-:-:S13]  /*e8e0*/  ISETP.GE.AND P0, PT, R216, R219, PT ;  /* 0x000000dbd800720c */ /* 0x000fda0003f06270 */
[----:B------:R-:W-:Y:S05]  /*e8f0*/  @!P0 BRA `(.L_x_577) ;  /* 0x0000447000008947 */ /* 0x000fea0003800000 */
[----:B------:R-:W-:Y:S02]  /*e900*/  MOV R70, R4 ;  /* 0x0000000400467202 */ /* 0x000fe40000000f00 */
[----:B------:R-:W-:Y:S02]  /*e910*/  MOV R69, R68 ;  /* 0x0000004400457202 */ /* 0x000fe40000000f00 */
.L_x_586:
[----:B--2---:R-:W2:Y:S01]  /*e920*/  LDL.64 R132, [R1] ;  /* 0x0000000001847983 */ /* 0x004ea20000100a00 */
[----:B------:R-:W-:Y:S04]  /*e930*/  DEPBAR.LE SB0, 0x0 ;  /* 0x000080000000791a */ /* 0x000fe80000000000 */
[----:B------:R-:W-:Y:S01]  /*e940*/  WARPSYNC 0xffffffff ;  /* 0xffffffff00007948 */ /* 0x000fe20003800000 */
[----:B------:R-:W-:Y:S01]  /*e950*/  BAR.SYNC.DEFER_BLOCKING 0x0 ;  /* 0x0000000000007b1d */ /* 0x000fe20000010000 */
[----:B------:R-:W-:Y:S01]  /*e960*/  SHF.R.S32.HI R0, RZ, 0x1f, R216 ;  /* 0x0000001fff007819 */ /* 0x000fe200000114d8 */
[----:B------:R-:W-:Y:S01]  /*e970*/  IMAD.MOV.U32 R217, RZ, RZ, 0x5 ;  /* 0x00000005ffd97424 */ /* 0x000fe200078e00ff */
[----:B-1----:R-:W-:Y:S01]  /*e980*/  MOV R3, c[0x0][0x208] ;  /* 0x0000820000037a02 */ /* 0x002fe20000000f00 */
[----:B------:R-:W-:Y:S01]  /*e990*/  IMAD.WIDE.U32 R20, R216, c[0x0][0x208], RZ ;  /* 0x00008200d8147a25 */ /* 0x000fe200078e00ff */
[----:B------:R-:W-:Y:S02]  /*e9a0*/  MOV R28, R220 ;  /* 0x000000dc001c7202 */ /* 0x000fe40000000f00 */
[C---:B------:R-:W-:Y:S01]  /*e9b0*/  SHF.L.U32 R2, R3.reuse, 0x5, RZ ;  /* 0x0000000503027819 */ /* 0x040fe200000006ff */
[----:B------:R-:W-:Y:S01]  /*e9c0*/  IMAD R0, R0, c[0x0][0x208], RZ ;  /* 0x0000820000007a24 */ /* 0x000fe200078e02ff */
[----:B------:R-:W-:Y:S01]  /*e9d0*/  SHF.L.U64.HI R3, R3, R217, c[0x0][0x20c] ;  /* 0x0000830003037619 */ /* 0x000fe200000102d9 */
[----:B------:R-:W-:Y:S01]  /*e9e0*/  IMAD.MOV.U32 R29, RZ, RZ, R225 ;  /* 0x000000ffff1d7224 */ /* 0x000fe200078e00e1 */
[----:B------:R-:W-:Y:S01]  /*e9f0*/  IADD3 R37, P0, R220, 0x40, RZ ;  /* 0x00000040dc257810 */ /* 0x000fe20007f1e0ff */
[----:B------:R-:W-:Y:S02]  /*ea00*/  IMAD R0, R216, c[0x0][0x20c], R0 ;  /* 0x00008300d8007a24 */ /* 0x000fe400078e0200 */
[----:B------:R-:W-:Y:S04]  /*ea10*/  IMAD.WIDE.U32 R30, R20, 0x60, R2 ;  /* 0x00000060141e7825 */ /* 0x000fe800078e0002 */
[----:B------:R-:W-:Y:S01]  /*ea20*/  IMAD.IADD R0, R21, 0x1, R0 ;  /* 0x0000000115007824 */ /* 0x000fe200078e0200 */
[-C--:B------:R-:W-:Y:S01]  /*ea30*/  IADD3 R36, P4, R220, R30.reuse, RZ ;  /* 0x0000001edc247210 */ /* 0x080fe20007f9e0ff */
[----:B------:R-:W-:Y:S01]  /*ea40*/  IMAD.WIDE.U32 R28, R20, 0x60, R28 ;  /* 0x00000060141c7825 */ /* 0x000fe200078e001c */
[----:B------:R-:W-:Y:S02]  /*ea50*/  IADD3 R2, P6, R2, R30, RZ ;  /* 0x0000001e02027210 */ /* 0x000fe40007fde0ff */
[----:B------:R-:W-:Y:S01]  /*ea60*/  LEA R162, P5, R36, c[0x0][0x1f8], 0x1 ;  /* 0x00007e0024a27a11 */ /* 0x000fe200078a08ff */
[----:B------:R-:W1:Y:S01]  /*ea70*/  LDSM.16.M88.4 R8, [R193] ;  /* 0x00000000c108783b */ /* 0x000e620000000200 */
[----:B------:R-:W-:Y:S01]  /*ea80*/  SHF.L.U32 R45, R28, 0x1, RZ ;  /* 0x000000011c2d7819 */ /* 0x000fe200000006ff */
[----:B------:R-:W-:Y:S01]  /*ea90*/  IMAD R38, R0, 0x60, RZ ;  /* 0x0000006000267824 */ /* 0x000fe200078e02ff */
[----:B------:R-:W-:Y:S02]  /*eaa0*/  ULDC UR4, c[0x0][0x324] ;  /* 0x0000c90000047ab9 */ /* 0x000fe40000000800 */
[----:B------:R-:W-:Y:S02]  /*eab0*/  ULOP3.LUT UR4, URZ, UR4, URZ, 0x33, !UPT ;  /* 0x000000043f047292 */ /* 0x000fe4000f8e333f */
[----:B------:R-:W-:Y:S01]  /*eac0*/  IADD3 R0, R38, R31, RZ ;  /* 0x0000001f26007210 */ /* 0x000fe20007ffe0ff */
[----:B------:R-:W3:Y:S01]  /*ead0*/  LDSM.16.M88.4 R16, [R193+0x800] ;  /* 0x00080000c110783b */ /* 0x000ee20000000200 */
[----:B------:R-:W-:Y:S03]  /*eae0*/  IADD3 R31, R29, R38, RZ ;  /* 0x000000261d1f7210 */ /* 0x000fe60007ffe0ff */
[----:B------:R-:W-:Y:S01]  /*eaf0*/  IMAD.X R29, R0, 0x1, R225, P4 ;  /* 0x00000001001d7824 */ /* 0x000fe200020e06e1 */
[----:B------:R-:W-:Y:S02]  /*eb00*/  IADD3 R38, P4, R37, R30, RZ ;  /* 0x0000001e25267210 */ /* 0x000fe40007f9e0ff */
[----:B------:R-:W-:Y:S01]  /*eb10*/  SHF.L.U64.HI R46, R28, 0x1, R31 ;  /* 0x000000011c2e7819 */ /* 0x000fe2000001021f */
[----:B------:R-:W4:Y:S01]  /*eb20*/  LDSM.16.M88.4 R24, [R193+0x1000] ;  /* 0x00100000c118783b */ /* 0x000f220000000200 */
[----:B------:R-:W-:Y:S02]  /*eb30*/  LEA.HI.X R163, R36, c[0x0][0x1fc], R29, 0x1, P5 ;  /* 0x00007f0024a37a11 */ /* 0x000fe400028f0c1d */
[----:B------:R-:W-:Y:S02]  /*eb40*/  IADD3.X R36, RZ, R225, RZ, P0, !PT ;  /* 0x000000e1ff247210 */ /* 0x000fe400007fe4ff */
[C---:B------:R-:W-:Y:S02]  /*eb50*/  IADD3 R44, P0, R2.reuse, R37, RZ ;  /* 0x00000025022c7210 */ /* 0x040fe40007f1e0ff */
[----:B------:R-:W-:Y:S01]  /*eb60*/  IADD3 R37, P5, R2, R220, RZ ;  /* 0x000000dc02257210 */ /* 0x000fe20007fbe0ff */
[----:B------:R-:W5:Y:S01]  /*eb70*/  LDL R228, [R1+0x20] ;  /* 0x0000200001e47983 */ /* 0x000f620000100800 */
[----:B------:R-:W-:Y:S01]  /*eb80*/  IMAD.X R2, R0, 0x1, R3, P6 ;  /* 0x0000000100027824 */ /* 0x000fe200030e0603 */
[----:B------:R-:W-:Y:S02]  /*eb90*/  LEA R160, P6, R38, c[0x0][0x1f8], 0x1 ;  /* 0x00007e0026a07a11 */ /* 0x000fe400078c08ff */
[----:B------:R-:W4:Y:S01]  /*eba0*/  LDSM.16.M88.4 R32, [R193+0x1800] ;  /* 0x00180000c120783b */ /* 0x000f220000000200 */
[-C--:B------:R-:W-:Y:S02]  /*ebb0*/  IADD3.X R0, R0, R36.reuse, RZ, P4, !PT ;  /* 0x0000002400007210 */ /* 0x080fe400027fe4ff */
[C---:B------:R-:W-:Y:S02]  /*ebc0*/  LEA R158, P4, R37.reuse, c[0x0][0x1f8], 0x1 ;  /* 0x00007e00259e7a11 */ /* 0x040fe400078808ff */
[----:B------:R-:W-:Y:S02]  /*ebd0*/  LEA.HI.X R161, R38, c[0x0][0x1fc], R0, 0x1, P6 ;  /* 0x00007f0026a17a11 */ /* 0x000fe400030f0c00 */
[C---:B------:R-:W-:Y:S01]  /*ebe0*/  IADD3.X R3, R2.reuse, R36, RZ, P0, !PT ;  /* 0x0000002402037210 */ /* 0x040fe200007fe4ff */
[----:B------:R-:W5:Y:S01]  /*ebf0*/  LDL R227, [R1+0x24] ;  /* 0x0000240001e37983 */ /* 0x000f620000100800 */
[----:B------:R-:W-:Y:S01]  /*ec00*/  IMAD.X R2, R2, 0x1, R225, P5 ;  /* 0x0000000102027824 */ /* 0x000fe200028e06e1 */
[C---:B-1----:R-:W-:Y:S02]  /*ec10*/  HMMA.16816.F32.BF16 R4, R124.reuse, R8, RZ ;  /* 0x000000087c04723c */ /* 0x042fe400000418ff */
[----:B------:R-:W1:Y:S02]  /*ec20*/  LDSM.16.M88.4 R40, [R193+0x2000] ;  /* 0x00200000c128783b */ /* 0x000e640000000200 */
[----:B------:R-:W-:Y:S02]  /*ec30*/  LEA.HI.X R159, R37, c[0x0][0x1fc], R2, 0x1, P4 ;  /* 0x00007f00259f7a11 */ /* 0x000fe400020f0c02 */
[C---:B------:R-:W-:Y:S02]  /*ec40*/  LEA R156, P4, R44.reuse, c[0x0][0x1f8], 0x1 ;  /* 0x00007e002c9c7a11 */ /* 0x040fe400078808ff */
[C---:B------:R-:W-:Y:S01]  /*ec50*/  IADD3 R2, P5, R45.reuse, 0x80, RZ ;  /* 0x000000802d027810 */ /* 0x040fe20007fbe0ff */
[C---:B------:R-:W-:Y:S01]  /*ec60*/  HMMA.16816.F32.BF16 R8, R124.reuse, R10, RZ ;  /* 0x0000000a7c08723c */ /* 0x040fe200000418ff */
[----:B------:R-:W5:Y:S02]  /*ec70*/  LDL R224, [R1+0x14] ;  /* 0x0000140001e07983 */ /* 0x000f640000100800 */
[----:B------:R-:W-:Y:S02]  /*ec80*/  LEA.HI.X R157, R44, c[0x0][0x1fc], R3, 0x1, P4 ;  /* 0x00007f002c9d7a11 */ /* 0x000fe400020f0c03 */
[----:B------:R-:W1:Y:S01]  /*ec90*/  LDSM.16.M88.4 R48, [R193+0x2800] ;  /* 0x00280000c130783b */ /* 0x000e620000000200 */
[----:B------:R-:W-:Y:S02]  /*eca0*/  IADD3 R44, P6, R45, c[0x0][0x1f8], RZ ;  /* 0x00007e002d2c7a10 */ /* 0x000fe40007fde0ff */
[C---:B---3--:R-:W-:Y:S01]  /*ecb0*/  HMMA.16816.F32.BF16 R12, R124.reuse, R16, RZ ;  /* 0x000000107c0c723c */ /* 0x048fe200000418ff */
[----:B------:R-:W-:Y:S03]  /*ecc0*/  IADD3 R2, P4, R2, c[0x0][0x1f8], RZ ;  /* 0x00007e0002027a10 */ /* 0x000fe60007f9e0ff */
[----:B------:R-:W-:Y:S01]  /*ecd0*/  IADD3.X R45, R46, c[0x0][0x1fc], RZ, P6, !PT ;  /* 0x00007f002e2d7a10 */ /* 0x000fe200037fe4ff */
[----:B------:R-:W3:Y:S01]  /*ece0*/  LDSM.16.M88.4 R120, [R199] ;  /* 0x00000000c778783b */ /* 0x000ee20000000200 */
[----:B------:R-:W-:Y:S02]  /*ecf0*/  IADD3.X R3, RZ, c[0x0][0x1fc], R46, P4, P5 ;  /* 0x00007f00ff037a10 */ /* 0x000fe400027ea42e */
[C---:B------:R-:W-:Y:S01]  /*ed00*/  HMMA.16816.F32.BF16 R16, R124.reuse, R18, RZ ;  /* 0x000000127c10723c */ /* 0x040fe200000418ff */
[----:B------:R-:W-:Y:S04]  /*ed10*/  ISETP.GT.AND P6, PT, R216, R219, PT ;  /* 0x000000dbd800720c */ /* 0x000fe80003fc4270 */
[----:B------:R-:W-:Y:S03]  /*ed20*/  LDSM.16.M88.4 R136, [R209] ;  /* 0x00000000d188783b */ /* 0x000fe60000000200 */
[C---:B----4-:R-:W-:Y:S05]  /*ed30*/  HMMA.16816.F32.BF16 R20, R124.reuse, R24, RZ ;  /* 0x000000187c14723c */ /* 0x050fea00000418ff */
[----:B------:R-:W-:Y:S03]  /*ed40*/  LDSM.16.M88.4 R140, [R208] ;  /* 0x00000000d08c783b */ /* 0x000fe60000000200 */
[C---:B------:R-:W-:Y:S05]  /*ed50*/  HMMA.16816.F32.BF16 R24, R124.reuse, R26, RZ ;  /* 0x0000001a7c18723c */ /* 0x040fea00000418ff */
[----:B------:R-:W-:Y:S03]  /*ed60*/  LDSM.16.M88.4 R144, [R207] ;  /* 0x00000000cf90783b */ /* 0x000fe60000000200 */
[C---:B------:R-:W-:Y:S05]  /*ed70*/  HMMA.16816.F32.BF16 R28, R124.reuse, R32, RZ ;  /* 0x000000207c1c723c */ /* 0x040fea00000418ff */
[----:B------:R-:W-:Y:S03]  /*ed80*/  LDSM.16.M88.4 R148, [R206] ;  /* 0x00000000ce94783b */ /* 0x000fe60000000200 */
[C---:B------:R-:W-:Y:S08]  /*ed90*/  HMMA.16816.F32.BF16 R32, R124.reuse, R34, RZ ;  /* 0x000000227c20723c */ /* 0x040ff000000418ff */
[C---:B-1----:R-:W-:Y:S08]  /*eda0*/  HMMA.16816.F32.BF16 R36, R124.reuse, R40, RZ ;  /* 0x000000287c24723c */ /* 0x042ff000000418ff */
[C---:B------:R-:W-:Y:S01]  /*edb0*/  HMMA.16816.F32.BF16 R40, R124.reuse, R42, RZ ;  /* 0x0000002a7c28723c */ /* 0x040fe200000418ff */
[----:B--2---:R-:W-:Y:S02]  /*edc0*/  ISETP.GE.AND P0, PT, R132, c[0x0][0x1d4], PT ;  /* 0x0000750084007a0c */ /* 0x004fe40003f06270 */
[----:B------:R-:W1:Y:S11]  /*edd0*/  LDSM.16.M88.4 R132, [R210] ;  /* 0x00000000d284783b */ /* 0x000e760000000200 */
[----:B------:R-:W-:Y:S01]  /*ede0*/  @!PT LDS RZ, [RZ] ;  /* 0x00000000fffff984 */ /* 0x000fe20000000800 */
[----:B------:R-:W-:Y:S01]  /*edf0*/  @!PT LDS RZ, [RZ] ;  /* 0x00000000fffff984 */ /* 0x000fe20000000800 */
[----:B------:R-:W-:Y:S01]  /*ee00*/  @!PT LDS RZ, [RZ] ;  /* 0x00000000fffff984 */ /* 0x000fe20000000800 */
[----:B------:R2:W-:Y:S08]  /*ee10*/  LDGSTS.E.BYPASS.LTC128B.128 [R218+0x100], [R44.64], !P0 ;  /* 0x001000002cda7fae */ /* 0x0005f0000c101d48 */
[----:B------:R4:W-:Y:S08]  /*ee20*/  LDGSTS.E.BYPASS.LTC128B.128 [R218+0x3100], [R2.64], !P3 ;  /* 0x0310000002da7fae */ /* 0x0009f0000d901d48 */
[----:B------:R1:W-:Y:S08]  /*ee30*/  LDGSTS.E.BYPASS.LTC128B.128 [R218+0x1100], [R162.64], !P0 ;  /* 0x01100000a2da7fae */ /* 0x0003f0000c101d48 */
[----:B------:R1:W-:Y:S01]  /*ee40*/  LDGSTS.E.BYPASS.LTC128B.128 [R218+0x4100], [R160.64], !P3 ;  /* 0x04100000a0da7fae */ /* 0x0003e2000d901d48 */
[C---:B--2---:R-:W-:Y:S07]  /*ee50*/  HMMA.16816.F32.BF16 R44, R124.reuse, R48, RZ ;  /* 0x000000307c2c723c */ /* 0x044fee00000418ff */
[----:B------:R2:W-:Y:S01]  /*ee60*/  LDGSTS.E.BYPASS.LTC128B.128 [R218+0x2100], [R158.64], !P0 ;  /* 0x021000009eda7fae */ /* 0x0005e2000c101d48 */
[----:B------:R-:W-:Y:S07]  /*ee70*/  HMMA.16816.F32.BF16 R48, R124, R50, RZ ;  /* 0x000000327c30723c */ /* 0x000fee00000418ff */
[----:B------:R2:W-:Y:S01]  /*ee80*/  LDGSTS.E.BYPASS.LTC128B.128 [R218+0x5100], [R156.64], !P3 ;  /* 0x051000009cda7fae */ /* 0x0005e2000d901d48 */
[C---:B---3--:R-:W-:Y:S07]  /*ee90*/  HMMA.16816.F32.BF16 R4, R128.reuse, R120, R4 ;  /* 0x000000788004723c */ /* 0x048fee0000041804 */
[----:B------:R-:W-:Y:S01]  /*eea0*/  LDSM.16.M88.4 R180, [R197+0x5800] ;  /* 0x00580000c5b4783b */ /* 0x000fe20000000200 */
[C---:B------:R-:W-:Y:S07]  /*eeb0*/  HMMA.16816.F32.BF16 R8, R128.reuse, R122, R8 ;  /* 0x0000007a8008723c */ /* 0x040fee0000041808 */
[----:B------:R-:W0:Y:S01]  /*eec0*/  LDGDEPBAR ;  /* 0x00000000000079af */ /* 0x000e220000000000 */
[C---:B-1----:R-:W-:Y:S07]  /*eed0*/  HMMA.16816.F32.BF16 R12, R128.reuse, R132, R12 ;  /* 0x00000084800c723c */ /* 0x042fee000004180c */
[----:B------:R-:W-:Y:S01]  /*eee0*/  LDSM.16.M88.4 R120, [R197+0x800] ;  /* 0x00080000c578783b */ /* 0x000fe20000000200 */
[C---:B------:R-:W-:Y:S07]  /*eef0*/  HMMA.16816.F32.BF16 R16, R128.reuse, R134, R16 ;  /* 0x000000868010723c */ /* 0x040fee0000041810 */
[----:B--2---:R-:W1:Y:S01]  /*ef00*/  LDSM.16.M88.4 R156, [R197] ;  /* 0x00000000c59c783b */ /* 0x004e620000000200 */
[C---:B------:R-:W-:Y:S07]  /*ef10*/  HMMA.16816.F32.BF16 R20, R128.reuse, R136, R20 ;  /* 0x000000888014723c */ /* 0x040fee0000041814 */
[----:B------:R-:W2:Y:S01]  /*ef20*/  LDSM.16.M88.4 R160, [R197+0x1000] ;  /* 0x00100000c5a0783b */ /* 0x000ea20000000200 */
[C---:B------:R-:W-:Y:S07]  /*ef30*/  HMMA.16816.F32.BF16 R24, R128.reuse, R138, R24 ;  /* 0x0000008a8018723c */ /* 0x040fee0000041818 */
[----:B------:R-:W3:Y:S01]  /*ef40*/  LDSM.16.M88.4 R132, [R197+0x1800] ;  /* 0x00180000c584783b */ /* 0x000ee20000000200 */
[C---:B------:R-:W-:Y:S07]  /*ef50*/  HMMA.16816.F32.BF16 R28, R128.reuse, R140, R28 ;  /* 0x0000008c801c723c */ /* 0x040fee000004181c */
[----:B------:R-:W1:Y:S01]  /*ef60*/  LDSM.16.M88.4 R136, [R197+0x2000] ;  /* 0x00200000c588783b */ /* 0x000e620000000200 */
[C---:B------:R-:W-:Y:S07]  /*ef70*/  HMMA.16816.F32.BF16 R32, R128.reuse, R142, R32 ;  /* 0x0000008e8020723c */ /* 0x040fee0000041820 */
[----:B------:R-:W-:Y:S01]  /*ef80*/  LDSM.16.M88.4 R140, [R194] ;  /* 0x00000000c28c783b */ /* 0x000fe20000000200 */
[C---:B------:R-:W-:Y:S07]  /*ef90*/  HMMA.16816.F32.BF16 R36, R128.reuse, R144, R36 ;  /* 0x000000908024723c */ /* 0x040fee0000041824 */
[----:B------:R-:W-:Y:S01]  /*efa0*/  LDSM.16.M88.4 R188, [R194+0x3000] ;  /* 0x00300000c2bc783b */ /* 0x000fe20000000200 */
[C---:B------:R-:W-:Y:S07]  /*efb0*/  HMMA.16816.F32.BF16 R40, R128.reuse, R146, R40 ;  /* 0x000000928028723c */ /* 0x040fee0000041828 */
[----:B------:R-:W-:Y:S01]  /*efc0*/  LDSM.16.M88.4 R144, [R194+0x800] ;  /* 0x00080000c290783b */ /* 0x000fe20000000200 */
        /* <DEDUP_REMOVED lines=15> */
[C---:B------:R-:W-:Y:S08]  /*f0c0*/  HMMA.16816.F32.BF16 R36, R152.reuse, R136, R36 ;  /* 0x000000889824723c */ /* 0x040ff00000041824 */
[C---:B------:R-:W-:Y:S01]  /*f0d0*/  HMMA.16816.F32.BF16 R40, R152.reuse, R138, R40 ;  /* 0x0000008a9828723c */ /* 0x040fe20000041828 */
[----:B------:R-:W3:Y:S07]  /*f0e0*/  LDSM.16.M88.4 R136, [R194+0x2800] ;  /* 0x00280000c288783b */ /* 0x000eee0000000200 */
[C---:B-1----:R-:W-:Y:S08]  /*f0f0*/  HMMA.16816.F32.BF16 R44, R152.reuse, R120, R44 ;  /* 0x00000078982c723c */ /* 0x042ff0000004182c */
[----:B------:R-:W-:Y:S01]  /*f100*/  HMMA.16816.F32.BF16 R48, R152, R122, R48 ;  /* 0x0000007a9830723c */ /* 0x000fe20000041830 */
        /* <DEDUP_REMOVED lines=22> */
[C---:B------:R-:W-:Y:S08]  /*f270*/  HMMA.16816.F32.BF16 R12, R168.reuse, R140, R12 ;  /* 0x0000008ca80c723c */ /* 0x040ff0000004180c */
[C---:B------:R-:W-:Y:S01]  /*f280*/  HMMA.16816.F32.BF16 R16, R168.reuse, R142, R16 ;  /* 0x0000008ea810723c */ /* 0x040fe20000041810 */
[----:B------:R-:W1:Y:S07]  /*f290*/  LDSM.16.M88.4 R140, [R202] ;  /* 0x00000000ca8c783b */ /* 0x000e6e0000000200 */
        /* <DEDUP_REMOVED lines=21> */
[C---:B------:R-:W-:Y:S08]  /*f3f0*/  HMMA.16816.F32.BF16 R28, R172.reuse, R140, R28 ;  /* 0x0000008cac1c723c */ /* 0x040ff0000004181c */
        /* <DEDUP_REMOVED lines=24> */
[----:B----4-:R-:W-:Y:S06]  /*f580*/  FMUL.FTZ R2, R11, c[0x0][0x320] ;  /* 0x0000c8000b027a20 */ /* 0x010fec0000410000 */
        /* <DEDUP_REMOVED lines=23> */
[----:B--2---:R-:W-:Y:S08]  /*f700*/  FMUL.FTZ R0, R12, c[0x0][0x320] ;  /* 0x0000c8000c007a20 */ /* 0x004ff00000410000 */
[----:B------:R2:W2:Y:S01]  /*f710*/  MUFU.TANH R140, R0 ;  /* 0x00000000008c7308 */ /* 0x0004a20000002400 */
[C---:B-1----:R-:W-:Y:S08]  /*f720*/  HMMA.16816.F32.BF16 R28, R184.reuse, R8, R28 ;  /* 0x00000008b81c723c */ /* 0x042ff0000004181c */
[C---:B------:R-:W-:Y:S01]  /*f730*/  HMMA.16816.F32.BF16 R32, R184.reuse, R10, R32 ;  /* 0x0000000ab820723c */ /* 0x040fe20000041820 */
[----:B------:R-:W1:Y:S01]  /*f740*/  LDSM.16.M88.4 R8, [R194+0x5800] ;  /* 0x00580000c208783b */ /* 0x000e620000000200 */
[----:B------:R-:W-:Y:S04]  /*f750*/  DEPBAR.LE SB0, 0x0 ;  /* 0x000080000000791a */ /* 0x000fe80000000000 */
[----:B--2---:R-:W-:Y:S02]  /*f760*/  FMUL.FTZ R0, R13, c[0x0][0x320] ;  /* 0x0000c8000d007a20 */ /* 0x004fe40000410000 */
[C---:B------:R-:W-:Y:S02]  /*f770*/  HMMA.16816.F32.BF16 R36, R184.reuse, R4, R36 ;  /* 0x00000004b824723c */ /* 0x040fe40000041824 */
[----:B------:R2:W1:Y:S01]  /*f780*/  MUFU.TANH R139, R0 ;  /* 0x00000000008b7308 */ /* 0x0004620000002400 */
[----:B------:R-:W-:Y:S05]  /*f790*/  BAR.SYNC.DEFER_BLOCKING 0x0 ;  /* 0x0000000000007b1d */ /* 0x000fea0000010000 */
[C---:B------:R-:W-:Y:S08]  /*f7a0*/  HMMA.16816.F32.BF16 R40, R184.reuse, R6, R40 ;  /* 0x00000006b828723c */ /* 0x040ff00000041828 */
[----:B------:R-:W-:Y:S04]  /*f7b0*/  FMUL.FTZ R2, R35, c[0x0][0x320] ;  /* 0x0000c80023027a20 */ /* 0x000fe80000410000 */
[----:B------:R-:W3:Y:S01]  /*f7c0*/  MUFU.TANH R122, R2 ;  /* 0x00000002007a7308 */ /* 0x000ee20000002400 */
[----:B--2---:R-:W-:Y:S09]  /*f7d0*/  FMUL.FTZ R0, R14, c[0x0][0x320] ;  /* 0x0000c8000e007a20 */ /* 0x004ff20000410000 */
[----:B------:R2:W2:Y:S02]  /*f7e0*/  MUFU.TANH R158, R0 ;  /* 0x00000000009e7308 */ /* 0x0004a40000002400 */
[----:B------:R-:W-:Y:S01]  /*f7f0*/  FMUL.FTZ R3, R42, c[0x0][0x320] ;  /* 0x0000c8002a037a20 */ /* 0x000fe20000410000 */
[C---:B-1----:R-:W-:Y:S03]  /*f800*/  HMMA.16816.F32.BF16 R44, R184.reuse, R8, R44 ;  /* 0x00000008b82c723c */ /* 0x042fe6000004182c */
[----:B------:R-:W-:Y:S04]  /*f810*/  FMUL.FTZ R4, R43, c[0x0][0x320] ;  /* 0x0000c8002b047a20 */ /* 0x000fe80000410000 */
[----:B------:R1:W1:Y:S01]  /*f820*/  MUFU.TANH R71, R3 ;  /* 0x0000000300477308 */ /* 0x0002620000002400 */
[----:B------:R-:W-:Y:S04]  /*f830*/  HMMA.16816.F32.BF16 R48, R184, R10, R48 ;  /* 0x0000000ab830723c */ /* 0x000fe80000041830 */
[----:B------:R-:W-:Y:S05]  /*f840*/  @P6 IADD3 R8, P4, R222, 0x40, RZ ;  /* 0x00000040de086810 */ /* 0x000fea0007f9e0ff */
[----:B------:R3:W3:Y:S03]  /*f850*/  MUFU.TANH R42, R4 ;  /* 0x00000004002a7308 */ /* 0x0006e60000002400 */
[----:B--2---:R-:W-:Y:S04]  /*f860*/  FMUL.FTZ R0, R15, c[0x0][0x320] ;  /* 0x0000c8000f007a20 */ /* 0x004fe80000410000 */
[----:B------:R-:W-:Y:S02]  /*f870*/  FMUL.FTZ R11, R46, c[0x0][0x320] ;  /* 0x0000c8002e0b7a20 */ /* 0x000fe40000410000 */
[----:B------:R-:W2:Y:S01]  /*f880*/  LDL R46, [R1+0x18] ;  /* 0x00001800012e7983 */ /* 0x000ea20000100800 */
[----:B------:R4:W2:Y:S01]  /*f890*/  MUFU.TANH R157, R0 ;  /* 0x00000000009d7308 */ /* 0x0008a20000002400 */
[----:B-1----:R-:W-:Y:S04]  /*f8a0*/  @P6 MOV R3, c[0x0][0x1e0] ;  /* 0x0000780000036a02 */ /* 0x002fe80000000f00 */
[C---:B------:R-:W-:Y:S02]  /*f8b0*/  @P6 SHF.L.U64.HI R5, R3.reuse, R217, c[0x0][0x1e4] ;  /* 0x0000790003056619 */ /* 0x040fe400000102d9 */
[----:B---3--:R-:W-:Y:S01]  /*f8c0*/  @P6 SHF.L.U32 R4, R3, 0x5, RZ ;  /* 0x0000000503046819 */ /* 0x008fe200000006ff */
[----:B----4-:R-:W-:Y:S01]  /*f8d0*/  FMUL.FTZ R0, R16, c[0x0][0x320] ;  /* 0x0000c80010007a20 */ /* 0x010fe20000410000 */
[----:B------:R-:W-:Y:S03]  /*f8e0*/  @P6 IADD3.X R16, RZ, R226, RZ, P4, !PT ;  /* 0x000000e2ff106210 */ /* 0x000fe600027fe4ff */
[----:B------:R1:W3:Y:S02]  /*f8f0*/  MUFU.TANH R136, R0 ;  /* 0x0000000000887308 */ /* 0x0002e40000002400 */
[----:B-1----:R-:W-:Y:S08]  /*f900*/  FMUL.FTZ R0, R17, c[0x0][0x320] ;  /* 0x0000c80011007a20 */ /* 0x002ff00000410000 */
[----:B------:R1:W4:Y:S02]  /*f910*/  MUFU.TANH R135, R0 ;  /* 0x0000000000877308 */ /* 0x0003240000002400 */
[----:B-1----:R-:W-:Y:S08]  /*f920*/  FMUL.FTZ R0, R18, c[0x0][0x320] ;  /* 0x0000c80012007a20 */ /* 0x002ff00000410000 */
[----:B------:R1:W1:Y:S02]  /*f930*/  MUFU.TANH R150, R0 ;  /* 0x0000000000967308 */ /* 0x0002640000002400 */
        /* <DEDUP_REMOVED lines=40> */
[----:B-1----:R-:W-:Y:S04]  /*fbc0*/  @P6 IADD3 R0, R216, -0x1, RZ ;  /* 0xffffffffd8006810 */ /* 0x002fe80007ffe0ff */
[----:B------:R-:W-:Y:S01]  /*fbd0*/  @P6 SHF.R.S32.HI R2, RZ, 0x1f, R0 ;  /* 0x0000001fff026819 */ /* 0x000fe20000011400 */
[----:B------:R-:W-:Y:S04]  /*fbe0*/  @P6 IMAD.WIDE.U32 R6, R0, c[0x0][0x1e0], RZ ;  /* 0x0000780000066a25 */ /* 0x000fe800078e00ff */
[----:B------:R-:W-:Y:S04]  /*fbf0*/  @P6 IMAD R2, R2, c[0x0][0x1e0], RZ ;  /* 0x0000780002026a24 */ /* 0x000fe800078e02ff */
[----:B------:R-:W-:Y:S04]  /*fc00*/  @P6 IMAD R2, R0, c[0x0][0x1e4], R2 ;  /* 0x0000790000026a24 */ /* 0x000fe800078e0202 */
[----:B------:R-:W-:Y:S02]  /*fc10*/  @P6 IMAD.IADD R0, R7, 0x1, R2 ;  /* 0x0000000107006824 */ /* 0x000fe400078e0202 */
[----:B------:R-:W-:Y:S04]  /*fc20*/  @P6 IMAD.WIDE.U32 R2, R6, 0x60, R4 ;  /* 0x0000006006026825 */ /* 0x000fe800078e0004 */
[----:B------:R-:W-:Y:S01]  /*fc30*/  @P6 IMAD R17, R0, 0x60, RZ ;  /* 0x0000006000116824 */ /* 0x000fe200078e02ff */
[-C--:B------:R-:W-:Y:S01]  /*fc40*/  @P6 IADD3 R9, P5, R4, R2.reuse, RZ ;  /* 0x0000000204096210 */ /* 0x080fe20007fbe0ff */
[----:B------:R-:W-:Y:S02]  /*fc50*/  FMUL.FTZ R7, R44, c[0x0][0x320] ;  /* 0x0000c8002c077a20 */ /* 0x000fe40000410000 */
[----:B------:R-:W1:Y:S01]  /*fc60*/  MUFU.TANH R44, R11 ;  /* 0x0000000b002c7308 */ /* 0x000e620000002400 */
[----:B------:R-:W-:Y:S01]  /*fc70*/  @P6 IADD3 R0, R17, R3, RZ ;  /* 0x0000000311006210 */ /* 0x000fe20007ffe0ff */
[----:B------:R-:W-:Y:S02]  /*fc80*/  FMUL.FTZ R3, R45, c[0x0][0x320] ;  /* 0x0000c8002d037a20 */ /* 0x000fe40000410000 */
[----:B------:R-:W2:Y:S02]  /*fc90*/  LDL R45, [R1+0x10] ;  /* 0x00001000012d7983 */ /* 0x000ea40000100800 */
[----:B------:R-:W-:Y:S01]  /*fca0*/  @P6 IMAD.X R5, R0, 0x1, R5, P5 ;  /* 0x0000000100056824 */ /* 0x000fe200028e0605 */
[-C--:B------:R-:W-:Y:S03]  /*fcb0*/  @P6 IADD3 R4, P5, R8, R2.reuse, RZ ;  /* 0x0000000208046210 */ /* 0x080fe60007fbe0ff */
[----:B------:R1:W1:Y:S10]  /*fcc0*/  MUFU.TANH R36, R7 ;  /* 0x0000000700247308 */ /* 0x0002740000002400 */
[----:B------:R3:W2:Y:S01]  /*fcd0*/  MUFU.TANH R35, R3 ;  /* 0x0000000300237308 */ /* 0x0006a20000002400 */
[----:B-1----:R-:W-:Y:S02]  /*fce0*/  @P6 IADD3 R7, P4, R222, R2, RZ ;  /* 0x00000002de076210 */ /* 0x002fe40007f9e0ff */
[----:B------:R-:W-:Y:S03]  /*fcf0*/  @P6 MOV R2, R222 ;  /* 0x000000de00026202 */ /* 0x000fe60000000f00 */
[C---:B------:R-:W-:Y:S01]  /*fd00*/  @P6 IMAD.X R10, R0.reuse, 0x1, R226, P4 ;  /* 0x00000001000a6824 */ /* 0x040fe200020e06e2 */
[----:B------:R-:W-:Y:S02]  /*fd10*/  @P6 IADD3.X R0, R0, R16, RZ, P5, !PT ;  /* 0x0000001000006210 */ /* 0x000fe40002ffe4ff */
[C---:B------:R-:W-:Y:S02]  /*fd20*/  @P6 LEA R12, P5, R4.reuse, c[0x0][0x1c8], 0x1 ;  /* 0x00007200040c6a11 */ /* 0x040fe400078a08ff */
[----:B---3--:R-:W-:Y:S02]  /*fd30*/  @P6 MOV R3, R226 ;  /* 0x000000e200036202 */ /* 0x008fe40000000f00 */
[----:B------:R-:W-:Y:S02]  /*fd40*/  @P6 LEA.HI.X R13, R4, c[0x0][0x1cc], R0, 0x1, P5 ;  /* 0x00007300040d6a11 */ /* 0x000fe400028f0c00 */
[----:B------:R-:W-:Y:S01]  /*fd50*/  @P6 IADD3 R4, P5, R9, R8, RZ ;  /* 0x0000000809046210 */ /* 0x000fe20007fbe0ff */
[----:B------:R-:W-:Y:S01]  /*fd60*/  FMUL.FTZ R8, R47, c[0x0][0x320] ;  /* 0x0000c8002f087a20 */ /* 0x000fe20000410000 */
[C---:B------:R-:W-:Y:S01]  /*fd70*/  @P6 LEA R14, P4, R7.reuse, c[0x0][0x1c8], 0x1 ;  /* 0x00007200070e6a11 */ /* 0x040fe200078808ff */
[----:B------:R-:W-:Y:S02]  /*fd80*/  @P6 IMAD.WIDE.U32 R2, R6, 0x60, R2 ;  /* 0x0000006006026825 */ /* 0x000fe400078e0002 */
[----:B------:R1:W3:Y:S01]  /*fd90*/  MUFU.TANH R43, R8 ;  /* 0x00000008002b7308 */ /* 0x0002e20000002400 */
[----:B------:R-:W-:Y:S01]  /*fda0*/  @P6 LEA.HI.X R15, R7, c[0x0][0x1cc], R10, 0x1, P4 ;  /* 0x00007300070f6a11 */ /* 0x000fe200020f0c0a */
[----:B------:R-:W-:Y:S01]  /*fdb0*/  @P6 IMAD.X R7, R5, 0x1, R16, P5 ;  /* 0x0000000105076824 */ /* 0x000fe200028e0610 */
[----:B------:R-:W-:Y:S02]  /*fdc0*/  @P6 IADD3 R0, P4, R9, R222, RZ ;  /* 0x000000de09006210 */ /* 0x000fe40007f9e0ff */
[----:B------:R-:W-:Y:S02]  /*fdd0*/  @P6 IADD3 R6, R3, R17, RZ ;  /* 0x0000001103066210 */ /* 0x000fe40007ffe0ff */
[----:B------:R-:W-:Y:S02]  /*fde0*/  @P6 IADD3.X R5, R5, R226, RZ, P4, !PT ;  /* 0x000000e205056210 */ /* 0x000fe400027fe4ff */
[----:B------:R-:W-:Y:S02]  /*fdf0*/  @P6 SHF.L.U32 R3, R2, 0x1, RZ ;  /* 0x0000000102036819 */ /* 0x000fe400000006ff */
[----:B------:R-:W-:Y:S02]  /*fe00*/  @P6 LEA R10, P5, R0, c[0x0][0x1c8], 0x1 ;  /* 0x00007200000a6a11 */ /* 0x000fe400078a08ff */
[----:B------:R-:W-:Y:S02]  /*fe10*/  @P6 SHF.L.U64.HI R16, R2, 0x1, R6 ;  /* 0x0000000102106819 */ /* 0x000fe40000010206 */
[----:B------:R-:W-:Y:S01]  /*fe20*/  @P6 LEA.HI.X R11, R0, c[0x0][0x1cc], R5, 0x1, P5 ;  /* 0x00007300000b6a11 */ /* 0x000fe200028f0c05 */
[----:B------:R-:W-:Y:S02]  /*fe30*/  FMUL.FTZ R0, R48, c[0x0][0x320] ;  /* 0x0000c80030007a20 */ /* 0x000fe40000410000 */
[----:B-----5:R-:W-:Y:S02]  /*fe40*/  IMAD.IADD R5, R227, 0x1, R228 ;  /* 0x00000001e3057824 */ /* 0x020fe400078e02e4 */
[----:B------:R5:W2:Y:S01]  /*fe50*/  MUFU.TANH R34, R0 ;  /* 0x0000000000227308 */ /* 0x000aa20000002400 */
[C---:B-1----:R-:W-:Y:S04]  /*fe60*/  @P6 LEA R8, P4, R4.reuse, c[0x0][0x1c8], 0x1 ;  /* 0x0000720004086a11 */ /* 0x042fe800078808ff */
[----:B------:R-:W-:Y:S01]  /*fe70*/  @P6 LEA.HI.X R9, R4, c[0x0][0x1cc], R7, 0x1, P4 ;  /* 0x0000730004096a11 */ /* 0x000fe200020f0c07 */
[----:B------:R-:W-:Y:S01]  /*fe80*/  FMUL.FTZ R4, R49, c[0x0][0x320] ;  /* 0x0000c80031047a20 */ /* 0x000fe20000410000 */
[C---:B------:R-:W-:Y:S02]  /*fe90*/  @P6 IADD3 R6, P4, R3.reuse, c[0x0][0x1c8], RZ ;  /* 0x0000720003066a10 */ /* 0x040fe40007f9e0ff */
[----:B------:R-:W-:Y:S01]  /*fea0*/  @P6 IADD3 R3, P5, R3, 0x80, RZ ;  /* 0x0000008003036810 */ /* 0x000fe20007fbe0ff */
[----:B------:R-:W1:Y:S01]  /*feb0*/  MUFU.TANH R33, R4 ;  /* 0x0000000400217308 */ /* 0x000e620000002400 */
[----:B------:R-:W-:Y:S02]  /*fec0*/  @P6 IADD3.X R7, R16, c[0x0][0x1cc], RZ, P4, !PT ;  /* 0x0000730010076a10 */ /* 0x000fe400027fe4ff */
[----:B------:R-:W-:Y:S03]  /*fed0*/  @P6 IADD3 R2, P4, R3, c[0x0][0x1c8], RZ ;  /* 0x0000720003026a10 */ /* 0x000fe60007f9e0ff */
[----:B------:R-:W-:Y:S01]  /*fee0*/  @!PT LDS RZ, [RZ] ;  /* 0x00000000fffff984 */ /* 0x000fe20000000800 */
[----:B------:R-:W-:Y:S01]  /*fef0*/  @!PT LDS RZ, [RZ] ;  /* 0x00000000fffff984 */ /* 0x000fe20000000800 */
[----:B------:R-:W-:Y:S01]  /*ff00*/  @!PT LDS RZ, [RZ] ;  /* 0x00000000fffff984 */ /* 0x000fe20000000800 */
[----:B------:R1:W-:Y:S01]  /*ff10*/  @P6 LDGSTS.E.BYPASS.LTC128B.128 [R218+0x8100], [R6.64], !P0 ;  /* 0x0810000006da6fae */ /* 0x0003e2000c101d48 */
[----:B------:R-:W-:Y:S01]  /*ff20*/  @P6 IADD3.X R3, RZ, c[0x0][0x1cc], R16, P4, P5 ;  /* 0x00007300ff036a10 */ /* 0x000fe200027ea410 */
[----:B-----5:R-:W-:Y:S06]  /*ff30*/  @P2 IMAD.HI.U32 R0, R5, c[0x0][0x2c8], RZ ;  /* 0x0000b20005002a27 */ /* 0x020fec00078e00ff */
[----:B------:R5:W-:Y:S01]  /*ff40*/  @P6 LDGSTS.E.BYPASS.LTC128B.128 [R218+0xb100], [R2.64], !P3 ;  /* 0x0b10000002da6fae */ /* 0x000be2000d901d48 */
[----:B------:R-:W-:Y:S01]  /*ff50*/  @P2 SHF.R.U32.HI R5, RZ, c[0x0][0x2cc], R0 ;  /* 0x0000b300ff052a19 */ /* 0x000fe20000011600 */
[----:B------:R-:W-:Y:S04]  /*ff60*/  FMUL.FTZ R0, R50, c[0x0][0x320] ;  /* 0x0000c80032007a20 */ /* 0x000fe80000410000 */
[----:B------:R1:W1:Y:S02]  /*ff70*/  MUFU.TANH R39, R0 ;  /* 0x0000000000277308 */ /* 0x0002640000002400 */
[----:B------:R2:W-:Y:S08]  /*ff80*/  @P6 LDGSTS.E.BYPASS.LTC128B.128 [R218+0x9100], [R14.64], !P0 ;  /* 0x091000000eda6fae */ /* 0x0005f0000c101d48 */
[----:B------:R2:W-:Y:S08]  /*ff90*/  @P6 LDGSTS.E.BYPASS.LTC128B.128 [R218+0xc100], [R12.64], !P3 ;  /* 0x0c1000000cda6fae */ /* 0x0005f0000d901d48 */
[----:B------:R2:W-:Y:S01]  /*ffa0*/  @P6 LDGSTS.E.BYPASS.LTC128B.128 [R218+0xa100], [R10.64], !P0 ;  /* 0x0a1000000ada6fae */ /* 0x0005e2000c101d48 */
[----:B-----5:R-:W-:Y:S04]  /*ffb0*/  FMUL.FTZ R2, R51, c[0x0][0x320] ;  /* 0x0000c80033027a20 */ /* 0x020fe80000410000 */
[----:B------:R5:W2:Y:S03]  /*ffc0*/  MUFU.TANH R37, R2 ;  /* 0x0000000200257308 */ /* 0x000aa60000002400 */
[----:B------:R2:W-:Y:S01]  /*ffd0*/  @P6 LDGSTS.E.BYPASS.LTC128B.128 [R218+0xd100], [R8.64], !P3 ;  /* 0x0d10000008da6fae */ /* 0x0005e2000d901d48 */
[----:B-1----:R-:W-:Y:S07]  /*ffe0*/  IMAD R0, R216, -0x60, RZ ;  /* 0xffffffa0d8007824 */ /* 0x002fee00078e02ff */
[----:B------:R-:W1:Y:S08]  /*fff0*/  SHFL.IDX PT, R4, R5, RZ, 0x1c1f ;  /* 0x001c1fff05047589 */ /* 0x000e7000000e0000 */
[----:B------:R-:W0:Y:S01]  /*10000*/  LDGDEPBAR ;  /* 0x00000000000079af */ /* 0x000e220000000000 */
[----:B-----5:R-:W-:Y:S04]  /*10010*/  IADD3 R2, -R224, 0x1, R0 ;  /* 0x00000001e0027810 */ /* 0x020fe80007ffe100 */
[----:B--2---:R-:W-:Y:S04]  /*10020*/  IADD3 R2, -R45, R2, R46 ;  /* 0x000000022d027210 */ /* 0x004fe80007ffe12e */
[C---:B------:R-:W-:Y:S02]  /*10030*/  IADD3 R7, R2.reuse, c[0x0][0x328], RZ ;  /* 0x0000ca0002077a10 */ /* 0x040fe40007ffe0ff */
[----:B------:R-:W-:Y:S02]  /*10040*/  IADD3 R6, R2, UR4, RZ ;  /* 0x0000000402067c10 */ /* 0x000fe4000fffe0ff */
[----:B-1----:R-:W-:Y:S02]  /*10050*/  IADD3 R3, R7, R4, RZ ;  /* 0x0000000407037210 */ /* 0x002fe40007ffe0ff */
[----:B------:R-:W-:Y:S01]  /*10060*/  IADD3 R2, R4, R6, RZ ;  /* 0x0000000604027210 */ /* 0x000fe20007ffe0ff */
[----:B------:R-:W-:-:S05]  /*10070*/  @!P1 BRA `(.L_x_578) ;  /* 0x0000018000009947 */ /* 0x000fca0003800000 */
[----:B---34-:R-:W-:Y:S01]  /*10080*/  IADD3 R4, -R45, R46, R4 ;  /* 0x0000002e2d047210 */ /* 0x018fe20007ffe104 */
        /* <DEDUP_REMOVED lines=12> */
.L_x_580:
[----:B------:R-:W-:Y:S04]  /*10150*/  MOV R8, c[0x0][0x32c] ;  /* 0x0000cb0000087a02 */ /* 0x000fe80000000f00 */
[----:B------:R-:W-:Y:S11]  /*10160*/  ISETP.NE.AND P0, PT, R8, 0x1, PT ;  /* 0x000000010800780c */ /* 0x000ff60003f05270 */
[----:B------:R-:W-:Y:S02]  /*10170*/  @!UPT UIADD3 URZ, URZ, URZ, URZ ;  /* 0x0000003f3f3ff290 */ /* 0x000fe4000fffe03f */
[----:B------:R-:W-:Y:S05]  /*10180*/  @P0 IMAD.HI.U32 R8, R4, c[0x0][0x330], RZ ;  /* 0x0000cc0004080a27 */ /* 0x000fea00078e00ff */
[----:B------:R-:W-:Y:S02]  /*10190*/  @P0 SHF.R.U32.HI R4, RZ, c[0x0][0x334], R8 ;  /* 0x0000cd00ff040a19 */ /* 0x000fe40000011608 */
.L_x_581:
[----:B------:R-:W-:Y:S05]  /*101a0*/  BSYNC B0 ;  /* 0x0000000000007941 */ /* 0x000fea0003800000 */
.L_x_579:
[----:B------:R-:W-:Y:S04]  /*101b0*/  IMAD.IADD R8, R0, 0x1, -R224 ;  /* 0x0000000100087824 */ /* 0x000fe800078e0ae0 */
[----:B------:R-:W-:Y:S05]  /*101c0*/  IMAD R4, R4, c[0x0][0x32c], R8 ;  /* 0x0000cb0004047a24 */ /* 0x000fea00078e0208 */
[----:B------:R-:W-:Y:S02]  /*101d0*/  IADD3 R8, R4, c[0x0][0x32c], RZ ;  /* 0x0000cb0004087a10 */ /* 0x000fe40007ffe0ff */
[----:B------:R-:W-:Y:S02]  /*101e0*/  IMNMX R2, R2, R4, !PT ;  /* 0x0000000402027217 */ /* 0x000fe40007800200 */
[----:B------:R-:W-:Y:S02]  /*101f0*/  IMNMX R3, R3, R8, PT ;  /* 0x0000000803037217 */ /* 0x000fe40003800200 */
.L_x_578:
[C---:B---34-:R-:W-:Y:S01]  /*10200*/  ISETP.GE.AND P0, PT, R0.reuse, 0x2, PT ;  /* 0x000000020000780c */ /* 0x058fe20003f06270 */
        /* <DEDUP_REMOVED lines=133> */
.L_x_584:
[----:B------:R-:W-:Y:S04]  /*10a60*/  MOV R5, c[0x0][0x32c] ;  /* 0x0000cb0000057a02 */ /* 0x000fe80000000f00 */
[----:B------:R-:W-:Y:S11]  /*10a70*/  ISETP.NE.AND P0, PT, R5, 0x1, PT ;  /* 0x000000010500780c */ /* 0x000ff60003f05270 */
[----:B------:R-:W-:Y:S02]  /*10a80*/  @!UPT UIADD3 URZ, URZ, URZ, URZ ;  /* 0x0000003f3f3ff290 */ /* 0x000fe4000fffe03f */
[----:B------:R-:W-:Y:S05]  /*10a90*/  @P0 IMAD.HI.U32 R5, R4, c[0x0][0x330], RZ ;  /* 0x0000cc0004050a27 */ /* 0x000fea00078e00ff */
[----:B------:R-:W-:Y:S02]  /*10aa0*/  @P0 SHF.R.U32.HI R4, RZ, c[0x0][0x334], R5 ;  /* 0x0000cd00ff040a19 */ /* 0x000fe40000011605 */
.L_x_585:
[----:B------:R-:W-:Y:S05]  /*10ab0*/  BSYNC B0 ;  /* 0x0000000000007941 */ /* 0x000fea0003800000 */
.L_x_583:
[----:B------:R-:W-:Y:S04]  /*10ac0*/  IMAD.IADD R0, R0, 0x1, -R224 ;  /* 0x0000000100007824 */ /* 0x000fe800078e0ae0 */
[----:B------:R-:W-:Y:S05]  /*10ad0*/  IMAD R0, R4, c[0x0][0x32c], R0 ;  /* 0x0000cb0004007a24 */ /* 0x000fea00078e0200 */
[----:B------:R-:W-:Y:S02]  /*10ae0*/  IADD3 R4, R0, c[0x0][0x32c], RZ ;  /* 0x0000cb0000047a10 */ /* 0x000fe40007ffe0ff */
[----:B------:R-:W-:Y:S02]  /*10af0*/  IMNMX R2, R2, R0, !PT ;  /* 0x0000000002027217 */ /* 0x000fe40007800200 */
[----:B------:R-:W-:Y:S02]  /*10b00*/  IMNMX R3, R3, R4, PT ;  /* 0x0000000403037217 */ /* 0x000fe40003800200 */
.L_x_582:
        /* <DEDUP_REMOVED lines=82> */
[C---:B------:R-:W-:Y:S02]  /*11030*/  ISETP.GT.AND P0, PT, R2.reuse, 0x29, !P0 ;  /* 0x000000290200780c */ /* 0x040fe40004704270 */
        /* <DEDUP_REMOVED lines=10> */
[----:B------:R-:W-:Y:S02]  /*110e0*/  ISETP.GT.AND P4, PT, R2, 0x59, !P4 ;  /* 0x000000590200780c */ /* 0x000fe40006784270 */
        /* <DEDUP_REMOVED lines=358> */
[----:B------:R-:W-:Y:S02]  /*12750*/  FFMA.FTZ R132, R217, c[0x0][0x2d0], -R132 ;  /* 0x0000b400d9847a23 */ /* 0x000fe40000010884 */
[C---:B------:R-:W-:Y:S01]  /*12760*/  HMMA.16816.F32.BF16 R32, R72.reuse, R90, R32 ;  /* 0x0000005a4820723c */ /* 0x040fe20000041820 */
[----:B------:R1:W-:Y:S01]  /*12770*/  MUFU.EX2 R135, R70 ;  /* 0x0000004600877308 */ /* 0x0003e20000000800 */
[----:B------:R-:W3:Y:S06]  /*12780*/  LDSM.16.MT88.4 R88, [R192+0x2800] ;  /* 0x00280000c058783b */ /* 0x000eec0000004200 */
        /* <DEDUP_REMOVED lines=83> */
[----:B------:R-:W-:Y:S01]  /*12cc0*/  FADD.FTZ R2, R70, R0 ;  /* 0x0000000046027221 */ /* 0x000fe20000010000 */
[----:B------:R-:W-:Y:S01]  /*12cd0*/  IADD3 R0, R216, -0x1, RZ ;  /* 0xffffffffd8007810 */ /* 0x000fe20007ffe0ff */
[----:B------:R-:W-:Y:S02]  /*12ce0*/  FADD.FTZ R4, R134, R4 ;  /* 0x0000000486047221 */ /* 0x000fe40000010000 */
[----:B------:R-:W-:Y:S02]  /*12cf0*/  FADD.FTZ R2, R69, R2 ;  /* 0x0000000245027221 */ /* 0x000fe40000010000 */
[----:B------:R-:W-:Y:S01]  /*12d00*/  IMAD.MOV.U32 R216, RZ, RZ, R0 ;  /* 0x000000ffffd87224 */ /* 0x000fe200078e0000 */
[----:B------:R1:W-:Y:S01]  /*12d10*/  STL [R1+0x8], R4 ;  /* 0x0000080401007387 */ /* 0x0003e20000100800 */
[----:B------:R-:W-:Y:S02]  /*12d20*/  IMAD.MOV.U32 R69, RZ, RZ, R68 ;  /* 0x000000ffff457224 */ /* 0x000fe400078e0044 */
[--C-:B------:R-:W-:Y:S01]  /*12d30*/  IMAD.MOV.U32 R70, RZ, RZ, R3.reuse ;  /* 0x000000ffff467224 */ /* 0x100fe200078e0003 */
[----:B------:R2:W-:Y:S01]  /*12d40*/  STL [R1+0xc], R2 ;  /* 0x00000c0201007387 */ /* 0x0005e20000100800 */
[----:B-1----:R-:W-:Y:S01]  /*12d50*/  IMAD.MOV.U32 R4, RZ, RZ, R3 ;  /* 0x000000ffff047224 */ /* 0x002fe200078e0003 */
[----:B------:R-:W-:-:S05]  /*12d60*/  @P0 BRA `(.L_x_586) ;  /* 0xffffbbb000000947 */ /* 0x000fca000383ffff */
.L_x_577:
[----:B------:R-:W-:Y:S02]  /*12d70*/  MOV R8, 0x1f ;  /* 0x0000001f00087802 */ /* 0x000fe40000000f00 */
[----:B------:R-:W-:Y:S01]  /*12d80*/  MOV R7, 0xffffffff ;  /* 0xffffffff00077802 */ /* 0x000fe20000000f00 */
[----:B------:R-:W-:Y:S05]  /*12d90*/  BRA.DIV ~URZ, `(.L_x_587) ;  /* 0x000046f27f007947 */ /* 0x000fea000b800000 */
[----:B--2---:R-:W2:Y:S04]  /*12da0*/  LDL R2, [R1+0x8] ;  /* 0x0000080001027983 */ /* 0x004ea80000100800 */
[----:B--2---:R2:W3:Y:S02]  /*12db0*/  SHFL.BFLY PT, R0, R2, 0x2, 0x1f ;  /* 0x0c401f0002007f89 */ /* 0x0044e400000e0000 */
.L_x_654:
[----:B--2---:R-:W2:Y:S02]  /*12dc0*/  LDL.LU R2, [R1+0x8] ;  /* 0x0000080001027983 */ /* 0x004ea40000300800 */
[----:B--23--:R-:W-:Y:S01]  /*12dd0*/  FADD.FTZ R0, R0, R2 ;  /* 0x0000000200007221 */ /* 0x00cfe20000010000 */
[----:B------:R-:W-:Y:S05]  /*12de0*/  BRA.DIV ~URZ, `(.L_x_588) ;  /* 0x000047027f007947 */ /* 0x000fea000b800000 */
[----:B------:R-:W2:Y:S04]  /*12df0*/  LDL.LU R7, [R1+0xc] ;  /* 0x00000c0001077983 */ /* 0x000ea80000300800 */
[----:B-1----:R-:W1:Y:S02]  /*12e00*/  SHFL.BFLY PT, R3, R0, 0x1, 0x1f ;  /* 0x0c201f0000037f89 */ /* 0x002e6400000e0000 */
[----:B-1----:R-:W-:-:S02]  /*12e10*/  FADD.FTZ R0, R0, R3 ;  /* 0x0000000300007221 */ /* 0x002fc40000010000 */
[----:B--2---:R-:W1:Y:S02]  /*12e20*/  SHFL.BFLY PT, R2, R7, 0x2, 0x1f ;  /* 0x0c401f0007027f89 */ /* 0x004e6400000e0000 */
[----:B-1----:R-:W-:-:S05]  /*12e30*/  FADD.FTZ R5, R2, R7 ;  /* 0x0000000702057221 */ /* 0x002fca0000010000 */
[----:B------:R1:W2:Y:S02]  /*12e40*/  SHFL.BFLY PT, R6, R5, 0x1, 0x1f ;  /* 0x0c201f0005067f89 */ /* 0x0002a400000e0000 */
.L_x_655:
[----:B------:R-:W-:Y:S01]  /*12e50*/  FSETP.NE.FTZ.AND P1, PT, R0, RZ, PT ;  /* 0x000000ff0000720b */ /* 0x000fe20003f35000 */
[----:B--2---:R-:W-:Y:S01]  /*12e60*/  FADD.FTZ R3, R6, R5 ;  /* 0x0000000506037221 */ /* 0x004fe20000010000 */
[----:B------:R-:W-:Y:S02]  /*12e70*/  MOV R2, RZ ;  /* 0x000000ff00027202 */ /* 0x000fe40000000f00 */
[----:B------:R-:W-:Y:S02]  /*12e80*/  MOV R21, 0xff800000 ;  /* 0xff80000000157802 */ /* 0x000fe40000000f00 */
[----:B------:R-:W-:Y:S02]  /*12e90*/  FSETP.NE.FTZ.AND P0, PT, R3, RZ, PT ;  /* 0x000000ff0300720b */ /* 0x000fe40003f15000 */
[----:B------:R-:W-:-:S05]  /*12ea0*/  MOV R20, 0xff800000 ;  /* 0xff80000000147802 */ /* 0x000fca0000000f00 */
[----:B------:R-:W2:Y:S01]  /*12eb0*/  @P1 MUFU.LG2 R7, R0 ;  /* 0x0000000000071308 */ /* 0x000ea20000000c00 */
[----:B-1----:R-:W-:-:S05]  /*12ec0*/  @P1 MOV R5, 0x3f317218 ;  /* 0x3f31721800051802 */ /* 0x002fca0000000f00 */
[----:B------:R-:W-:Y:S02]  /*12ed0*/  @P1 FMUL.FTZ R5, R5, c[0x0][0x2d0] ;  /* 0x0000b40005051a20 */ /* 0x000fe40000410000 */
[----:B------:R1:W3:Y:S01]  /*12ee0*/  @P1 MUFU.RCP R2, R0 ;  /* 0x0000000000021308 */ /* 0x0002e20000001000 */
[----:B--2---:R-:W-:-:S04]  /*12ef0*/  @P1 FMUL.FTZ R7, R7, 0.69314718246459960938 ;  /* 0x3f31721807071820 */ /* 0x004fc80000410000 */
[----:B------:R-:W-:Y:S01]  /*12f00*/  @P1 FFMA.FTZ R21, R5, R68, R7 ;  /* 0x0000004405151223 */ /* 0x000fe20000010007 */
[----:B------:R-:W-:Y:S02]  /*12f10*/  MOV R5, 0x1 ;  /* 0x0000000100057802 */ /* 0x000fe40000000f00 */
[----:B-1----:R-:W-:Y:S01]  /*12f20*/  MOV R0, RZ ;  /* 0x000000ff00007202 */ /* 0x002fe20000000f00 */
        /* <DEDUP_REMOVED lines=71> */
.L_x_546:
[----:B------:R3:W5:Y:S04]  /*133a0*/  LDL R6, [R1+0x30] ;  /* 0x0000300001067983 */ /* 0x0007680000100800 */
[----:B------:R-:W4:Y:S01]  /*133b0*/  S2R R2, SR_TID.X ;  /* 0x0000000000027919 */ /* 0x000f220000002100 */
[----:B------:R-:W-:Y:S01]  /*133c0*/  BSSY B0, `(.L_x_589) ;  /* 0x0000011000007945 */ /* 0x000fe20003800000 */
[----:B----4-:R-:W-:-:S13]  /*133d0*/  LOP3.LUT P0, RZ, R2, 0xff, RZ, 0xc0, !PT ;  /* 0x000000ff02ff7812 */ /* 0x010fda000780c0ff */
[----:B------:R-:W-:Y:S05]  /*133e0*/  @P0 BRA `(.L_x_590) ;  /* 0x000000e000000947 */ /* 0x000fea0003800000 */
[----:B---3--:R-:W3:Y:S01]  /*133f0*/  S2R R4, SR_LANEID ;  /* 0x0000000000047919 */ /* 0x008ee20000000000 */
[----:B------:R-:W-:Y:S01]  /*13400*/  VOTEU.ANY UR4, UPT, PT ;  /* 0x0000000000047886 */ /* 0x000fe200038e0100 */
[----:B--2---:R-:W-:Y:S01]  /*13410*/  IMAD.MOV.U32 R5, RZ, RZ, c[0x0][0x564] ;  /* 0x00015900ff057624 */ /* 0x004fe200078e00ff */
[----:B------:R-:W3:Y:S08]  /*13420*/  FLO.U32 R3, UR4 ;  /* 0x0000000400037d00 */ /* 0x000ef000080e0000 */
[----:B------:R-:W2:Y:S01]  /*13430*/  POPC R2, UR4 ;  /* 0x0000000400027d09 */ /* 0x000ea20008000000 */
[----:B---3--:R-:W-:Y:S01]  /*13440*/  ISETP.EQ.U32.AND P0, PT, R3, R4, PT ;  /* 0x000000040300720c */ /* 0x008fe20003f02070 */
[----:B------:R-:W-:-:S12]  /*13450*/  IMAD.MOV.U32 R4, RZ, RZ, c[0x0][0x560] ;  /* 0x00015800ff047624 */ /* 0x000fd800078e00ff */
[----:B--2---:R2:W3:Y:S04]  /*13460*/  @P0 ATOMG.E.ADD.STRONG.GPU PT, R2, [R4.64], R2 ;  /* 0x00000002040209a8 */ /* 0x0044e800081ee1c8 */
[----:B--2---:R-:W2:Y:S04]  /*13470*/  S2R R4, SR_LTMASK ;  /* 0x0000000000047919 */ /* 0x004ea80000003900 */
[----:B---3--:R2:W3:Y:S02]  /*13480*/  SHFL.IDX PT, R3, R2, R3, 0x1f ;  /* 0x00001f0302037589 */ /* 0x0084e400000e0000 */
[----:B--2---:R-:W-:-:S06]  /*13490*/  LOP3.LUT R2, R4, UR4, RZ, 0xc0, !PT ;  /* 0x0000000404027c12 */ /* 0x004fcc000f8ec0ff */
[----:B------:R-:W3:Y:S02]  /*134a0*/  POPC R2, R2 ;  /* 0x0000000200027309 */ /* 0x000ee40000000000 */
[----:B---3-5:R-:W-:-:S05]  /*134b0*/  IADD3 R6, R3, c[0x0][0xc], R2 ;  /* 0x0000030003067a10 */ /* 0x028fca0007ffe002 */
[----:B------:R2:W-:Y:S02]  /*134c0*/  STL [R1+0x30], R6 ;  /* 0x0000300601007387 */ /* 0x0005e40000100800 */
.L_x_590:
[----:B---3--:R-:W-:Y:S05]  /*134d0*/  BSYNC B0 ;  /* 0x0000000000007941 */ /* 0x008fea0003800000 */
.L_x_589:
[----:B------:R-:W3:Y:S01]  /*134e0*/  LDL.64 R2, [R1] ;  /* 0x0000000001027983 */ /* 0x000ee20000100a00 */
[----:B------:R-:W-:Y:S01]  /*134f0*/  PRMT R0, R0, 0x9910, RZ ;  /* 0x0000991000007816 */ /* 0x000fe200000000ff */
[----:B------:R-:W-:Y:S01]  /*13500*/  BSSY B1, `(.L_x_591) ;  /* 0x00002ab000017945 */ /* 0x000fe20003800000 */
[----:B-----5:R-:W-:Y:S02]  /*13510*/  IMAD.MOV.U32 R62, RZ, RZ, R6 ;  /* 0x000000ffff3e7224 */ /* 0x020fe400078e0006 */
[----:B------:R-:W-:Y:S02]  /*13520*/  ISETP.NE.AND P0, PT, R0, RZ, PT ;  /* 0x000000ff0000720c */ /* 0x000fe40003f05270 */
[----:B---3--:R-:W-:Y:S02]  /*13530*/  IADD3 R0, R2, 0x40, RZ ;  /* 0x0000004002007810 */ /* 0x008fe40007ffe0ff */
[----:B------:R-:W-:Y:S02]  /*13540*/  SHF.R.S32.HI R28, RZ, 0x1f, R2 ;  /* 0x0000001fff1c7819 */ /* 0x000fe40000011402 */
[----:B------:R-:W-:-:S07]  /*13550*/  SHF.R.S32.HI R29, RZ, 0x1f, R0 ;  /* 0x0000001fff1d7819 */ /* 0x000fce0000011400 */
[----:B------:R-:W-:Y:S05]  /*13560*/  @!P0 BRA `(.L_x_592) ;  /* 0x00001e7000008947 */ /* 0x000fea0003800000 */
[----:B------:R-:W3:Y:S04]  /*13570*/  LDL R10, [R1+0x40] ;  /* 0x00004000010a7983 */ /* 0x000ee80000100800 */
[----:B--2---:R-:W2:Y:S04]  /*13580*/  LDL R6, [R1+0x44] ;  /* 0x0000440001067983 */ /* 0x004ea80000100800 */
        /* <DEDUP_REMOVED lines=11> */
[----:B------:R-:W-:Y:S01]  /*13640*/  F2FP.BF16.PACK_AB R5, R91, R90 ;  /* 0x0000005a5b05723e */ /* 0x000fe200000010ff */
[----:B---3--:R3:W-:Y:S04]  /*13650*/  STS [R10], R2 ;  /* 0x000000020a007388 */ /* 0x0087e80000000800 */
[----:B------:R1:W-:Y:S04]  /*13660*/  STS [R10+0x400], R3 ;  /* 0x000400030a007388 */ /* 0x0003e80000000800 */
[----:B--2---:R2:W-:Y:S01]  /*13670*/  STS [R6], R4 ;  /* 0x0000000406007388 */ /* 0x0045e20000000800 */
[----:B---3--:R-:W-:-:S02]  /*13680*/  F2FP.BF16.PACK_AB R2, R65, R64 ;  /* 0x000000404102723e */ /* 0x008fc400000010ff */
[----:B-1----:R-:W-:-:S03]  /*13690*/  F2FP.BF16.PACK_AB R3, R27, R26 ;  /* 0x0000001a1b03723e */ /* 0x002fc600000010ff */
[----:B------:R1:W-:Y:S01]  /*136a0*/  STS [R6+0x400], R2 ;  /* 0x0004000206007388 */ /* 0x0003e20000000800 */
[----:B--2---:R-:W-:-:S03]  /*136b0*/  F2FP.BF16.PACK_AB R4, R61, R60 ;  /* 0x0000003c3d04723e */ /* 0x004fc600000010ff */
        /* <DEDUP_REMOVED lines=19> */
[----:B------:R3:W-:Y:S04]  /*137f0*/  STS [R12], R5 ;  /* 0x000000050c007388 */ /* 0x0007e80000000800 */
[----:B------:R4:W-:Y:S01]  /*13800*/  STS [R12+0x400], R3 ;  /* 0x000400030c007388 */ /* 0x0009e20000000800 */
[----:B-1----:R-:W-:Y:S02]  /*13810*/  F2FP.BF16.PACK_AB R2, R93, R92 ;  /* 0x0000005c5d02723e */ /* 0x002fe400000010ff */
[----:B--2---:R-:W-:-:S03]  /*13820*/  F2FP.BF16.PACK_AB R4, R81, R80 ;  /* 0x000000505104723e */ /* 0x004fc600000010ff */
[----:B------:R-:W-:Y:S01]  /*13830*/  STS [R10+0x4000], R2 ;  /* 0x004000020a007388 */ /* 0x000fe20000000800 */
[----:B---3--:R-:W-:Y:S02]  /*13840*/  F2FP.BF16.PACK_AB R5, R53, R52 ;  /* 0x000000343505723e */ /* 0x008fe400000010ff */
[----:B----4-:R-:W-:-:S03]  /*13850*/  F2FP.BF16.PACK_AB R3, R99, R98 ;  /* 0x000000626303723e */ /* 0x010fc600000010ff */
[----:B------:R1:W-:Y:S04]  /*13860*/  STS [R10+0x4400], R5 ;  /* 0x004400050a007388 */ /* 0x0003e80000000800 */
[----:B-1----:R-:W2:Y:S01]  /*13870*/  LDL R10, [R1+0x3c] ;  /* 0x00003c00010a7983 */ /* 0x002ea20000100800 */
[----:B------:R-:W-:Y:S02]  /*13880*/  F2FP.BF16.PACK_AB R2, R85, R84 ;  /* 0x000000545502723e */ /* 0x000fe400000010ff */
[----:B------:R-:W-:Y:S01]  /*13890*/  F2FP.BF16.PACK_AB R5, R95, R94 ;  /* 0x0000005e5f05723e */ /* 0x000fe200000010ff */
[----:B------:R1:W-:Y:S04]  /*138a0*/  STS [R6+0x4000], R4 ;  /* 0x0040000406007388 */ /* 0x0003e80000000800 */
[----:B------:R3:W-:Y:S04]  /*138b0*/  STS [R6+0x4400], R3 ;  /* 0x0044000306007388 */ /* 0x0007e80000000800 */
[----:B------:R4:W-:Y:S04]  /*138c0*/  STS [R11+0x4000], R2 ;  /* 0x004000020b007388 */ /* 0x0009e80000000800 */
[----:B------:R4:W-:Y:S01]  /*138d0*/  STS [R11+0x4400], R5 ;  /* 0x004400050b007388 */ /* 0x0009e20000000800 */
[----:B-1----:R-:W-:-:S02]  /*138e0*/  F2FP.BF16.PACK_AB R4, R87, R86 ;  /* 0x000000565704723e */ /* 0x002fc400000010ff */
[----:B---3--:R-:W-:Y:S02]  /*138f0*/  F2FP.BF16.PACK_AB R6, R89, R88 ;  /* 0x000000585906723e */ /* 0x008fe400000010ff */
[----:B------:R-:W-:Y:S02]  /*13900*/  F2FP.BF16.PACK_AB R3, R101, R100 ;  /* 0x000000646503723e */ /* 0x000fe400000010ff */
[----:B----4-:R-:W-:Y:S01]  /*13910*/  F2FP.BF16.PACK_AB R2, R79, R78 ;  /* 0x0000004e4f02723e */ /* 0x010fe200000010ff */
[----:B------:R1:W-:Y:S01]  /*13920*/  STS [R13+0x4000], R6 ;  /* 0x004000060d007388 */ /* 0x0003e20000000800 */
[----:B------:R-:W-:-:S03]  /*13930*/  F2FP.BF16.PACK_AB R5, R97, R96 ;  /* 0x000000606105723e */ /* 0x000fc600000010ff */
[----:B------:R3:W-:Y:S04]  /*13940*/  STS [R13+0x4400], R4 ;  /* 0x004400040d007388 */ /* 0x0007e80000000800 */
[----:B------:R4:W-:Y:S04]  /*13950*/  STS [R9+0x4000], R3 ;  /* 0x0040000309007388 */ /* 0x0009e80000000800 */
[----:B------:R4:W-:Y:S04]  /*13960*/  STS [R9+0x4400], R2 ;  /* 0x0044000209007388 */ /* 0x0009e80000000800 */
[----:B------:R-:W-:Y:S01]  /*13970*/  STS [R8+0x4000], R5 ;  /* 0x0040000508007388 */ /* 0x000fe20000000800 */
[----:B------:R-:W-:-:S02]  /*13980*/  ISETP.NE.U32.AND P2, PT, RZ, c[0x0][0x508], PT ;  /* 0x00014200ff007a0c */ /* 0x000fc40003f45070 */
[----:B------:R-:W-:Y:S01]  /*13990*/  ISETP.NE.U32.AND P1, PT, RZ, c[0x0][0x500], PT ;  /* 0x00014000ff007a0c */ /* 0x000fe20003f25070 */
[----:B------:R-:W2:Y:S01]  /*139a0*/  LDL.LU R11, [R1+0x2c] ;  /* 0x00002c00010b7983 */ /* 0x000ea20000300800 */
[----:B------:R-:W-:Y:S01]  /*139b0*/  ISETP.NE.AND.EX P2, PT, RZ, c[0x0][0x50c], PT, P2 ;  /* 0x00014300ff007a0c */ /* 0x000fe20003f45320 */
[----:B------:R-:W-:Y:S01]  /*139c0*/  IMAD.MOV.U32 R14, RZ, RZ, c[0x0][0x388] ;  /* 0x0000e200ff0e7624 */ /* 0x000fe200078e00ff */
[----:B------:R-:W-:Y:S01]  /*139d0*/  ISETP.NE.AND.EX P1, PT, RZ, c[0x0][0x504], PT, P1 ;  /* 0x00014100ff007a0c */ /* 0x000fe20003f25310 */
[----:B-1----:R-:W-:Y:S01]  /*139e0*/  IMAD.MOV.U32 R6, RZ, RZ, 0x4 ;  /* 0x00000004ff067424 */ /* 0x002fe200078e00ff */
[----:B---3--:R-:W-:Y:S02]  /*139f0*/  F2FP.BF16.PACK_AB R4, R59, R58 ;  /* 0x0000003a3b04723e */ /* 0x008fe400000010ff */
[----:B----4-:R-:W-:-:S03]  /*13a00*/  F2FP.BF16.PACK_AB R3, R57, R56 ;  /* 0x000000383903723e */ /* 0x010fc600000010ff */
[----:B------:R1:W-:Y:S01]  /*13a10*/  STS [R8+0x4400], R4 ;  /* 0x0044000408007388 */ /* 0x0003e20000000800 */
[----:B------:R-:W-:-:S03]  /*13a20*/  F2FP.BF16.PACK_AB R2, R55, R54 ;  /* 0x000000363702723e */ /* 0x000fc600000010ff */
[----:B------:R3:W-:Y:S04]  /*13a30*/  STS [R7+0x4000], R3 ;  /* 0x0040000307007388 */ /* 0x0007e80000000800 */
[----:B------:R4:W-:Y:S01]  /*13a40*/  STS [R7+0x4400], R2 ;  /* 0x0044000207007388 */ /* 0x0009e20000000800 */
[----:B-1----:R-:W-:Y:S01]  /*13a50*/  F2FP.BF16.PACK_AB R4, R47, R46 ;  /* 0x0000002e2f04723e */ /* 0x002fe200000010ff */
[----:B---3--:R-:W-:-:S04]  /*13a60*/  IMAD.MOV.U32 R3, RZ, RZ, RZ ;  /* 0x000000ffff037224 */ /* 0x008fc800078e00ff */
[----:B------:R-:W-:Y:S01]  /*13a70*/  STS [R12+0x4000], R4 ;  /* 0x004000040c007388 */ /* 0x000fe20000000800 */
[----:B----4-:R-:W-:-:S05]  /*13a80*/  F2FP.BF16.PACK_AB R2, R49, R48 ;  /* 0x000000303102723e */ /* 0x010fca00000010ff */
[----:B------:R1:W-:Y:S01]  /*13a90*/  STS [R12+0x4400], R2 ;  /* 0x004400020c007388 */ /* 0x0003e20000000800 */
[----:B--2---:R-:W-:-:S03]  /*13aa0*/  @P2 IMAD.WIDE R8, R10, R6, c[0x0][0x508] ;  /* 0x000142000a082625 */ /* 0x004fc600078e0206 */
[----:B------:R-:W-:Y:S01]  /*13ab0*/  BAR.SYNC.DEFER_BLOCKING 0x1, 0x100 ;  /* 0x0044000000007b1d */ /* 0x000fe20000010000 */
[----:B------:R-:W-:-:S05]  /*13ac0*/  IMAD.WIDE R6, R10, R6, c[0x0][0x500] ;  /* 0x000140000a067625 */ /* 0x000fca00078e0206 */
[----:B------:R2:W5:Y:S04]  /*13ad0*/  @P2 LDG.E R14, [R8.64] ;  /* 0x00000008080e2981 */ /* 0x000568000c1e1900 */
[----:B------:R2:W5:Y:S01]  /*13ae0*/  @P1 LDG.E R3, [R6.64] ;  /* 0x0000000806031981 */ /* 0x000562000c1e1900 */
[----:B------:R-:W-:-:S04]  /*13af0*/  ISETP.NE.AND P0, PT, R11, RZ, PT ;  /* 0x000000ff0b00720c */ /* 0x000fc80003f05270 */
[----:B-1----:R-:W-:Y:S01]  /*13b00*/  SEL R2, R11, c[0x0][0x3d4], P0 ;  /* 0x0000f5000b027a07 */ /* 0x002fe20000000000 */
[----:B------:R-:W-:Y:S05]  /*13b10*/  @P2 BRA `(.L_x_593) ;  /* 0x0000004000002947 */ /* 0x000fea0003800000 */
[----:B--2---:R-:W-:Y:S05]  /*13b20*/  @!P1 BRA `(.L_x_593) ;  /* 0x0000003000009947 */ /* 0x004fea0003800000 */
[----:B-----5:R1:W2:Y:S04]  /*13b30*/  LDG.E R14, [R6.64] ;  /* 0x00000008060e7981 */ /* 0x0202a8000c1e1900 */
[----:B-1----:R-:W2:Y:S02]  /*13b40*/  LDG.E R6, [R6.64+0x4] ;  /* 0x0000040806067981 */ /* 0x002ea4000c1e1900 */
[----:B--2---:R-:W-:Y:S02]  /*13b50*/  IADD3 R14, -R14, R6, RZ ;  /* 0x000000060e0e7210 */ /* 0x004fe40007ffe1ff */
.L_x_593:
[----:B--2---:R-:W2:Y:S04]  /*13b60*/  LDL R4, [R1+0x24] ;  /* 0x0000240001047983 */ /* 0x004ea80000100800 */
        /* <DEDUP_REMOVED lines=11> */
[----:B------:R-:W-:Y:S01]  /*13c20*/  IMAD.MOV.U32 R2, RZ, RZ, c[0x0][0x4e8] ;  /* 0x00013a00ff027624 */ /* 0x000fe200078e00ff */
[----:B------:R-:W-:-:S04]  /*13c30*/  ISETP.NE.U32.AND P0, PT, RZ, c[0x0][0x500], PT ;  /* 0x00014000ff007a0c */ /* 0x000fc80003f05070 */
[----:B------:R-:W-:Y:S02]  /*13c40*/  ISETP.NE.AND P2, PT, R2, 0x1, PT ;  /* 0x000000010200780c */ /* 0x000fe40003f45270 */
[----:B------:R-:W-:Y:S02]  /*13c50*/  ISETP.NE.AND.EX P0, PT, RZ, c[0x0][0x504], PT, P0 ;  /* 0x00014100ff007a0c */ /* 0x000fe40003f05300 */
[----:B------:R-:W-:Y:S02]  /*13c60*/  SHF.R.S32.HI R5, RZ, 0x1f, R10 ;  /* 0x0000001fff057819 */ /* 0x000fe4000001140a */
[----:B------:R-:W-:Y:S02]  /*13c70*/  SEL R2, R10, RZ, !P0 ;  /* 0x000000ff0a027207 */ /* 0x000fe40004000000 */
[----:B------:R-:W-:Y:S01]  /*13c80*/  SEL R6, R5, RZ, !P0 ;  /* 0x000000ff05067207 */ /* 0x000fe20004000000 */
[----:B------:R-:W1:Y:S02]  /*13c90*/  S2R R32, SR_TID.X ;  /* 0x0000000000207919 */ /* 0x000e640000002100 */
[----:B-1----:R-:W-:-:S04]  /*13ca0*/  IMAD R5, R9, R2, RZ ;  /* 0x0000000209057224 */ /* 0x002fc800078e02ff */
[C---:B------:R-:W-:Y:S02]  /*13cb0*/  IMAD R11, R8.reuse, R6, R5 ;  /* 0x00000006080b7224 */ /* 0x040fe400078e0205 */
[----:B------:R-:W-:Y:S01]  /*13cc0*/  IMAD.WIDE.U32 R6, R8, R2, RZ ;  /* 0x0000000208067225 */ /* 0x000fe200078e00ff */
[----:B------:R-:W-:-:S04]  /*13cd0*/  SHF.R.S32.HI R23, RZ, 0x1f, R32 ;  /* 0x0000001fff177819 */ /* 0x000fc80000011420 */
[----:B------:R-:W-:-:S04]  /*13ce0*/  LEA.HI R23, R23, R32, RZ, 0x5 ;  /* 0x0000002017177211 */ /* 0x000fc800078f28ff */
[----:B------:R-:W-:-:S05]  /*13cf0*/  LOP3.LUT R23, R23, 0xffffffe0, RZ, 0xc0, !PT ;  /* 0xffffffe017177812 */ /* 0x000fca00078ec0ff */
[----:B------:R-:W-:Y:S02]  /*13d00*/  IMAD.IADD R23, R32, 0x1, -R23 ;  /* 0x0000000120177824 */ /* 0x000fe400078e0a17 */
[----:B--2---:R-:W-:-:S04]  /*13d10*/  IMAD.IADD R4, R4, 0x1, R30 ;  /* 0x0000000104047824 */ /* 0x004fc800078e021e */
[----:B------:R-:W-:-:S04]  /*13d20*/  @P2 IMAD.HI.U32 R10, R4, c[0x0][0x4ec], RZ ;  /* 0x00013b00040a2a27 */ /* 0x000fc800078e00ff */
[----:B------:R-:W-:Y:S01]  /*13d30*/  IMAD.MOV.U32 R5, RZ, RZ, R4 ;  /* 0x000000ffff057224 */ /* 0x000fe200078e0004 */
[----:B------:R-:W-:Y:S01]  /*13d40*/  @P2 SHF.R.U32.HI R5, RZ, c[0x0][0x4f0], R10 ;  /* 0x00013c00ff052a19 */ /* 0x000fe2000001160a */
[----:B---3--:R-:W-:Y:S01]  /*13d50*/  IMAD.WIDE.U32 R8, R12, R22, RZ ;  /* 0x000000160c087225 */ /* 0x008fe200078e00ff */
[----:B----4-:R-:W-:-:S03]  /*13d60*/  SEL R10, R15, RZ, P3 ;  /* 0x000000ff0f0a7207 */ /* 0x010fc60001800000 */
[----:B------:R-:W-:Y:S01]  /*13d70*/  IMAD R12, R13, R22, RZ ;  /* 0x000000160d0c7224 */ /* 0x000fe200078e02ff */
[----:B-----5:R-:W-:Y:S01]  /*13d80*/  IADD3 R15, P1, P0, R6, R8, R3 ;  /* 0x00000008060f7210 */ /* 0x020fe2000783e003 */
[----:B------:R-:W-:Y:S01]  /*13d90*/  IMAD.IADD R13, R7, 0x1, R11 ;  /* 0x00000001070d7824 */ /* 0x000fe200078e020b */
[----:B------:R-:W-:Y:S01]  /*13da0*/  SHF.R.S32.HI R8, RZ, 0x1f, R3 ;  /* 0x0000001fff087819 */ /* 0x000fe20000011403 */
[----:B------:R-:W-:Y:S02]  /*13db0*/  IMAD.IADD R9, R9, 0x1, R12 ;  /* 0x0000000109097824 */ /* 0x000fe400078e020c */
[-C--:B------:R-:W-:Y:S02]  /*13dc0*/  IMAD R7, R19, R10.reuse, RZ ;  /* 0x0000000a13077224 */ /* 0x080fe400078e02ff */
[----:B------:R-:W-:Y:S02]  /*13dd0*/  IMAD.MOV R6, RZ, RZ, -R5 ;  /* 0x000000ffff067224 */ /* 0x000fe400078e0a05 */
[----:B------:R-:W-:Y:S01]  /*13de0*/  IMAD.WIDE.U32 R10, R18, R10, RZ ;  /* 0x0000000a120a7225 */ /* 0x000fe200078e00ff */
[----:B------:R-:W-:-:S03]  /*13df0*/  IADD3.X R13, R13, R9, R8, P1, P0 ;  /* 0x000000090d0d7210 */ /* 0x000fc60000fe0408 */
[----:B------:R-:W-:Y:S01]  /*13e00*/  IMAD R6, R6, c[0x0][0x4e8], R4 ;  /* 0x00013a0006067a24 */ /* 0x000fe200078e0204 */
[----:B------:R-:W-:Y:S01]  /*13e10*/  IADD3 R10, P1, P0, R5, R15, R10 ;  /* 0x0000000f050a7210 */ /* 0x000fe2000783e00a */
[----:B------:R-:W-:Y:S01]  /*13e20*/  IMAD.IADD R11, R11, 0x1, R7 ;  /* 0x000000010b0b7824 */ /* 0x000fe200078e0207 */
[----:B------:R-:W-:Y:S01]  /*13e30*/  SHF.R.S32.HI R7, RZ, 0x1f, R5 ;  /* 0x0000001fff077819 */ /* 0x000fe20000011405 */
[----:B------:R-:W-:Y:S01]  /*13e40*/  IMAD R5, R17, R6, RZ ;  /* 0x0000000611057224 */ /* 0x000fe200078e02ff */
[----:B------:R-:W-:Y:S01]  /*13e50*/  SHF.R.S32.HI R9, RZ, 0x1f, R6 ;  /* 0x0000001fff097819 */ /* 0x000fe20000011406 */
[----:B------:R-:W-:Y:S01]  /*13e60*/  IMAD.MOV.U32 R12, RZ, RZ, c[0x0][0x4a8] ;  /* 0x00012a00ff0c7624 */ /* 0x000fe200078e00ff */
[----:B------:R-:W-:-:S03]  /*13e70*/  IADD3.X R11, R7, R13, R11, P1, P0 ;  /* 0x0000000d070b7210 */ /* 0x000fc60000fe040b */
[C---:B------:R-:W-:Y:S02]  /*13e80*/  IMAD R5, R16.reuse, R9, R5 ;  /* 0x0000000910057224 */ /* 0x040fe400078e0205 */
[----:B------:R-:W-:Y:S01]  /*13e90*/  IMAD.WIDE.U32 R6, R16, R6, R10 ;  /* 0x0000000610067225 */ /* 0x000fe200078e000a */
[----:B------:R-:W-:-:S03]  /*13ea0*/  SEL R10, R12, c[0x0][0x450], P3 ;  /* 0x000114000c0a7a07 */ /* 0x000fc60001800000 */
[----:B------:R-:W-:Y:S01]  /*13eb0*/  IMAD.MOV.U32 R9, RZ, RZ, c[0x0][0x4ac] ;  /* 0x00012b00ff097624 */ /* 0x000fe200078e00ff */
[----:B------:R-:W-:Y:S01]  /*13ec0*/  LEA R10, P0, R6, R10, 0x2 ;  /* 0x0000000a060a7211 */ /* 0x000fe200078010ff */
[----:B------:R-:W-:-:S03]  /*13ed0*/  IMAD.IADD R5, R7, 0x1, R5 ;  /* 0x0000000107057824 */ /* 0x000fc600078e0205 */
[----:B------:R-:W-:-:S04]  /*13ee0*/  SEL R9, R9, c[0x0][0x454], P3 ;  /* 0x0001150009097a07 */ /* 0x000fc80001800000 */
[----:B------:R-:W-:Y:S01]  /*13ef0*/  LEA.HI.X R6, R6, R9, R5, 0x2, P0 ;  /* 0x0000000906067211 */ /* 0x000fe200000f1405 */
[----:B------:R-:W-:Y:S01]  /*13f00*/  SHFL.IDX PT, R12, R10, RZ, 0x1c1f ;  /* 0x001c1fff0a0c7589 */ /* 0x000fe200000e0000 */
[----:B------:R-:W-:-:S03]  /*13f10*/  IMAD.IADD R5, R31, 0x1, R30 ;  /* 0x000000011f057824 */ /* 0x000fc600078e021e */
[----:B------:R-:W1:Y:S04]  /*13f20*/  SHFL.IDX PT, R13, R6, RZ, 0x1c1f ;  /* 0x001c1fff060d7589 */ /* 0x000e6800000e0000 */
[----:B------:R-:W-:Y:S04]  /*13f30*/  SHFL.IDX PT, R10, R10, 0x1, 0x1c1f ;  /* 0x003c1f000a0a7f89 */ /* 0x000fe800000e0000 */
[----:B------:R2:W3:Y:S01]  /*13f40*/  SHFL.IDX PT, R11, R6, 0x1, 0x1c1f ;  /* 0x003c1f00060b7f89 */ /* 0x0004e200000e0000 */
[----:B------:R-:W-:Y:S02]  /*13f50*/  LOP3.LUT P0, RZ, R23, 0x3, RZ, 0xc0, !PT ;  /* 0x0000000317ff7812 */ /* 0x000fe4000780c0ff */
[----:B------:R-:W-:Y:S01]  /*13f60*/  IADD3 R7, R5, 0x8, RZ ;  /* 0x0000000805077810 */ /* 0x000fe20007ffe0ff */
[----:B--2---:R-:W-:-:S05]  /*13f70*/  IMAD R6, R14, c[0x0][0x4e8], RZ ;  /* 0x00013a000e067a24 */ /* 0x004fca00078e02ff */
[-C--:B------:R-:W-:Y:S02]  /*13f80*/  ISETP.GE.OR P1, PT, R5, R6.reuse, P0 ;  /* 0x000000060500720c */ /* 0x080fe40000726670 */
[----:B------:R-:W-:-:S11]  /*13f90*/  ISETP.GE.OR P0, PT, R7, R6, P0 ;  /* 0x000000060700720c */ /* 0x000fd60000706670 */
[----:B-1----:R1:W-:Y:S01]  /*13fa0*/  @!P1 ST.E [R12.64], R21 ;  /* 0x000000150c009985 */ /* 0x0023e2000c101908 */
[----:B------:R-:W-:-:S03]  /*13fb0*/  ISETP.GE.AND P1, PT, R5, R6, PT ;  /* 0x000000060500720c */ /* 0x000fc60003f26270 */
[----:B---3--:R1:W-:Y:S01]  /*13fc0*/  @!P0 ST.E [R10.64], R20 ;  /* 0x000000140a008985 */ /* 0x0083e2000c101908 */
[----:B------:R-:W-:Y:S01]  /*13fd0*/  ISETP.GE.AND P0, PT, R7, R6, PT ;  /* 0x000000060700720c */ /* 0x000fe20003f06270 */
[----:B------:R-:W-:Y:S05]  /*13fe0*/  @P3 BRA `(.L_x_594) ;  /* 0x0000070000003947 */ /* 0x000fea0003800000 */
[----:B------:R-:W2:Y:S01]  /*13ff0*/  LDL R23, [R1+0x60] ;  /* 0x0000600001177983 */ /* 0x000ea20000100800 */
[----:B------:R-:W-:Y:S02]  /*14000*/  IMAD R8, R8, c[0x0][0x3a0], RZ ;  /* 0x0000e80008087a24 */ /* 0x000fe400078e02ff */
[C---:B------:R-:W-:Y:S01]  /*14010*/  IMAD.WIDE.U32 R4, R3.reuse, c[0x0][0x3a0], RZ ;  /* 0x0000e80003047a25 */ /* 0x040fe200078e00ff */
[----:B------:R3:W4:Y:S03]  /*14020*/  LDS.128 R16, [R218+0x80] ;  /* 0x00008000da107984 */ /* 0x0007260000000c00 */
[----:B------:R-:W-:Y:S01]  /*14030*/  IMAD R3, R3, c[0x0][0x3a4], R8 ;  /* 0x0000e90003037a24 */ /* 0x000fe200078e0208 */
[----:B------:R-:W-:Y:S01]  /*14040*/  SHF.R.S32.HI R8, RZ, 0x1f, R2 ;  /* 0x0000001fff087819 */ /* 0x000fe20000011402 */
[----:B------:R3:W1:Y:S03]  /*14050*/  LDS.128 R24, [R218+0x1080] ;  /* 0x00108000da187984 */ /* 0x0006660000000c00 */
[----:B------:R-:W-:Y:S01]  /*14060*/  IADD3 R5, R5, R3, RZ ;  /* 0x0000000305057210 */ /* 0x000fe20007ffe0ff */
[----:B------:R3:W1:Y:S01]  /*14070*/  LDS.128 R36, [R218+0x2080] ;  /* 0x00208000da247984 */ /* 0x0006620000000c00 */
[----:B------:R-:W-:-:S03]  /*14080*/  IMAD R8, R8, c[0x0][0x3f0], RZ ;  /* 0x0000fc0008087a24 */ /* 0x000fc600078e02ff */
[C---:B------:R-:W-:Y:S01]  /*14090*/  IMAD.WIDE.U32 R4, R22.reuse, c[0x0][0x3e8], R4 ;  /* 0x0000fa0016047a25 */ /* 0x040fe200078e0004 */
[----:B------:R3:W1:Y:S03]  /*140a0*/  LDS.128 R40, [R218+0x3080] ;  /* 0x00308000da287984 */ /* 0x0006660000000c00 */
[----:B------:R-:W-:Y:S01]  /*140b0*/  IMAD R5, R22, c[0x0][0x3ec], R5 ;  /* 0x0000fb0016057a24 */ /* 0x000fe200078e0205 */
[----:B-1----:R3:W1:Y:S03]  /*140c0*/  LDS.128 R12, [R218+0x4080] ;  /* 0x00408000da0c7984 */ /* 0x0026660000000c00 */
[----:B------:R-:W-:Y:S01]  /*140d0*/  IMAD.WIDE.U32 R4, R2, c[0x0][0x3f0], R4 ;  /* 0x0000fc0002047a25 */ /* 0x000fe200078e0004 */
[----:B------:R3:W1:Y:S04]  /*140e0*/  LDS.128 R32, [R218+0x6080] ;  /* 0x00608000da207984 */ /* 0x0006680000000c00 */
[----:B------:R3:W1:Y:S04]  /*140f0*/  LDS.128 R44, [R218+0x7080] ;  /* 0x00708000da2c7984 */ /* 0x0006680000000c00 */
[----:B------:R-:W5:Y:S02]  /*14100*/  S2R R10, SR_TID.X ;  /* 0x00000000000a7919 */ /* 0x000f640000002100 */
[----:B-----5:R-:W-:-:S04]  /*14110*/  SHF.R.S32.HI R11, RZ, 0x1f, R10 ;  /* 0x0000001fff0b7819 */ /* 0x020fc8000001140a */
[----:B------:R-:W-:-:S04]  /*14120*/  LEA.HI R11, R11, R10, RZ, 0x3 ;  /* 0x0000000a0b0b7211 */ /* 0x000fc800078f18ff */
[----:B------:R-:W-:Y:S02]  /*14130*/  SHF.R.S32.HI R11, RZ, 0x3, R11 ;  /* 0x00000003ff0b7819 */ /* 0x000fe4000001140b */
[----:B--2---:R-:W-:Y:S02]  /*14140*/  IADD3 R7, R23, R30, RZ ;  /* 0x0000001e17077210 */ /* 0x004fe40007ffe0ff */
[----:B------:R3:W2:Y:S02]  /*14150*/  LDS.128 R20, [R218+0x5080] ;  /* 0x00508000da147984 */ /* 0x0006a40000000c00 */
[----:B------:R-:W-:Y:S01]  /*14160*/  MOV R3, R7 ;  /* 0x0000000700037202 */ /* 0x000fe20000000f00 */
[----:B------:R-:W-:-:S05]  /*14170*/  @P2 IMAD.HI.U32 R9, R7, c[0x0][0x4ec], RZ ;  /* 0x00013b0007092a27 */ /* 0x000fca00078e00ff */
[----:B------:R-:W-:Y:S01]  /*14180*/  @P2 SHF.R.U32.HI R3, RZ, c[0x0][0x4f0], R9 ;  /* 0x00013c00ff032a19 */ /* 0x000fe20000011609 */
[----:B------:R-:W-:-:S03]  /*14190*/  IMAD R9, R2, c[0x0][0x3f4], R8 ;  /* 0x0000fd0002097a24 */ /* 0x000fc600078e0208 */
[----:B------:R-:W-:Y:S02]  /*141a0*/  SHF.R.S32.HI R8, RZ, 0x1f, R3 ;  /* 0x0000001fff087819 */ /* 0x000fe40000011403 */
[----:B------:R-:W-:Y:S02]  /*141b0*/  IADD3 R2, -R3, RZ, RZ ;  /* 0x000000ff03027210 */ /* 0x000fe40007ffe1ff */
[----:B------:R-:W-:Y:S01]  /*141c0*/  IADD3 R5, R5, R9, RZ ;  /* 0x0000000905057210 */ /* 0x000fe20007ffe0ff */
[----:B------:R-:W-:Y:S02]  /*141d0*/  IMAD R8, R8, c[0x0][0x3e0], RZ ;  /* 0x0000f80008087a24 */ /* 0x000fe400078e02ff */
        /* <DEDUP_REMOVED lines=8> */
[----:B------:R-:W-:Y:S02]  /*14260*/  LEA R10, P0, R2, c[0x0][0x380], 0x1 ;  /* 0x0000e000020a7a11 */ /* 0x000fe400078008ff */
[----:B------:R-:W-:Y:S02]  /*14270*/  IADD3 R4, R11, R30, RZ ;  /* 0x0000001e0b047210 */ /* 0x000fe40007ffe0ff */
[----:B------:R-:W-:-:S04]  /*14280*/  IADD3 R3, R3, R7, RZ ;  /* 0x0000000703037210 */ /* 0x000fc80007ffe0ff */
[----:B------:R-:W-:Y:S01]  /*14290*/  LEA.HI.X R7, R2, c[0x0][0x384], R3, 0x1, P0 ;  /* 0x0000e10002077a11 */ /* 0x000fe200000f0c03 */
[----:B------:R-:W-:Y:S05]  /*142a0*/  BRA.DIV ~URZ, `(.L_x_595) ;  /* 0x000033427f007947 */ /* 0x000fea000b800000 */
[----:B-1234-:R1:W2:Y:S02]  /*142b0*/  SHFL.IDX PT, R11, R7, RZ, 0x181f ;  /* 0x00181fff070b7589 */ /* 0x01e2a400000e0000 */
.L_x_656:
[----:B------:R-:W-:Y:S05]  /*142c0*/  BRA.DIV ~URZ, `(.L_x_596) ;  /* 0x000033927f007947 */ /* 0x000fea000b800000 */
[----:B------:R3:W4:Y:S02]  /*142d0*/  SHFL.IDX PT, R2, R10, RZ, 0x181f ;  /* 0x00181fff0a027589 */ /* 0x00072400000e0000 */
.L_x_657:
[----:B------:R-:W-:Y:S01]  /*142e0*/  ISETP.GE.AND P0, PT, R4, R6, PT ;  /* 0x000000060400720c */ /* 0x000fe20003f06270 */
[----:B------:R-:W-:-:S12]  /*142f0*/  BSSY B0, `(.L_x_597) ;  /* 0x000000b000007945 */ /* 0x000fd80003800000 */
[----:B------:R-:W-:Y:S05]  /*14300*/  @P0 BRA `(.L_x_598) ;  /* 0x0000009000000947 */ /* 0x000fea0003800000 */
[----:B------:R-:W5:Y:S01]  /*14310*/  LDL.64 R30, [R1] ;  /* 0x00000000011e7983 */ /* 0x000f620000100a00 */
[----:B------:R-:W-:Y:S02]  /*14320*/  ISETP.GE.AND P2, PT, R0, c[0x0][0x3c8], PT ;  /* 0x0000f20000007a0c */ /* 0x000fe40003f46270 */
[----:B-----5:R-:W-:-:S13]  /*14330*/  ISETP.GE.AND P3, PT, R30, c[0x0][0x3c8], PT ;  /* 0x0000f2001e007a0c */ /* 0x020fda0003f66270 */
[-C--:B----4-:R-:W-:Y:S02]  /*14340*/  @!P3 LEA R8, P1, R30, R2.reuse, 0x1 ;  /* 0x000000021e08b211 */ /* 0x090fe400078208ff */
[----:B------:R-:W-:Y:S02]  /*14350*/  @!P2 LEA R2, P0, R0, R2, 0x1 ;  /* 0x000000020002a211 */ /* 0x000fe400078008ff */
[-C--:B--2---:R-:W-:Y:S02]  /*14360*/  @!P3 LEA.HI.X R9, R30, R11.reuse, R28, 0x1, P1 ;  /* 0x0000000b1e09b211 */ /* 0x084fe400008f0c1c */
[----:B------:R-:W-:-:S03]  /*14370*/  @!P2 LEA.HI.X R3, R0, R11, R29, 0x1, P0 ;  /* 0x0000000b0003a211 */ /* 0x000fc600000f0c1d */
[----:B------:R2:W-:Y:S04]  /*14380*/  @!P3 ST.E.128 [R8.64], R16 ;  /* 0x000000100800b985 */ /* 0x0005e8000c101d08 */
[----:B------:R2:W-:Y:S02]  /*14390*/  @!P2 ST.E.128 [R2.64], R12 ;  /* 0x0000000c0200a985 */ /* 0x0005e4000c101d08 */
.L_x_598:
[----:B------:R-:W-:Y:S05]  /*143a0*/  BSYNC B0 ;  /* 0x0000000000007941 */ /* 0x000fea0003800000 */
.L_x_597:
[----:B------:R-:W-:Y:S05]  /*143b0*/  BRA.DIV ~URZ, `(.L_x_599) ;  /* 0x000033127f007947 */ /* 0x000fea000b800000 */
[----:B--2---:R2:W1:Y:S04]  /*143c0*/  SHFL.IDX PT, R11, R7, 0x1, 0x181f ;  /* 0x00381f00070b7f89 */ /* 0x00446800000e0000 */
[----:B----4-:R2:W4:Y:S02]  /*143d0*/  SHFL.IDX PT, R2, R10, 0x1, 0x181f ;  /* 0x00381f000a027f89 */ /* 0x01052400000e0000 */
.L_x_658:
[----:B------:R-:W-:Y:S01]  /*143e0*/  IADD3 R3, R4, 0x20, RZ ;  /* 0x0000002004037810 */ /* 0x000fe20007ffe0ff */
[----:B------:R-:W-:Y:S03]  /*143f0*/  BSSY B0, `(.L_x_600) ;  /* 0x000000c000007945 */ /* 0x000fe60003800000 */
[----:B------:R-:W-:-:S13]  /*14400*/  ISETP.GE.AND P0, PT, R3, R6, PT ;  /* 0x000000060300720c */ /* 0x000fda0003f06270 */
[----:B------:R-:W-:Y:S05]  /*14410*/  @P0 BRA `(.L_x_601) ;  /* 0x0000009000000947 */ /* 0x000fea0003800000 */
[----:B------:R-:W5:Y:S01]  /*14420*/  LDL.64 R12, [R1] ;  /* 0x00000000010c7983 */ /* 0x000f620000100a00 */
[----:B------:R-:W-:Y:S02]  /*14430*/  ISETP.GE.AND P0, PT, R0, c[0x0][0x3c8], PT ;  /* 0x0000f20000007a0c */ /* 0x000fe40003f06270 */
[----:B-----5:R-:W-:-:S13]  /*14440*/  ISETP.GE.AND P1, PT, R12, c[0x0][0x3c8], PT ;  /* 0x0000f2000c007a0c */ /* 0x020fda0003f26270 */
[-C--:B----4-:R-:W-:Y:S02]  /*14450*/  @!P1 LEA R8, P3, R12, R2.reuse, 0x1 ;  /* 0x000000020c089211 */ /* 0x090fe400078608ff */
[----:B------:R-:W-:Y:S02]  /*14460*/  @!P0 LEA R2, P2, R0, R2, 0x1 ;  /* 0x0000000200028211 */ /* 0x000fe400078408ff */
[-C--:B-1----:R-:W-:Y:S02]  /*14470*/  @!P1 LEA.HI.X R9, R12, R11.reuse, R28, 0x1, P3 ;  /* 0x0000000b0c099211 */ /* 0x082fe400018f0c1c */
[----:B------:R-:W-:-:S03]  /*14480*/  @!P0 LEA.HI.X R3, R0, R11, R29, 0x1, P2 ;  /* 0x0000000b00038211 */ /* 0x000fc600010f0c1d */
[----:B------:R1:W-:Y:S04]  /*14490*/  @!P1 ST.E.128 [R8.64], R24 ;  /* 0x0000001808009985 */ /* 0x0003e8000c101d08 */
[----:B------:R1:W-:Y:S02]  /*144a0*/  @!P0 ST.E.128 [R2.64], R20 ;  /* 0x0000001402008985 */ /* 0x0003e4000c101d08 */
.L_x_601:
[----:B------:R-:W-:Y:S05]  /*144b0*/  BSYNC B0 ;  /* 0x0000000000007941 */ /* 0x000fea0003800000 */
.L_x_600:
[----:B------:R-:W-:Y:S05]  /*144c0*/  BRA.DIV ~URZ, `(.L_x_602) ;  /* 0x000032d27f007947 */ /* 0x000fea000b800000 */
[----:B-1----:R1:W2:Y:S02]  /*144d0*/  SHFL.IDX PT, R11, R7, 0x2, 0x181f ;  /* 0x00581f00070b7f89 */ /* 0x0022a400000e0000 */
.L_x_659:
[----:B------:R-:W-:Y:S05]  /*144e0*/  BRA.DIV ~URZ, `(.L_x_603) ;  /* 0x000033227f007947 */ /* 0x000fea000b800000 */
[----:B----4-:R4:W1:Y:S02]  /*144f0*/  SHFL.IDX PT, R2, R10, 0x2, 0x181f ;  /* 0x00581f000a027f89 */ /* 0x01086400000e0000 */
.L_x_660:
[----:B------:R-:W-:Y:S01]  /*14500*/  IADD3 R3, R4, 0x40, RZ ;  /* 0x0000004004037810 */ /* 0x000fe20007ffe0ff */
[----:B------:R-:W-:Y:S03]  /*14510*/  BSSY B0, `(.L_x_604) ;  /* 0x000000c000007945 */ /* 0x000fe60003800000 */
[----:B------:R-:W-:-:S13]  /*14520*/  ISETP.GE.AND P0, PT, R3, R6, PT ;  /* 0x000000060300720c */ /* 0x000fda0003f06270 */
[----:B------:R-:W-:Y:S05]  /*14530*/  @P0 BRA `(.L_x_605) ;  /* 0x0000009000000947 */ /* 0x000fea0003800000 */
[----:B------:R-:W5:Y:S01]  /*14540*/  LDL.64 R12, [R1] ;  /* 0x00000000010c7983 */ /* 0x000f620000100a00 */
[----:B------:R-:W-:Y:S02]  /*14550*/  ISETP.GE.AND P0, PT, R0, c[0x0][0x3c8], PT ;  /* 0x0000f20000007a0c */ /* 0x000fe40003f06270 */
[----:B-----5:R-:W-:-:S13]  /*14560*/  ISETP.GE.AND P1, PT, R12, c[0x0][0x3c8], PT ;  /* 0x0000f2000c007a0c */ /* 0x020fda0003f26270 */
[-C--:B-1----:R-:W-:Y:S02]  /*14570*/  @!P1 LEA R8, P3, R12, R2.reuse, 0x1 ;  /* 0x000000020c089211 */ /* 0x082fe400078608ff */
[----:B------:R-:W-:Y:S02]  /*14580*/  @!P0 LEA R2, P2, R0, R2, 0x1 ;  /* 0x0000000200028211 */ /* 0x000fe400078408ff */
[-C--:B--2---:R-:W-:Y:S02]  /*14590*/  @!P1 LEA.HI.X R9, R12, R11.reuse, R28, 0x1, P3 ;  /* 0x0000000b0c099211 */ /* 0x084fe400018f0c1c */
[----:B------:R-:W-:-:S03]  /*145a0*/  @!P0 LEA.HI.X R3, R0, R11, R29, 0x1, P2 ;  /* 0x0000000b00038211 */ /* 0x000fc600010f0c1d */
[----:B------:R1:W-:Y:S04]  /*145b0*/  @!P1 ST.E.128 [R8.64], R36 ;  /* 0x0000002408009985 */ /* 0x0003e8000c101d08 */
[----:B------:R1:W-:Y:S02]  /*145c0*/  @!P0 ST.E.128 [R2.64], R32 ;  /* 0x0000002002008985 */ /* 0x0003e4000c101d08 */
.L_x_605:
[----:B------:R-:W-:Y:S05]  /*145d0*/  BSYNC B0 ;  /* 0x0000000000007941 */ /* 0x000fea0003800000 */
.L_x_604:
[----:B------:R-:W-:Y:S05]  /*145e0*/  BRA.DIV ~URZ, `(.L_x_606) ;  /* 0x000032927f007947 */ /* 0x000fea000b800000 */
[----:B-12---:R-:W1:Y:S04]  /*145f0*/  SHFL.IDX PT, R7, R7, 0x3, 0x181f ;  /* 0x00781f0007077f89 */ /* 0x006e6800000e0000 */
[----:B------:R2:W3:Y:S02]  /*14600*/  SHFL.IDX PT, R5, R10, 0x3, 0x181f ;  /* 0x00781f000a057f89 */ /* 0x0004e400000e0000 */
.L_x_661:
[----:B------:R-:W-:-:S04]  /*14610*/  IADD3 R2, R4, 0x60, RZ ;  /* 0x0000006004027810 */ /* 0x000fc80007ffe0ff */
[----:B------:R-:W-:-:S13]  /*14620*/  ISETP.GE.AND P0, PT, R2, R6, PT ;  /* 0x000000060200720c */ /* 0x000fda0003f06270 */
[----:B------:R-:W-:Y:S05]  /*14630*/  @P0 BRA `(.L_x_607) ;  /* 0x0000197000000947 */ /* 0x000fea0003800000 */
[----:B------:R-:W5:Y:S02]  /*14640*/  LDL.64 R8, [R1] ;  /* 0x0000000001087983 */ /* 0x000f640000100a00 */
[----:B-----5:R-:W-:-:S13]  /*14650*/  ISETP.GE.AND P0, PT, R8, c[0x0][0x3c8], PT ;  /* 0x0000f20008007a0c */ /* 0x020fda0003f06270 */
[----:B---3--:R-:W-:-:S04]  /*14660*/  @!P0 LEA R2, P1, R8, R5, 0x1 ;  /* 0x0000000508028211 */ /* 0x008fc800078208ff */
[----:B-1----:R-:W-:-:S05]  /*14670*/  @!P0 LEA.HI.X R3, R8, R7, R28, 0x1, P1 ;  /* 0x0000000708038211 */ /* 0x002fca00008f0c1c */
[----:B------:R1:W-:Y:S01]  /*14680*/  @!P0 ST.E.128 [R2.64], R40 ;  /* 0x0000002802008985 */ /* 0x0003e2000c101d08 */
[----:B------:R-:W-:-:S13]  /*14690*/  ISETP.GE.AND P0, PT, R0, c[0x0][0x3c8], PT ;  /* 0x0000f20000007a0c */ /* 0x000fda0003f06270 */
[----:B------:R-:W-:Y:S05]  /*146a0*/  @P0 BRA `(.L_x_607) ;  /* 0x0000190000000947 */ /* 0x000fea0003800000 */
[----:B-1----:R-:W-:-:S04]  /*146b0*/  LEA R2, P0, R0, R5, 0x1 ;  /* 0x0000000500027211 */ /* 0x002fc800078008ff */
[----:B------:R-:W-:-:S05]  /*146c0*/  LEA.HI.X R3, R0, R7, R29, 0x1, P0 ;  /* 0x0000000700037211 */ /* 0x000fca00000f0c1d */
[----:B------:R1:W-:Y:S01]  /*146d0*/  ST.E.128 [R2.64], R44 ;  /* 0x0000002c02007985 */ /* 0x0003e2000c101d08 */
[----:B------:R-:W-:Y:S05]  /*146e0*/  BRA `(.L_x_607) ;  /* 0x000018c000007947 */ /* 0x000fea0003800000 */
.L_x_594:
[----:B------:R-:W2:Y:S04]  /*146f0*/  LDL.LU R5, [R1+0x28] ;  /* 0x0000280001057983 */ /* 0x000ea80000300800 */
[----:B------:R-:W3:Y:S01]  /*14700*/  LDL.LU R9, [R1+0x34] ;  /* 0x0000340001097983 */ /* 0x000ee20000300800 */
[----:B------:R-:W-:Y:S01]  /*14710*/  IMAD R8, R8, c[0x0][0x408], RZ ;  /* 0x0001020008087a24 */ /* 0x000fe200078e02ff */
[----:B------:R-:W-:Y:S01]  /*14720*/  SHF.R.S32.HI R0, RZ, 0x1f, R2 ;  /* 0x0000001fff007819 */ /* 0x000fe20000011402 */
[----:B------:R-:W-:-:S04]  /*14730*/  IMAD.WIDE.U32 R6, R3, c[0x0][0x408], RZ ;  /* 0x0001020003067a25 */ /* 0x000fc800078e00ff */
[----:B------:R-:W-:Y:S02]  /*14740*/  IMAD R3, R3, c[0x0][0x40c], R8 ;  /* 0x0001030003037a24 */ /* 0x000fe400078e0208 */
[----:B------:R-:W-:Y:S02]  /*14750*/  IMAD R0, R0, c[0x0][0x440], RZ ;  /* 0x0001100000007a24 */ /* 0x000fe400078e02ff */
[----:B------:R-:W-:Y:S01]  /*14760*/  @P2 IMAD.HI.U32 R8, R4, c[0x0][0x4ec], RZ ;  /* 0x00013b0004082a27 */ /* 0x000fe200078e00ff */
[----:B------:R-:W-:-:S05]  /*14770*/  IADD3 R7, R7, R3, RZ ;  /* 0x0000000307077210 */ /* 0x000fca0007ffe0ff */
        /* <DEDUP_REMOVED lines=24> */
[----:B------:R2:W3:Y:S02]  /*14900*/  SHFL.IDX PT, R4, R28, RZ, 0x1c1f ;  /* 0x001c1fff1c047589 */ /* 0x0004e400000e0000 */
.L_x_662:
[----:B------:R-:W-:Y:S05]  /*14910*/  BRA.DIV ~URZ, `(.L_x_609) ;  /* 0x000030927f007947 */ /* 0x000fea000b800000 */
[----:B------:R4:W1:Y:S02]  /*14920*/  SHFL.IDX PT, R0, R29, RZ, 0x1c1f ;  /* 0x001c1fff1d007589 */ /* 0x00086400000e0000 */
.L_x_663:
[----:B------:R-:W5:Y:S01]  /*14930*/  LDL R5, [R1+0x14] ;  /* 0x0000140001057983 */ /* 0x000f620000100800 */
[----:B------:R-:W-:Y:S01]  /*14940*/  BSSY B0, `(.L_x_610) ;  /* 0x0000061000007945 */ /* 0x000fe20003800000 */
[C---:B-1---5:R-:W-:Y:S02]  /*14950*/  IADD3 R21, R5.reuse, 0x20, RZ ;  /* 0x0000002005157810 */ /* 0x062fe40007ffe0ff */
        /* <DEDUP_REMOVED lines=35> */
[----:B------:R-:W-:Y:S02]  /*14b90*/  @!P4 IMAD.MOV.U32 R22, RZ, RZ, R0 ;  /* 0x000000ffff16c224 */ /* 0x000fe400078e0000 */
[----:B---3--:R-:W-:Y:S01]  /*14ba0*/  @!P4 IMAD.MOV.U32 R23, RZ, RZ, R4 ;  /* 0x000000ffff17c224 */ /* 0x008fe200078e0004 */
[----:B------:R-:W-:-:S03]  /*14bb0*/  @!P2 LEA R2, P3, R8, R0, 0x2 ;  /* 0x000000000802a211 */ /* 0x000fc600078610ff */
[----:B------:R-:W-:Y:S01]  /*14bc0*/  @!P4 IMAD.WIDE R22, R5, 0x4, R22 ;  /* 0x000000040516c825 */ /* 0x000fe200078e0216 */
[----:B------:R-:W-:-:S04]  /*14bd0*/  @!P2 LEA.HI.X R3, R8, R4, R30, 0x2, P3 ;  /* 0x000000040803a211 */ /* 0x000fc800018f141e */
[----:B------:R1:W-:Y:S04]  /*14be0*/  @!P4 ST.E.64 [R22.64], R120 ;  /* 0x000000781600c985 */ /* 0x0003e8000c101b08 */
[----:B------:R3:W-:Y:S01]  /*14bf0*/  @!P2 ST.E.64 [R2.64], R24 ;  /* 0x000000180200a985 */ /* 0x0007e2000c101b08 */
[----:B------:R-:W-:Y:S02]  /*14c00*/  ISETP.GE.AND P2, PT, R20, c[0x0][0x3c8], PT ;  /* 0x0000f20014007a0c */ /* 0x000fe40003f46270 */
[CC--:B-1----:R-:W-:Y:S02]  /*14c10*/  @!P5 LEA R22, P4, R7.reuse, R0.reuse, 0x2 ;  /* 0x000000000716d211 */ /* 0x0c2fe400078810ff */
[----:B---3--:R-:W-:Y:S02]  /*14c20*/  @!P1 LEA R2, P3, R6, R0, 0x2 ;  /* 0x0000000006029211 */ /* 0x008fe400078610ff */
[----:B------:R-:W-:-:S02]  /*14c30*/  @!P5 LEA.HI.X R23, R7, R4, R31, 0x2, P4 ;  /* 0x000000040717d211 */ /* 0x000fc400020f141f */
[----:B------:R-:W-:-:S03]  /*14c40*/  @!P1 LEA.HI.X R3, R6, R4, R32, 0x2, P3 ;  /* 0x0000000406039211 */ /* 0x000fc600018f1420 */
[----:B------:R1:W-:Y:S01]  /*14c50*/  @!P5 ST.E.64 [R22.64], R26 ;  /* 0x0000001a1600d985 */ /* 0x0003e2000c101b08 */
[----:B------:R-:W-:-:S03]  /*14c60*/  ISETP.GE.AND P5, PT, R19, c[0x0][0x3c8], PT ;  /* 0x0000f20013007a0c */ /* 0x000fc60003fa6270 */
[----:B------:R3:W-:Y:S01]  /*14c70*/  @!P1 ST.E.64 [R2.64], R50 ;  /* 0x0000003202009985 */ /* 0x0007e2000c101b08 */
[----:B------:R-:W-:Y:S02]  /*14c80*/  ISETP.GE.AND P1, PT, R18, c[0x0][0x3c8], PT ;  /* 0x0000f20012007a0c */ /* 0x000fe40003f26270 */
[CC--:B-1----:R-:W-:Y:S02]  /*14c90*/  @!P6 LEA R22, P4, R21.reuse, R0.reuse, 0x2 ;  /* 0x000000001516e211 */ /* 0x0c2fe400078810ff */
[C---:B---3--:R-:W-:Y:S02]  /*14ca0*/  @!P2 LEA R2, P3, R20.reuse, R0, 0x2 ;  /* 0x000000001402a211 */ /* 0x048fe400078610ff */
[-C--:B------:R-:W-:Y:S02]  /*14cb0*/  @!P6 LEA.HI.X R23, R21, R4.reuse, R34, 0x2, P4 ;  /* 0x000000041517e211 */ /* 0x080fe400020f1422 */
[----:B------:R-:W-:Y:S02]  /*14cc0*/  @!P2 LEA.HI.X R3, R20, R4, R33, 0x2, P3 ;  /* 0x000000041403a211 */ /* 0x000fe400018f1421 */
[----:B------:R-:W-:Y:S01]  /*14cd0*/  ISETP.GE.AND P4, PT, R16, c[0x0][0x3c8], PT ;  /* 0x0000f20010007a0c */ /* 0x000fe20003f86270 */
[----:B------:R1:W-:Y:S01]  /*14ce0*/  @!P6 ST.E.64 [R22.64], R68 ;  /* 0x000000441600e985 */ /* 0x0003e2000c101b08 */
[----:B------:R-:W-:-:S03]  /*14cf0*/  ISETP.GE.AND P6, PT, R17, c[0x0][0x3c8], PT ;  /* 0x0000f20011007a0c */ /* 0x000fc60003fc6270 */
[----:B------:R3:W-:Y:S01]  /*14d00*/  @!P2 ST.E.64 [R2.64], R70 ;  /* 0x000000460200a985 */ /* 0x0007e2000c101b08 */
[CC--:B-1----:R-:W-:Y:S02]  /*14d10*/  @!P5 LEA R22, P3, R19.reuse, R0.reuse, 0x2 ;  /* 0x000000001316d211 */ /* 0x0c2fe400078610ff */
[C---:B---3--:R-:W-:Y:S02]  /*14d20*/  @!P1 LEA R2, P2, R18.reuse, R0, 0x2 ;  /* 0x0000000012029211 */ /* 0x048fe400078410ff */
        /* <DEDUP_REMOVED lines=10> */
[CC--:B-1----:R-:W-:Y:S02]  /*14dd0*/  @!P3 LEA R22, P2, R15.reuse, R0.reuse, 0x2 ;  /* 0x000000000f16b211 */ /* 0x0c2fe400078410ff */
[C---:B---3--:R-:W-:Y:S02]  /*14de0*/  @!P4 LEA R2, P5, R16.reuse, R0, 0x2 ;  /* 0x000000001002c211 */ /* 0x048fe400078a10ff */
[-C--:B------:R-:W-:Y:S02]  /*14df0*/  @!P3 LEA.HI.X R23, R15, R4.reuse, R40, 0x2, P2 ;  /* 0x000000040f17b211 */ /* 0x080fe400010f1428 */
[----:B------:R-:W-:Y:S02]  /*14e00*/  @!P4 LEA.HI.X R3, R16, R4, R38, 0x2, P5 ;  /* 0x000000041003c211 */ /* 0x000fe400028f1426 */
[----:B------:R-:W-:-:S03]  /*14e10*/  ISETP.GE.AND P5, PT, R12, c[0x0][0x3c8], PT ;  /* 0x0000f2000c007a0c */ /* 0x000fc60003fa6270 */
[----:B------:R1:W-:Y:S01]  /*14e20*/  @!P4 ST.E.64 [R2.64], R80 ;  /* 0x000000500200c985 */ /* 0x0003e2000c101b08 */
[----:B------:R-:W-:-:S03]  /*14e30*/  ISETP.GE.AND P4, PT, R11, c[0x0][0x3c8], PT ;  /* 0x0000f2000b007a0c */ /* 0x000fc60003f86270 */
[----:B------:R3:W-:Y:S01]  /*14e40*/  @!P3 ST.E.64 [R22.64], R84 ;  /* 0x000000541600b985 */ /* 0x0007e2000c101b08 */
[----:B------:R-:W-:Y:S02]  /*14e50*/  ISETP.GE.AND P3, PT, R10, c[0x0][0x3c8], PT ;  /* 0x0000f2000a007a0c */ /* 0x000fe40003f66270 */
[----:B-1----:R-:W-:-:S04]  /*14e60*/  @!P1 LEA R2, P2, R14, R0, 0x2 ;  /* 0x000000000e029211 */ /* 0x002fc800078410ff */
[----:B------:R-:W-:Y:S02]  /*14e70*/  @!P1 LEA.HI.X R3, R14, R4, R39, 0x2, P2 ;  /* 0x000000040e039211 */ /* 0x000fe400010f1427 */
[----:B------:R-:W-:-:S03]  /*14e80*/  @!P6 LEA R26, P2, R13, R0, 0x2 ;  /* 0x000000000d1ae211 */ /* 0x000fc600078410ff */
[----:B------:R1:W-:Y:S01]  /*14e90*/  @!P1 ST.E.64 [R2.64], R88 ;  /* 0x0000005802009985 */ /* 0x0003e2000c101b08 */
[C---:B------:R-:W-:Y:S02]  /*14ea0*/  @!P5 LEA R24, P1, R12.reuse, R0, 0x2 ;  /* 0x000000000c18d211 */ /* 0x040fe400078210ff */
[----:B------:R-:W-:Y:S02]  /*14eb0*/  @!P6 LEA.HI.X R27, R13, R4, R41, 0x2, P2 ;  /* 0x000000040d1be211 */ /* 0x000fe400010f1429 */
[C---:B---3--:R-:W-:Y:S02]  /*14ec0*/  @!P4 LEA R22, P2, R11.reuse, R0, 0x2 ;  /* 0x000000000b16c211 */ /* 0x048fe400078410ff */
[-C--:B------:R-:W-:Y:S01]  /*14ed0*/  @!P5 LEA.HI.X R25, R12, R4.reuse, R42, 0x2, P1 ;  /* 0x000000040c19d211 */ /* 0x080fe200008f142a */
[----:B------:R3:W-:Y:S01]  /*14ee0*/  @!P6 ST.E.64 [R26.64], R100 ;  /* 0x000000641a00e985 */ /* 0x0007e2000c101b08 */
[----:B------:R-:W-:-:S03]  /*14ef0*/  @!P4 LEA.HI.X R23, R11, R4, R43, 0x2, P2 ;  /* 0x000000040b17c211 */ /* 0x000fc600010f142b */
[----:B------:R3:W-:Y:S04]  /*14f00*/  @!P5 ST.E.64 [R24.64], R96 ;  /* 0x000000601800d985 */ /* 0x0007e8000c101b08 */
[----:B------:R3:W-:Y:S01]  /*14f10*/  @!P4 ST.E.64 [R22.64], R56 ;  /* 0x000000381600c985 */ /* 0x0007e2000c101b08 */
[----:B-1----:R-:W-:-:S04]  /*14f20*/  @!P3 LEA R2, P1, R10, R0, 0x2 ;  /* 0x000000000a02b211 */ /* 0x002fc800078210ff */
[----:B------:R-:W-:-:S05]  /*14f30*/  @!P3 LEA.HI.X R3, R10, R4, R44, 0x2, P1 ;  /* 0x000000040a03b211 */ /* 0x000fca00008f142c */
[----:B------:R3:W-:Y:S04]  /*14f40*/  @!P3 ST.E.64 [R2.64], R46 ;  /* 0x0000002e0200b985 */ /* 0x0007e8000c101b08 */
.L_x_611:
[----:B------:R-:W-:Y:S05]  /*14f50*/  BSYNC B0 ;  /* 0x0000000000007941 */ /* 0x000fea0003800000 */
.L_x_610:
[----:B------:R-:W-:Y:S05]  /*14f60*/  BRA.DIV ~URZ, `(.L_x_612) ;  /* 0x00002ab27f007947 */ /* 0x000fea000b800000 */
[----:B---3--:R1:W3:Y:S04]  /*14f70*/  SHFL.IDX PT, R4, R28, 0x1, 0x1c1f ;  /* 0x003c1f001c047f89 */ /* 0x0082e800000e0000 */
[----:B------:R1:W2:Y:S02]  /*14f80*/  SHFL.IDX PT, R0, R29, 0x1, 0x1c1f ;  /* 0x003c1f001d007f89 */ /* 0x0002a400000e0000 */
.L_x_664:
[----:B------:R-:W-:Y:S05]  /*14f90*/  @P0 BRA `(.L_x_607) ;  /* 0x0000101000000947 */ /* 0x000fea0003800000 */
[----:B------:R-:W5:Y:S01]  /*14fa0*/  LDL R5, [R1+0x14] ;  /* 0x0000140001057983 */ /* 0x000f620000100800 */
[----:B------:R-:W-:Y:S02]  /*14fb0*/  ISETP.GE.AND P1, PT, R8, c[0x0][0x3c8], PT ;  /* 0x0000f20008007a0c */ /* 0x000fe40003f26270 */
[----:B------:R-:W-:Y:S02]  /*14fc0*/  ISETP.GE.AND P0, PT, R7, c[0x0][0x3c8], PT ;  /* 0x0000f20007007a0c */ /* 0x000fe40003f06270 */
[----:B------:R-:W-:Y:S02]  /*14fd0*/  ISETP.GE.AND P5, PT, R6, c[0x0][0x3c8], PT ;  /* 0x0000f20006007a0c */ /* 0x000fe40003fa6270 */
[----:B------:R-:W-:-:S07]  /*14fe0*/  ISETP.GE.AND P4, PT, R21, c[0x0][0x3c8], PT ;  /* 0x0000f20015007a0c */ /* 0x000fce0003f86270 */
[CC--:B--2---:R-:W-:Y:S02]  /*14ff0*/  @!P1 LEA R22, P3, R8.reuse, R0.reuse, 0x2 ;  /* 0x0000000008169211 */ /* 0x0c4fe400078610ff */
[C---:B------:R-:W-:Y:S02]  /*15000*/  @!P0 LEA R2, P6, R7.reuse, R0, 0x2 ;  /* 0x0000000007028211 */ /* 0x040fe400078c10ff */
[-C--:B---3--:R-:W-:Y:S02]  /*15010*/  @!P1 LEA.HI.X R23, R8, R4.reuse, R30, 0x2, P3 ;  /* 0x0000000408179211 */ /* 0x088fe400018f141e */
[----:B------:R-:W-:Y:S02]  /*15020*/  ISETP.GE.AND P3, PT, R20, c[0x0][0x3c8], PT ;  /* 0x0000f20014007a0c */ /* 0x000fe40003f66270 */
[----:B------:R-:W-:Y:S02]  /*15030*/  @!P0 LEA.HI.X R3, R7, R4, R31, 0x2, P6 ;  /* 0x0000000407038211 */ /* 0x000fe400030f141f */
        /* <DEDUP_REMOVED lines=10> */
[----:B------:R5:W-:Y:S04]  /*150e0*/  @!P0 ST.E.64 [R2.64], R60 ;  /* 0x0000003c02008985 */ /* 0x000be8000c101b08 */
[----:B------:R-:W-:Y:S01]  /*150f0*/  @!P5 ST.E.64 [R26.64], R112 ;  /* 0x000000701a00d985 */ /* 0x000fe2000c101b08 */
[----:B------:R-:W-:Y:S02]  /*15100*/  ISETP.GE.AND P5, PT, R16, c[0x0][0x3c8], PT ;  /* 0x0000f20010007a0c */ /* 0x000fe40003fa6270 */
[CC--:B--2---:R-:W-:Y:S02]  /*15110*/  @!P4 LEA R24, P0, R21.reuse, R0.reuse, 0x2 ;  /* 0x000000001518c211 */ /* 0x0c4fe400078010ff */
[----:B---3--:R-:W-:Y:S02]  /*15120*/  @!P3 LEA R22, P6, R20, R0, 0x2 ;  /* 0x000000001416b211 */ /* 0x008fe400078c10ff */
[----:B------:R-:W-:-:S02]  /*15130*/  @!P4 LEA.HI.X R25, R21, R4, R34, 0x2, P0 ;  /* 0x000000041519c211 */ /* 0x000fc400000f1422 */
[----:B------:R-:W-:Y:S02]  /*15140*/  ISETP.GE.AND P0, PT, R17, c[0x0][0x3c8], PT ;  /* 0x0000f20011007a0c */ /* 0x000fe40003f06270 */
[----:B------:R-:W-:Y:S01]  /*15150*/  @!P3 LEA.HI.X R23, R20, R4, R33, 0x2, P6 ;  /* 0x000000041417b211 */ /* 0x000fe200030f1421 */
[----:B------:R-:W-:Y:S01]  /*15160*/  @!P4 ST.E.64 [R24.64], R108 ;  /* 0x0000006c1800c985 */ /* 0x000fe2000c101b08 */
[----:B------:R-:W-:Y:S02]  /*15170*/  @!P2 LEA R8, P6, R19, R0, 0x2 ;  /* 0x000000001308a211 */ /* 0x000fe400078c10ff */
[----:B------:R-:W-:Y:S01]  /*15180*/  ISETP.GE.AND P4, PT, R15, c[0x0][0x3c8], PT ;  /* 0x0000f2000f007a0c */ /* 0x000fe20003f86270 */
[----:B------:R-:W-:Y:S01]  /*15190*/  @!P3 ST.E.64 [R22.64], R90 ;  /* 0x0000005a1600b985 */ /* 0x000fe2000c101b08 */
[----:B------:R-:W-:Y:S02]  /*151a0*/  @!P2 LEA.HI.X R9, R19, R4, R35, 0x2, P6 ;  /* 0x000000041309a211 */ /* 0x000fe400030f1423 */
[----:B------:R-:W-:-:S02]  /*151b0*/  @!P1 LEA R6, P6, R18, R0, 0x2 ;  /* 0x0000000012069211 */ /* 0x000fc400078c10ff */
[----:B------:R-:W-:Y:S01]  /*151c0*/  ISETP.GE.AND P3, PT, R14, c[0x0][0x3c8], PT ;  /* 0x0000f2000e007a0c */ /* 0x000fe20003f66270 */
[----:B------:R2:W-:Y:S01]  /*151d0*/  @!P2 ST.E.64 [R8.64], R82 ;  /* 0x000000520800a985 */ /* 0x0005e2000c101b08 */
[----:B------:R-:W-:Y:S02]  /*151e0*/  @!P1 LEA.HI.X R7, R18, R4, R36, 0x2, P6 ;  /* 0x0000000412079211 */ /* 0x000fe400030f1424 */
[----:B-----5:R-:W-:Y:S02]  /*151f0*/  @!P0 LEA R2, P6, R17, R0, 0x2 ;  /* 0x0000000011028211 */ /* 0x020fe400078c10ff */
[----:B------:R-:W-:Y:S01]  /*15200*/  ISETP.GE.AND P2, PT, R13, c[0x0][0x3c8], PT ;  /* 0x0000f2000d007a0c */ /* 0x000fe20003f46270 */
[----:B------:R3:W-:Y:S01]  /*15210*/  @!P1 ST.E.64 [R6.64], R74 ;  /* 0x0000004a06009985 */ /* 0x0007e2000c101b08 */
[----:B------:R-:W-:Y:S02]  /*15220*/  @!P0 LEA.HI.X R3, R17, R4, R37, 0x2, P6 ;  /* 0x0000000411038211 */ /* 0x000fe400030f1425 */
[----:B------:R-:W-:-:S02]  /*15230*/  @!P5 LEA R20, P6, R16, R0, 0x2 ;  /* 0x000000001014d211 */ /* 0x000fc400078c10ff */
[----:B------:R-:W-:Y:S01]  /*15240*/  ISETP.GE.AND P1, PT, R12, c[0x0][0x3c8], PT ;  /* 0x0000f2000c007a0c */ /* 0x000fe20003f26270 */
[----:B------:R5:W-:Y:S01]  /*15250*/  @!P0 ST.E.64 [R2.64], R52 ;  /* 0x0000003402008985 */ /* 0x000be2000c101b08 */
[C---:B------:R-:W-:Y:S02]  /*15260*/  @!P4 LEA R18, P0, R15.reuse, R0, 0x2 ;  /* 0x000000000f12c211 */ /* 0x040fe400078010ff */
[----:B------:R-:W-:Y:S02]  /*15270*/  @!P5 LEA.HI.X R21, R16, R4, R38, 0x2, P6 ;  /* 0x000000041015d211 */ /* 0x000fe400030f1426 */
[----:B------:R-:W-:Y:S02]  /*15280*/  @!P3 LEA R16, P6, R14, R0, 0x2 ;  /* 0x000000000e10b211 */ /* 0x000fe400078c10ff */
[----:B------:R-:W-:Y:S01]  /*15290*/  @!P4 LEA.HI.X R19, R15, R4, R40, 0x2, P0 ;  /* 0x000000040f13c211 */ /* 0x000fe200000f1428 */
[----:B------:R1:W-:Y:S01]  /*152a0*/  @!P5 ST.E.64 [R20.64], R98 ;  /* 0x000000621400d985 */ /* 0x0003e2000c101b08 */
[----:B------:R-:W-:-:S02]  /*152b0*/  ISETP.GE.AND P0, PT, R11, c[0x0][0x3c8], PT ;  /* 0x0000f2000b007a0c */ /* 0x000fc40003f06270 */
[----:B------:R-:W-:Y:S01]  /*152c0*/  @!P3 LEA.HI.X R17, R14, R4, R39, 0x2, P6 ;  /* 0x000000040e11b211 */ /* 0x000fe200030f1427 */
[----:B------:R1:W-:Y:S04]  /*152d0*/  @!P4 ST.E.64 [R18.64], R94 ;  /* 0x0000005e1200c985 */ /* 0x0003e8000c101b08 */
[----:B------:R1:W-:Y:S01]  /*152e0*/  @!P3 ST.E.64 [R16.64], R86 ;  /* 0x000000561000b985 */ /* 0x0003e2000c101b08 */
[----:B--2---:R-:W-:-:S04]  /*152f0*/  @!P2 LEA R8, P6, R13, R0, 0x2 ;  /* 0x000000000d08a211 */ /* 0x004fc800078c10ff */
[----:B------:R-:W-:Y:S02]  /*15300*/  @!P2 LEA.HI.X R9, R13, R4, R41, 0x2, P6 ;  /* 0x000000040d09a211 */ /* 0x000fe400030f1429 */
[----:B---3--:R-:W-:-:S03]  /*15310*/  @!P1 LEA R6, P6, R12, R0, 0x2 ;  /* 0x000000000c069211 */ /* 0x008fc600078c10ff */
[----:B------:R1:W-:Y:S01]  /*15320*/  @!P2 ST.E.64 [R8.64], R78 ;  /* 0x0000004e0800a985 */ /* 0x0003e2000c101b08 */
[----:B------:R-:W-:Y:S02]  /*15330*/  @!P1 LEA.HI.X R7, R12, R4, R42, 0x2, P6 ;  /* 0x000000040c079211 */ /* 0x000fe400030f142a */
[----:B-----5:R-:W-:-:S03]  /*15340*/  @!P0 LEA R2, P6, R11, R0, 0x2 ;  /* 0x000000000b028211 */ /* 0x020fc600078c10ff */
[----:B------:R1:W-:Y:S01]  /*15350*/  @!P1 ST.E.64 [R6.64], R58 ;  /* 0x0000003a06009985 */ /* 0x0003e2000c101b08 */
[----:B------:R-:W-:-:S05]  /*15360*/  @!P0 LEA.HI.X R3, R11, R4, R43, 0x2, P6 ;  /* 0x000000040b038211 */ /* 0x000fca00030f142b */
[----:B------:R1:W-:Y:S01]  /*15370*/  @!P0 ST.E.64 [R2.64], R54 ;  /* 0x0000003602008985 */ /* 0x0003e2000c101b08 */
[----:B------:R-:W-:-:S13]  /*15380*/  ISETP.GE.AND P0, PT, R10, c[0x0][0x3c8], PT ;  /* 0x0000f2000a007a0c */ /* 0x000fda0003f06270 */
[----:B------:R-:W-:Y:S05]  /*15390*/  @P0 BRA `(.L_x_607) ;  /* 0x00000c1000000947 */ /* 0x000fea0003800000 */
[----:B-1----:R-:W-:-:S04]  /*153a0*/  LEA R2, P0, R10, R0, 0x2 ;  /* 0x000000000a027211 */ /* 0x002fc800078010ff */
[----:B------:R-:W-:-:S05]  /*153b0*/  LEA.HI.X R3, R10, R4, R44, 0x2, P0 ;  /* 0x000000040a037211 */ /* 0x000fca00000f142c */
[----:B------:R1:W-:Y:S01]  /*153c0*/  ST.E.64 [R2.64], R48 ;  /* 0x0000003002007985 */ /* 0x0003e2000c101b08 */
[----:B------:R-:W-:Y:S05]  /*153d0*/  BRA `(.L_x_607) ;  /* 0x00000bd000007947 */ /* 0x000fea0003800000 */
.L_x_592:
[----:B------:R-:W3:Y:S04]  /*153e0*/  LDL.LU R3, [R1+0x2c] ;  /* 0x00002c0001037983 */ /* 0x000ee80000300800 */
[----:B------:R-:W4:Y:S01]  /*153f0*/  LDL R8, [R1+0x3c] ;  /* 0x00003c0001087983 */ /* 0x000f220000100800 */
[----:B------:R-:W-:Y:S01]  /*15400*/  ISETP.NE.U32.AND P0, PT, RZ, c[0x0][0x508], PT ;  /* 0x00014200ff007a0c */ /* 0x000fe20003f05070 */
[----:B--2---:R-:W-:Y:S01]  /*15410*/  IMAD.MOV.U32 R6, RZ, RZ, 0x4 ;  /* 0x00000004ff067424 */ /* 0x004fe200078e00ff */
[----:B------:R-:W-:Y:S01]  /*15420*/  ISETP.NE.U32.AND P1, PT, RZ, c[0x0][0x500], PT ;  /* 0x00014000ff007a0c */ /* 0x000fe20003f25070 */
[----:B------:R-:W-:Y:S01]  /*15430*/  IMAD.MOV.U32 R19, RZ, RZ, c[0x0][0x388] ;  /* 0x0000e200ff137624 */ /* 0x000fe200078e00ff */
[----:B------:R-:W-:Y:S01]  /*15440*/  ISETP.NE.AND.EX P0, PT, RZ, c[0x0][0x50c], PT, P0 ;  /* 0x00014300ff007a0c */ /* 0x000fe20003f05300 */
[----:B------:R-:W-:Y:S01]  /*15450*/  IMAD.MOV.U32 R2, RZ, RZ, RZ ;  /* 0x000000ffff027224 */ /* 0x000fe200078e00ff */
[----:B------:R-:W-:Y:S01]  /*15460*/  ISETP.NE.AND.EX P1, PT, RZ, c[0x0][0x504], PT, P1 ;  /* 0x00014100ff007a0c */ /* 0x000fe20003f25310 */
[----:B----4-:R-:W-:-:S10]  /*15470*/  IMAD.WIDE R4, R8, R6, c[0x0][0x500] ;  /* 0x0001400008047625 */ /* 0x010fd400078e0206 */
[----:B------:R-:W-:Y:S02]  /*15480*/  @P0 IMAD.WIDE R6, R8, R6, c[0x0][0x508] ;  /* 0x0001420008060625 */ /* 0x000fe400078e0206 */
[----:B------:R2:W5:Y:S04]  /*15490*/  @P1 LDG.E R2, [R4.64] ;  /* 0x0000000804021981 */ /* 0x000568000c1e1900 */
[----:B------:R2:W5:Y:S01]  /*154a0*/  @P0 LDG.E R19, [R6.64] ;  /* 0x0000000806130981 */ /* 0x000562000c1e1900 */
[----:B---3--:R-:W-:-:S04]  /*154b0*/  ISETP.NE.AND P2, PT, R3, RZ, PT ;  /* 0x000000ff0300720c */ /* 0x008fc80003f45270 */
[----:B------:R-:W-:Y:S01]  /*154c0*/  SEL R18, R3, c[0x0][0x3d4], P2 ;  /* 0x0000f50003127a07 */ /* 0x000fe20001000000 */
[----:B------:R-:W-:Y:S05]  /*154d0*/  @P0 BRA `(.L_x_613) ;  /* 0x0000004000000947 */ /* 0x000fea0003800000 */
[----:B------:R-:W-:Y:S05]  /*154e0*/  @!P1 BRA `(.L_x_613) ;  /* 0x0000003000009947 */ /* 0x000fea0003800000 */
[----:B------:R3:W4:Y:S04]  /*154f0*/  LDG.E R3, [R4.64] ;  /* 0x0000000804037981 */ /* 0x000728000c1e1900 */
[----:B--23--:R-:W4:Y:S02]  /*15500*/  LDG.E R4, [R4.64+0x4] ;  /* 0x0000040804047981 */ /* 0x00cf24000c1e1900 */
[----:B----45:R-:W-:Y:S02]  /*15510*/  IADD3 R19, -R3, R4, RZ ;  /* 0x0000000403137210 */ /* 0x030fe40007ffe1ff */
.L_x_613:
[----:B--2---:R-:W2:Y:S01]  /*15520*/  S2R R5, SR_TID.X ;  /* 0x0000000000057919 */ /* 0x004ea20000002100 */
[----:B------:R-:W-:Y:S01]  /*15530*/  SHF.R.S32.HI R3, RZ, 0x1f, R8 ;  /* 0x0000001fff037819 */ /* 0x000fe20000011408 */
[----:B------:R-:W-:Y:S01]  /*15540*/  BSSY B0, `(.L_x_614) ;  /* 0x0000038000007945 */ /* 0x000fe20003800000 */
[----:B-----5:R-:W-:-:S02]  /*15550*/  SHF.R.S32.HI R15, RZ, 0x1f, R2 ;  /* 0x0000001fff0f7819 */ /* 0x020fc40000011402 */
[----:B------:R-:W-:Y:S02]  /*15560*/  SEL R8, R8, RZ, !P1 ;  /* 0x000000ff08087207 */ /* 0x000fe40004800000 */
[----:B------:R-:W-:Y:S02]  /*15570*/  SEL R21, R3, RZ, !P1 ;  /* 0x000000ff03157207 */ /* 0x000fe40004800000 */
[----:B--2---:R-:W-:-:S13]  /*15580*/  ISETP.GT.AND P0, PT, R5, 0x7f, PT ;  /* 0x0000007f0500780c */ /* 0x004fda0003f04270 */
[----:B------:R-:W-:Y:S05]  /*15590*/  @P0 BRA `(.L_x_615) ;  /* 0x0000032000000947 */ /* 0x000fea0003800000 */
[----:B------:R-:W2:Y:S01]  /*155a0*/  LDL R4, [R1+0x20] ;  /* 0x0000200001047983 */ /* 0x000ea20000100800 */
[----:B------:R-:W-:Y:S01]  /*155b0*/  IMAD R3, R19, c[0x0][0x4e8], RZ ;  /* 0x00013a0013037a24 */ /* 0x000fe200078e02ff */
[----:B--2---:R-:W-:-:S04]  /*155c0*/  IADD3 R14, R4, R5, RZ ;  /* 0x00000005040e7210 */ /* 0x004fc80007ffe0ff */
[----:B------:R-:W-:-:S13]  /*155d0*/  ISETP.GE.AND P0, PT, R14, R3, PT ;  /* 0x000000030e00720c */ /* 0x000fda0003f06270 */
[----:B------:R-:W-:Y:S05]  /*155e0*/  @P0 BRA `(.L_x_615) ;  /* 0x000002d000000947 */ /* 0x000fea0003800000 */
[----:B------:R-:W2:Y:S04]  /*155f0*/  LDL R4, [R1+0x28] ;  /* 0x0000280001047983 */ /* 0x000ea80000100800 */
[----:B------:R-:W3:Y:S01]  /*15600*/  LDL.LU R22, [R1+0x34] ;  /* 0x0000340001167983 */ /* 0x000ee20000300800 */
[----:B------:R-:W-:Y:S01]  /*15610*/  IMAD.MOV.U32 R3, RZ, RZ, 0x368 ;  /* 0x00000368ff037424 */ /* 0x000fe200078e00ff */
[----:B------:R-:W-:-:S04]  /*15620*/  ISETP.GT.AND P2, PT, R18, 0x1, PT ;  /* 0x000000011200780c */ /* 0x000fc80003f44270 */
[----:B------:R-:W-:-:S04]  /*15630*/  SEL R3, R3, 0x328, P2 ;  /* 0x0000032803037807 */ /* 0x000fc80001000000 */
[----:B------:R4:W5:Y:S08]  /*15640*/  LDC.64 R10, c[0x0][R3+0x170] ;  /* 0x00005c00030a7b82 */ /* 0x0009700000000a00 */
[----:B------:R4:W2:Y:S08]  /*15650*/  LDC.64 R6, c[0x0][R3+0x168] ;  /* 0x00005a0003067b82 */ /* 0x0008b00000000a00 */
[----:B------:R4:W1:Y:S08]  /*15660*/  LDC.64 R16, c[0x0][R3+0x178] ;  /* 0x00005e0003107b82 */ /* 0x0008700000000a00 */
[----:B------:R4:W1:Y:S02]  /*15670*/  LDC.64 R12, c[0x0][R3+0x160] ;  /* 0x00005800030c7b82 */ /* 0x0008640000000a00 */
[----:B----4-:R-:W-:-:S02]  /*15680*/  IMAD.MOV.U32 R3, RZ, RZ, c[0x0][0x4e8] ;  /* 0x00013a00ff037624 */ /* 0x010fc400078e00ff */
[----:B-----5:R-:W-:-:S03]  /*15690*/  IMAD R9, R11, R8, RZ ;  /* 0x000000080b097224 */ /* 0x020fc600078e02ff */
[----:B------:R-:W-:Y:S02]  /*156a0*/  ISETP.NE.AND P0, PT, R3, 0x1, PT ;  /* 0x000000010300780c */ /* 0x000fe40003f05270 */
[----:B------:R-:W-:-:S11]  /*156b0*/  MOV R3, R14 ;  /* 0x0000000e00037202 */ /* 0x000fd60000000f00 */
        /* <DEDUP_REMOVED lines=11> */
[-C--:B-1----:R-:W-:Y:S02]  /*15770*/  IMAD R10, R17, R9.reuse, RZ ;  /* 0x00000009110a7224 */ /* 0x082fe400078e02ff */
[----:B------:R-:W-:Y:S01]  /*15780*/  IMAD.WIDE.U32 R6, R16, R9, RZ ;  /* 0x0000000910067225 */ /* 0x000fe200078e00ff */
[----:B------:R-:W-:Y:S02]  /*15790*/  IADD3.X R11, R5, R11, R15, P1, P0 ;  /* 0x0000000b050b7210 */ /* 0x000fe40000fe040f */
[----:B------:R-:W-:Y:S01]  /*157a0*/  SHF.R.S32.HI R5, RZ, 0x1f, R3 ;  /* 0x0000001fff057819 */ /* 0x000fe20000011403 */
[----:B------:R-:W-:Y:S01]  /*157b0*/  IMAD R4, R4, c[0x0][0x4e8], R14 ;  /* 0x00013a0004047a24 */ /* 0x000fe200078e020e */
[----:B------:R-:W-:Y:S01]  /*157c0*/  IADD3 R7, R7, R10, RZ ;  /* 0x0000000a07077210 */ /* 0x000fe20007ffe0ff */
[----:B------:R-:W-:Y:S01]  /*157d0*/  IMAD.MOV.U32 R10, RZ, RZ, c[0x0][0x4a8] ;  /* 0x00012a00ff0a7624 */ /* 0x000fe200078e00ff */
[----:B------:R-:W-:Y:S01]  /*157e0*/  IADD3 R6, P1, P0, R3, R20, R6 ;  /* 0x0000001403067210 */ /* 0x000fe2000783e006 */
[----:B------:R-:W-:Y:S01]  /*157f0*/  IMAD R3, R13, R4, RZ ;  /* 0x000000040d037224 */ /* 0x000fe200078e02ff */
[----:B------:R-:W-:-:S02]  /*15800*/  SHF.R.S32.HI R9, RZ, 0x1f, R4 ;  /* 0x0000001fff097819 */ /* 0x000fc40000011404 */
        /* <DEDUP_REMOVED lines=11> */
.L_x_615:
[----:B------:R-:W-:Y:S05]  /*158c0*/  BSYNC B0 ;  /* 0x0000000000007941 */ /* 0x000fea0003800000 */
.L_x_614:
[----:B------:R-:W-:-:S13]  /*158d0*/  ISETP.GT.AND P0, PT, R18, 0x1, PT ;  /* 0x000000011200780c */ /* 0x000fda0003f04270 */
[----:B------:R-:W-:Y:S05]  /*158e0*/  @P0 BRA `(.L_x_607) ;  /* 0x000006c000000947 */ /* 0x000fea0003800000 */
[----:B------:R-:W2:Y:S04]  /*158f0*/  LDL.LU R4, [R1+0x28] ;  /* 0x0000280001047983 */ /* 0x000ea80000300800 */
[----:B-1----:R-:W3:Y:S04]  /*15900*/  LDL.LU R3, [R1+0x20] ;  /* 0x0000200001037983 */ /* 0x002ee80000300800 */
[----:B------:R-:W4:Y:S04]  /*15910*/  LDL R6, [R1+0x60] ;  /* 0x0000600001067983 */ /* 0x000f280000100800 */
[----:B------:R-:W1:Y:S02]  /*15920*/  S2R R10, SR_TID.X ;  /* 0x00000000000a7919 */ /* 0x000e640000002100 */
[----:B-1----:R-:W-:-:S04]  /*15930*/  SHF.R.S32.HI R11, RZ, 0x1f, R10 ;  /* 0x0000001fff0b7819 */ /* 0x002fc8000001140a */
[----:B------:R-:W-:-:S04]  /*15940*/  LEA.HI R11, R11, R10, RZ, 0x3 ;  /* 0x0000000a0b0b7211 */ /* 0x000fc800078f18ff */
[----:B------:R-:W-:Y:S02]  /*15950*/  SHF.R.S32.HI R11, RZ, 0x3, R11 ;  /* 0x00000003ff0b7819 */ /* 0x000fe4000001140b */
[----:B--2---:R-:W-:Y:S02]  /*15960*/  MOV R9, R4 ;  /* 0x0000000400097202 */ /* 0x004fe40000000f00 */
[----:B------:R-:W-:Y:S02]  /*15970*/  MOV R4, c[0x0][0x4e8] ;  /* 0x00013a0000047a02 */ /* 0x000fe40000000f00 */
[----:B---3--:R-:W-:Y:S01]  /*15980*/  MOV R12, R3 ;  /* 0x00000003000c7202 */ /* 0x008fe20000000f00 */
[----:B------:R-:W-:Y:S01]  /*15990*/  IMAD R3, R15, c[0x0][0x3a0], RZ ;  /* 0x0000e8000f037a24 */ /* 0x000fe200078e02ff */
[----:B------:R-:W-:Y:S01]  /*159a0*/  ISETP.NE.AND P0, PT, R4, 0x1, PT ;  /* 0x000000010400780c */ /* 0x000fe20003f05270 */
[----:B------:R-:W-:-:S04]  /*159b0*/  IMAD.WIDE.U32 R4, R2, c[0x0][0x3a0], RZ ;  /* 0x0000e80002047a25 */ /* 0x000fc800078e00ff */
[----:B------:R-:W-:Y:S01]  /*159c0*/  IMAD R2, R2, c[0x0][0x3a4], R3 ;  /* 0x0000e90002027a24 */ /* 0x000fe200078e0203 */
[----:B----4-:R-:W-:Y:S01]  /*159d0*/  IADD3 R3, R6, R12, RZ ;  /* 0x0000000c06037210 */ /* 0x010fe20007ffe0ff */
[----:B------:R-:W-:Y:S02]  /*159e0*/  IMAD R6, R21, c[0x0][0x3f0], RZ ;  /* 0x0000fc0015067a24 */ /* 0x000fe400078e02ff */
[----:B------:R-:W-:Y:S01]  /*159f0*/  IMAD.IADD R5, R5, 0x1, R2 ;  /* 0x0000000105057824 */ /* 0x000fe200078e0202 */
[----:B------:R-:W-:-:S03]  /*15a00*/  MOV R2, R3 ;  /* 0x0000000300027202 */ /* 0x000fc60000000f00 */
[----:B------:R-:W-:-:S04]  /*15a10*/  @P0 IMAD.HI.U32 R7, R3, c[0x0][0x4ec], RZ ;  /* 0x00013b0003070a27 */ /* 0x000fc800078e00ff */
[----:B------:R-:W-:Y:S01]  /*15a20*/  IMAD.WIDE.U32 R4, R9, c[0x0][0x3e8], R4 ;  /* 0x0000fa0009047a25 */ /* 0x000fe200078e0004 */
[----:B------:R-:W-:-:S03]  /*15a30*/  @P0 SHF.R.U32.HI R2, RZ, c[0x0][0x4f0], R7 ;  /* 0x00013c00ff020a19 */ /* 0x000fc60000011607 */
[----:B------:R-:W-:Y:S01]  /*15a40*/  IMAD R5, R9, c[0x0][0x3ec], R5 ;  /* 0x0000fb0009057a24 */ /* 0x000fe200078e0205 */
[----:B------:R-:W-:Y:S01]  /*15a50*/  SHF.R.S32.HI R7, RZ, 0x1f, R2 ;  /* 0x0000001fff077819 */ /* 0x000fe20000011402 */
[----:B------:R-:W-:Y:S01]  /*15a60*/  IMAD R9, R8, c[0x0][0x3f4], R6 ;  /* 0x0000fd0008097a24 */ /* 0x000fe200078e0206 */
[----:B------:R-:W-:Y:S01]  /*15a70*/  IADD3 R6, -R2, RZ, RZ ;  /* 0x000000ff02067210 */ /* 0x000fe20007ffe1ff */
[----:B------:R-:W-:Y:S01]  /*15a80*/  IMAD.WIDE.U32 R4, R8, c[0x0][0x3f0], R4 ;  /* 0x0000fc0008047a25 */ /* 0x000fe200078e0004 */
[----:B------:R-:W-:-:S03]  /*15a90*/  IADD3 R8, R11, R12, RZ ;  /* 0x0000000c0b087210 */ /* 0x000fc60007ffe0ff */
        /* <DEDUP_REMOVED lines=15> */
.L_x_665:
[----:B------:R-:W-:Y:S05]  /*15b90*/  BRA.DIV ~URZ, `(.L_x_617) ;  /* 0x00001fc27f007947 */ /* 0x000fea000b800000 */
[----:B------:R3:W4:Y:S02]  /*15ba0*/  SHFL.IDX PT, R2, R10, RZ, 0x181f ;  /* 0x00181fff0a027589 */ /* 0x00072400000e0000 */
.L_x_666:
[----:B------:R-:W-:Y:S01]  /*15bb0*/  IMAD R7, R19, c[0x0][0x4e8], RZ ;  /* 0x00013a0013077a24 */ /* 0x000fe200078e02ff */
[----:B------:R-:W-:Y:S04]  /*15bc0*/  BSSY B0, `(.L_x_618) ;  /* 0x000000c000007945 */ /* 0x000fe80003800000 */
[----:B------:R-:W-:-:S13]  /*15bd0*/  ISETP.GE.AND P0, PT, R8, R7, PT ;  /* 0x000000070800720c */ /* 0x000fda0003f06270 */
        /* <DEDUP_REMOVED lines=8> */
[----:B------:R2:W-:Y:S04]  /*15c60*/  @!P1 ST.E.128 [R4.64], RZ ;  /* 0x000000ff04009985 */ /* 0x0005e8000c101d08 */
[----:B------:R2:W-:Y:S02]  /*15c70*/  @!P0 ST.E.128 [R2.64], RZ ;  /* 0x000000ff02008985 */ /* 0x0005e4000c101d08 */
.L_x_619:
[----:B------:R-:W-:Y:S05]  /*15c80*/  BSYNC B0 ;  /* 0x0000000000007941 */ /* 0x000fea0003800000 */
.L_x_618:
[----:B------:R-:W-:Y:S05]  /*15c90*/  BRA.DIV ~URZ, `(.L_x_620) ;  /* 0x00001f327f007947 */ /* 0x000fea000b800000 */
[----:B--2---:R2:W1:Y:S04]  /*15ca0*/  SHFL.IDX PT, R11, R6, 0x1, 0x181f ;  /* 0x00381f00060b7f89 */ /* 0x00446800000e0000 */
[----:B----4-:R2:W4:Y:S02]  /*15cb0*/  SHFL.IDX PT, R2, R10, 0x1, 0x181f ;  /* 0x00381f000a027f89 */ /* 0x01052400000e0000 */
.L_x_667:
        /* <DEDUP_REMOVED lines=11> */
[----:B------:R1:W-:Y:S04]  /*15d70*/  @!P1 ST.E.128 [R4.64], RZ ;  /* 0x000000ff04009985 */ /* 0x0003e8000c101d08 */
[----:B------:R1:W-:Y:S02]  /*15d80*/  @!P0 ST.E.128 [R2.64], RZ ;  /* 0x000000ff02008985 */ /* 0x0003e4000c101d08 */
.L_x_622:
[----:B------:R-:W-:Y:S05]  /*15d90*/  BSYNC B0 ;  /* 0x0000000000007941 */ /* 0x000fea0003800000 */
.L_x_621:
[----:B------:R-:W-:Y:S05]  /*15da0*/  BRA.DIV ~URZ, `(.L_x_623) ;  /* 0x00001ef27f007947 */ /* 0x000fea000b800000 */
[----:B-1----:R1:W2:Y:S02]  /*15db0*/  SHFL.IDX PT, R11, R6, 0x2, 0x181f ;  /* 0x00581f00060b7f89 */ /* 0x0022a400000e0000 */
.L_x_668:
[----:B------:R-:W-:Y:S05]  /*15dc0*/  BRA.DIV ~URZ, `(.L_x_624) ;  /* 0x00001f427f007947 */ /* 0x000fea000b800000 */
[----:B----4-:R4:W1:Y:S02]  /*15dd0*/  SHFL.IDX PT, R2, R10, 0x2, 0x181f ;  /* 0x00581f000a027f89 */ /* 0x01086400000e0000 */
.L_x_669:
        /* <DEDUP_REMOVED lines=11> */
[----:B------:R1:W-:Y:S04]  /*15e90*/  @!P1 ST.E.128 [R4.64], RZ ;  /* 0x000000ff04009985 */ /* 0x0003e8000c101d08 */
[----:B------:R1:W-:Y:S02]  /*15ea0*/  @!P0 ST.E.128 [R2.64], RZ ;  /* 0x000000ff02008985 */ /* 0x0003e4000c101d08 */
.L_x_626:
[----:B------:R-:W-:Y:S05]  /*15eb0*/  BSYNC B0 ;  /* 0x0000000000007941 */ /* 0x000fea0003800000 */
.L_x_625:
[----:B------:R-:W-:Y:S05]  /*15ec0*/  BRA.DIV ~URZ, `(.L_x_627) ;  /* 0x00001eb27f007947 */ /* 0x000fea000b800000 */
[----:B-12---:R-:W1:Y:S04]  /*15ed0*/  SHFL.IDX PT, R6, R6, 0x3, 0x181f ;  /* 0x00781f0006067f89 */ /* 0x006e6800000e0000 */
[----:B------:R2:W3:Y:S02]  /*15ee0*/  SHFL.IDX PT, R2, R10, 0x3, 0x181f ;  /* 0x00781f000a027f89 */ /* 0x0004e400000e0000 */
.L_x_670:
[----:B------:R-:W-:-:S04]  /*15ef0*/  IADD3 R8, R8, 0x60, RZ ;  /* 0x0000006008087810 */ /* 0x000fc80007ffe0ff */
[----:B------:R-:W-:-:S13]  /*15f00*/  ISETP.GE.AND P0, PT, R8, R7, PT ;  /* 0x000000070800720c */ /* 0x000fda0003f06270 */
[----:B------:R-:W-:Y:S05]  /*15f10*/  @P0 BRA `(.L_x_607) ;  /* 0x0000009000000947 */ /* 0x000fea0003800000 */
[----:B--234-:R-:W2:Y:S01]  /*15f20*/  LDL.64 R10, [R1] ;  /* 0x00000000010a7983 */ /* 0x01cea20000100a00 */
[----:B------:R-:W-:Y:S02]  /*15f30*/  ISETP.GE.AND P0, PT, R0, c[0x0][0x3c8], PT ;  /* 0x0000f20000007a0c */ /* 0x000fe40003f06270 */
[----:B--2---:R-:W-:-:S13]  /*15f40*/  ISETP.GE.AND P1, PT, R10, c[0x0][0x3c8], PT ;  /* 0x0000f2000a007a0c */ /* 0x004fda0003f26270 */
[-C--:B------:R-:W-:Y:S02]  /*15f50*/  @!P1 LEA R4, P3, R10, R2.reuse, 0x1 ;  /* 0x000000020a049211 */ /* 0x080fe400078608ff */
[----:B------:R-:W-:Y:S02]  /*15f60*/  @!P0 LEA R2, P2, R0, R2, 0x1 ;  /* 0x0000000200028211 */ /* 0x000fe400078408ff */
[-C--:B-1----:R-:W-:Y:S02]  /*15f70*/  @!P1 LEA.HI.X R5, R10, R6.reuse, R28, 0x1, P3 ;  /* 0x000000060a059211 */ /* 0x082fe400018f0c1c */
[----:B------:R-:W-:-:S03]  /*15f80*/  @!P0 LEA.HI.X R3, R0, R6, R29, 0x1, P2 ;  /* 0x0000000600038211 */ /* 0x000fc600010f0c1d */
[----:B------:R1:W-:Y:S04]  /*15f90*/  @!P1 ST.E.128 [R4.64], RZ ;  /* 0x000000ff04009985 */ /* 0x0003e8000c101d08 */
[----:B------:R1:W-:Y:S02]  /*15fa0*/  @!P0 ST.E.128 [R2.64], RZ ;  /* 0x000000ff02008985 */ /* 0x0003e4000c101d08 */
.L_x_607:
[----:B------:R-:W-:Y:S05]  /*15fb0*/  BSYNC B1 ;  /* 0x0000000000017941 */ /* 0x000fea0003800000 */
.L_x_591:
[----:B--2---:R-:W2:Y:S02]  /*15fc0*/  LDL R0, [R1+0x64] ;  /* 0x0000640001007983 */ /* 0x004ea40000100800 */
[----:B--2---:R-:W-:-:S13]  /*15fd0*/  ISETP.NE.AND P0, PT, R0, RZ, PT ;  /* 0x000000ff0000720c */ /* 0x004fda0003f05270 */
[----:B------:R-:W-:Y:S01]  /*15fe0*/  @P0 WARPSYNC 0xffffffff ;  /* 0xffffffff00000948 */ /* 0x000fe20003800000 */
[----:B------:R-:W-:Y:S06]  /*15ff0*/  @P0 BAR.SYNC.DEFER_BLOCKING 0x5, 0x100 ;  /* 0x0144000000000b1d */ /* 0x000fec0000010000 */
[----:B-1-3--:R-:W1:Y:S04]  /*16000*/  @P0 LDS.128 R4, [0xe100] ;  /* 0x00e10000ff040984 */ /* 0x00ae680000000c00 */
[----:B-1----:R1:W-:Y:S04]  /*16010*/  @P0 STL.64 [R1+0x30], R4 ;  /* 0x0000300401000387 */ /* 0x0023e80000100a00 */
[----:B------:R1:W-:Y:S04]  /*16020*/  @P0 STL.64 [R1+0x38], R6 ;  /* 0x0000380601000387 */ /* 0x0003e80000100a00 */
[----:B------:R-:W-:Y:S06]  /*16030*/  @P0 BAR.ARV 0x4, 0x100 ;  /* 0x0104000000000b1d */ /* 0x000fec0000002000 */
[----:B------:R-:W-:Y:S05]  /*16040*/  @P0 BRA `(.L_x_628) ;  /* 0x0000104000000947 */ /* 0x000fea0003800000 */
[----:B------:R-:W2:Y:S01]  /*16050*/  S2R R0, SR_TID.X ;  /* 0x0000000000007919 */ /* 0x000ea20000002100 */
[----:B-1----:R-:W-:Y:S01]  /*16060*/  IMAD.MOV.U32 R7, RZ, RZ, RZ ;  /* 0x000000ffff077224 */ /* 0x002fe200078e00ff */
[----:B--2---:R-:W-:-:S04]  /*16070*/  LOP3.LUT R14, R0, 0x1f, RZ, 0xc0, !PT ;  /* 0x0000001f000e7812 */ /* 0x004fc800078ec0ff */
[----:B------:R-:W-:Y:S01]  /*16080*/  ISETP.NE.AND P5, PT, R14, 0x1f, PT ;  /* 0x0000001f0e00780c */ /* 0x000fe20003fa5270 */
[----:B------:R-:W-:Y:S10]  /*16090*/  BRA.DIV ~URZ, `(.L_x_629) ;  /* 0x00001db27f007947 */ /* 0x000ff4000b800000 */
[----:B----4-:R1:W2:Y:S02]  /*160a0*/  SHFL.IDX PT, R10, R62, RZ, 0x1f ;  /* 0x00001fff3e0a7589 */ /* 0x0102a400000e0000 */
.L_x_671:
[----:B------:R-:W-:Y:S05]  /*160b0*/  BRA.DIV ~URZ, `(.L_x_630) ;  /* 0x00001e027f007947 */ /* 0x000fea000b800000 */
[----:B------:R3:W4:Y:S02]  /*160c0*/  SHFL.IDX PT, R8, R62, 0x1, 0x1f ;  /* 0x00201f003e087f89 */ /* 0x00072400000e0000 */
.L_x_672:
        /* <DEDUP_REMOVED lines=19> */
.L_x_673:
        /* <DEDUP_REMOVED lines=16> */
.L_x_674:
[----:B---3--:R-:W-:Y:S01]  /*16300*/  IMAD R0, R0, c[0x0][0x538], RZ ;  /* 0x00014e0000007a24 */ /* 0x008fe200078e02ff */
[----:B------:R-:W-:Y:S04]  /*16310*/  BSSY B1, `(.L_x_633) ;  /* 0x00000ce000017945 */ /* 0x000fe80003800000 */
[----:B----4-:R-:W-:-:S04]  /*16320*/  IADD3 R8, R0, R8, RZ ;  /* 0x0000000800087210 */ /* 0x010fc80007ffe0ff */
[----:B--2---:R-:W-:-:S13]  /*16330*/  ISETP.GT.AND P6, PT, R8, R10, PT ;  /* 0x0000000a0800720c */ /* 0x004fda0003fc4270 */
[----:B------:R-:W-:Y:S05]  /*16340*/  @P6 BRA `(.L_x_634) ;  /* 0x0000025000006947 */ /* 0x000fea0003800000 */
.L_x_638:
        /* <DEDUP_REMOVED lines=17> */
.L_x_675:
        /* <DEDUP_REMOVED lines=16> */
.L_x_676:
[----:B--2---:R-:W-:-:S05]  /*16560*/  IMAD R0, R0, c[0x0][0x538], RZ ;  /* 0x00014e0000007a24 */ /* 0x004fca00078e02ff */
[----:B------:R-:W-:-:S04]  /*16570*/  IADD3 R8, R0, R8, RZ ;  /* 0x0000000800087210 */ /* 0x000fc80007ffe0ff */
[----:B------:R-:W-:-:S13]  /*16580*/  ISETP.GT.AND P6, PT, R8, R10, PT ;  /* 0x0000000a0800720c */ /* 0x000fda0003fc4270 */
[----:B-1----:R-:W-:Y:S05]  /*16590*/  @!P6 BRA `(.L_x_638) ;  /* 0xfffffdb00000e947 */ /* 0x002fea000383ffff */
.L_x_634:
[----:B------:R-:W-:-:S05]  /*165a0*/  IADD3 R8, -R0, R8, RZ ;  /* 0x0000000800087210 */ /* 0x000fca0007ffe1ff */
[----:B------:R-:W-:-:S05]  /*165b0*/  IMAD R0, R4, c[0x0][0x538], R8 ;  /* 0x00014e0004007a24 */ /* 0x000fca00078e0208 */
[----:B------:R-:W-:Y:S01]  /*165c0*/  ISETP.GT.AND P0, PT, R0, R10, PT ;  /* 0x0000000a0000720c */ /* 0x000fe20003f04270 */
[----:B------:R-:W-:-:S12]  /*165d0*/  BRA.DIV ~URZ, `(.L_x_639) ;  /* 0x00001d427f007947 */ /* 0x000fd8000b800000 */
[----:B------:R-:W-:-:S03]  /*165e0*/  VOTE.ANY R12, PT, !P0 ;  /* 0x00000000000c7806 */ /* 0x000fc600040e0100 */
.L_x_677:
[----:B------:R-:W2:Y:S01]  /*165f0*/  LDL.LU R2, [R1+0x3c] ;  /* 0x00003c0001027983 */ /* 0x000ea20000300800 */
[----:B------:R-:W2:Y:S02]  /*16600*/  POPC R0, R12 ;  /* 0x0000000c00007309 */ /* 0x000ea40000000000 */
[----:B--2---:R-:W-:-:S05]  /*16610*/  IADD3 R2, R0, R2, RZ ;  /* 0x0000000200027210 */ /* 0x004fca0007ffe0ff */
[----:B------:R2:W-:Y:S01]  /*16620*/  STL [R1+0x3c], R2 ;  /* 0x00003c0201007387 */ /* 0x0005e20000100800 */
[----:B------:R-:W-:Y:S05]  /*16630*/  BRA.DIV ~URZ, `(.L_x_640) ;  /* 0x00001d327f007947 */ /* 0x000fea000b800000 */
[----:B------:R3:W4:Y:S04]  /*16640*/  SHFL.IDX PT, R11, R6, R0, 0x1f ;  /* 0x00001f00060b7589 */ /* 0x00072800000e0000 */
[----:B------:R3:W1:Y:S02]  /*16650*/  SHFL.IDX PT, R7, R7, R0, 0x1f ;  /* 0x00001f0007077589 */ /* 0x00066400000e0000 */
.L_x_678:
[----:B------:R-:W-:Y:S01]  /*16660*/  ISETP.NE.AND P0, PT, R12, RZ, PT ;  /* 0x000000ff0c00720c */ /* 0x000fe20003f05270 */
[----:B------:R-:W-:-:S12]  /*16670*/  BSSY B0, `(.L_x_641) ;  /* 0x0000005000007945 */ /* 0x000fd80003800000 */
[----:B------:R-:W-:Y:S05]  /*16680*/  @!P0 BRA `(.L_x_642) ;  /* 0x0000003000008947 */ /* 0x000fea0003800000 */
[----:B---3--:R-:W-:Y:S01]  /*16690*/  IADD3 R0, R0, -0x1, RZ ;  /* 0xffffffff00007810 */ /* 0x008fe20007ffe0ff */
[----:B------:R-:W-:Y:S05]  /*166a0*/  BRA.DIV ~URZ, `(.L_x_643) ;  /* 0x00001d927f007947 */ /* 0x000fea000b800000 */
[----:B------:R3:W2:Y:S02]  /*166b0*/  SHFL.IDX PT, R13, R4, R0, 0x1f ;  /* 0x00001f00040d7589 */ /* 0x0006a400000e0000 */
.L_x_642:
[----:B------:R-:W-:Y:S05]  /*166c0*/  BSYNC B0 ;  /* 0x0000000000007941 */ /* 0x000fea0003800000 */
.L_x_641:
[----:B--23--:R-:W-:Y:S01]  /*166d0*/  IMAD R0, R13, c[0x0][0x538], R8 ;  /* 0x00014e000d007a24 */ /* 0x00cfe200078e0208 */
[----:B-1----:R-:W-:Y:S01]  /*166e0*/  ISETP.NE.AND P0, PT, R7, 0x1, PT ;  /* 0x000000010700780c */ /* 0x002fe20003f05270 */
[----:B------:R-:W-:Y:S03]  /*166f0*/  BSSY B0, `(.L_x_644) ;  /* 0x0000086000007945 */ /* 0x000fe60003800000 */
[----:B------:R1:W-:Y:S01]  /*16700*/  STL [R1+0x30], R0 ;  /* 0x0000300001007387 */ /* 0x0003e20000100800 */
[----:B------:R-:W-:-:S08]  /*16710*/  IADD3 R8, -R0, R10, RZ ;  /* 0x0000000a00087210 */ /* 0x000fd00007ffe1ff */
[----:B------:R-:W-:Y:S05]  /*16720*/  @!P0 BRA `(.L_x_645) ;  /* 0x000003e000008947 */ /* 0x000fea0003800000 */
[-C--:B----4-:R-:W-:Y:S02]  /*16730*/  IABS R2, R11.reuse ;  /* 0x0000000b00027213 */ /* 0x090fe40000000000 */
[----:B------:R-:W-:Y:S02]  /*16740*/  IABS R9, R11 ;  /* 0x0000000b00097213 */ /* 0x000fe40000000000 */
[----:B-1----:R-:W1:Y:S08]  /*16750*/  I2F.RP R0, R2 ;  /* 0x0000000200007306 */ /* 0x002e700000209400 */
[----:B-1----:R-:W1:Y:S02]  /*16760*/  MUFU.RCP R0, R0 ;  /* 0x0000000000007308 */ /* 0x002e640000001000 */
[----:B-1----:R-:W-:-:S06]  /*16770*/  IADD3 R0, R0, 0xffffffe, RZ ;  /* 0x0ffffffe00007810 */ /* 0x002fcc0007ffe0ff */
[----:B------:R-:W1:Y:S02]  /*16780*/  F2I.FTZ.U32.TRUNC.NTZ R5, R0 ;  /* 0x0000000000057305 */ /* 0x000e64000021f000 */
[----:B-1----:R-:W-:Y:S01]  /*16790*/  IMAD.MOV R3, RZ, RZ, -R5 ;  /* 0x000000ffff037224 */ /* 0x002fe200078e0a05 */
[----:B------:R-:W-:-:S03]  /*167a0*/  IABS R0, R7 ;  /* 0x0000000700007213 */ /* 0x000fc60000000000 */
[----:B------:R-:W-:Y:S01]  /*167b0*/  IMAD.MOV.U32 R4, RZ, RZ, R3 ;  /* 0x000000ffff047224 */ /* 0x000fe200078e0003 */
[----:B------:R-:W-:Y:S01]  /*167c0*/  IABS R3, R8 ;  /* 0x0000000800037213 */ /* 0x000fe20000000000 */
[----:B------:R-:W-:Y:S02]  /*167d0*/  IMAD.MOV.U32 R6, RZ, RZ, R0 ;  /* 0x000000ffff067224 */ /* 0x000fe400078e0000 */
[----:B------:R-:W-:Y:S02]  /*167e0*/  IMAD R0, R4, R2, RZ ;  /* 0x0000000204007224 */ /* 0x000fe400078e02ff */
[----:B------:R-:W-:Y:S01]  /*167f0*/  IMAD.MOV.U32 R4, RZ, RZ, RZ ;  /* 0x000000ffff047224 */ /* 0x000fe200078e00ff */
[----:B------:R-:W1:Y:S03]  /*16800*/  I2F.RP R10, R6 ;  /* 0x00000006000a7306 */ /* 0x000e660000209400 */
[----:B------:R-:W-:-:S04]  /*16810*/  IMAD.HI.U32 R5, R5, R0, R4 ;  /* 0x0000000005057227 */ /* 0x000fc800078e0004 */
[----:B------:R-:W-:-:S05]  /*16820*/  IMAD.MOV R0, RZ, RZ, -R9 ;  /* 0x000000ffff007224 */ /* 0x000fca00078e0a09 */
[----:B------:R-:W-:Y:S01]  /*16830*/  MOV R4, R0 ;  /* 0x0000000000047202 */ /* 0x000fe20000000f00 */
[----:B------:R-:W-:-:S04]  /*16840*/  IMAD.HI.U32 R0, R5, R3, RZ ;  /* 0x0000000305007227 */ /* 0x000fc800078e00ff */
[----:B------:R-:W-:Y:S02]  /*16850*/  IMAD R3, R0, R4, R3 ;  /* 0x0000000400037224 */ /* 0x000fe400078e0203 */
[----:B-1----:R-:W1:Y:S03]  /*16860*/  MUFU.RCP R4, R10 ;  /* 0x0000000a00047308 */ /* 0x002e660000001000 */
[----:B------:R-:W-:-:S13]  /*16870*/  ISETP.GT.U32.AND P1, PT, R2, R3, PT ;  /* 0x000000030200720c */ /* 0x000fda0003f24070 */
[----:B------:R-:W-:Y:S01]  /*16880*/  @!P1 IMAD.IADD R3, R3, 0x1, -R2 ;  /* 0x0000000103039824 */ /* 0x000fe200078e0a02 */
[----:B-1----:R-:W-:Y:S02]  /*16890*/  IADD3 R4, R4, 0xffffffe, RZ ;  /* 0x0ffffffe04047810 */ /* 0x002fe40007ffe0ff */
[----:B------:R-:W-:Y:S02]  /*168a0*/  @!P1 IADD3 R0, R0, 0x1, RZ ;  /* 0x0000000100009810 */ /* 0x000fe40007ffe0ff */
[----:B------:R-:W-:Y:S02]  /*168b0*/  ISETP.GE.U32.AND P2, PT, R3, R2, PT ;  /* 0x000000020300720c */ /* 0x000fe40003f46070 */
[----:B------:R-:W1:Y:S01]  /*168c0*/  F2I.FTZ.U32.TRUNC.NTZ R3, R4 ;  /* 0x0000000400037305 */ /* 0x000e62000021f000 */
[----:B------:R-:W-:Y:S02]  /*168d0*/  LOP3.LUT R2, R8, R11, RZ, 0x3c, !PT ;  /* 0x0000000b08027212 */ /* 0x000fe400078e3cff */
[----:B------:R-:W-:-:S02]  /*168e0*/  ISETP.NE.AND P1, PT, R11, RZ, PT ;  /* 0x000000ff0b00720c */ /* 0x000fc40003f25270 */
[----:B------:R-:W-:-:S06]  /*168f0*/  ISETP.GE.AND P0, PT, R2, RZ, PT ;  /* 0x000000ff0200720c */ /* 0x000fcc0003f06270 */
[----:B------:R-:W-:Y:S01]  /*16900*/  @P2 IADD3 R0, R0, 0x1, RZ ;  /* 0x0000000100002810 */ /* 0x000fe20007ffe0ff */
[----:B-1----:R-:W-:-:S06]  /*16910*/  IMAD.MOV R2, RZ, RZ, -R3 ;  /* 0x000000ffff027224 */ /* 0x002fcc00078e0a03 */
[----:B------:R-:W-:Y:S01]  /*16920*/  @!P0 IMAD.MOV R0, RZ, RZ, -R0 ;  /* 0x000000ffff008224 */ /* 0x000fe200078e0a00 */
[----:B------:R-:W-:Y:S02]  /*16930*/  @!P1 LOP3.LUT R0, RZ, R11, RZ, 0x33, !PT ;  /* 0x0000000bff009212 */ /* 0x000fe400078e33ff */
[----:B------:R-:W-:Y:S02]  /*16940*/  MOV R4, R2 ;  /* 0x0000000200047202 */ /* 0x000fe40000000f00 */
[----:B------:R-:W-:Y:S02]  /*16950*/  IABS R2, R7 ;  /* 0x0000000700027213 */ /* 0x000fe40000000000 */
[----:B------:R-:W-:Y:S01]  /*16960*/  IABS R9, R0 ;  /* 0x0000000000097213 */ /* 0x000fe20000000000 */
[----:B------:R-:W-:Y:S02]  /*16970*/  IMAD R4, R4, R6, RZ ;  /* 0x0000000604047224 */ /* 0x000fe400078e02ff */
[----:B------:R-:W-:-:S02]  /*16980*/  IMAD.MOV R5, RZ, RZ, -R2 ;  /* 0x000000ffff057224 */ /* 0x000fc400078e0a02 */
[----:B------:R-:W-:-:S04]  /*16990*/  IMAD.MOV.U32 R2, RZ, RZ, RZ ;  /* 0x000000ffff027224 */ /* 0x000fc800078e00ff */
[----:B------:R-:W-:Y:S01]  /*169a0*/  IMAD.HI.U32 R2, R3, R4, R2 ;  /* 0x0000000403027227 */ /* 0x000fe200078e0002 */
[----:B------:R-:W-:-:S03]  /*169b0*/  MOV R4, R5 ;  /* 0x0000000500047202 */ /* 0x000fc60000000f00 */
[----:B------:R-:W-:-:S04]  /*169c0*/  IMAD.MOV.U32 R3, RZ, RZ, R9 ;  /* 0x000000ffff037224 */ /* 0x000fc800078e0009 */
[----:B------:R-:W-:-:S04]  /*169d0*/  IMAD.HI.U32 R2, R2, R3, RZ ;  /* 0x0000000302027227 */ /* 0x000fc800078e00ff */
[----:B------:R-:W-:Y:S01]  /*169e0*/  IMAD R3, R2, R4, R3 ;  /* 0x0000000402037224 */ /* 0x000fe200078e0203 */
[----:B------:R-:W-:-:S04]  /*169f0*/  IADD3 R4, -R0, RZ, RZ ;  /* 0x000000ff00047210 */ /* 0x000fc80007ffe1ff */
        /* <DEDUP_REMOVED lines=9> */
[----:B------:R-:W-:-:S05]  /*16a90*/  @!P1 LOP3.LUT R2, RZ, R7, RZ, 0x33, !PT ;  /* 0x00000007ff029212 */ /* 0x000fca00078e33ff */
[----:B------:R-:W-:-:S04]  /*16aa0*/  IMAD.MOV R3, RZ, RZ, -R2 ;  /* 0x000000ffff037224 */ /* 0x000fc800078e0a02 */
[C---:B------:R-:W-:Y:S02]  /*16ab0*/  IMAD R3, R7.reuse, R3, R0 ;  /* 0x0000000307037224 */ /* 0x040fe400078e0200 */
[----:B------:R-:W-:Y:S02]  /*16ac0*/  IMAD R0, R7, 0x1000000, R2 ;  /* 0x0100000007007824 */ /* 0x000fe400078e0202 */
[----:B------:R-:W-:Y:S02]  /*16ad0*/  IMAD R2, R11, R4, R8 ;  /* 0x000000040b027224 */ /* 0x000fe400078e0208 */
[----:B------:R-:W-:-:S05]  /*16ae0*/  IMAD R0, R3, 0x10000, R0 ;  /* 0x0001000003007824 */ /* 0x000fca00078e0200 */
[----:B------:R1:W-:Y:S01]  /*16af0*/  STL [R1+0x38], R0 ;  /* 0x0000380001007387 */ /* 0x0003e20000100800 */
[----:B------:R-:W-:Y:S05]  /*16b00*/  BRA `(.L_x_646) ;  /* 0x0000044000007947 */ /* 0x000fea0003800000 */
.L_x_645:
[----:B-1----:R-:W2:Y:S01]  /*16b10*/  LDL R0, [R1+0x3c] ;  /* 0x00003c0001007983 */ /* 0x002ea20000100800 */
[----:B------:R-:W-:-:S04]  /*16b20*/  IMAD.MOV.U32 R2, RZ, RZ, 0x4 ;  /* 0x00000004ff027424 */ /* 0x000fc800078e00ff */
[----:B--2---:R-:W-:-:S05]  /*16b30*/  IMAD.WIDE R2, R0, R2, c[0x0][0x590] ;  /* 0x0001640000027625 */ /* 0x004fca00078e0202 */
[----:B------:R-:W2:Y:S02]  /*16b40*/  LDG.E R4, [R2.64] ;  /* 0x0000000802047981 */ /* 0x000ea4000c1e1900 */
[----:B--2-4-:R-:W-:-:S05]  /*16b50*/  IMAD R7, R4, R11, RZ ;  /* 0x0000000b04077224 */ /* 0x014fca00078e02ff */
[-C--:B------:R-:W-:Y:S02]  /*16b60*/  IABS R0, R7.reuse ;  /* 0x0000000700007213 */ /* 0x080fe40000000000 */
        /* <DEDUP_REMOVED lines=27> */
[----:B------:R-:W-:Y:S02]  /*16d20*/  IMAD R9, R4, R2, RZ ;  /* 0x0000000204097224 */ /* 0x000fe400078e02ff */
[----:B------:R-:W-:-:S03]  /*16d30*/  IMAD.MOV R2, RZ, RZ, -R2 ;  /* 0x000000ffff027224 */ /* 0x000fc600078e0a02 */
[----:B------:R-:W-:Y:S01]  /*16d40*/  IADD3 R0, -R9, c[0x0][0x538], RZ ;  /* 0x00014e0009007a10 */ /* 0x000fe20007ffe1ff */
[----:B------:R-:W-:-:S03]  /*16d50*/  IMAD R6, R7, R2, R8 ;  /* 0x0000000207067224 */ /* 0x000fc600078e0208 */
[----:B------:R-:W-:Y:S02]  /*16d60*/  IMNMX R0, R4, R0, PT ;  /* 0x0000000004007217 */ /* 0x000fe40003800200 */
[----:B------:R-:W-:Y:S02]  /*16d70*/  IABS R2, R6 ;  /* 0x0000000600027213 */ /* 0x000fe40000000000 */
[-C--:B------:R-:W-:Y:S02]  /*16d80*/  IABS R3, R0.reuse ;  /* 0x0000000000037213 */ /* 0x080fe40000000000 */
[----:B------:R-:W-:Y:S02]  /*16d90*/  IABS R10, R0 ;  /* 0x00000000000a7213 */ /* 0x000fe40000000000 */
[----:B------:R-:W1:Y:S01]  /*16da0*/  I2F.RP R4, R3 ;  /* 0x0000000300047306 */ /* 0x000e620000209400 */
[----:B------:R-:W-:Y:S02]  /*16db0*/  MOV R7, R2 ;  /* 0x0000000200077202 */ /* 0x000fe40000000f00 */
[----:B------:R-:W-:-:S05]  /*16dc0*/  IMAD.MOV R2, RZ, RZ, -R10 ;  /* 0x000000ffff027224 */ /* 0x000fca00078e0a0a */
[----:B-1----:R-:W1:Y:S02]  /*16dd0*/  MUFU.RCP R4, R4 ;  /* 0x0000000400047308 */ /* 0x002e640000001000 */
[----:B-1----:R-:W-:-:S06]  /*16de0*/  IADD3 R4, R4, 0xffffffe, RZ ;  /* 0x0ffffffe04047810 */ /* 0x002fcc0007ffe0ff */
[----:B------:R-:W1:Y:S02]  /*16df0*/  F2I.FTZ.U32.TRUNC.NTZ R5, R4 ;  /* 0x0000000400057305 */ /* 0x000e64000021f000 */
[----:B-1----:R-:W-:-:S04]  /*16e00*/  IMAD.MOV R4, RZ, RZ, -R5 ;  /* 0x000000ffff047224 */ /* 0x002fc800078e0a05 */
[----:B------:R-:W-:Y:S02]  /*16e10*/  IMAD R8, R4, R3, RZ ;  /* 0x0000000304087224 */ /* 0x000fe400078e02ff */
[----:B------:R-:W-:-:S04]  /*16e20*/  IMAD.MOV.U32 R4, RZ, RZ, RZ ;  /* 0x000000ffff047224 */ /* 0x000fc800078e00ff */
[----:B------:R-:W-:-:S04]  /*16e30*/  IMAD.HI.U32 R5, R5, R8, R4 ;  /* 0x0000000805057227 */ /* 0x000fc800078e0004 */
[----:B------:R-:W-:Y:S02]  /*16e40*/  IMAD.MOV.U32 R4, RZ, RZ, R2 ;  /* 0x000000ffff047224 */ /* 0x000fe400078e0002 */
[----:B------:R-:W-:-:S04]  /*16e50*/  IMAD.HI.U32 R2, R5, R7, RZ ;  /* 0x0000000705027227 */ /* 0x000fc800078e00ff */
[----:B------:R-:W-:-:S05]  /*16e60*/  IMAD R4, R2, R4, R7 ;  /* 0x0000000402047224 */ /* 0x000fca00078e0207 */
[----:B------:R-:W-:-:S13]  /*16e70*/  ISETP.GT.U32.AND P1, PT, R3, R4, PT ;  /* 0x000000040300720c */ /* 0x000fda0003f24070 */
[-C--:B------:R-:W-:Y:S02]  /*16e80*/  @!P1 IADD3 R4, R4, -R3.reuse, RZ ;  /* 0x8000000304049210 */ /* 0x080fe40007ffe0ff */
[----:B------:R-:W-:Y:S02]  /*16e90*/  @!P1 IADD3 R2, R2, 0x1, RZ ;  /* 0x0000000102029810 */ /* 0x000fe40007ffe0ff */
[----:B------:R-:W-:Y:S02]  /*16ea0*/  ISETP.GE.U32.AND P2, PT, R4, R3, PT ;  /* 0x000000030400720c */ /* 0x000fe40003f46070 */
[----:B------:R-:W-:Y:S02]  /*16eb0*/  LOP3.LUT R3, R6, R0, RZ, 0x3c, !PT ;  /* 0x0000000006037212 */ /* 0x000fe400078e3cff */
[----:B------:R-:W-:Y:S02]  /*16ec0*/  ISETP.NE.AND P1, PT, R0, RZ, PT ;  /* 0x000000ff0000720c */ /* 0x000fe40003f25270 */
[----:B------:R-:W-:Y:S01]  /*16ed0*/  ISETP.GE.AND P0, PT, R3, RZ, PT ;  /* 0x000000ff0300720c */ /* 0x000fe20003f06270 */
[----:B------:R-:W-:Y:S01]  /*16ee0*/  IMAD.MOV R3, RZ, RZ, -R0 ;  /* 0x000000ffff037224 */ /* 0x000fe200078e0a00 */
[----:B------:R-:W-:-:S05]  /*16ef0*/  IADD3 R6, R9, 0x1000000, R6 ;  /* 0x0100000009067810 */ /* 0x000fca0007ffe006 */
[----:B------:R-:W-:-:S06]  /*16f00*/  @P2 IADD3 R2, R2, 0x1, RZ ;  /* 0x0000000102022810 */ /* 0x000fcc0007ffe0ff */
[----:B------:R-:W-:Y:S01]  /*16f10*/  @!P0 IMAD.MOV R2, RZ, RZ, -R2 ;  /* 0x000000ffff028224 */ /* 0x000fe200078e0a02 */
[----:B------:R-:W-:-:S05]  /*16f20*/  @!P1 LOP3.LUT R2, RZ, R0, RZ, 0x33, !PT ;  /* 0x00000000ff029212 */ /* 0x000fca00078e33ff */
[----:B------:R-:W-:-:S05]  /*16f30*/  IMAD R0, R2, R3, R6 ;  /* 0x0000000302007224 */ /* 0x000fca00078e0206 */
[----:B------:R1:W-:Y:S02]  /*16f40*/  STL [R1+0x38], R0 ;  /* 0x0000380001007387 */ /* 0x0003e40000100800 */
.L_x_646:
[----:B------:R-:W-:Y:S05]  /*16f50*/  BSYNC B0 ;  /* 0x0000000000007941 */ /* 0x000fea0003800000 */
.L_x_644:
[----:B------:R-:W-:-:S04]  /*16f60*/  LOP3.LUT R2, RZ, R2, RZ, 0x33, !PT ;  /* 0x00000002ff027212 */ /* 0x000fc800078e33ff */
[----:B-1----:R-:W-:-:S05]  /*16f70*/  IADD3 R0, R2, R11, RZ ;  /* 0x0000000b02007210 */ /* 0x002fca0007ffe0ff */
[----:B------:R1:W-:Y:S01]  /*16f80*/  STL [R1+0x34], R0 ;  /* 0x0000340001007387 */ /* 0x0003e20000100800 */
[----:B------:R-:W-:Y:S05]  /*16f90*/  BRA `(.L_x_647) ;  /* 0x0000005000007947 */ /* 0x000fea0003800000 */
.L_x_635:
[----:B------:R-:W-:Y:S01]  /*16fa0*/  MOV R0, c[0x0][0x53c] ;  /* 0x00014f0000007a02 */ /* 0x000fe20000000f00 */
[----:B------:R2:W-:Y:S04]  /*16fb0*/  STL [R1+0x30], R10 ;  /* 0x0000300a01007387 */ /* 0x0005e80000100800 */
[----:B------:R2:W-:Y:S04]  /*16fc0*/  STL [R1+0x34], RZ ;  /* 0x000034ff01007387 */ /* 0x0005e80000100800 */
[----:B------:R2:W-:Y:S04]  /*16fd0*/  STL [R1+0x38], RZ ;  /* 0x000038ff01007387 */ /* 0x0005e80000100800 */
[----:B------:R2:W-:Y:S02]  /*16fe0*/  STL [R1+0x3c], R0 ;  /* 0x00003c0001007387 */ /* 0x0005e40000100800 */
.L_x_647:
[----:B------:R-:W-:Y:S05]  /*16ff0*/  BSYNC B1 ;  /* 0x0000000000017941 */ /* 0x000fea0003800000 */
.L_x_633:
        /* <DEDUP_REMOVED lines=9> */
.L_x_628:
[----:B--2---:R-:W2:Y:S02]  /*17090*/  LDL R0, [R1+0x3c] ;  /* 0x00003c0001007983 */ /* 0x004ea40000100800 */
[----:B--2---:R-:W-:-:S13]  /*170a0*/  ISETP.GE.AND P0, PT, R0, c[0x0][0x53c], PT ;  /* 0x00014f0000007a0c */ /* 0x004fda0003f06270 */
[----:B-1--4-:R-:W-:Y:S01]  /*170b0*/  @P0 CALL.REL.NOINC `(.L_x_648) ;  /* 0x0000001000000944 */ /* 0x012fe20003c00000 */
[----:B------:R-:W-:Y:S05]  /*170c0*/  BRA `(.L_x_649) ;  /* 0xfffea8e000007947 */ /* 0x000fea000383ffff */
.L_x_648:
[----:B------:R-:W-:Y:S05]  /*170d0*/  EXIT ;  /* 0x000000000000794d */ /* 0x000fea0003800000 */
.L_x_521:
[----:B------:R-:W-:Y:S01]  /*170e0*/  IMAD.MOV.U32 R0, RZ, RZ, R5 ;  /* 0x000000ffff007224 */ /* 0x000fe200078e0005 */
[----:B------:R-:W-:Y:S02]  /*170f0*/  MOV R2, 0x1 ;  /* 0x0000000100027802 */ /* 0x000fe40000000f00 */
[----:B------:R-:W-:Y:S02]  /*17100*/  MOV R3, 0x17120 ;  /* 0x0001712000037802 */ /* 0x000fe40000000f00 */
[----:B------:R-:W-:Y:S05]  /*17110*/  CALL.REL.NOINC `($__internal_12_$__cuda_sm70_shflsync_up_p) ;  /* 0x0000143000007944 */ /* 0x000fea0003c00000 */
[----:B------:R-:W-:Y:S01]  /*17120*/  MOV R0, R4 ;  /* 0x0000000400007202 */ /* 0x000fe20000000f00 */
[----:B------:R-:W-:Y:S05]  /*17130*/  BRA `(.L_x_650) ;  /* 0xfffe934000007947 */ /* 0x000fea000383ffff */
.L_x_522:
[----:B------:R-:W-:Y:S01]  /*17140*/  IMAD.MOV.U32 R0, RZ, RZ, R5 ;  /* 0x000000ffff007224 */ /* 0x000fe200078e0005 */
[----:B------:R-:W-:Y:S02]  /*17150*/  MOV R2, 0x2 ;  /* 0x0000000200027802 */ /* 0x000fe40000000f00 */
[----:B------:R-:W-:Y:S02]  /*17160*/  MOV R3, 0x17180 ;  /* 0x0001718000037802 */ /* 0x000fe40000000f00 */
[----:B------:R-:W-:Y:S05]  /*17170*/  CALL.REL.NOINC `($__internal_12_$__cuda_sm70_shflsync_up_p) ;  /* 0x000013d000007944 */ /* 0x000fea0003c00000 */
[----:B------:R-:W-:Y:S01]  /*17180*/  SEL R0, R4, RZ, P4 ;  /* 0x000000ff04007207 */ /* 0x000fe20002000000 */
[----:B------:R-:W-:Y:S01]  /*17190*/  IMAD.MOV.U32 R2, RZ, RZ, 0x4 ;  /* 0x00000004ff027424 */ /* 0x000fe200078e00ff */
[----:B------:R-:W-:-:S03]  /*171a0*/  MOV R3, 0x171d0 ;  /* 0x000171d000037802 */ /* 0x000fc60000000f00 */
[----:B------:R-:W-:Y:S02]  /*171b0*/  IMAD.IADD R0, R5, 0x1, R0 ;  /* 0x0000000105007824 */ /* 0x000fe400078e0200 */
        /* <DEDUP_REMOVED lines=13> */
[----:B------:R-:W-:Y:S02]  /*17290*/  MOV R3, 0x1f ;  /* 0x0000001f00037802 */ /* 0x000fe40000000f00 */
[----:B------:R-:W-:Y:S01]  /*172a0*/  MOV R2, 0x172e0 ;  /* 0x000172e000027802 */ /* 0x000fe20000000f00 */
[----:B------:R-:W-:-:S04]  /*172b0*/  IMAD.IADD R4, R0, 0x1, R4 ;  /* 0x0000000100047824 */ /* 0x000fc800078e0204 */
[----:B------:R-:W-:Y:S02]  /*172c0*/  IMAD.MOV.U32 R9, RZ, RZ, R4 ;  /* 0x000000ffff097224 */ /* 0x000fe400078e0004 */
[----:B------:R-:W-:Y:S05]  /*172d0*/  CALL.REL.NOINC `($__internal_11_$__cuda_sm70_shflsync_idx_p) ;  /* 0x0000122000007944 */ /* 0x000fea0003c00000 */
[----:B------:R-:W-:Y:S01]  /*172e0*/  MOV R0, R5 ;  /* 0x0000000500007202 */ /* 0x000fe20000000f00 */
[----:B------:R-:W-:Y:S05]  /*172f0*/  BRA `(.L_x_651) ;  /* 0xfffe928000007947 */ /* 0x000fea000383ffff */
.L_x_524:
[----:B------:R-:W-:Y:S02]  /*17300*/  SEL R0, RZ, 0x1, P0 ;  /* 0x00000001ff007807 */ /* 0x000fe40000000000 */
[----:B------:R-:W-:Y:S02]  /*17310*/  MOV R2, 0x17330 ;  /* 0x0001733000027802 */ /* 0x000fe40000000f00 */
[----:B------:R-:W-:Y:S05]  /*17320*/  CALL.REL.NOINC `($__internal_13_$__cuda_sm70_votesync_ballot) ;  /* 0x0000129000007944 */ /* 0x000fea0003c00000 */
[----:B------:R-:W-:Y:S01]  /*17330*/  MOV R7, R0 ;  /* 0x0000000000077202 */ /* 0x000fe20000000f00 */
[----:B------:R-:W-:Y:S05]  /*17340*/  BRA `(.L_x_652) ;  /* 0xfffe92c000007947 */ /* 0x000fea000383ffff */
.L_x_525:
[----:B------:R-:W-:Y:S01]  /*17350*/  IMAD.MOV.U32 R9, RZ, RZ, R10 ;  /* 0x000000ffff097224 */ /* 0x000fe200078e000a */
[----:B------:R-:W-:Y:S01]  /*17360*/  MOV R5, R0 ;  /* 0x0000000000057202 */ /* 0x000fe20000000f00 */
[----:B------:R-:W-:Y:S01]  /*17370*/  IMAD.MOV.U32 R3, RZ, RZ, 0x1f ;  /* 0x0000001fff037424 */ /* 0x000fe200078e00ff */
[----:B-1----:R-:W-:Y:S02]  /*17380*/  MOV R2, 0x173a0 ;  /* 0x000173a000027802 */ /* 0x002fe40000000f00 */
[----:B------:R-:W-:Y:S05]  /*17390*/  CALL.REL.NOINC `($__internal_11_$__cuda_sm70_shflsync_idx_p) ;  /* 0x0000116000007944 */ /* 0x000fea0003c00000 */
[----:B------:R-:W-:Y:S01]  /*173a0*/  IMAD.MOV.U32 R12, RZ, RZ, R5 ;  /* 0x000000ffff0c7224 */ /* 0x000fe200078e0005 */
[----:B------:R-:W-:Y:S01]  /*173b0*/  MOV R9, R8 ;  /* 0x0000000800097202 */ /* 0x000fe20000000f00 */
[----:B------:R-:W-:Y:S01]  /*173c0*/  IMAD.MOV.U32 R6, RZ, RZ, RZ ;  /* 0x000000ffff067224 */ /* 0x000fe200078e00ff */
[----:B------:R-:W-:Y:S01]  /*173d0*/  MOV R5, R0 ;  /* 0x0000000000057202 */ /* 0x000fe20000000f00 */
[----:B------:R-:W-:Y:S01]  /*173e0*/  IMAD.MOV.U32 R3, RZ, RZ, 0x1f ;  /* 0x0000001fff037424 */ /* 0x000fe200078e00ff */
[----:B------:R-:W-:-:S02]  /*173f0*/  MOV R2, 0x17410 ;  /* 0x0001741000027802 */ /* 0x000fc40000000f00 */
[----:B------:R-:W-:Y:S05]  /*17400*/  CALL.REL.NOINC `($__internal_11_$__cuda_sm70_shflsync_idx_p) ;  /* 0x000010f000007944 */ /* 0x000fea0003c00000 */
[----:B------:R-:W-:Y:S01]  /*17410*/  MOV R10, R5 ;  /* 0x00000005000a7202 */ /* 0x000fe20000000f00 */
[----:B------:R-:W-:Y:S05]  /*17420*/  BRA `(.L_x_653) ;  /* 0xfffe925000007947 */ /* 0x000fea000383ffff */
.L_x_528:
[----:B------:R-:W-:Y:S01]  /*17430*/  IMAD.MOV.U32 R9, RZ, RZ, R4 ;  /* 0x000000ffff097224 */ /* 0x000fe200078e0004 */
[----:B------:R-:W-:-:S02]  /*17440*/  MOV R3, 0x1f ;  /* 0x0000001f00037802 */ /* 0x000fc40000000f00 */
[----:B-1----:R-:W-:Y:S02]  /*17450*/  MOV R2, 0x17470 ;  /* 0x0001747000027802 */ /* 0x002fe40000000f00 */
[----:B--234-:R-:W-:Y:S05]  /*17460*/  CALL.REL.NOINC `($__internal_11_$__cuda_sm70_shflsync_idx_p) ;  /* 0x0000109000007944 */ /* 0x01cfea0003c00000 */
[----:B------:R-:W-:Y:S01]  /*17470*/  MOV R6, R5 ;  /* 0x0000000500067202 */ /* 0x000fe20000000f00 */
[----:B------:R-:W-:Y:S05]  /*17480*/  BRA `(.L_x_527) ;  /* 0xfffe925000007947 */ /* 0x000fea000383ffff */
.L_x_587:
[----:B--2---:R2:W5:Y:S01]  /*17490*/  LDL R2, [R1+0x8] ;  /* 0x0000080001027983 */ /* 0x0045620000100800 */
[----:B------:R-:W-:Y:S02]  /*174a0*/  MOV R6, 0x2 ;  /* 0x0000000200067802 */ /* 0x000fe40000000f00 */
[----:B-1----:R-:W-:Y:S02]  /*174b0*/  MOV R3, 0x174d0 ;  /* 0x000174d000037802 */ /* 0x002fe40000000f00 */
[----:B--2--5:R-:W-:Y:S05]  /*174c0*/  CALL.REL.NOINC `($__internal_10_$__cuda_sm70_shflsync_bfly_p) ;  /* 0x00000fe000007944 */ /* 0x024fea0003c00000 */
[----:B------:R-:W-:Y:S01]  /*174d0*/  MOV R0, R6 ;  /* 0x0000000600007202 */ /* 0x000fe20000000f00 */
[----:B------:R-:W-:Y:S05]  /*174e0*/  BRA `(.L_x_654) ;  /* 0xffffb8d000007947 */ /* 0x000fea000383ffff */
.L_x_588:
[----:B------:R-:W-:Y:S01]  /*174f0*/  IMAD.MOV.U32 R2, RZ, RZ, R0 ;  /* 0x000000ffff027224 */ /* 0x000fe200078e0000 */
[----:B------:R-:W-:Y:S02]  /*17500*/  MOV R6, 0x1 ;  /* 0x0000000100067802 */ /* 0x000fe40000000f00 */
[----:B-1----:R-:W-:Y:S02]  /*17510*/  MOV R3, 0x17530 ;  /* 0x0001753000037802 */ /* 0x002fe40000000f00 */
[----:B------:R-:W-:Y:S05]  /*17520*/  CALL.REL.NOINC `($__internal_10_$__cuda_sm70_shflsync_bfly_p) ;  /* 0x00000f8000007944 */ /* 0x000fea0003c00000 */
[----:B------:R1:W5:Y:S01]  /*17530*/  LDL R2, [R1+0xc] ;  /* 0x00000c0001027983 */ /* 0x0003620000100800 */
[----:B------:R-:W-:Y:S01]  /*17540*/  FADD.FTZ R0, R0, R6 ;  /* 0x0000000600007221 */ /* 0x000fe20000010000 */
[----:B------:R-:W-:-:S02]  /*17550*/  MOV R6, 0x2 ;  /* 0x0000000200067802 */ /* 0x000fc40000000f00 */
[----:B------:R-:W-:Y:S02]  /*17560*/  MOV R3, 0x17580 ;  /* 0x0001758000037802 */ /* 0x000fe40000000f00 */
[----:B-1---5:R-:W-:Y:S05]  /*17570*/  CALL.REL.NOINC `($__internal_10_$__cuda_sm70_shflsync_bfly_p) ;  /* 0x00000f3000007944 */ /* 0x022fea0003c00000 */
[----:B------:R-:W2:Y:S01]  /*17580*/  LDL.LU R2, [R1+0xc] ;  /* 0x00000c0001027983 */ /* 0x000ea20000300800 */
[----:B------:R-:W-:Y:S01]  /*17590*/  MOV R3, 0x175e0 ;  /* 0x000175e000037802 */ /* 0x000fe20000000f00 */
[----:B--2---:R-:W-:Y:S01]  /*175a0*/  FADD.FTZ R5, R2, R6 ;  /* 0x0000000602057221 */ /* 0x004fe20000010000 */
[----:B------:R-:W-:-:S04]  /*175b0*/  MOV R6, 0x1 ;  /* 0x0000000100067802 */ /* 0x000fc80000000f00 */
[----:B------:R-:W-:Y:S02]  /*175c0*/  MOV R2, R5 ;  /* 0x0000000500027202 */ /* 0x000fe40000000f00 */
[----:B------:R-:W-:Y:S05]  /*175d0*/  CALL.REL.NOINC `($__internal_10_$__cuda_sm70_shflsync_bfly_p) ;  /* 0x00000ed000007944 */ /* 0x000fea0003c00000 */
[----:B------:R-:W-:Y:S05]  /*175e0*/  BRA `(.L_x_655) ;  /* 0xffffb86000007947 */ /* 0x000fea000383ffff */
.L_x_595:
[----:B-1234-:R-:W-:Y:S01]  /*175f0*/  IMAD.MOV.U32 R9, RZ, RZ, R7 ;  /* 0x000000ffff097224 */ /* 0x01efe200078e0007 */
[----:B------:R-:W-:Y:S01]  /*17600*/  MOV R5, RZ ;  /* 0x000000ff00057202 */ /* 0x000fe20000000f00 */
[----:B------:R-:W-:Y:S01]  /*17610*/  IMAD.MOV.U32 R3, RZ, RZ, 0x181f ;  /* 0x0000181fff037424 */ /* 0x000fe200078e00ff */
[----:B------:R-:W-:Y:S02]  /*17620*/  MOV R2, 0x17640 ;  /* 0x0001764000027802 */ /* 0x000fe40000000f00 */
[----:B------:R-:W-:Y:S05]  /*17630*/  CALL.REL.NOINC `($__internal_11_$__cuda_sm70_shflsync_idx_p) ;  /* 0x00000ec000007944 */ /* 0x000fea0003c00000 */
[----:B------:R-:W-:Y:S01]  /*17640*/  MOV R11, R5 ;  /* 0x00000005000b7202 */ /* 0x000fe20000000f00 */
[----:B------:R-:W-:Y:S05]  /*17650*/  BRA `(.L_x_656) ;  /* 0xffffcc6000007947 */ /* 0x000fea000383ffff */
.L_x_596:
[----:B------:R-:W-:Y:S01]  /*17660*/  IMAD.MOV.U32 R9, RZ, RZ, R10 ;  /* 0x000000ffff097224 */ /* 0x000fe200078e000a */
[----:B------:R-:W-:Y:S01]  /*17670*/  MOV R5, RZ ;  /* 0x000000ff00057202 */ /* 0x000fe20000000f00 */
[----:B------:R-:W-:Y:S01]  /*17680*/  IMAD.MOV.U32 R3, RZ, RZ, 0x181f ;  /* 0x0000181fff037424 */ /* 0x000fe200078e00ff */
[----:B------:R-:W-:Y:S02]  /*17690*/  MOV R2, 0x176b0 ;  /* 0x000176b000027802 */ /* 0x000fe40000000f00 */
[----:B-12---:R-:W-:Y:S05]  /*176a0*/  CALL.REL.NOINC `($__internal_11_$__cuda_sm70_shflsync_idx_p) ;  /* 0x00000e5000007944 */ /* 0x006fea0003c00000 */
[----:B------:R-:W-:Y:S01]  /*176b0*/  MOV R2, R5 ;  /* 0x0000000500027202 */ /* 0x000fe20000000f00 */
[----:B------:R-:W-:Y:S05]  /*176c0*/  BRA `(.L_x_657) ;  /* 0xffffcc1000007947 */ /* 0x000fea000383ffff */
.L_x_599:
[----:B--2---:R-:W-:Y:S01]  /*176d0*/  IMAD.MOV.U32 R9, RZ, RZ, R7 ;  /* 0x000000ffff097224 */ /* 0x004fe200078e0007 */
[----:B------:R-:W-:Y:S01]  /*176e0*/  MOV R5, 0x1 ;  /* 0x0000000100057802 */ /* 0x000fe20000000f00 */
[----:B------:R-:W-:Y:S01]  /*176f0*/  IMAD.MOV.U32 R3, RZ, RZ, 0x181f ;  /* 0x0000181fff037424 */ /* 0x000fe200078e00ff */
[----:B----4-:R-:W-:-:S02]  /*17700*/  MOV R2, 0x17720 ;  /* 0x0001772000027802 */ /* 0x010fc40000000f00 */
[----:B-1-3--:R-:W-:Y:S05]  /*17710*/  CALL.REL.NOINC `($__internal_11_$__cuda_sm70_shflsync_idx_p) ;  /* 0x00000de000007944 */ /* 0x00afea0003c00000 */
[----:B------:R-:W-:Y:S01]  /*17720*/  IMAD.MOV.U32 R11, RZ, RZ, R5 ;  /* 0x000000ffff0b7224 */ /* 0x000fe200078e0005 */
[----:B------:R-:W-:Y:S01]  /*17730*/  MOV R5, 0x1 ;  /* 0x0000000100057802 */ /* 0x000fe20000000f00 */
[----:B------:R-:W-:Y:S01]  /*17740*/  IMAD.MOV.U32 R9, RZ, RZ, R10 ;  /* 0x000000ffff097224 */ /* 0x000fe200078e000a */
[----:B------:R-:W-:-:S02]  /*17750*/  MOV R3, 0x181f ;  /* 0x0000181f00037802 */ /* 0x000fc40000000f00 */
[----:B------:R-:W-:Y:S02]  /*17760*/  MOV R2, 0x17780 ;  /* 0x0001778000027802 */ /* 0x000fe40000000f00 */
[----:B------:R-:W-:Y:S05]  /*17770*/  CALL.REL.NOINC `($__internal_11_$__cuda_sm70_shflsync_idx_p) ;  /* 0x00000d8000007944 */ /* 0x000fea0003c00000 */
[----:B------:R-:W-:Y:S01]  /*17780*/  MOV R2, R5 ;  /* 0x0000000500027202 */ /* 0x000fe20000000f00 */
[----:B------:R-:W-:Y:S05]  /*17790*/  BRA `(.L_x_658) ;  /* 0xffffcc4000007947 */ /* 0x000fea000383ffff */
.L_x_602:
[----:B-1----:R-:W-:Y:S01]  /*177a0*/  IMAD.MOV.U32 R9, RZ, RZ, R7 ;  /* 0x000000ffff097224 */ /* 0x002fe200078e0007 */
[----:B------:R-:W-:Y:S01]  /*177b0*/  MOV R5, 0x2 ;  /* 0x0000000200057802 */ /* 0x000fe20000000f00 */
[----:B------:R-:W-:Y:S01]  /*177c0*/  IMAD.MOV.U32 R3, RZ, RZ, 0x181f ;  /* 0x0000181fff037424 */ /* 0x000fe200078e00ff */
[----:B----4-:R-:W-:Y:S02]  /*177d0*/  MOV R2, 0x177f0 ;  /* 0x000177f000027802 */ /* 0x010fe40000000f00 */
[----:B--23--:R-:W-:Y:S05]  /*177e0*/  CALL.REL.NOINC `($__internal_11_$__cuda_sm70_shflsync_idx_p) ;  /* 0x00000d1000007944 */ /* 0x00cfea0003c00000 */
[----:B------:R-:W-:Y:S01]  /*177f0*/  MOV R11, R5 ;  /* 0x00000005000b7202 */ /* 0x000fe20000000f00 */
[----:B------:R-:W-:Y:S05]  /*17800*/  BRA `(.L_x_659) ;  /* 0xffffccd000007947 */ /* 0x000fea000383ffff */
.L_x_603:
[----:B------:R-:W-:Y:S01]  /*17810*/  IMAD.MOV.U32 R9, RZ, RZ, R10 ;  /* 0x000000ffff097224 */ /* 0x000fe200078e000a */
[----:B------:R-:W-:Y:S01]  /*17820*/  MOV R5, 0x2 ;  /* 0x0000000200057802 */ /* 0x000fe20000000f00 */
[----:B------:R-:W-:Y:S01]  /*17830*/  IMAD.MOV.U32 R3, RZ, RZ, 0x181f ;  /* 0x0000181fff037424 */ /* 0x000fe200078e00ff */
[----:B----4-:R-:W-:Y:S02]  /*17840*/  MOV R2, 0x17860 ;  /* 0x0001786000027802 */ /* 0x010fe40000000f00 */
[----:B-123--:R-:W-:Y:S05]  /*17850*/  CALL.REL.NOINC `($__internal_11_$__cuda_sm70_shflsync_idx_p) ;  /* 0x00000ca000007944 */ /* 0x00efea0003c00000 */
[----:B------:R-:W-:Y:S01]  /*17860*/  MOV R2, R5 ;  /* 0x0000000500027202 */ /* 0x000fe20000000f00 */
[----:B------:R-:W-:Y:S05]  /*17870*/  BRA `(.L_x_660) ;  /* 0xffffcc8000007947 */ /* 0x000fea000383ffff */
.L_x_606:
[----:B-1----:R-:W-:Y:S01]  /*17880*/  IMAD.MOV.U32 R9, RZ, RZ, R7 ;  /* 0x000000ffff097224 */ /* 0x002fe200078e0007 */
[----:B------:R-:W-:Y:S01]  /*17890*/  MOV R5, 0x3 ;  /* 0x0000000300057802 */ /* 0x000fe20000000f00 */
[----:B------:R-:W-:Y:S01]  /*178a0*/  IMAD.MOV.U32 R3, RZ, RZ, 0x181f ;  /* 0x0000181fff037424 */ /* 0x000fe200078e00ff */
[----:B------:R-:W-:-:S02]  /*178b0*/  MOV R2, 0x178d0 ;  /* 0x000178d000027802 */ /* 0x000fc40000000f00 */
[----:B--234-:R-:W-:Y:S05]  /*178c0*/  CALL.REL.NOINC `($__internal_11_$__cuda_sm70_shflsync_idx_p) ;  /* 0x00000c3000007944 */ /* 0x01cfea0003c00000 */
[----:B------:R-:W-:Y:S01]  /*178d0*/  IMAD.MOV.U32 R7, RZ, RZ, R5 ;  /* 0x000000ffff077224 */ /* 0x000fe200078e0005 */
[----:B------:R-:W-:Y:S01]  /*178e0*/  MOV R5, 0x3 ;  /* 0x0000000300057802 */ /* 0x000fe20000000f00 */
[----:B------:R-:W-:Y:S01]  /*178f0*/  IMAD.MOV.U32 R9, RZ, RZ, R10 ;  /* 0x000000ffff097224 */ /* 0x000fe200078e000a */
[----:B------:R-:W-:-:S02]  /*17900*/  MOV R3, 0x181f ;  /* 0x0000181f00037802 */ /* 0x000fc40000000f00 */
[----:B------:R-:W-:Y:S02]  /*17910*/  MOV R2, 0x17930 ;  /* 0x0001793000027802 */ /* 0x000fe40000000f00 */
[----:B------:R-:W-:Y:S05]  /*17920*/  CALL.REL.NOINC `($__internal_11_$__cuda_sm70_shflsync_idx_p) ;  /* 0x00000bd000007944 */ /* 0x000fea0003c00000 */
[----:B------:R-:W-:Y:S05]  /*17930*/  BRA `(.L_x_661) ;  /* 0xffffccd000007947 */ /* 0x000fea000383ffff */
.L_x_608:
[----:B------:R-:W-:Y:S01]  /*17940*/  IMAD.MOV.U32 R9, RZ, RZ, R28 ;  /* 0x000000ffff097224 */ /* 0x000fe200078e001c */
[----:B------:R-:W-:Y:S01]  /*17950*/  MOV R5, RZ ;  /* 0x000000ff00057202 */ /* 0x000fe20000000f00 */
[----:B------:R-:W-:Y:S01]  /*17960*/  IMAD.MOV.U32 R3, RZ, RZ, 0x1c1f ;  /* 0x00001c1fff037424 */ /* 0x000fe200078e00ff */
[----:B------:R-:W-:Y:S02]  /*17970*/  MOV R2, 0x17990 ;  /* 0x0001799000027802 */ /* 0x000fe40000000f00 */
[----:B-1----:R-:W-:Y:S05]  /*17980*/  CALL.REL.NOINC `($__internal_11_$__cuda_sm70_shflsync_idx_p) ;  /* 0x00000b7000007944 */ /* 0x002fea0003c00000 */
[----:B------:R-:W-:Y:S01]  /*17990*/  MOV R4, R5 ;  /* 0x0000000500047202 */ /* 0x000fe20000000f00 */
[----:B------:R-:W-:Y:S05]  /*179a0*/  BRA `(.L_x_662) ;  /* 0xffffcf6000007947 */ /* 0x000fea000383ffff */
.L_x_609:
[----:B------:R-:W-:Y:S01]  /*179b0*/  IMAD.MOV.U32 R9, RZ, RZ, R29 ;  /* 0x000000ffff097224 */ /* 0x000fe200078e001d */
[----:B------:R-:W-:Y:S01]  /*179c0*/  MOV R5, RZ ;  /* 0x000000ff00057202 */ /* 0x000fe20000000f00 */
[----:B------:R-:W-:Y:S01]  /*179d0*/  IMAD.MOV.U32 R3, RZ, RZ, 0x1c1f ;  /* 0x00001c1fff037424 */ /* 0x000fe200078e00ff */
[----:B------:R-:W-:Y:S02]  /*179e0*/  MOV R2, 0x17a00 ;  /* 0x00017a0000027802 */ /* 0x000fe40000000f00 */
[----:B-123--:R-:W-:Y:S05]  /*179f0*/  CALL.REL.NOINC `($__internal_11_$__cuda_sm70_shflsync_idx_p) ;  /* 0x00000b0000007944 */ /* 0x00efea0003c00000 */
[----:B------:R-:W-:Y:S01]  /*17a00*/  MOV R0, R5 ;  /* 0x0000000500007202 */ /* 0x000fe20000000f00 */
[----:B------:R-:W-:Y:S05]  /*17a10*/  BRA `(.L_x_663) ;  /* 0xffffcf1000007947 */ /* 0x000fea000383ffff */
.L_x_612:
[----:B------:R-:W-:Y:S01]  /*17a20*/  IMAD.MOV.U32 R9, RZ, RZ, R28 ;  /* 0x000000ffff097224 */ /* 0x000fe200078e001c */
[----:B------:R-:W-:Y:S01]  /*17a30*/  MOV R5, 0x1 ;  /* 0x0000000100057802 */ /* 0x000fe20000000f00 */
[----:B---3--:R-:W-:Y:S01]  /*17a40*/  IMAD.MOV.U32 R3, RZ, RZ, 0x1c1f ;  /* 0x00001c1fff037424 */ /* 0x008fe200078e00ff */
[----:B------:R-:W-:-:S02]  /*17a50*/  MOV R2, 0x17a70 ;  /* 0x00017a7000027802 */ /* 0x000fc40000000f00 */
[----:B--2-4-:R-:W-:Y:S05]  /*17a60*/  CALL.REL.NOINC `($__internal_11_$__cuda_sm70_shflsync_idx_p) ;  /* 0x00000a9000007944 */ /* 0x014fea0003c00000 */
        /* <DEDUP_REMOVED lines=8> */
.L_x_616:
[----:B------:R-:W-:Y:S01]  /*17af0*/  IMAD.MOV.U32 R9, RZ, RZ, R6 ;  /* 0x000000ffff097224 */ /* 0x000fe200078e0006 */
[----:B------:R-:W-:Y:S01]  /*17b00*/  MOV R5, RZ ;  /* 0x000000ff00057202 */ /* 0x000fe20000000f00 */
[----:B------:R-:W-:Y:S01]  /*17b10*/  IMAD.MOV.U32 R3, RZ, RZ, 0x181f ;  /* 0x0000181fff037424 */ /* 0x000fe200078e00ff */
[----:B------:R-:W-:Y:S02]  /*17b20*/  MOV R2, 0x17b40 ;  /* 0x00017b4000027802 */ /* 0x000fe40000000f00 */
[----:B------:R-:W-:Y:S05]  /*17b30*/  CALL.REL.NOINC `($__internal_11_$__cuda_sm70_shflsync_idx_p) ;  /* 0x000009c000007944 */ /* 0x000fea0003c00000 */
[----:B------:R-:W-:Y:S01]  /*17b40*/  MOV R11, R5 ;  /* 0x00000005000b7202 */ /* 0x000fe20000000f00 */
[----:B------:R-:W-:Y:S05]  /*17b50*/  BRA `(.L_x_665) ;  /* 0xffffe03000007947 */ /* 0x000fea000383ffff */
.L_x_617:
[----:B------:R-:W-:Y:S01]  /*17b60*/  IMAD.MOV.U32 R9, RZ, RZ, R10 ;  /* 0x000000ffff097224 */ /* 0x000fe200078e000a */
[----:B------:R-:W-:Y:S01]  /*17b70*/  MOV R5, RZ ;  /* 0x000000ff00057202 */ /* 0x000fe20000000f00 */
[----:B------:R-:W-:Y:S01]  /*17b80*/  IMAD.MOV.U32 R3, RZ, RZ, 0x181f ;  /* 0x0000181fff037424 */ /* 0x000fe200078e00ff */
[----:B------:R-:W-:Y:S02]  /*17b90*/  MOV R2, 0x17bb0 ;  /* 0x00017bb000027802 */ /* 0x000fe40000000f00 */
[----:B-12---:R-:W-:Y:S05]  /*17ba0*/  CALL.REL.NOINC `($__internal_11_$__cuda_sm70_shflsync_idx_p) ;  /* 0x0000095000007944 */ /* 0x006fea0003c00000 */
[----:B------:R-:W-:Y:S01]  /*17bb0*/  MOV R2, R5 ;  /* 0x0000000500027202 */ /* 0x000fe20000000f00 */
[----:B------:R-:W-:Y:S05]  /*17bc0*/  BRA `(.L_x_666) ;  /* 0xffffdfe000007947 */ /* 0x000fea000383ffff */
.L_x_620:
[----:B------:R-:W-:Y:S01]  /*17bd0*/  IMAD.MOV.U32 R9, RZ, RZ, R6 ;  /* 0x000000ffff097224 */ /* 0x000fe200078e0006 */
[----:B--2---:R-:W-:Y:S01]  /*17be0*/  MOV R5, 0x1 ;  /* 0x0000000100057802 */ /* 0x004fe20000000f00 */
        /* <DEDUP_REMOVED lines=11> */
.L_x_623:
[----:B------:R-:W-:Y:S01]  /*17ca0*/  IMAD.MOV.U32 R9, RZ, RZ, R6 ;  /* 0x000000ffff097224 */ /* 0x000fe200078e0006 */
[----:B-1----:R-:W-:Y:S01]  /*17cb0*/  MOV R5, 0x2 ;  /* 0x0000000200057802 */ /* 0x002fe20000000f00 */
[----:B------:R-:W-:Y:S01]  /*17cc0*/  IMAD.MOV.U32 R3, RZ, RZ, 0x181f ;  /* 0x0000181fff037424 */ /* 0x000fe200078e00ff */
[----:B----4-:R-:W-:Y:S02]  /*17cd0*/  MOV R2, 0x17cf0 ;  /* 0x00017cf000027802 */ /* 0x010fe40000000f00 */
[----:B--23--:R-:W-:Y:S05]  /*17ce0*/  CALL.REL.NOINC `($__internal_11_$__cuda_sm70_shflsync_idx_p) ;  /* 0x0000081000007944 */ /* 0x00cfea0003c00000 */
[----:B------:R-:W-:Y:S01]  /*17cf0*/  MOV R11, R5 ;  /* 0x00000005000b7202 */ /* 0x000fe20000000f00 */
[----:B------:R-:W-:Y:S05]  /*17d00*/  BRA `(.L_x_668) ;  /* 0xffffe0b000007947 */ /* 0x000fea000383ffff */
.L_x_624:
[----:B------:R-:W-:Y:S01]  /*17d10*/  IMAD.MOV.U32 R9, RZ, RZ, R10 ;  /* 0x000000ffff097224 */ /* 0x000fe200078e000a */
[----:B------:R-:W-:Y:S01]  /*17d20*/  MOV R5, 0x2 ;  /* 0x0000000200057802 */ /* 0x000fe20000000f00 */
[----:B------:R-:W-:Y:S01]  /*17d30*/  IMAD.MOV.U32 R3, RZ, RZ, 0x181f ;  /* 0x0000181fff037424 */ /* 0x000fe200078e00ff */
[----:B----4-:R-:W-:Y:S02]  /*17d40*/  MOV R2, 0x17d60 ;  /* 0x00017d6000027802 */ /* 0x010fe40000000f00 */
[----:B-123--:R-:W-:Y:S05]  /*17d50*/  CALL.REL.NOINC `($__internal_11_$__cuda_sm70_shflsync_idx_p) ;  /* 0x000007a000007944 */ /* 0x00efea0003c00000 */
[----:B------:R-:W-:Y:S01]  /*17d60*/  MOV R2, R5 ;  /* 0x0000000500027202 */ /* 0x000fe20000000f00 */
[----:B------:R-:W-:Y:S05]  /*17d70*/  BRA `(.L_x_669) ;  /* 0xffffe06000007947 */ /* 0x000fea000383ffff */
.L_x_627:
[----:B------:R-:W-:Y:S01]  /*17d80*/  IMAD.MOV.U32 R9, RZ, RZ, R6 ;  /* 0x000000ffff097224 */ /* 0x000fe200078e0006 */
[----:B-1----:R-:W-:Y:S01]  /*17d90*/  MOV R5, 0x3 ;  /* 0x0000000300057802 */ /* 0x002fe20000000f00 */
        /* <DEDUP_REMOVED lines=11> */
.L_x_629:
[----:B------:R-:W-:Y:S01]  /*17e50*/  IMAD.MOV.U32 R9, RZ, RZ, R62 ;  /* 0x000000ffff097224 */ /* 0x000fe200078e003e */
[----:B------:R-:W-:Y:S01]  /*17e60*/  MOV R5, RZ ;  /* 0x000000ff00057202 */ /* 0x000fe20000000f00 */
[----:B------:R-:W-:Y:S01]  /*17e70*/  IMAD.MOV.U32 R3, RZ, RZ, 0x1f ;  /* 0x0000001fff037424 */ /* 0x000fe200078e00ff */
[----:B------:R-:W-:Y:S02]  /*17e80*/  MOV R2, 0x17ea0 ;  /* 0x00017ea000027802 */ /* 0x000fe40000000f00 */
[----:B----4-:R-:W-:Y:S05]  /*17e90*/  CALL.REL.NOINC `($__internal_11_$__cuda_sm70_shflsync_idx_p) ;  /* 0x0000066000007944 */ /* 0x010fea0003c00000 */
[----:B------:R-:W-:Y:S01]  /*17ea0*/  MOV R10, R5 ;  /* 0x00000005000a7202 */ /* 0x000fe20000000f00 */
[----:B------:R-:W-:Y:S05]  /*17eb0*/  BRA `(.L_x_671) ;  /* 0xffffe1f000007947 */ /* 0x000fea000383ffff */
.L_x_630:
[----:B------:R-:W-:Y:S01]  /*17ec0*/  IMAD.MOV.U32 R9, RZ, RZ, R62 ;  /* 0x000000ffff097224 */ /* 0x000fe200078e003e */
[----:B------:R-:W-:Y:S01]  /*17ed0*/  MOV R5, 0x1 ;  /* 0x0000000100057802 */ /* 0x000fe20000000f00 */
[----:B------:R-:W-:Y:S01]  /*17ee0*/  IMAD.MOV.U32 R3, RZ, RZ, 0x1f ;  /* 0x0000001fff037424 */ /* 0x000fe200078e00ff */
[----:B------:R-:W-:Y:S02]  /*17ef0*/  MOV R2, 0x17f10 ;  /* 0x00017f1000027802 */ /* 0x000fe40000000f00 */
[----:B-12---:R-:W-:Y:S05]  /*17f00*/  CALL.REL.NOINC `($__internal_11_$__cuda_sm70_shflsync_idx_p) ;  /* 0x000005f000007944 */ /* 0x006fea0003c00000 */
[----:B------:R-:W-:Y:S01]  /*17f10*/  MOV R8, R5 ;  /* 0x0000000500087202 */ /* 0x000fe20000000f00 */
[----:B------:R-:W-:Y:S05]  /*17f20*/  BRA `(.L_x_672) ;  /* 0xffffe1a000007947 */ /* 0x000fea000383ffff */
.L_x_631:
[----:B------:R-:W-:Y:S02]  /*17f30*/  MOV R2, 0x1 ;  /* 0x0000000100027802 */ /* 0x000fe40000000f00 */
[----:B------:R-:W-:-:S02]  /*17f40*/  MOV R3, 0x17f60 ;  /* 0x00017f6000037802 */ /* 0x000fc40000000f00 */
[----:B-1234-:R-:W-:Y:S05]  /*17f50*/  CALL.REL.NOINC `($__internal_12_$__cuda_sm70_shflsync_up_p) ;  /* 0x000005f000007944 */ /* 0x01efea0003c00000 */
[----:B------:R-:W-:Y:S05]  /*17f60*/  BRA `(.L_x_673) ;  /* 0xffffe29000007947 */ /* 0x000fea000383ffff */
.L_x_632:
[----:B------:R-:W-:Y:S02]  /*17f70*/  MOV R2, 0x2 ;  /* 0x0000000200027802 */ /* 0x000fe40000000f00 */
[----:B------:R-:W-:-:S02]  /*17f80*/  MOV R3, 0x17fa0 ;  /* 0x00017fa000037802 */ /* 0x000fc40000000f00 */
[----:B--2-4-:R-:W-:Y:S05]  /*17f90*/  CALL.REL.NOINC `($__internal_12_$__cuda_sm70_shflsync_up_p) ;  /* 0x000005b000007944 */ /* 0x014fea0003c00000 */
[----:B------:R-:W-:Y:S01]  /*17fa0*/  SEL R3, R4, RZ, P1 ;  /* 0x000000ff04037207 */ /* 0x000fe20000800000 */
[----:B------:R-:W-:-:S04]  /*17fb0*/  IMAD.MOV.U32 R2, RZ, RZ, 0x4 ;  /* 0x00000004ff027424 */ /* 0x000fc800078e00ff */
[----:B------:R-:W-:Y:S01]  /*17fc0*/  IMAD.IADD R0, R0, 0x1, R3 ;  /* 0x0000000100007824 */ /* 0x000fe200078e0203 */
        /* <DEDUP_REMOVED lines=21> */
.L_x_636:
[----:B------:R-:W-:Y:S02]  /*18120*/  MOV R2, 0x1 ;  /* 0x0000000100027802 */ /* 0x000fe40000000f00 */
[----:B------:R-:W-:Y:S02]  /*18130*/  MOV R3, 0x18150 ;  /* 0x0001815000037802 */ /* 0x000fe40000000f00 */
[----:B------:R-:W-:Y:S05]  /*18140*/  CALL.REL.NOINC `($__internal_12_$__cuda_sm70_shflsync_up_p) ;  /* 0x0000040000007944 */ /* 0x000fea0003c00000 */
[----:B------:R-:W-:Y:S01]  /*18150*/  MOV R2, R4 ;  /* 0x0000000400027202 */ /* 0x000fe20000000f00 */
[----:B------:R-:W-:Y:S05]  /*18160*/  BRA `(.L_x_675) ;  /* 0xffffe2f000007947 */ /* 0x000fea000383ffff */
.L_x_637:
        /* <DEDUP_REMOVED lines=27> */
.L_x_639:
[----:B------:R-:W-:Y:S02]  /*18320*/  SEL R0, RZ, 0x1, P0 ;  /* 0x00000001ff007807 */ /* 0x000fe40000000000 */
[----:B------:R-:W-:Y:S02]  /*18330*/  MOV R2, 0x18350 ;  /* 0x0001835000027802 */ /* 0x000fe40000000f00 */
[----:B-1----:R-:W-:Y:S05]  /*18340*/  CALL.REL.NOINC `($__internal_13_$__cuda_sm70_votesync_ballot) ;  /* 0x0000027000007944 */ /* 0x002fea0003c00000 */
[----:B------:R-:W-:Y:S01]  /*18350*/  MOV R12, R0 ;  /* 0x00000000000c7202 */ /* 0x000fe20000000f00 */
[----:B------:R-:W-:Y:S05]  /*18360*/  BRA `(.L_x_677) ;  /* 0xffffe28000007947 */ /* 0x000fea000383ffff */
.L_x_640:
[----:B------:R-:W-:Y:S01]  /*18370*/  IMAD.MOV.U32 R9, RZ, RZ, R6 ;  /* 0x000000ffff097224 */ /* 0x000fe200078e0006 */
[----:B------:R-:W-:Y:S01]  /*18380*/  MOV R5, R0 ;  /* 0x0000000000057202 */ /* 0x000fe20000000f00 */
[----:B------:R-:W-:Y:S01]  /*18390*/  IMAD.MOV.U32 R3, RZ, RZ, 0x1f ;  /* 0x0000001fff037424 */ /* 0x000fe200078e00ff */
[----:B--2---:R-:W-:Y:S02]  /*183a0*/  MOV R2, 0x183c0 ;  /* 0x000183c000027802 */ /* 0x004fe40000000f00 */
[----:B-1----:R-:W-:Y:S05]  /*183b0*/  CALL.REL.NOINC `($__internal_11_$__cuda_sm70_shflsync_idx_p) ;  /* 0x0000014000007944 */ /* 0x002fea0003c00000 */
[----:B------:R-:W-:Y:S01]  /*183c0*/  IMAD.MOV.U32 R11, RZ, RZ, R5 ;  /* 0x000000ffff0b7224 */ /* 0x000fe200078e0005 */
[----:B------:R-:W-:Y:S01]  /*183d0*/  MOV R5, R0 ;  /* 0x0000000000057202 */ /* 0x000fe20000000f00 */
[----:B------:R-:W-:Y:S01]  /*183e0*/  IMAD.MOV.U32 R9, RZ, RZ, R7 ;  /* 0x000000ffff097224 */ /* 0x000fe200078e0007 */
[----:B------:R-:W-:-:S02]  /*183f0*/  MOV R3, 0x1f ;  /* 0x0000001f00037802 */ /* 0x000fc40000000f00 */
[----:B------:R-:W-:Y:S02]  /*18400*/  MOV R2, 0x18420 ;  /* 0x0001842000027802 */ /* 0x000fe40000000f00 */
[----:B------:R-:W-:Y:S05]  /*18410*/  CALL.REL.NOINC `($__internal_11_$__cuda_sm70_shflsync_idx_p) ;  /* 0x000000e000007944 */ /* 0x000fea0003c00000 */
[----:B------:R-:W-:Y:S01]  /*18420*/  MOV R7, R5 ;  /* 0x0000000500077202 */ /* 0x000fe20000000f00 */
[----:B------:R-:W-:Y:S05]  /*18430*/  BRA `(.L_x_678) ;  /* 0xffffe22000007947 */ /* 0x000fea000383ffff */
.L_x_643:
[----:B------:R-:W-:Y:S01]  /*18440*/  IMAD.MOV.U32 R9, RZ, RZ, R4 ;  /* 0x000000ffff097224 */ /* 0x000fe200078e0004 */
[----:B------:R-:W-:Y:S01]  /*18450*/  MOV R5, R0 ;  /* 0x0000000000057202 */ /* 0x000fe20000000f00 */
[----:B------:R-:W-:Y:S01]  /*18460*/  IMAD.MOV.U32 R3, RZ, RZ, 0x1f ;  /* 0x0000001fff037424 */ /* 0x000fe200078e00ff */
[----:B--2---:R-:W-:Y:S02]  /*18470*/  MOV R2, 0x18490 ;  /* 0x0001849000027802 */ /* 0x004fe40000000f00 */
[----:B-1--4-:R-:W-:Y:S05]  /*18480*/  CALL.REL.NOINC `($__internal_11_$__cuda_sm70_shflsync_idx_p) ;  /* 0x0000007000007944 */ /* 0x012fea0003c00000 */
[----:B------:R-:W-:Y:S01]  /*18490*/  MOV R13, R5 ;  /* 0x00000005000d7202 */ /* 0x000fe20000000f00 */
[----:B------:R-:W-:Y:S05]  /*184a0*/  BRA `(.L_x_642) ;  /* 0xffffe21000007947 */ /* 0x000fea000383ffff */
        .weak           $__internal_10_$__cuda_sm70_shflsync_bfly_p
        .type           $__internal_10_$__cuda_sm70_shflsync_bfly_p,@function
        .size           $__internal_10_$__cuda_sm70_shflsync_bfly_p,($__internal_11_$__cuda_sm70_shflsync_idx_p - $__internal_10_$__cuda_sm70_shflsync_bfly_p)
$__internal_10_$__cuda_sm70_shflsync_bfly_p:
[----:B------:R-:W-:Y:S04]  /*184b0*/  WARPSYNC R7 ;  /* 0x0000000700007348 */ /* 0x000fe80003800000 */
[----:B------:R1:W2:Y:S02]  /*184c0*/  SHFL.BFLY PT, R6, R2, R6, R8 ;  /* 0x0c00000602067389 */ /* 0x0002a400000e0008 */
[----:B-1----:R-:W-:-:S02]  /*184d0*/  MOV R2, R3 ;  /* 0x0000000300027202 */ /* 0x002fc40000000f00 */
[----:B------:R-:W-:-:S04]  /*184e0*/  MOV R3, 0x0 ;  /* 0x0000000000037802 */ /* 0x000fc80000000f00 */
[----:B--2---:R-:W-:Y:S05]  /*184f0*/  RET.REL.NODEC R2 `(_ZN7cutlass13device_kernelIN5flash19enable_sm80_to_sm89INS1_16FlashAttnFwdSm80INS1_25CollectiveMainloopFwdSm80ILi8ELi1ELb1EN4cute5tupleIJNS5_1CILi128EEENS7_ILi96EEES8_EEELi128ENS_10bfloat16_tEfNS_4arch4Sm80ELb0ELb1ELb1ELb1ELb0ELb0ELb1ELb1EEENS1_21CollectiveEpilogueFwdINS6_IJS8_S8_S9_EEENS6_IJNS7_ILi1EEESH_SH_EEESB_SD_Li256ELb1ELb1ELb1ELb0EEENS1_36VarlenDynamicPersistentTileSchedulerILi128ELi96ELi256ELi256ELb1ELb1ELb0ELb1ELb0ELb1EEEEEEEEEvNT_6ParamsE) ;  /* 0xfffe7b0002007950 */ /* 0x004fea0003c3ffff */
        .weak           $__internal_11_$__cuda_sm70_shflsync_idx_p
        .type           $__internal_11_$__cuda_sm70_shflsync_idx_p,@function
        .size           $__internal_11_$__cuda_sm70_shflsync_idx_p,($__internal_12_$__cuda_sm70_shflsync_up_p - $__internal_11_$__cuda_sm70_shflsync_idx_p)
$__internal_11_$__cuda_sm70_shflsync_idx_p:
[----:B------:R-:W-:-:S04]  /*18500*/  MOV R63, 0xffffffff ;  /* 0xffffffff003f7802 */ /* 0x000fc80000000f00 */
[----:B------:R-:W-:Y:S04]  /*18510*/  WARPSYNC R63 ;  /* 0x0000003f00007348 */ /* 0x000fe80003800000 */
[----:B------:R1:W2:Y:S02]  /*18520*/  SHFL.IDX PT, R5, R9, R5, R3 ;  /* 0x0000000509057389 */ /* 0x0002a400000e0003 */
[----:B-1----:R-:W-:-:S04]  /*18530*/  MOV R3, 0x0 ;  /* 0x0000000000037802 */ /* 0x002fc80000000f00 */
[----:B--2---:R-:W-:Y:S05]  /*18540*/  RET.REL.NODEC R2 `(_ZN7cutlass13device_kernelIN5flash19enable_sm80_to_sm89INS1_16FlashAttnFwdSm80INS1_25CollectiveMainloopFwdSm80ILi8ELi1ELb1EN4cute5tupleIJNS5_1CILi128EEENS7_ILi96EEES8_EEELi128ENS_10bfloat16_tEfNS_4arch4Sm80ELb0ELb1ELb1ELb1ELb0ELb0ELb1ELb1EEENS1_21CollectiveEpilogueFwdINS6_IJS8_S8_S9_EEENS6_IJNS7_ILi1EEESH_SH_EEESB_SD_Li256ELb1ELb1ELb1ELb0EEENS1_36VarlenDynamicPersistentTileSchedulerILi128ELi96ELi256ELi256ELb1ELb1ELb0ELb1ELb0ELb1EEEEEEEEEvNT_6ParamsE) ;  /* 0xfffe7ab002007950 */ /* 0x004fea0003c3ffff */
        .weak           $__internal_12_$__cuda_sm70_shflsync_up_p
        .type           $__internal_12_$__cuda_sm70_shflsync_up_p,@function
        .size           $__internal_12_$__cuda_sm70_shflsync_up_p,($__internal_13_$__cuda_sm70_votesync_ballot - $__internal_12_$__cuda_sm70_shflsync_up_p)
$__internal_12_$__cuda_sm70_shflsync_up_p:
[----:B------:R-:W-:Y:S02]  /*18550*/  IMAD.MOV.U32 R4, RZ, RZ, RZ ;  /* 0x000000ffff047224 */ /* 0x000fe400078e00ff */
[----:B------:R-:W-:-:S04]  /*18560*/  IMAD.MOV.U32 R9, RZ, RZ, -0x1 ;  /* 0xffffffffff097424 */ /* 0x000fc800078e00ff */
[----:B------:R-:W-:Y:S04]  /*18570*/  WARPSYNC R9 ;  /* 0x0000000900007348 */ /* 0x000fe80003800000 */
[----:B------:R1:W2:Y:S02]  /*18580*/  SHFL.UP PT, R4, R0, R2, R4 ;  /* 0x0400000200047389 */ /* 0x0002a400000e0004 */
[----:B-1----:R-:W-:Y:S02]  /*18590*/  MOV R2, R3 ;  /* 0x0000000300027202 */ /* 0x002fe40000000f00 */
[----:B------:R-:W-:-:S04]  /*185a0*/  MOV R3, 0x0 ;  /* 0x0000000000037802 */ /* 0x000fc80000000f00 */
[----:B--2---:R-:W-:Y:S05]  /*185b0*/  RET.REL.NODEC R2 `(_ZN7cutlass13device_kernelIN5flash19enable_sm80_to_sm89INS1_16FlashAttnFwdSm80INS1_25CollectiveMainloopFwdSm80ILi8ELi1ELb1EN4cute5tupleIJNS5_1CILi128EEENS7_ILi96EEES8_EEELi128ENS_10bfloat16_tEfNS_4arch4Sm80ELb0ELb1ELb1ELb1ELb0ELb0ELb1ELb1EEENS1_21CollectiveEpilogueFwdINS6_IJS8_S8_S9_EEENS6_IJNS7_ILi1EEESH_SH_EEESB_SD_Li256ELb1ELb1ELb1ELb0EEENS1_36VarlenDynamicPersistentTileSchedulerILi128ELi96ELi256ELi256ELb1ELb1ELb0ELb1ELb0ELb1EEEEEEEEEvNT_6ParamsE) ;  /* 0xfffe7a4002007950 */ /* 0x004fea0003c3ffff */
        .weak           $__internal_13_$__cuda_sm70_votesync_ballot
        .type           $__internal_13_$__cuda_sm70_votesync_ballot,@function
        .size           $__internal_13_$__cuda_sm70_votesync_ballot,(.L_x_1353 - $__internal_13_$__cuda_sm70_votesync_ballot)
$__internal_13_$__cuda_sm70_votesync_ballot:
[----:B------:R-:W-:Y:S01]  /*185c0*/  ISETP.NE.U32.AND P0, PT, R0, 0x1, PT ;  /* 0x000000010000780c */ /* 0x000fe20003f05070 */
[----:B------:R-:W-:-:S04]  /*185d0*/  IMAD.MOV.U32 R3, RZ, RZ, -0x1 ;  /* 0xffffffffff037424 */ /* 0x000fc800078e00ff */
[----:B------:R-:W-:Y:S08]  /*185e0*/  WARPSYNC R3 ;  /* 0x0000000300007348 */ /* 0x000ff00003800000 */
[----:B------:R-:W-:-:S04]  /*185f0*/  VOTE.ANY R0, PT, !P0 ;  /* 0x0000000000007806 */ /* 0x000fc800040e0100 */
[----:B------:R-:W-:Y:S01]  /*18600*/  LOP3.LUT R0, R0, R3, RZ, 0xc0, !PT ;  /* 0x0000000300007212 */ /* 0x000fe200078ec0ff */
[----:B------:R-:W-:-:S04]  /*18610*/  IMAD.MOV.U32 R3, RZ, RZ, 0x0 ;  /* 0x00000000ff037424 */ /* 0x000fc800078e00ff */
[----:B------:R-:W-:Y:S05]  /*18620*/  RET.REL.NODEC R2 `(_ZN7cutlass13device_kernelIN5flash19enable_sm80_to_sm89INS1_16FlashAttnFwdSm80INS1_25CollectiveMainloopFwdSm80ILi8ELi1ELb1EN4cute5tupleIJNS5_1CILi128EEENS7_ILi96EEES8_EEELi128ENS_10bfloat16_tEfNS_4arch4Sm80ELb0ELb1ELb1ELb1ELb0ELb0ELb1ELb1EEENS1_21CollectiveEpilogueFwdINS6_IJS8_S8_S9_EEENS6_IJNS7_ILi1EEESH_SH_EEESB_SD_Li256ELb1ELb1ELb1ELb0EEENS1_36VarlenDynamicPersistentTileSchedulerILi128ELi96ELi256ELi256ELb1ELb1ELb0ELb1ELb0ELb1EEEEEEEEEvNT_6ParamsE) ;  /* 0xfffe79d002007950 */ /* 0x000fea0003c3ffff */
.L_x_679:
        /* <DEDUP_REMOVED lines=13> */
.L_x_1353:


//--------------------- .text._ZN7cutlass13device_kernelIN5flash19enable_sm80_to_sm89INS1_16FlashAttnFwdSm80INS1_25CollectiveMainloopFwdSm80ILi8ELi1ELb1EN4cute5tupleIJNS5_1CILi128EEENS7_ILi96EEES8_EEELi128ENS_10bfloat16_tEfNS_4arch4Sm80ELb0ELb1ELb1ELb1ELb0ELb1ELb1ELb1EEENS1_21CollectiveEpilogueFwdINS6_IJS8_S8_S9_EEENS6_IJNS7_ILi1EEESH_SH_EEESB_SD_Li256ELb1ELb1ELb1ELb0EEENS1_36VarlenDynamicPersistentTileSchedulerILi128ELi96ELi256ELi256ELb1ELb1ELb0ELb1ELb0ELb1EEEEEEEEEvNT_6ParamsE --------------------------
	.section	.text._ZN7cutlass13device_kernelIN5flash19enable_sm80_to_sm89INS1_16FlashAttnFwdSm80INS1_25CollectiveMainloopFwdSm80ILi8ELi1ELb1EN4cute5tupleIJNS5_1CILi128EEENS7_ILi96EEES8_EEELi128ENS_10bfloat16_tEfNS_4arch4Sm80ELb0ELb1ELb1ELb1ELb0ELb1ELb1ELb1EEENS1_21CollectiveEpilogueFwdINS6_IJS8_S8_S9_EEENS6_IJNS7_ILi1EEESH_SH_EEESB_SD_Li256ELb1ELb1ELb1ELb0EEENS1_36VarlenDynamicPersistentTileSchedulerILi128ELi96ELi256ELi256ELb1ELb1ELb0ELb1ELb0ELb1EEEEEEEEEvNT_6ParamsE,"ax",@progbits
	.sectioninfo	@"SHI_REGISTERS=255"
	.align	128
.text._ZN7cutlass13device_kernelIN5flash19enable_sm80_to_sm89INS1_16FlashAttnFwdSm80INS1_25CollectiveMainloopFwdSm80ILi8ELi1ELb1EN4cute5tupleIJNS5_1CILi128EEENS7_ILi96EEES8_EEELi128ENS_10bfloat16_tEfNS_4arch4Sm80ELb0ELb1ELb1ELb1ELb0ELb1ELb1ELb1EEENS1_21CollectiveEpilogueFwdINS6_IJS8_S8_S9_EEENS6_IJNS7_ILi1EEESH_SH_EEESB_SD_Li256ELb1ELb1ELb1ELb0EEENS1_36VarlenDynamicPersistentTileSchedulerILi128ELi96ELi256ELi256ELb1ELb1ELb0ELb1ELb0ELb1EEEEEEEEEvNT_6ParamsE:
        .type           _ZN7cutlass13device_kernelIN5flash19enable_sm80_to_sm89INS1_16FlashAttnFwdSm80INS1_25CollectiveMainloopFwdSm80ILi8ELi1ELb1EN4cute5tupleIJNS5_1CILi128EEENS7_ILi96EEES8_EEELi128ENS_10bfloat16_tEfNS_4arch4Sm80ELb0ELb1ELb1ELb1ELb0ELb1ELb1ELb1EEENS1_21CollectiveEpilogueFwdINS6_IJS8_S8_S9_EEENS6_IJNS7_ILi1EEESH_SH_EEESB_SD_Li256ELb1ELb1ELb1ELb0EEENS1_36VarlenDynamicPersistentTileSchedulerILi128ELi96ELi256ELi256ELb1ELb1ELb0ELb1ELb0ELb1EEEEEEEEEvNT_6ParamsE,@function
        .size           _ZN7cutlass13device_kernelIN5flash19enable_sm80_to_sm89INS1_16FlashAttnFwdSm80INS1_25CollectiveMainloopFwdSm80ILi8ELi1ELb1EN4cute5tupleIJNS5_1CILi128EEENS7_ILi96EEES8_EEELi128ENS_10bfloat16_tEfNS_4arch4Sm80ELb0ELb1ELb1ELb1ELb0ELb1ELb1ELb1EEENS1_21CollectiveEpilogueFwdINS6_IJS8_S8_S9_EEENS6_IJNS7_ILi1EEESH_SH_EEESB_SD_Li256ELb1ELb1ELb1ELb0EEENS1_36VarlenDynamicPersistentTileSchedulerILi128ELi96ELi256ELi256ELb1ELb1ELb0ELb1ELb0ELb1EEEEEEEEEvNT_6ParamsE,(.L_x_1358 - _ZN7cutlass13device_kernelIN5flash19enable_sm80_to_sm89INS1_16FlashAttnFwdSm80INS1_25CollectiveMainloopFwdSm80ILi8ELi1ELb1EN4cute5tupleIJNS5_1CILi128EEENS7_ILi96EEES8_EEELi128ENS_10bfloat16_tEfNS_4arch4Sm80ELb0ELb1ELb1ELb1ELb0ELb1ELb1ELb1EEENS1_21CollectiveEpilogueFwdINS6_IJS8_S8_S9_EEENS6_IJNS7_ILi1EEESH_SH_EEESB_SD_Li256ELb1ELb1ELb1ELb0EEENS1_36VarlenDynamicPersistentTileSchedulerILi128ELi96ELi256ELi256ELb1ELb1ELb0ELb1ELb0ELb1EEEEEEEEEvNT_6ParamsE)
        .other          _ZN7cutlass13device_kernelIN5flash19enable_sm80_to_sm89INS1_16FlashAttnFwdSm80INS1_25CollectiveMainloopFwdSm80ILi8ELi1ELb1EN4cute5tupleIJNS5_1CILi128EEENS7_ILi96EEES8_EEELi128ENS_10bfloat16_tEfNS_4arch4Sm80ELb0ELb1ELb1ELb1ELb0ELb1ELb1ELb1EEENS1_21CollectiveEpilogueFwdINS6_IJS8_S8_S9_EEENS6_IJNS7_ILi1EEESH_SH_EEESB_SD_Li256ELb1ELb1ELb1ELb0EEENS1_36VarlenDynamicPersistentTileSchedulerILi128ELi96ELi256ELi256ELb1ELb1ELb0ELb1ELb0ELb1EEEEEEEEEvNT_6ParamsE,@"STO_CUDA_ENTRY STV_DEFAULT"
_ZN7cutlass13device_kernelIN5flash19enable_sm80_to_sm89INS1_16FlashAttnFwdSm80INS1_25CollectiveMainloopFwdSm80ILi8ELi1ELb1EN4cute5tupleIJNS5_1CILi128EEENS7_ILi96EEES8_EEELi128ENS_10bfloat16_tEfNS_4arch4Sm80ELb0ELb1ELb1ELb1ELb0ELb1ELb1ELb1EEENS1_21CollectiveEpilogueFwdINS6_IJS8_S8_S9_EEENS6_IJNS7_ILi1EEESH_SH_EEESB_SD_Li256ELb1ELb1ELb1ELb0EEENS1_36VarlenDynamicPersistentTileSchedulerILi128ELi96ELi256ELi256ELb1ELb1ELb0ELb1ELb0ELb1EEEEEEEEEvNT_6ParamsE:
        /* <DEDUP_REMOVED lines=15> */
[----:B------:R-:W-:-:S03]  /*00f0*/  CS2R R8, SRZ ;  /* 0x0000000000087805 */ /* 0x000fc6000001ff00 */
        /* <DEDUP_REMOVED lines=10> */
[C---:B------:R-:W-:Y:S01]  /*01a0*/  ISETP.GE.U32.AND P4, PT, R14.reuse, 0x2, PT ;  /* 0x000000020e00780c */ /* 0x040fe20003f86070 */
[----:B------:R-:W-:Y:S01]  /*01b0*/  IMAD.MOV.U32 R7, RZ, RZ, RZ ;  /* 0x000000ffff077224 */ /* 0x000fe200078e00ff */
        /* <DEDUP_REMOVED lines=26> */
.L_x_685:
[----:B------:R-:W-:-:S04]  /*0360*/  IADD3 R0, R7, 0x1f, RZ ;  /* 0x0000001f07007810 */ /* 0x000fc80007ffe0ff */
[----:B------:R-:W-:-:S13]  /*0370*/  ISETP.GE.AND P0, PT, R0, c[0x0][0x53c], PT ;  /* 0x00014f0000007a0c */ /* 0x000fda0003f06270 */
[----:B------:R-:W-:Y:S05]  /*0380*/  @P0 BRA `(.L_x_682) ;  /* 0x00000c4000000947 */ /* 0x000fea0003800000 */
[----:B------:R-:W-:Y:S01]  /*0390*/  MOV R7, R0 ;  /* 0x0000000000077202 */ /* 0x000fe20000000f00 */
[----:B------:R-:W-:-:S03]  /*03a0*/  CS2R R8, SRZ ;  /* 0x0000000000087805 */ /* 0x000fc6000001ff00 */
[----:B------:R-:W-:-:S04]  /*03b0*/  IADD3 R0, R14, R7, RZ ;  /* 0x000000070e007210 */ /* 0x000fc80007ffe0ff */
[----:B------:R-:W-:-:S13]  /*03c0*/  ISETP.GE.OR P0, PT, R0, c[0x0][0x53c], !P6 ;  /* 0x00014f0000007a0c */ /* 0x000fda0007706670 */
[----:B------:R-:W-:Y:S02]  /*03d0*/  @!P0 MOV R2, 0x4 ;  /* 0x0000000400028802 */ /* 0x000fe40000000f00 */
[----:B------:R-:W-:-:S03]  /*03e0*/  @!P0 MOV R3, 0x4 ;  /* 0x0000000400038802 */ /* 0x000fc60000000f00 */
[----:B------:R-:W-:-:S04]  /*03f0*/  @!P0 IMAD.WIDE R4, R0, R2, c[0x0][0x580] ;  /* 0x0001600000048625 */ /* 0x000fc800078e0202 */
[----:B------:R-:W-:Y:S01]  /*0400*/  @!P0 IMAD.WIDE R2, R0, R3, c[0x0][0x578] ;  /* 0x00015e0000028625 */ /* 0x000fe200078e0203 */
[----:B------:R-:W2:Y:S04]  /*0410*/  @!P0 LDG.E R9, [R4.64] ;  /* 0x0000000804098981 */ /* 0x000ea8000c1e1900 */
[----:B------:R-:W2:Y:S02]  /*0420*/  @!P0 LDG.E R8, [R2.64] ;  /* 0x0000000802088981 */ /* 0x000ea4000c1e1900 */
[----:B--2---:R-:W-:Y:S01]  /*0430*/  IMAD R5, R9, R8, RZ ;  /* 0x0000000809057224 */ /* 0x004fe200078e02ff */
[----:B------:R-:W-:Y:S05]  /*0440*/  BRA.DIV ~URZ, `(.L_x_683) ;  /* 0x000214727f007947 */ /* 0x000fea000b800000 */
[----:B------:R1:W2:Y:S02]  /*0450*/  SHFL.UP PT, R0, R5, 0x1, RZ ;  /* 0x0420000005007989 */ /* 0x0002a400000e00ff */
.L_x_894:
        /* <DEDUP_REMOVED lines=16> */
.L_x_895:
[----:B--2---:R-:W-:-:S05]  /*0560*/  IMAD R0, R0, c[0x0][0x538], RZ ;  /* 0x00014e0000007a24 */ /* 0x004fca00078e02ff */
[----:B------:R-:W-:-:S04]  /*0570*/  IADD3 R6, R0, R6, RZ ;  /* 0x0000000600067210 */ /* 0x000fc80007ffe0ff */
[----:B------:R-:W-:-:S13]  /*0580*/  ISETP.GT.AND P0, PT, R6, UR4, PT ;  /* 0x0000000406007c0c */ /* 0x000fda000bf04270 */
[----:B-1----:R-:W-:Y:S05]  /*0590*/  @!P0 BRA `(.L_x_685) ;  /* 0xfffffdc000008947 */ /* 0x002fea000383ffff */
.L_x_681:
[----:B------:R-:W-:-:S05]  /*05a0*/  IADD3 R11, -R0, R6, RZ ;  /* 0x00000006000b7210 */ /* 0x000fca0007ffe1ff */
[----:B------:R-:W-:-:S05]  /*05b0*/  IMAD R0, R4, c[0x0][0x538], R11 ;  /* 0x00014e0004007a24 */ /* 0x000fca00078e020b */
[----:B------:R-:W-:Y:S01]  /*05c0*/  ISETP.GT.AND P0, PT, R0, UR4, PT ;  /* 0x0000000400007c0c */ /* 0x000fe2000bf04270 */
[----:B------:R-:W-:-:S12]  /*05d0*/  BRA.DIV ~URZ, `(.L_x_686) ;  /* 0x000214f27f007947 */ /* 0x000fd8000b800000 */
[----:B------:R-:W-:-:S04]  /*05e0*/  VOTE.ANY R10, PT, !P0 ;  /* 0x00000000000a7806 */ /* 0x000fc800040e0100 */
.L_x_896:
[----:B------:R-:W1:Y:S02]  /*05f0*/  POPC R6, R10 ;  /* 0x0000000a00067309 */ /* 0x000e640000000000 */
[----:B-1----:R-:W-:-:S05]  /*0600*/  IADD3 R0, R6, R7, RZ ;  /* 0x0000000706007210 */ /* 0x002fca0007ffe0ff */
[----:B------:R1:W-:Y:S01]  /*0610*/  STL [R1+0x2c], R0 ;  /* 0x00002c0001007387 */ /* 0x0003e20000100800 */
[----:B------:R-:W-:Y:S05]  /*0620*/  BRA.DIV ~URZ, `(.L_x_687) ;  /* 0x000214f27f007947 */ /* 0x000fea000b800000 */
[----:B------:R2:W3:Y:S01]  /*0630*/  SHFL.IDX PT, R12, R9, R6, 0x1f ;  /* 0x00001f06090c7589 */ /* 0x0004e200000e0000 */
[----:B------:R-:W-:-:S03]  /*0640*/  MOV R7, RZ ;  /* 0x000000ff00077202 */ /* 0x000fc60000000f00 */
[----:B------:R2:W4:Y:S04]  /*0650*/  SHFL.IDX PT, R9, R8, R6, 0x1f ;  /* 0x00001f0608097589 */ /* 0x00052800000e0000 */
.L_x_897:
[----:B------:R-:W-:Y:S01]  /*0660*/  ISETP.NE.AND P0, PT, R10, RZ, PT ;  /* 0x000000ff0a00720c */ /* 0x000fe20003f05270 */
[----:B------:R-:W-:-:S12]  /*0670*/  BSSY B0, `(.L_x_688) ;  /* 0x0000005000007945 */ /* 0x000fd80003800000 */
[----:B------:R-:W-:Y:S05]  /*0680*/  @!P0 BRA `(.L_x_689) ;  /* 0x0000003000008947 */ /* 0x000fea0003800000 */
[----:B------:R-:W-:Y:S01]  /*0690*/  IADD3 R3, R6, -0x1, RZ ;  /* 0xffffffff06037810 */ /* 0x000fe20007ffe0ff */
[----:B------:R-:W-:Y:S05]  /*06a0*/  BRA.DIV ~URZ, `(.L_x_690) ;  /* 0x000215527f007947 */ /* 0x000fea000b800000 */
[----:B------:R1:W2:Y:S02]  /*06b0*/  SHFL.IDX PT, R7, R4, R3, 0x1f ;  /* 0x00001f0304077589 */ /* 0x0002a400000e0000 */
.L_x_689:
[----:B------:R-:W-:Y:S05]  /*06c0*/  BSYNC B0 ;  /* 0x0000000000007941 */ /* 0x000fea0003800000 */
.L_x_688:
[----:B-12---:R-:W-:Y:S01]  /*06d0*/  IMAD R0, R7, c[0x0][0x538], R11 ;  /* 0x00014e0007007a24 */ /* 0x006fe200078e020b */
[----:B----4-:R-:W-:Y:S01]  /*06e0*/  ISETP.NE.AND P0, PT, R9, 0x1, PT ;  /* 0x000000010900780c */ /* 0x010fe20003f05270 */
[----:B------:R-:W-:Y:S03]  /*06f0*/  BSSY B0, `(.L_x_691) ;  /* 0x0000089000007945 */ /* 0x000fe60003800000 */
[----:B------:R1:W-:Y:S01]  /*0700*/  STL [R1+0x20], R0 ;  /* 0x0000200001007387 */ /* 0x0003e20000100800 */
[----:B------:R-:W-:-:S08]  /*0710*/  IADD3 R11, -R0, UR4, RZ ;  /* 0x00000004000b7c10 */ /* 0x000fd0000fffe1ff */
[----:B------:R-:W-:Y:S05]  /*0720*/  @!P0 BRA `(.L_x_692) ;  /* 0x000003f000008947 */ /* 0x000fea0003800000 */
[-C--:B-1-3--:R-:W-:Y:S02]  /*0730*/  IABS R0, R12.reuse ;  /* 0x0000000c00007213 */ /* 0x08afe40000000000 */
[----:B------:R-:W-:-:S03]  /*0740*/  IABS R6, R12 ;  /* 0x0000000c00067213 */ /* 0x000fc60000000000 */
[----:B------:R-:W-:Y:S01]  /*0750*/  IMAD.MOV.U32 R5, RZ, RZ, R0 ;  /* 0x000000ffff057224 */ /* 0x000fe200078e0000 */
        /* <DEDUP_REMOVED lines=60> */
.L_x_692:
[----:B------:R-:W2:Y:S01]  /*0b20*/  LDL R3, [R1+0x2c] ;  /* 0x00002c0001037983 */ /* 0x000ea20000100800 */
[----:B------:R-:W-:-:S04]  /*0b30*/  IMAD.MOV.U32 R2, RZ, RZ, 0x4 ;  /* 0x00000004ff027424 */ /* 0x000fc800078e00ff */
[----:B--2---:R-:W-:-:S05]  /*0b40*/  IMAD.WIDE R2, R3, R2, c[0x0][0x590] ;  /* 0x0001640003027625 */ /* 0x004fca00078e0202 */
[----:B------:R-:W2:Y:S02]  /*0b50*/  LDG.E R7, [R2.64] ;  /* 0x0000000802077981 */ /* 0x000ea4000c1e1900 */
[----:B--23--:R-:W-:-:S05]  /*0b60*/  IMAD R9, R7, R12, RZ ;  /* 0x0000000c07097224 */ /* 0x00cfca00078e02ff */
[-C--:B-1----:R-:W-:Y:S02]  /*0b70*/  IABS R0, R9.reuse ;  /* 0x0000000900007213 */ /* 0x082fe40000000000 */
        /* <DEDUP_REMOVED lines=64> */
.L_x_693:
[----:B------:R-:W-:Y:S05]  /*0f80*/  BSYNC B0 ;  /* 0x0000000000007941 */ /* 0x000fea0003800000 */
.L_x_691:
[----:B------:R-:W-:-:S04]  /*0f90*/  LOP3.LUT R0, RZ, R0, RZ, 0x33, !PT ;  /* 0x00000000ff007212 */ /* 0x000fc800078e33ff */
[----:B------:R-:W-:-:S05]  /*0fa0*/  IADD3 R0, R0, R12, RZ ;  /* 0x0000000c00007210 */ /* 0x000fca0007ffe0ff */
[----:B------:R2:W-:Y:S01]  /*0fb0*/  STL [R1+0x24], R0 ;  /* 0x0000240001007387 */ /* 0x0005e20000100800 */
[----:B------:R-:W-:Y:S05]  /*0fc0*/  BRA `(.L_x_694) ;  /* 0x0000006000007947 */ /* 0x000fea0003800000 */
.L_x_682:
[----:B------:R-:W-:Y:S01]  /*0fd0*/  MOV R0, UR4 ;  /* 0x0000000400007c02 */ /* 0x000fe20008000f00 */
[----:B------:R-:W-:Y:S04]  /*0fe0*/  STL [R1+0x24], RZ ;  /* 0x000024ff01007387 */ /* 0x000fe80000100800 */
[----:B------:R-:W-:Y:S04]  /*0ff0*/  STL [R1+0x28], RZ ;  /* 0x000028ff01007387 */ /* 0x000fe80000100800 */
[----:B------:R1:W-:Y:S02]  /*1000*/  STL [R1+0x20], R0 ;  /* 0x0000200001007387 */ /* 0x0003e40000100800 */
[----:B-1----:R-:W-:-:S05]  /*1010*/  MOV R0, c[0x0][0x53c] ;  /* 0x00014f0000007a02 */ /* 0x002fca0000000f00 */
[----:B------:R1:W-:Y:S02]  /*1020*/  STL [R1+0x2c], R0 ;  /* 0x00002c0001007387 */ /* 0x0003e40000100800 */
.L_x_694:
        /* <DEDUP_REMOVED lines=8> */
.L_x_680:
[----:B-12---:R-:W2:Y:S02]  /*10b0*/  LDL R0, [R1+0x2c] ;  /* 0x00002c0001007983 */ /* 0x006ea40000100800 */
[----:B--2---:R-:W-:-:S13]  /*10c0*/  ISETP.GE.AND P0, PT, R0, c[0x0][0x53c], PT ;  /* 0x00014f0000007a0c */ /* 0x004fda0003f06270 */
[----:B------:R-:W-:Y:S05]  /*10d0*/  @P0 EXIT ;  /* 0x000000000000094d */ /* 0x000fea0003800000 */
[----:B------:R-:W-:-:S04]  /*10e0*/  SHF.R.S32.HI R2, RZ, 0x1f, R13 ;  /* 0x0000001fff027819 */ /* 0x000fc8000001140d */
[CC--:B------:R-:W-:Y:S02]  /*10f0*/  LEA.HI R0, R2.reuse, R13.reuse, RZ, 0x2 ;  /* 0x0000000d02007211 */ /* 0x0c0fe400078f10ff */
[CC--:B---3--:R-:W-:Y:S02]  /*1100*/  LEA.HI R4, R2.reuse, R13.reuse, RZ, 0x4 ;  /* 0x0000000d02047211 */ /* 0x0c8fe400078f20ff */
[CC--:B------:R-:W-:Y:S02]  /*1110*/  LEA.HI R15, R2.reuse, R13.reuse, RZ, 0x3 ;  /* 0x0000000d020f7211 */ /* 0x0c0fe400078f18ff */
[CC--:B------:R-:W-:Y:S02]  /*1120*/  LEA.HI R16, R2.reuse, R13.reuse, RZ, 0x6 ;  /* 0x0000000d02107211 */ /* 0x0c0fe400078f30ff */
[----:B------:R-:W-:Y:S02]  /*1130*/  LEA.HI R12, R2, R13, RZ, 0x5 ;  /* 0x0000000d020c7211 */ /* 0x000fe400078f28ff */
[----:B------:R-:W-:-:S02]  /*1140*/  SHF.R.S32.HI R6, RZ, 0x2, R0 ;  /* 0x00000002ff067819 */ /* 0x000fc40000011400 */
[----:B------:R-:W-:Y:S02]  /*1150*/  SHF.R.S32.HI R3, RZ, 0x1f, R0 ;  /* 0x0000001fff037819 */ /* 0x000fe40000011400 */
[----:B------:R-:W-:Y:S02]  /*1160*/  LOP3.LUT R2, R0, 0xfffffffc, RZ, 0xc0, !PT ;  /* 0xfffffffc00027812 */ /* 0x000fe400078ec0ff */
[----:B------:R-:W-:Y:S02]  /*1170*/  LOP3.LUT R0, R4, 0xfffffff0, RZ, 0xc0, !PT ;  /* 0xfffffff004007812 */ /* 0x000fe400078ec0ff */
[----:B------:R-:W-:Y:S01]  /*1180*/  SHF.R.S32.HI R5, RZ, 0x4, R4 ;  /* 0x00000004ff057819 */ /* 0x000fe20000011404 */
[C---:B------:R-:W-:Y:S01]  /*1190*/  IMAD.IADD R11, R13.reuse, 0x1, -R2 ;  /* 0x000000010d0b7824 */ /* 0x040fe200078e0a02 */
[----:B------:R-:W-:Y:S01]  /*11a0*/  SHF.R.S32.HI R9, RZ, 0x3, R15 ;  /* 0x00000003ff097819 */ /* 0x000fe2000001140f */
[----:B------:R-:W-:Y:S01]  /*11b0*/  IMAD.IADD R7, R13, 0x1, -R0 ;  /* 0x000000010d077824 */ /* 0x000fe200078e0a00 */
[----:B------:R-:W-:-:S02]  /*11c0*/  LOP3.LUT R8, R15, 0xfffffff8, RZ, 0xc0, !PT ;  /* 0xfffffff80f087812 */ /* 0x000fc400078ec0ff */
[----:B------:R-:W-:Y:S01]  /*11d0*/  LEA.HI R0, R3, R6, RZ, 0x3 ;  /* 0x0000000603007211 */ /* 0x000fe200078f18ff */
[----:B------:R-:W-:Y:S01]  /*11e0*/  IMAD.SHL.U32 R2, R9, 0x40, RZ ;  /* 0x0000004009027824 */ /* 0x000fe200078e00ff */
[----:B------:R-:W-:Y:S01]  /*11f0*/  LEA.HI R4, R4, R5, RZ, 0x1 ;  /* 0x0000000504047211 */ /* 0x000fe200078f08ff */
[----:B------:R-:W-:Y:S01]  /*1200*/  IMAD.IADD R8, R13, 0x1, -R8 ;  /* 0x000000010d087824 */ /* 0x000fe200078e0a08 */
[----:B------:R-:W-:Y:S02]  /*1210*/  LOP3.LUT R0, R0, 0xfffffff8, RZ, 0xc0, !PT ;  /* 0xfffffff800007812 */ /* 0x000fe400078ec0ff */
[----:B------:R-:W-:Y:S01]  /*1220*/  LOP3.LUT R3, R4, 0xfffffffe, RZ, 0xc0, !PT ;  /* 0xfffffffe04037812 */ /* 0x000fe200078ec0ff */
[----:B------:R-:W-:Y:S01]  /*1230*/  IMAD.SHL.U32 R72, R8, 0x8, RZ ;  /* 0x0000000808487824 */ /* 0x000fe200078e00ff */
[----:B------:R-:W-:Y:S01]  /*1240*/  LOP3.LUT R10, R12, 0xffffffe0, RZ, 0xc0, !PT ;  /* 0xffffffe00c0a7812 */ /* 0x000fe200078ec0ff */
[----:B------:R-:W-:Y:S01]  /*1250*/  IMAD.IADD R9, R6, 0x1, -R0 ;  /* 0x0000000106097824 */ /* 0x000fe200078e0a00 */
[----:B------:R-:W-:Y:S01]  /*1260*/  LOP3.LUT R0, R2, 0x1c0, RZ, 0xc0, !PT ;  /* 0x000001c002007812 */ /* 0x000fe200078ec0ff */
[----:B------:R-:W-:Y:S01]  /*1270*/  IMAD.IADD R14, R5, 0x1, -R3 ;  /* 0x00000001050e7824 */ /* 0x000fe200078e0a03 */
[----:B------:R-:W-:Y:S01]  /*1280*/  SHF.R.S32.HI R3, RZ, 0x1f, R7 ;  /* 0x0000001fff037819 */ /* 0x000fe20000011407 */
[----:B------:R-:W-:Y:S01]  /*1290*/  IMAD.IADD R10, R13, 0x1, -R10 ;  /* 0x000000010d0a7824 */ /* 0x000fe200078e0a0a */
[----:B------:R-:W-:-:S02]  /*12a0*/  SHF.R.U32.HI R5, RZ, 0x3, R0 ;  /* 0x00000003ff057819 */ /* 0x000fc40000011600 */
[----:B------:R-:W-:Y:S01]  /*12b0*/  LOP3.LUT R2, R0, 0x38, R72, 0xf8, !PT ;  /* 0x0000003800027812 */ /* 0x000fe200078ef848 */
[----:B------:R-:W-:Y:S01]  /*12c0*/  IMAD.SHL.U32 R0, R8, 0x40, RZ ;  /* 0x0000004008007824 */ /* 0x000fe200078e00ff */
[----:B------:R-:W-:Y:S02]  /*12d0*/  LEA.HI R13, R3, R7, RZ, 0x3 ;  /* 0x00000007030d7211 */ /* 0x000fe400078f18ff */
[--C-:B------:R-:W-:Y:S02]  /*12e0*/  SHF.R.S32.HI R6, RZ, 0x5, R12.reuse ;  /* 0x00000005ff067819 */ /* 0x100fe4000001140c */
[----:B------:R-:W-:Y:S02]  /*12f0*/  SHF.R.S32.HI R3, RZ, 0x1f, R12 ;  /* 0x0000001fff037819 */ /* 0x000fe4000001140c */
[----:B------:R-:W-:Y:S02]  /*1300*/  LOP3.LUT R4, R13, 0xfffffff8, RZ, 0xc0, !PT ;  /* 0xfffffff80d047812 */ /* 0x000fe400078ec0ff */
[----:B------:R-:W-:-:S02]  /*1310*/  LOP3.LUT R0, R0, 0x1c0, RZ, 0xc0, !PT ;  /* 0x000001c000007812 */ /* 0x000fc400078ec0ff */
[----:B------:R-:W-:Y:S01]  /*1320*/  LOP3.LUT R8, R2, R5, RZ, 0x3c, !PT ;  /* 0x0000000502087212 */ /* 0x000fe200078e3cff */
[----:B------:R-:W-:Y:S01]  /*1330*/  IMAD.IADD R7, R7, 0x1, -R4 ;  /* 0x0000000107077824 */ /* 0x000fe200078e0a04 */
[----:B------:R-:W-:Y:S01]  /*1340*/  SHF.R.S32.HI R12, RZ, 0x1f, R10 ;  /* 0x0000001fff0c7819 */ /* 0x000fe2000001140a */
[----:B------:R-:W-:Y:S01]  /*1350*/  IMAD.SHL.U32 R4, R16, 0x8, RZ ;  /* 0x0000000810047824 */ /* 0x000fe200078e00ff */
[----:B------:R-:W-:Y:S02]  /*1360*/  LEA.HI R2, R3, R6, RZ, 0x3 ;  /* 0x0000000603027211 */ /* 0x000fe400078f18ff */
[----:B------:R-:W-:Y:S02]  /*1370*/  LOP3.LUT R5, R0, 0x8, R15, 0xf8, !PT ;  /* 0x0000000800057812 */ /* 0x000fe400078ef80f */
[----:B------:R-:W-:Y:S02]  /*1380*/  SHF.R.U32.HI R3, RZ, 0x3, R0 ;  /* 0x00000003ff037819 */ /* 0x000fe40000011600 */
[----:B------:R-:W-:-:S02]  /*1390*/  LEA.HI R0, R12, R10, RZ, 0x2 ;  /* 0x0000000a0c007211 */ /* 0x000fc400078f10ff */
[----:B------:R-:W-:Y:S02]  /*13a0*/  LOP3.LUT R2, R2, 0xffffff8, RZ, 0xc0, !PT ;  /* 0x0ffffff802027812 */ /* 0x000fe400078ec0ff */
[----:B------:R-:W-:Y:S02]  /*13b0*/  LOP3.LUT R15, R5, R3, RZ, 0x3c, !PT ;  /* 0x00000003050f7212 */ /* 0x000fe400078e3cff */
[----:B------:R-:W-:Y:S02]  /*13c0*/  SHF.R.S32.HI R3, RZ, 0x2, R0 ;  /* 0x00000002ff037819 */ /* 0x000fe40000011400 */
[----:B------:R-:W-:Y:S01]  /*13d0*/  LOP3.LUT R5, R4, 0xfffffe00, RZ, 0xc0, !PT ;  /* 0xfffffe0004057812 */ /* 0x000fe200078ec0ff */
[----:B------:R-:W-:Y:S01]  /*13e0*/  IMAD.IADD R4, R6, 0x1, -R2 ;  /* 0x0000000106047824 */ /* 0x000fe200078e0a02 */
[----:B------:R-:W-:Y:S02]  /*13f0*/  LOP3.LUT R0, R0, 0x7ffffffc, RZ, 0xc0, !PT ;  /* 0x7ffffffc00007812 */ /* 0x000fe400078ec0ff */
[----:B------:R-:W-:Y:S01]  /*1400*/  LEA.HI R2, R11, R11, RZ, 0x1 ;  /* 0x0000000b0b027211 */ /* 0x000fe200078f08ff */
[----:B------:R-:W-:Y:S01]  /*1410*/  IMAD R12, R4, 0x10, R3 ;  /* 0x00000010040c7824 */ /* 0x000fe200078e0203 */
[----:B------:R-:W-:Y:S01]  /*1420*/  LOP3.LUT R16, R8, R5, RZ, 0xfc, !PT ;  /* 0x0000000508107212 */ /* 0x000fe200078efcff */
[----:B------:R-:W-:Y:S01]  /*1430*/  IMAD.IADD R10, R10, 0x1, -R0 ;  /* 0x000000010a0a7824 */ /* 0x000fe200078e0a00 */
[----:B------:R-:W-:Y:S01]  /*1440*/  LOP3.LUT R0, R2, 0x1ffffffe, RZ, 0xc0, !PT ;  /* 0x1ffffffe02007812 */ /* 0x000fe200078ec0ff */
[C---:B------:R-:W-:Y:S01]  /*1450*/  IMAD.SHL.U32 R2, R9.reuse, 0x40, RZ ;  /* 0x0000004009027824 */ /* 0x040fe200078e00ff */
[C---:B------:R-:W-:Y:S01]  /*1460*/  LOP3.LUT R3, R9.reuse, 0x1, RZ, 0xc0, !PT ;  /* 0x0000000109037812 */ /* 0x040fe200078ec0ff */
[----:B------:R-:W-:Y:S01]  /*1470*/  IMAD.SHL.U32 R8, R6, 0x400, RZ ;  /* 0x0000040006087824 */ /* 0x000fe200078e00ff */
[----:B------:R-:W-:Y:S01]  /*1480*/  R2P PR, R9, 0x6 ;  /* 0x0000000609007804 */ /* 0x000fe20000000000 */
[C---:B------:R-:W-:Y:S01]  /*1490*/  IMAD.IADD R6, R11.reuse, 0x1, -R0 ;  /* 0x000000010b067824 */ /* 0x040fe200078e0a00 */
[----:B------:R-:W-:Y:S01]  /*14a0*/  LOP3.LUT R0, R2, 0x1c0, RZ, 0xc0, !PT ;  /* 0x000001c002007812 */ /* 0x000fe200078ec0ff */
[----:B------:R-:W-:Y:S01]  /*14b0*/  IMAD R4, R11, 0x2, R8 ;  /* 0x000000020b047824 */ /* 0x000fe200078e0208 */
[----:B------:R-:W-:Y:S01]  /*14c0*/  ISETP.NE.U32.AND P0, PT, R3, 0x1, PT ;  /* 0x000000010300780c */ /* 0x000fe20003f05070 */
[C---:B------:R-:W-:Y:S01]  /*14d0*/  IMAD.SHL.U32 R3, R7.reuse, 0x40, RZ ;  /* 0x0000004007037824 */ /* 0x040fe200078e00ff */
[----:B------:R-:W-:Y:S01]  /*14e0*/  LEA.HI R2, R0, R0, RZ, 0x1d ;  /* 0x0000000000027211 */ /* 0x000fe200078fe8ff */
[----:B------:R-:W-:Y:S01]  /*14f0*/  IMAD.SHL.U32 R5, R14, 0x8, RZ ;  /* 0x000000080e057824 */ /* 0x000fe200078e00ff */
[----:B------:R-:W-:Y:S01]  /*1500*/  LOP3.LUT P4, RZ, R7, 0x2, RZ, 0xc0, !PT ;  /* 0x0000000207ff7812 */ /* 0x000fe2000788c0ff */
[----:B------:R-:W-:Y:S01]  /*1510*/  IMAD R6, R6, 0x8, R12 ;  /* 0x0000000806067824 */ /* 0x000fe200078e020c */
[----:B------:R-:W-:Y:S01]  /*1520*/  LOP3.LUT R0, R3, 0x1c0, RZ, 0xc0, !PT ;  /* 0x000001c003007812 */ /* 0x000fe200078ec0ff */
[----:B------:R-:W-:Y:S01]  /*1530*/  IMAD.IADD R3, R4, 0x1, R2 ;  /* 0x0000000104037824 */ /* 0x000fe200078e0202 */
[----:B------:R-:W-:Y:S01]  /*1540*/  LOP3.LUT P3, RZ, R7, 0x4, RZ, 0xc0, !PT ;  /* 0x0000000407ff7812 */ /* 0x000fe2000786c0ff */
[----:B------:R-:W-:Y:S01]  /*1550*/  IMAD.MOV.U32 R7, RZ, RZ, 0x40 ;  /* 0x00000040ff077424 */ /* 0x000fe200078e00ff */
[----:B------:R-:W-:Y:S01]  /*1560*/  LOP3.LUT R5, R0, 0x8, R5, 0xf8, !PT ;  /* 0x0000000800057812 */ /* 0x000fe200078ef805 */
[----:B------:R-:W-:Y:S01]  /*1570*/  IMAD.SHL.U32 R4, R3, 0x2, RZ ;  /* 0x0000000203047824 */ /* 0x000fe200078e00ff */
[----:B------:R-:W-:Y:S01]  /*1580*/  SHF.R.U32.HI R0, RZ, 0x3, R0 ;  /* 0x00000003ff007819 */ /* 0x000fe20000011600 */
[----:B------:R-:W-:Y:S01]  /*1590*/  IMAD.MOV.U32 R9, RZ, RZ, 0x20 ;  /* 0x00000020ff097424 */ /* 0x000fe200078e00ff */
[----:B------:R1:W-:Y:S01]  /*15a0*/  STL [R1+0x1c], R6 ;  /* 0x00001c0601007387 */ /* 0x0003e20000100800 */
[----:B------:R-:W-:Y:S01]  /*15b0*/  IMAD R2, R14, 0x200, R15 ;  /* 0x000002000e027824 */ /* 0x000fe200078e020f */
[----:B------:R-:W-:Y:S01]  /*15c0*/  LOP3.LUT R0, R5, R0, RZ, 0x3c, !PT ;  /* 0x0000000005007212 */ /* 0x000fe200078e3cff */
[----:B------:R-:W-:Y:S01]  /*15d0*/  IMAD.SHL.U32 R3, R13, 0x40, RZ ;  /* 0x000000400d037824 */ /* 0x000fe200078e00ff */
[----:B------:R-:W-:Y:S01]  /*15e0*/  IADD3 R5, R4, 0x80, RZ ;  /* 0x0000008004057810 */ /* 0x000fe20007ffe0ff */
[----:B------:R-:W-:Y:S01]  /*15f0*/  IMAD.SHL.U32 R12, R16, 0x2, RZ ;  /* 0x00000002100c7824 */ /* 0x000fe200078e00ff */
[----:B------:R-:W-:-:S02]  /*1600*/  IADD3 R11, R4, 0x70, RZ ;  /* 0x00000070040b7810 */ /* 0x000fc40007ffe0ff */
[----:B------:R-:W-:Y:S02]  /*1610*/  @P0 IADD3 R11, R5, 0x10, RZ ;  /* 0x00000010050b0810 */ /* 0x000fe40007ffe0ff */
[----:B------:R-:W-:Y:S02]  /*1620*/  SEL R5, R9, 0xffffffe0, !P1 ;  /* 0xffffffe009057807 */ /* 0x000fe40004800000 */
[----:B------:R-:W-:Y:S01]  /*1630*/  LOP3.LUT R0, R0, 0xfffffe00, R3, 0xf8, !PT ;  /* 0xfffffe0000007812 */ /* 0x000fe200078ef803 */
[----:B------:R-:W-:Y:S01]  /*1640*/  IMAD.SHL.U32 R3, R10, 0x2, RZ ;  /* 0x000000020a037824 */ /* 0x000fe200078e00ff */
[----:B------:R-:W-:Y:S01]  /*1650*/  LEA R201, R2, 0x8100, 0x1 ;  /* 0x0000810002c97811 */ /* 0x000fe200078e08ff */
[----:B------:R-:W-:Y:S01]  /*1660*/  STL [R1+0x38], R11 ;  /* 0x0000380b01007387 */ /* 0x000fe20000100800 */
[C---:B------:R-:W-:Y:S02]  /*1670*/  SEL R2, R7.reuse, 0xffffffc0, !P3 ;  /* 0xffffffc007027807 */ /* 0x040fe40005800000 */
[----:B------:R-:W-:Y:S01]  /*1680*/  LEA R202, R0, 0x100, 0x1 ;  /* 0x0000010000ca7811 */ /* 0x000fe200078e08ff */
[----:B------:R2:W-:Y:S04]  /*1690*/  STL [R1], R12 ;  /* 0x0000000c01007387 */ /* 0x0005e80000100800 */
[----:B------:R3:W-:Y:S01]  /*16a0*/  STL [R1+0x4], R3 ;  /* 0x0000040301007387 */ /* 0x0007e20000100800 */
[----:B------:R-:W-:Y:S01]  /*16b0*/  IMAD.IADD R205, R2, 0x1, R202 ;  /* 0x0000000102cd7824 */ /* 0x000fe200078e02ca */
[----:B-1----:R-:W-:-:S05]  /*16c0*/  SEL R6, R7, 0xffffffc0, !P2 ;  /* 0xffffffc007067807 */ /* 0x002fca0005000000 */
[----:B------:R-:W-:-:S05]  /*16d0*/  IMAD.IADD R7, R4, 0x1, R6 ;  /* 0x0000000104077824 */ /* 0x000fca00078e0206 */
[----:B------:R1:W-:Y:S01]  /*16e0*/  STL [R1+0x50], R7 ;  /* 0x0000500701007387 */ /* 0x0003e20000100800 */
[----:B--2---:R-:W-:Y:S02]  /*16f0*/  IMAD.IADD R12, R4, 0x1, R5 ;  /* 0x00000001040c7824 */ /* 0x004fe400078e0205 */
[----:B------:R-:W-:Y:S02]  /*1700*/  IMAD.IADD R4, R0, 0x1, R8 ;  /* 0x0000000100047824 */ /* 0x000fe400078e0208 */
[--C-:B------:R-:W-:Y:S01]  /*1710*/  IMAD.IADD R0, R5, 0x1, R11.reuse ;  /* 0x0000000105007824 */ /* 0x100fe200078e020b */
[----:B------:R-:W-:Y:S01]  /*1720*/  STL [R1+0x40], R12 ;  /* 0x0000400c01007387 */ /* 0x000fe20000100800 */
[----:B------:R-:W-:Y:S01]  /*1730*/  IMAD.IADD R5, R6, 0x1, R11 ;  /* 0x0000000106057824 */ /* 0x000fe200078e020b */
[----:B---3--:R-:W-:Y:S02]  /*1740*/  SEL R3, R9, 0xffffffe0, !P4 ;  /* 0xffffffe009037807 */ /* 0x008fe40006000000 */
[----:B------:R-:W-:-:S03]  /*1750*/  LEA R218, R4, 0x100, 0x1 ;  /* 0x0000010004da7811 */ /* 0x000fc600078e08ff */
[----:B------:R-:W-:Y:S02]  /*1760*/  IMAD.IADD R203, R3, 0x1, R202 ;  /* 0x0000000103cb7824 */ /* 0x000fe400078e02ca */
[----:B-1----:R-:W-:Y:S02]  /*1770*/  IMAD.IADD R7, R6, 0x1, R12 ;  /* 0x0000000106077824 */ /* 0x002fe400078e020c */
[----:B------:R-:W-:-:S03]  /*1780*/  IMAD.IADD R204, R2, 0x1, R203 ;  /* 0x0000000102cc7824 */ /* 0x000fc600078e02cb */
[----:B------:R-:W-:Y:S04]  /*1790*/  STL [R1+0x4c], R7 ;  /* 0x00004c0701007387 */ /* 0x000fe80000100800 */
[----:B------:R-:W-:Y:S04]  /*17a0*/  STL [R1+0x48], R5 ;  /* 0x0000480501007387 */ /* 0x000fe80000100800 */
[----:B------:R1:W-:Y:S02]  /*17b0*/  STL [R1+0x3c], R0 ;  /* 0x00003c0001007387 */ /* 0x0003e40000100800 */
[----:B-1----:R-:W-:-:S05]  /*17c0*/  IMAD.IADD R0, R0, 0x1, R6 ;  /* 0x0000000100007824 */ /* 0x002fca00078e0206 */
[----:B------:R1:W-:Y:S02]  /*17d0*/  STL [R1+0x44], R0 ;  /* 0x0000440001007387 */ /* 0x0003e40000100800 */
.L_x_893:
[----:B------:R-:W2:Y:S01]  /*17e0*/  LDL R27, [R1+0x2c] ;  /* 0x00002c00011b7983 */ /* 0x000ea20000100800 */
[----:B------:R-:W-:Y:S02]  /*17f0*/  ISETP.NE.U32.AND P0, PT, RZ, c[0x0][0x370], PT ;  /* 0x0000dc00ff007a0c */ /* 0x000fe40003f05070 */
[----:B------:R-:W-:Y:S01]  /*1800*/  ISETP.NE.U32.AND P1, PT, RZ, c[0x0][0x360], PT ;  /* 0x0000d800ff007a0c */ /* 0x000fe20003f25070 */
[----:B------:R-:W3:Y:S01]  /*1810*/  LDL R14, [R1+0x28] ;  /* 0x00002800010e7983 */ /* 0x000ee20000100800 */
[----:B------:R-:W-:Y:S02]  /*1820*/  ISETP.NE.AND.EX P2, PT, RZ, c[0x0][0x374], PT, P0 ;  /* 0x0000dd00ff007a0c */ /* 0x000fe40003f45300 */
[----:B------:R-:W-:Y:S01]  /*1830*/  ISETP.NE.AND.EX P0, PT, RZ, c[0x0][0x364], PT, P1 ;  /* 0x0000d900ff007a0c */ /* 0x000fe20003f05310 */
[----:B------:R-:W-:Y:S01]  /*1840*/  IMAD.MOV.U32 R16, RZ, RZ, 0x4 ;  /* 0x00000004ff107424 */ /* 0x000fe200078e00ff */
[----:B------:R-:W-:Y:S02]  /*1850*/  ISETP.NE.U32.AND P1, PT, RZ, c[0x0][0x348], PT ;  /* 0x0000d200ff007a0c */ /* 0x000fe40003f25070 */
[----:B------:R-:W-:-:S02]  /*1860*/  ISETP.NE.U32.AND P4, PT, RZ, c[0x0][0x350], PT ;  /* 0x0000d400ff007a0c */ /* 0x000fc40003f85070 */
[----:B------:R-:W-:Y:S02]  /*1870*/  ISETP.NE.U32.AND P3, PT, RZ, c[0x0][0x358], PT ;  /* 0x0000d600ff007a0c */ /* 0x000fe40003f65070 */
[----:B------:R-:W-:Y:S02]  /*1880*/  ISETP.NE.AND.EX P1, PT, RZ, c[0x0][0x34c], PT, P1 ;  /* 0x0000d300ff007a0c */ /* 0x000fe40003f25310 */
[----:B------:R-:W-:Y:S02]  /*1890*/  ISETP.NE.AND.EX P4, PT, RZ, c[0x0][0x354], PT, P4 ;  /* 0x0000d500ff007a0c */ /* 0x000fe40003f85340 */
[----:B------:R-:W-:Y:S01]  /*18a0*/  ISETP.NE.AND.EX P3, PT, RZ, c[0x0][0x35c], PT, P3 ;  /* 0x0000d700ff007a0c */ /* 0x000fe20003f65330 */
[----:B------:R-:W-:Y:S01]  /*18b0*/  CS2R R152, SRZ ;  /* 0x0000000000987805 */ /* 0x000fe2000001ff00 */
[----:B------:R-:W-:Y:S02]  /*18c0*/  IMAD.MOV.U32 R151, RZ, RZ, RZ ;  /* 0x000000ffff977224 */ /* 0x000fe400078e00ff */
[----:B------:R-:W-:-:S02]  /*18d0*/  IMAD.MOV.U32 R13, RZ, RZ, RZ ;  /* 0x000000ffff0d7224 */ /* 0x000fc400078e00ff */
[----:B--2---:R-:W-:-:S05]  /*18e0*/  @P0 IMAD.WIDE R8, R27, R16, c[0x0][0x360] ;  /* 0x0000d8001b080625 */ /* 0x004fca00078e0210 */
[----:B-1----:R-:W2:Y:S01]  /*18f0*/  @P0 LDG.E R0, [R8.64] ;  /* 0x0000000808000981 */ /* 0x002ea2000c1e1900 */
[----:B------:R-:W-:-:S04]  /*1900*/  @P2 IMAD.WIDE R10, R27, R16, c[0x0][0x370] ;  /* 0x0000dc001b0a2625 */ /* 0x000fc800078e0210 */
[CC--:B------:R-:W-:Y:S01]  /*1910*/  IMAD.WIDE R6, R27.reuse, R16.reuse, c[0x0][0x348] ;  /* 0x0000d2001b067625 */ /* 0x0c0fe200078e0210 */
[----:B------:R1:W5:Y:S03]  /*1920*/  @P2 LDG.E R153, [R10.64] ;  /* 0x000000080a992981 */ /* 0x000366000c1e1900 */
[CC--:B------:R-:W-:Y:S01]  /*1930*/  IMAD.WIDE R4, R27.reuse, R16.reuse, c[0x0][0x350] ;  /* 0x0000d4001b047625 */ /* 0x0c0fe200078e0210 */
[----:B------:R1:W5:Y:S03]  /*1940*/  @P1 LDG.E R151, [R6.64] ;  /* 0x0000000806971981 */ /* 0x000366000c1e1900 */
[----:B------:R-:W-:Y:S01]  /*1950*/  IMAD.WIDE R2, R27, R16, c[0x0][0x358] ;  /* 0x0000d6001b027625 */ /* 0x000fe200078e0210 */
[----:B------:R1:W5:Y:S04]  /*1960*/  @P4 LDG.E R152, [R4.64] ;  /* 0x0000000804984981 */ /* 0x000368000c1e1900 */
[----:B------:R1:W5:Y:S01]  /*1970*/  @P3 LDG.E R13, [R2.64] ;  /* 0x00000008020d3981 */ /* 0x000362000c1e1900 */
[----:B---3--:R-:W-:-:S05]  /*1980*/  LOP3.LUT R23, R14, 0xffff, RZ, 0xc0, !PT ;  /* 0x0000ffff0e177812 */ /* 0x008fca00078ec0ff */
[----:B------:R1:W-:Y:S01]  /*1990*/  STL [R1+0x30], R23 ;  /* 0x0000301701007387 */ /* 0x0003e20000100800 */
[----:B------:R-:W-:Y:S03]  /*19a0*/  YIELD ;  /* 0x0000000000007946 */ /* 0x000fe60003800000 */
[----:B--2---:R1:W-:Y:S01]  /*19b0*/  @P0 STL [R1+0x8], R0 ;  /* 0x0000080001000387 */ /* 0x0043e20000100800 */
[----:B------:R-:W-:Y:S05]  /*19c0*/  @P0 BRA `(.L_x_695) ;  /* 0x0000007000000947 */ /* 0x000fea0003800000 */
[----:B-1----:R-:W-:-:S05]  /*19d0*/  MOV R0, c[0x0][0x168] ;  /* 0x00005a0000007a02 */ /* 0x002fca0000000f00 */
[----:B------:R1:W-:Y:S01]  /*19e0*/  STL [R1+0x8], R0 ;  /* 0x0000080001007387 */ /* 0x0003e20000100800 */
[----:B------:R-:W-:Y:S05]  /*19f0*/  @!P1 BRA `(.L_x_695) ;  /* 0x0000004000009947 */ /* 0x000fea0003800000 */
[----:B------:R-:W2:Y:S04]  /*1a00*/  LDG.E R8, [R6.64] ;  /* 0x0000000806087981 */ /* 0x000ea8000c1e1900 */
[----:B-1----:R-:W2:Y:S02]  /*1a10*/  LDG.E R0, [R6.64+0x4] ;  /* 0x0000040806007981 */ /* 0x002ea4000c1e1900 */
[----:B--2---:R-:W-:-:S05]  /*1a20*/  IADD3 R0, -R8, R0, RZ ;  /* 0x0000000008007210 */ /* 0x004fca0007ffe1ff */
[----:B------:R1:W-:Y:S02]  /*1a30*/  STL [R1+0x8], R0 ;  /* 0x0000080001007387 */ /* 0x0003e40000100800 */
.L_x_695:
[----:B------:R-:W-:-:S04]  /*1a40*/  ISETP.NE.U32.AND P0, PT, RZ, c[0x0][0x368], PT ;  /* 0x0000da00ff007a0c */ /* 0x000fc80003f05070 */
[----:B------:R-:W-:-:S13]  /*1a50*/  ISETP.NE.AND.EX P0, PT, RZ, c[0x0][0x36c], PT, P0 ;  /* 0x0000db00ff007a0c */ /* 0x000fda0003f05300 */
[----:B------:R-:W-:Y:S05]  /*1a60*/  @!P0 BRA `(.L_x_696) ;  /* 0x0000003000008947 */ /* 0x000fea0003800000 */
[----:B-1----:R-:W-:-:S05]  /*1a70*/  IMAD.WIDE R4, R27, R16, c[0x0][0x368] ;  /* 0x0000da001b047625 */ /* 0x002fca00078e0210 */
[----:B------:R1:W5:Y:S01]  /*1a80*/  LDG.E R12, [R4.64] ;  /* 0x00000008040c7981 */ /* 0x000362000c1e1900 */
[----:B------:R-:W-:Y:S05]  /*1a90*/  BRA `(.L_x_697) ;  /* 0x0000005000007947 */ /* 0x000fea0003800000 */
.L_x_696:
[----:B------:R-:W-:Y:S01]  /*1aa0*/  MOV R12, c[0x0][0x1d0] ;  /* 0x00007400000c7a02 */ /* 0x000fe20000000f00 */
[----:B------:R-:W-:Y:S05]  /*1ab0*/  @!P4 BRA `(.L_x_697) ;  /* 0x000000300000c947 */ /* 0x000fea0003800000 */
[----:B-1----:R-:W2:Y:S04]  /*1ac0*/  LDG.E R6, [R4.64] ;  /* 0x0000000804067981 */ /* 0x002ea8000c1e1900 */
[----:B------:R-:W2:Y:S02]  /*1ad0*/  LDG.E R0, [R4.64+0x4] ;  /* 0x0000040804007981 */ /* 0x000ea4000c1e1900 */
[----:B--2---:R-:W-:Y:S02]  /*1ae0*/  IADD3 R12, -R6, R0, RZ ;  /* 0x00000000060c7210 */ /* 0x004fe40007ffe1ff */
.L_x_697:
[----:B-1----:R-:W2:Y:S04]  /*1af0*/  LDL R0, [R1+0x8] ;  /* 0x0000080001007983 */ /* 0x002ea80000100800 */
[----:B------:R-:W3:Y:S04]  /*1b00*/  LDL.LU R6, [R1+0x24] ;  /* 0x0000240001067983 */ /* 0x000ee80000300800 */
[----:B------:R-:W4:Y:S04]  /*1b10*/  LDL.LU R10, [R1+0x18] ;  /* 0x00001800010a7983 */ /* 0x000f280000300800 */
[----:B------:R1:W4:Y:S04]  /*1b20*/  @P3 LDG.E R5, [R2.64] ;  /* 0x0000000802053981 */ /* 0x000328000c1e1900 */
[----:B------:R1:W4:Y:S01]  /*1b30*/  @P3 LDG.E R4, [R2.64+0x4] ;  /* 0x0000040802043981 */ /* 0x000322000c1e1900 */
[----:B------:R-:W-:Y:S01]  /*1b40*/  IMAD.MOV.U32 R7, RZ, RZ, c[0x0][0x2c4] ;  /* 0x0000b100ff077624 */ /* 0x000fe200078e00ff */
[----:B------:R-:W-:-:S04]  /*1b50*/  ISETP.NE.U32.AND P0, PT, RZ, c[0x0][0x378], PT ;  /* 0x0000de00ff007a0c */ /* 0x000fc80003f05070 */
[----:B------:R-:W-:Y:S02]  /*1b60*/  ISETP.NE.AND P2, PT, R7, 0x1, PT ;  /* 0x000000010700780c */ /* 0x000fe40003f45270 */
[----:B------:R-:W-:Y:S01]  /*1b70*/  ISETP.NE.AND.EX P0, PT, RZ, c[0x0][0x37c], PT, P0 ;  /* 0x0000df00ff007a0c */ /* 0x000fe20003f05300 */
[----:B-----5:R-:W-:Y:S02]  /*1b80*/  IMAD.IADD R11, R12, 0x1, -R153 ;  /* 0x000000010c0b7824 */ /* 0x020fe400078e0a99 */
[----:B------:R-:W-:-:S10]  /*1b90*/  IMAD.MOV.U32 R132, RZ, RZ, R12 ;  /* 0x000000ffff847224 */ /* 0x000fd400078e000c */
[----:B-1----:R-:W-:-:S05]  /*1ba0*/  @P0 IMAD.WIDE R2, R27, R16, c[0x0][0x378] ;  /* 0x0000de001b020625 */ /* 0x002fca00078e0210 */
[----:B------:R1:W5:Y:S01]  /*1bb0*/  @P0 LDG.E R132, [R2.64] ;  /* 0x0000000802840981 */ /* 0x000362000c1e1900 */
[----:B--2---:R-:W-:Y:S02]  /*1bc0*/  IMAD.MOV.U32 R8, RZ, RZ, R0 ;  /* 0x000000ffff087224 */ /* 0x004fe400078e0000 */
[----:B---3--:R-:W-:Y:S02]  /*1bd0*/  IMAD.SHL.U32 R9, R6, 0x80, RZ ;  /* 0x0000008006097824 */ /* 0x008fe400078e00ff */
[----:B------:R-:W-:Y:S01]  /*1be0*/  IMAD.MOV.U32 R6, RZ, RZ, c[0x0][0x32c] ;  /* 0x0000cb00ff067624 */ /* 0x000fe200078e00ff */
[----:B----4-:R-:W-:-:S04]  /*1bf0*/  LOP3.LUT R10, R10, 0xfff7ffff, RZ, 0xc0, !PT ;  /* 0xfff7ffff0a0a7812 */ /* 0x010fc800078ec0ff */
[----:B------:R-:W-:Y:S02]  /*1c00*/  ISETP.GE.AND P1, PT, R6, 0x1, PT ;  /* 0x000000010600780c */ /* 0x000fe40003f26270 */
[----:B------:R-:W-:Y:S01]  /*1c10*/  @P2 LOP3.LUT R10, R10, 0x80000, RZ, 0xfc, !PT ;  /* 0x000800000a0a2812 */ /* 0x000fe200078efcff */
[----:B------:R-:W-:Y:S02]  /*1c20*/  IMAD.MOV.U32 R0, RZ, RZ, c[0x0][0x228] ;  /* 0x00008a00ff007624 */ /* 0x000fe400078e00ff */
[----:B------:R-:W-:Y:S01]  /*1c30*/  @P3 IMAD.IADD R0, R4, 0x1, -R5 ;  /* 0x0000000104003824 */ /* 0x000fe200078e0a05 */
[----:B------:R-:W-:-:S03]  /*1c40*/  LOP3.LUT R10, R10, 0xffefffff, RZ, 0xc0, !PT ;  /* 0xffefffff0a0a7812 */ /* 0x000fc600078ec0ff */
[----:B------:R-:W-:Y:S01]  /*1c50*/  IMAD.IADD R7, R11, 0x1, R0 ;  /* 0x000000010b077824 */ /* 0x000fe200078e0200 */
[----:B------:R2:W-:Y:S03]  /*1c60*/  STL [R1+0x14], R9 ;  /* 0x0000140901007387 */ /* 0x0005e60000100800 */
[----:B------:R-:W-:Y:S01]  /*1c70*/  @P1 LOP3.LUT R10, R10, 0x100000, RZ, 0xfc, !PT ;  /* 0x001000000a0a1812 */ /* 0x000fe200078efcff */
[----:B------:R2:W-:Y:S01]  /*1c80*/  STL [R1+0xc], R7 ;  /* 0x00000c0701007387 */ /* 0x0005e20000100800 */
[----:B-1----:R-:W-:-:S03]  /*1c90*/  IADD3 R2, R9, 0x7f, RZ ;  /* 0x0000007f09027810 */ /* 0x002fc60007ffe0ff */
[----:B------:R2:W-:Y:S02]  /*1ca0*/  STL [R1+0x18], R10 ;  /* 0x0000180a01007387 */ /* 0x0005e40000100800 */
[----:B------:R-:W-:Y:S01]  /*1cb0*/  @P2 IMAD.HI.U32 R4, R2, c[0x0][0x2c8], RZ ;  /* 0x0000b20002042a27 */ /* 0x000fe200078e00ff */
[----:B------:R-:W-:-:S04]  /*1cc0*/  IADD3 R3, R7, 0x5f, RZ ;  /* 0x0000005f07037810 */ /* 0x000fc80007ffe0ff */
[----:B------:R-:W-:Y:S01]  /*1cd0*/  @P2 SHF.R.U32.HI R2, RZ, c[0x0][0x2cc], R4 ;  /* 0x0000b300ff022a19 */ /* 0x000fe20000011604 */
[----:B------:R-:W-:Y:S01]  /*1ce0*/  IMAD.HI R3, R3, 0x2aaaaaab, RZ ;  /* 0x2aaaaaab03037827 */ /* 0x000fe200078e02ff */
[----:B------:R-:W-:-:S04]  /*1cf0*/  IADD3 R4, R7, 0x1, -R8 ;  /* 0x0000000107047810 */ /* 0x000fc80007ffe808 */
[----:B------:R-:W-:Y:S01]  /*1d00*/  SHF.R.U32.HI R5, RZ, 0x1f, R3 ;  /* 0x0000001fff057819 */ /* 0x000fe20000011603 */
[----:B------:R-:W-:-:S03]  /*1d10*/  IMAD.IADD R2, R4, 0x1, R2 ;  /* 0x0000000104027824 */ /* 0x000fc600078e0202 */
[----:B------:R-:W-:Y:S02]  /*1d20*/  LEA.HI.SX32 R163, R3, R5, 0x1c ;  /* 0x0000000503a37211 */ /* 0x000fe400078fe2ff */
        /* <DEDUP_REMOVED lines=12> */
.L_x_700:
[----:B------:R-:W-:-:S13]  /*1df0*/  ISETP.NE.AND P0, PT, R6, 0x1, PT ;  /* 0x000000010600780c */ /* 0x000fda0003f05270 */
[----:B------:R-:W-:-:S05]  /*1e00*/  @P0 IMAD.HI.U32 R2, R3, c[0x0][0x330], RZ ;  /* 0x0000cc0003020a27 */ /* 0x000fca00078e00ff */
[----:B------:R-:W-:Y:S02]  /*1e10*/  @P0 SHF.R.U32.HI R3, RZ, c[0x0][0x334], R2 ;  /* 0x0000cd00ff030a19 */ /* 0x000fe40000011602 */
.L_x_701:
[----:B------:R-:W-:Y:S05]  /*1e20*/  BSYNC B0 ;  /* 0x0000000000007941 */ /* 0x000fea0003800000 */
.L_x_699:
[----:B------:R-:W-:-:S05]  /*1e30*/  IMAD R3, R3, R6, c[0x0][0x32c] ;  /* 0x0000cb0003037624 */ /* 0x000fca00078e0206 */
[----:B------:R-:W-:-:S04]  /*1e40*/  IMNMX R4, R4, R3, PT ;  /* 0x0000000304047217 */ /* 0x000fc80003800200 */
.L_x_698:
[----:B------:R-:W-:Y:S01]  /*1e50*/  IADD3 R4, R4, 0x5f, RZ ;  /* 0x0000005f04047810 */ /* 0x000fe20007ffe0ff */
[----:B------:R-:W-:-:S04]  /*1e60*/  @P2 IMAD.HI.U32 R3, R9, c[0x0][0x2c8], RZ ;  /* 0x0000b20009032a27 */ /* 0x000fc800078e00ff */
[----:B------:R-:W-:-:S04]  /*1e70*/  IMAD.HI R4, R4, 0x2aaaaaab, RZ ;  /* 0x2aaaaaab04047827 */ /* 0x000fc800078e02ff */
[----:B------:R-:W-:Y:S01]  /*1e80*/  IMAD.MOV.U32 R2, RZ, RZ, R9 ;  /* 0x000000ffff027224 */ /* 0x000fe200078e0009 */
[----:B------:R-:W-:Y:S01]  /*1e90*/  @P2 SHF.R.U32.HI R2, RZ, c[0x0][0x2cc], R3 ;  /* 0x0000b300ff022a19 */ /* 0x000fe20000011603 */
[----:B------:R-:W-:Y:S01]  /*1ea0*/  IMAD.IADD R162, R7, 0x1, -R8 ;  /* 0x0000000107a27824 */ /* 0x000fe200078e0a08 */
[----:B------:R-:W-:-:S03]  /*1eb0*/  SHF.R.U32.HI R3, RZ, 0x1f, R4 ;  /* 0x0000001fff037819 */ /* 0x000fc60000011604 */
[----:B------:R-:W-:Y:S01]  /*1ec0*/  IMAD.IADD R2, R162, 0x1, R2 ;  /* 0x00000001a2027824 */ /* 0x000fe200078e0202 */
[----:B------:R-:W-:-:S04]  /*1ed0*/  LEA.HI.SX32 R4, R4, R3, 0x1c ;  /* 0x0000000304047211 */ /* 0x000fc800078fe2ff */
[----:B------:R-:W-:Y:S02]  /*1ee0*/  IADD3 R3, R2, -c[0x0][0x324], RZ ;  /* 0x8000c90002037a10 */ /* 0x000fe40007ffe0ff */
[----:B--2---:R-:W-:Y:S01]  /*1ef0*/  IMNMX R10, R163, R4, PT ;  /* 0x00000004a30a7217 */ /* 0x004fe20003800200 */
        /* <DEDUP_REMOVED lines=10> */
.L_x_704:
[----:B------:R-:W-:-:S13]  /*1fa0*/  ISETP.NE.AND P0, PT, R6, 0x1, PT ;  /* 0x000000010600780c */ /* 0x000fda0003f05270 */
[----:B------:R-:W-:-:S05]  /*1fb0*/  @P0 IMAD.HI.U32 R4, R2, c[0x0][0x330], RZ ;  /* 0x0000cc0002040a27 */ /* 0x000fca00078e00ff */
[----:B------:R-:W-:Y:S02]  /*1fc0*/  @P0 SHF.R.U32.HI R2, RZ, c[0x0][0x334], R4 ;  /* 0x0000cd00ff020a19 */ /* 0x000fe40000011604 */
.L_x_705:
[----:B------:R-:W-:Y:S05]  /*1fd0*/  BSYNC B0 ;  /* 0x0000000000007941 */ /* 0x000fea0003800000 */
.L_x_703:
[----:B------:R-:W-:-:S05]  /*1fe0*/  IMAD R2, R2, c[0x0][0x32c], RZ ;  /* 0x0000cb0002027a24 */ /* 0x000fca00078e02ff */
[----:B------:R-:W-:-:S04]  /*1ff0*/  IMNMX R3, R3, R2, !PT ;  /* 0x0000000203037217 */ /* 0x000fc80007800200 */
.L_x_702:
[C---:B------:R-:W-:Y:S01]  /*2000*/  LOP3.LUT R4, R14.reuse, 0xff000000, RZ, 0xc0, !PT ;  /* 0xff0000000e047812 */ /* 0x040fe200078ec0ff */
[----:B------:R-:W-:Y:S01]  /*2010*/  IMAD.HI R3, R3, 0x2aaaaaab, RZ ;  /* 0x2aaaaaab03037827 */ /* 0x000fe200078e02ff */
[----:B------:R-:W-:Y:S01]  /*2020*/  LOP3.LUT R5, R14, 0xff0000, RZ, 0xc0, !PT ;  /* 0x00ff00000e057812 */ /* 0x000fe200078ec0ff */
[----:B------:R-:W-:Y:S01]  /*2030*/  BSSY B0, `(.L_x_706) ;  /* 0x000002d000007945 */ /* 0x000fe20003800000 */
[----:B------:R-:W-:Y:S02]  /*2040*/  SHF.R.U32.HI R4, RZ, 0x8, R4 ;  /* 0x00000008ff047819 */ /* 0x000fe40000011604 */
[----:B------:R-:W-:Y:S02]  /*2050*/  SHF.R.U32.HI R2, RZ, 0x1f, R3 ;  /* 0x0000001fff027819 */ /* 0x000fe40000011603 */
[----:B------:R-:W-:Y:S02]  /*2060*/  LEA.HI R4, R5, R4, RZ, 0x10 ;  /* 0x0000000405047211 */ /* 0x000fe400078f80ff */
[----:B------:R-:W-:Y:S01]  /*2070*/  LEA.HI.SX32 R3, R3, R2, 0x1c ;  /* 0x0000000203037211 */ /* 0x000fe200078fe2ff */
[----:B------:R-:W-:Y:S01]  /*2080*/  IMAD.MOV.U32 R2, RZ, RZ, RZ ;  /* 0x000000ffff027224 */ /* 0x000fe200078e00ff */
[----:B------:R-:W-:-:S02]  /*2090*/  SHF.R.U32.HI R6, RZ, 0x10, R4 ;  /* 0x00000010ff067819 */ /* 0x000fc40000011604 */
[----:B------:R-:W-:Y:S02]  /*20a0*/  LOP3.LUT R14, R4, 0xff, RZ, 0xc0, !PT ;  /* 0x000000ff040e7812 */ /* 0x000fe400078ec0ff */
[----:B------:R-:W-:Y:S01]  /*20b0*/  IMNMX R5, RZ, R3, !PT ;  /* 0x00000003ff057217 */ /* 0x000fe20007800200 */
[----:B------:R1:W-:Y:S01]  /*20c0*/  STL [R1+0x28], R6 ;  /* 0x0000280601007387 */ /* 0x0003e20000100800 */
[----:B------:R-:W-:Y:S02]  /*20d0*/  ISETP.NE.AND P1, PT, R6, RZ, PT ;  /* 0x000000ff0600720c */ /* 0x000fe40003f25270 */
[----:B------:R-:W-:Y:S01]  /*20e0*/  ISETP.GT.AND P0, PT, R10, R5, PT ;  /* 0x000000050a00720c */ /* 0x000fe20003f04270 */
[----:B------:R1:W-:Y:S01]  /*20f0*/  STL [R1+0x34], R14 ;  /* 0x0000340e01007387 */ /* 0x0003e20000100800 */
[----:B------:R-:W-:-:S11]  /*2100*/  SEL R131, R6, c[0x0][0x338], P1 ;  /* 0x0000ce0006837a07 */ /* 0x000fd60000800000 */
[----:B------:R-:W-:Y:S05]  /*2110*/  @!P0 BRA `(.L_x_707) ;  /* 0x000001e000008947 */ /* 0x000fea0003800000 */
[----:B------:R-:W-:Y:S02]  /*2120*/  IABS R2, R131 ;  /* 0x0000008300027213 */ /* 0x000fe40000000000 */
[----:B-1----:R-:W-:-:S03]  /*2130*/  IADD3 R6, R131, -0x1, R10 ;  /* 0xffffffff83067810 */ /* 0x002fc60007ffe00a */
[----:B------:R-:W-:Y:S02]  /*2140*/  IMAD.MOV.U32 R4, RZ, RZ, R2 ;  /* 0x000000ffff047224 */ /* 0x000fe400078e0002 */
[----:B------:R-:W-:Y:S02]  /*2150*/  IMAD.IADD R6, R6, 0x1, -R5 ;  /* 0x0000000106067824 */ /* 0x000fe400078e0a05 */
[----:B------:R-:W1:Y:S03]  /*2160*/  I2F.RP R2, R4 ;  /* 0x0000000400027306 */ /* 0x000e660000209400 */
[----:B------:R-:W-:-:S05]  /*2170*/  IABS R9, R6 ;  /* 0x0000000600097213 */ /* 0x000fca0000000000 */
[----:B-1----:R-:W1:Y:S02]  /*2180*/  MUFU.RCP R2, R2 ;  /* 0x0000000200027308 */ /* 0x002e640000001000 */
[----:B-1----:R-:W-:-:S06]  /*2190*/  IADD3 R2, R2, 0xffffffe, RZ ;  /* 0x0ffffffe02027810 */ /* 0x002fcc0007ffe0ff */
[----:B------:R-:W1:Y:S02]  /*21a0*/  F2I.FTZ.U32.TRUNC.NTZ R3, R2 ;  /* 0x0000000200037305 */ /* 0x000e64000021f000 */
[----:B-1----:R-:W-:-:S04]  /*21b0*/  IMAD.MOV R2, RZ, RZ, -R3 ;  /* 0x000000ffff027224 */ /* 0x002fc800078e0a03 */
[----:B------:R-:W-:Y:S01]  /*21c0*/  IMAD.MOV.U32 R7, RZ, RZ, R2 ;  /* 0x000000ffff077224 */ /* 0x000fe200078e0002 */
[----:B------:R-:W-:-:S03]  /*21d0*/  IABS R2, R131 ;  /* 0x0000008300027213 */ /* 0x000fc60000000000 */
[----:B------:R-:W-:Y:S02]  /*21e0*/  IMAD R7, R7, R4, RZ ;  /* 0x0000000407077224 */ /* 0x000fe400078e02ff */
[----:B------:R-:W-:Y:S01]  /*21f0*/  IMAD.MOV R8, RZ, RZ, -R2 ;  /* 0x000000ffff087224 */ /* 0x000fe200078e0a02 */
[----:B------:R-:W-:-:S05]  /*2200*/  MOV R2, RZ ;  /* 0x000000ff00027202 */ /* 0x000fca0000000f00 */
        /* <DEDUP_REMOVED lines=11> */
[----:B------:R-:W-:-:S07]  /*22c0*/  ISETP.GE.AND P1, PT, R3, RZ, PT ;  /* 0x000000ff0300720c */ /* 0x000fce0003f26270 */
[----:B------:R-:W-:-:S06]  /*22d0*/  @P2 IADD3 R2, R2, 0x1, RZ ;  /* 0x0000000102022810 */ /* 0x000fcc0007ffe0ff */
[----:B------:R-:W-:Y:S01]  /*22e0*/  @!P1 IMAD.MOV R2, RZ, RZ, -R2 ;  /* 0x000000ffff029224 */ /* 0x000fe200078e0a02 */
[----:B------:R-:W-:Y:S02]  /*22f0*/  @!P0 LOP3.LUT R2, RZ, R131, RZ, 0x33, !PT ;  /* 0x00000083ff028212 */ /* 0x000fe400078e33ff */
.L_x_707:
[----:B------:R-:W-:Y:S05]  /*2300*/  BSYNC B0 ;  /* 0x0000000000007941 */ /* 0x000fea0003800000 */
.L_x_706:
[----:B------:R-:W-:Y:S01]  /*2310*/  IMAD R3, R14, R2, R5 ;  /* 0x000000020e037224 */ /* 0x000fe200078e0205 */
[----:B------:R-:W2:Y:S01]  /*2320*/  S2R R184, SR_TID.X ;  /* 0x0000000000b87919 */ /* 0x000ea20000002100 */
[----:B------:R-:W-:Y:S02]  /*2330*/  SHF.R.S32.HI R73, RZ, 0x1f, R72 ;  /* 0x0000001fff497819 */ /* 0x000fe40000011448 */
[C---:B------:R-:W-:Y:S01]  /*2340*/  IMAD.IADD R2, R3.reuse, 0x1, R2 ;  /* 0x0000000103027824 */ /* 0x040fe200078e0202 */
[----:B------:R-:W-:Y:S01]  /*2350*/  IADD3 R86, R72, 0x40, RZ ;  /* 0x0000004048567810 */ /* 0x000fe20007ffe0ff */
[----:B------:R-:W-:-:S03]  /*2360*/  IMAD R3, R3, 0x60, -R11 ;  /* 0x0000006003037824 */ /* 0x000fc600078e0a0b */
[----:B------:R-:W-:Y:S02]  /*2370*/  IMNMX R2, R10, R2, PT ;  /* 0x000000020a027217 */ /* 0x000fe40003800200 */
[----:B------:R-:W-:-:S03]  /*2380*/  IMNMX R3, RZ, R3, !PT ;  /* 0x00000003ff037217 */ /* 0x000fc60007800200 */
[----:B------:R-:W-:Y:S02]  /*2390*/  IMAD R2, R2, 0x60, -R11 ;  /* 0x0000006002027824 */ /* 0x000fe400078e0a0b */
[----:B------:R-:W-:-:S03]  /*23a0*/  IMAD.WIDE.U32 R4, R3, -0x55555555, RZ ;  /* 0xaaaaaaab03047825 */ /* 0x000fc600078e00ff */
[----:B------:R-:W-:Y:S02]  /*23b0*/  IMNMX R2, R2, R0, PT ;  /* 0x0000000002027217 */ /* 0x000fe40003800200 */
[----:B------:R-:W-:Y:S02]  /*23c0*/  SHF.R.U32.HI R128, RZ, 0x6, R5 ;  /* 0x00000006ff807819 */ /* 0x000fe40000011605 */
[----:B------:R-:W-:Y:S02]  /*23d0*/  ISETP.GT.AND P0, PT, R2, R3, PT ;  /* 0x000000030200720c */ /* 0x000fe40003f04270 */
[----:B--2---:R-:W-:Y:S01]  /*23e0*/  SHF.R.S32.HI R185, RZ, 0x1f, R184 ;  /* 0x0000001fffb97819 */ /* 0x004fe200000114b8 */
[----:B------:R-:W-:-:S03]  /*23f0*/  IMAD.MOV.U32 R4, RZ, RZ, R128 ;  /* 0x000000ffff047224 */ /* 0x000fc600078e0080 */
[CC--:B-1----:R-:W-:Y:S02]  /*2400*/  LEA.HI R6, R185.reuse, R184.reuse, RZ, 0x6 ;  /* 0x000000b8b9067211 */ /* 0x0c2fe400078f30ff */
[----:B------:R-:W-:-:S04]  /*2410*/  LEA.HI R5, R185, R184, RZ, 0x3 ;  /* 0x000000b8b9057211 */ /* 0x000fc800078f18ff */
[----:B------:R-:W-:Y:S02]  /*2420*/  SHF.R.S32.HI R83, RZ, 0x3, R5 ;  /* 0x00000003ff537819 */ /* 0x000fe40000011405 */
[----:B------:R-:W-:Y:S02]  /*2430*/  @P0 IADD3 R2, R2, 0x5f, RZ ;  /* 0x0000005f02020810 */ /* 0x000fe40007ffe0ff */
[C---:B------:R-:W-:Y:S02]  /*2440*/  IADD3 R134, R83.reuse, 0x40, RZ ;  /* 0x0000004053867810 */ /* 0x040fe40007ffe0ff */
[----:B------:R-:W-:Y:S01]  /*2450*/  IADD3 R133, R83, 0x20, RZ ;  /* 0x0000002053857810 */ /* 0x000fe20007ffe0ff */
[----:B------:R-:W-:Y:S01]  /*2460*/  @P0 IMAD.HI R2, R2, 0x2aaaaaab, RZ ;  /* 0x2aaaaaab02020827 */ /* 0x000fe200078e02ff */
[----:B------:R-:W-:-:S04]  /*2470*/  SHF.R.S32.HI R171, RZ, 0x1f, R83 ;  /* 0x0000001fffab7819 */ /* 0x000fc80000011453 */
[----:B------:R-:W-:-:S04]  /*2480*/  @P0 SHF.R.U32.HI R3, RZ, 0x1f, R2 ;  /* 0x0000001fff030819 */ /* 0x000fc80000011602 */
[----:B------:R-:W-:Y:S01]  /*2490*/  @P0 LEA.HI.SX32 R4, R2, R3, 0x1c ;  /* 0x0000000302040211 */ /* 0x000fe200078fe2ff */
[----:B------:R-:W-:Y:S01]  /*24a0*/  IMAD.SHL.U32 R2, R6, 0x8, RZ ;  /* 0x0000000806027824 */ /* 0x000fe200078e00ff */
[----:B------:R-:W-:Y:S02]  /*24b0*/  LOP3.LUT R3, R5, 0xfffffff8, RZ, 0xc0, !PT ;  /* 0xfffffff805037812 */ /* 0x000fe400078ec0ff */
[----:B------:R-:W-:Y:S02]  /*24c0*/  ISETP.GT.AND P0, PT, R4, R128, PT ;  /* 0x000000800400720c */ /* 0x000fe40003f04270 */
[----:B------:R-:W-:Y:S01]  /*24d0*/  LOP3.LUT R154, R2, 0xfffffe00, RZ, 0xc0, !PT ;  /* 0xfffffe00029a7812 */ /* 0x000fe200078ec0ff */
[----:B------:R-:W-:Y:S01]  /*24e0*/  IMAD.SHL.U32 R2, R83, 0x40, RZ ;  /* 0x0000004053027824 */ /* 0x000fe200078e00ff */
[----:B------:R-:W-:Y:S01]  /*24f0*/  SHF.R.S32.HI R5, RZ, 0x1f, R133 ;  /* 0x0000001fff057819 */ /* 0x000fe20000011485 */
[----:B------:R-:W-:Y:S01]  /*2500*/  IMAD.IADD R135, R184, 0x1, -R3 ;  /* 0x00000001b8877824 */ /* 0x000fe200078e0a03 */
[----:B------:R-:W-:Y:S01]  /*2510*/  SHF.R.S32.HI R6, RZ, 0x1f, R134 ;  /* 0x0000001fff067819 */ /* 0x000fe20000011486 */
[----:B------:R-:W-:Y:S01]  /*2520*/  IMAD.SHL.U32 R3, R133, 0x40, RZ ;  /* 0x0000004085037824 */ /* 0x000fe200078e00ff */
[----:B------:R-:W-:Y:S01]  /*2530*/  LOP3.LUT R144, R2, 0x1c0, RZ, 0xc0, !PT ;  /* 0x000001c002907812 */ /* 0x000fe200078ec0ff */
[----:B------:R-:W-:Y:S01]  /*2540*/  IMAD.SHL.U32 R2, R134, 0x40, RZ ;  /* 0x0000004086027824 */ /* 0x000fe200078e00ff */
[----:B------:R-:W-:Y:S01]  /*2550*/  LEA.HI R5, R5, R133, RZ, 0x3 ;  /* 0x0000008505057211 */ /* 0x000fe200078f18ff */
[----:B------:R-:W-:Y:S01]  /*2560*/  IMAD.SHL.U32 R24, R135, 0x4, RZ ;  /* 0x0000000487187824 */ /* 0x000fe200078e00ff */
[----:B------:R-:W-:-:S02]  /*2570*/  SHF.R.U32.HI R178, RZ, 0x3, R144 ;  /* 0x00000003ffb27819 */ /* 0x000fc40000011690 */
[----:B------:R-:W-:Y:S01]  /*2580*/  LOP3.LUT R148, R2, 0x1c0, RZ, 0xc0, !PT ;  /* 0x000001c002947812 */ /* 0x000fe200078ec0ff */
[----:B------:R-:W-:Y:S01]  /*2590*/  IMAD.SHL.U32 R5, R5, 0x40, RZ ;  /* 0x0000004005057824 */ /* 0x000fe200078e00ff */
[----:B------:R-:W-:Y:S02]  /*25a0*/  LOP3.LUT R2, R144, 0x38, R72, 0xf8, !PT ;  /* 0x0000003890027812 */ /* 0x000fe400078ef848 */
[----:B------:R-:W-:Y:S02]  /*25b0*/  LEA.HI R6, R6, R134, RZ, 0x3 ;  /* 0x0000008606067211 */ /* 0x000fe400078f18ff */
[----:B------:R-:W-:Y:S02]  /*25c0*/  LOP3.LUT R2, R2, R178, RZ, 0x3c, !PT ;  /* 0x000000b202027212 */ /* 0x000fe400078e3cff */
[----:B------:R-:W-:Y:S01]  /*25d0*/  LOP3.LUT R145, R3, 0x1c0, RZ, 0xc0, !PT ;  /* 0x000001c003917812 */ /* 0x000fe200078ec0ff */
[----:B------:R-:W-:Y:S01]  /*25e0*/  IMAD.SHL.U32 R3, R6, 0x40, RZ ;  /* 0x0000004006037824 */ /* 0x000fe200078e00ff */
[----:B------:R-:W-:Y:S01]  /*25f0*/  SHF.R.S32.HI R25, RZ, 0x1f, R24 ;  /* 0x0000001fff197819 */ /* 0x000fe20000011418 */
[----:B------:R-:W-:Y:S01]  /*2600*/  IMAD.IADD R2, R154, 0x1, R2 ;  /* 0x000000019a027824 */ /* 0x000fe200078e0202 */
[----:B------:R-:W-:-:S02]  /*2610*/  IADD3 R26, R24, 0x20, RZ ;  /* 0x00000020181a7810 */ /* 0x000fc40007ffe0ff */
[----:B------:R-:W-:Y:S01]  /*2620*/  SHF.R.U32.HI R181, RZ, 0x3, R145 ;  /* 0x00000003ffb57819 */ /* 0x000fe20000011691 */
[----:B------:R-:W-:Y:S01]  /*2630*/  IMAD.SHL.U32 R219, R2, 0x2, RZ ;  /* 0x0000000202db7824 */ /* 0x000fe200078e00ff */
[----:B------:R-:W-:Y:S02]  /*2640*/  SHF.R.U32.HI R182, RZ, 0x3, R148 ;  /* 0x00000003ffb67819 */ /* 0x000fe40000011694 */
[----:B------:R-:W-:Y:S02]  /*2650*/  LOP3.LUT R155, R5, 0xfffffe00, RZ, 0xc0, !PT ;  /* 0xfffffe00059b7812 */ /* 0x000fe400078ec0ff */
[----:B------:R-:W-:Y:S01]  /*2660*/  LOP3.LUT R156, R3, 0xfffffe00, RZ, 0xc0, !PT ;  /* 0xfffffe00039c7812 */ /* 0x000fe200078ec0ff */
[----:B------:R-:W-:Y:S05]  /*2670*/  @!P0 BRA `(.L_x_708) ;  /* 0x000052c000008947 */ /* 0x000fea0003800000 */
[----:B------:R-:W2:Y:S01]  /*2680*/  LDL R28, [R1] ;  /* 0x00000000011c7983 */ /* 0x000ea20000100800 */
[----:B------:R-:W-:Y:S01]  /*2690*/  IADD3 R123, P0, R83, R13, RZ ;  /* 0x0000000d537b7210 */ /* 0x000fe20007f1e0ff */
[----:B------:R-:W-:Y:S01]  /*26a0*/  IMAD.MOV.U32 R138, RZ, RZ, 0x60 ;  /* 0x00000060ff8a7424 */ /* 0x000fe200078e00ff */
[----:B------:R-:W-:Y:S01]  /*26b0*/  SHF.R.S32.HI R18, RZ, 0x1f, R27 ;  /* 0x0000001fff127819 */ /* 0x000fe2000001141b */
[----:B------:R-:W-:Y:S01]  /*26c0*/  IMAD.MOV.U32 R8, RZ, RZ, c[0x0][0x238] ;  /* 0x00008e00ff087624 */ /* 0x000fe200078e00ff */
[----:B------:R-:W-:Y:S01]  /*26d0*/  LEA.HI.X.SX32 R129, R13, R171, 0x1, P0 ;  /* 0x000000ab0d817211 */ /* 0x000fe200000f0eff */
[----:B------:R-:W-:Y:S01]  /*26e0*/  IMAD.WIDE.U32 R2, R123, c[0x0][0x238], R72 ;  /* 0x00008e007b027a25 */ /* 0x000fe200078e0048 */
[----:B------:R-:W-:-:S02]  /*26f0*/  SEL R21, R18, RZ, !P3 ;  /* 0x000000ff12157207 */ /* 0x000fc40005800000 */
[----:B------:R-:W-:Y:S01]  /*2700*/  IADD3 R31, R4, -0x1, RZ ;  /* 0xffffffff041f7810 */ /* 0x000fe20007ffe0ff */
[----:B------:R-:W-:Y:S01]  /*2710*/  IMAD R5, R129, c[0x0][0x238], RZ ;  /* 0x00008e0081057a24 */ /* 0x000fe200078e02ff */
[----:B------:R-:W-:Y:S01]  /*2720*/  IADD3 R114, -R83, R0, RZ ;  /* 0x0000000053727210 */ /* 0x000fe20007ffe1ff */
[----:B------:R-:W-:Y:S01]  /*2730*/  IMAD R4, R21, c[0x0][0x248], RZ ;  /* 0x0000920015047a24 */ /* 0x000fe200078e02ff */
[----:B------:R-:W-:Y:S01]  /*2740*/  SEL R20, R27, RZ, !P3 ;  /* 0x000000ff1b147207 */ /* 0x000fe20005800000 */
[----:B------:R-:W-:Y:S01]  /*2750*/  IMAD R5, R123, c[0x0][0x23c], R5 ;  /* 0x00008f007b057a24 */ /* 0x000fe200078e0205 */
[----:B------:R-:W-:Y:S01]  /*2760*/  ISETP.GE.AND P2, PT, R72, c[0x0][0x1d4], PT ;  /* 0x0000750048007a0c */ /* 0x000fe20003f46270 */
[----:B------:R-:W-:Y:S01]  /*2770*/  IMAD R164, R138, c[0x0][0x23c], RZ ;  /* 0x00008f008aa47a24 */ /* 0x000fe200078e02ff */
[----:B------:R-:W-:Y:S01]  /*2780*/  ISETP.GE.AND P6, PT, R86, c[0x0][0x1d4], PT ;  /* 0x0000750056007a0c */ /* 0x000fe20003fc6270 */
[----:B------:R-:W-:Y:S01]  /*2790*/  IMAD.WIDE.U32 R142, R138, c[0x0][0x238], RZ ;  /* 0x00008e008a8e7a25 */ /* 0x000fe200078e00ff */
[----:B------:R-:W-:-:S02]  /*27a0*/  IADD3 R3, R3, R5, RZ ;  /* 0x0000000503037210 */ /* 0x000fc40007ffe0ff */
[----:B------:R-:W-:Y:S01]  /*27b0*/  MOV R161, 0x5 ;  /* 0x0000000500a17802 */ /* 0x000fe20000000f00 */
[----:B------:R-:W-:Y:S01]  /*27c0*/  IMAD R6, R31, -0x60, R114 ;  /* 0xffffffa01f067824 */ /* 0x000fe200078e0272 */
[----:B------:R-:W-:Y:S01]  /*27d0*/  IADD3 R19, R12, R152, RZ ;  /* 0x000000980c137210 */ /* 0x000fe20007ffe0ff */
[C---:B------:R-:W-:Y:S01]  /*27e0*/  IMAD.WIDE.U32 R2, R23.reuse, c[0x0][0x240], R2 ;  /* 0x0000900017027a25 */ /* 0x040fe200078e0002 */
[----:B------:R-:W-:Y:S02]  /*27f0*/  SHF.L.U64.HI R165, R8, R161, c[0x0][0x23c] ;  /* 0x00008f0008a57619 */ /* 0x000fe400000102a1 */
[----:B------:R-:W-:Y:S01]  /*2800*/  ISETP.GE.AND P0, PT, R6, 0x1, PT ;  /* 0x000000010600780c */ /* 0x000fe20003f06270 */
[----:B------:R-:W-:Y:S02]  /*2810*/  IMAD R3, R23, c[0x0][0x244], R3 ;  /* 0x0000910017037a24 */ /* 0x000fe400078e0203 */
[----:B------:R-:W-:Y:S01]  /*2820*/  IMAD.WIDE.U32 R10, R83, c[0x0][0x290], R24 ;  /* 0x0000a400530a7a25 */ /* 0x000fe200078e0018 */
[----:B------:R-:W-:-:S02]  /*2830*/  MOV R147, c[0x0][0x290] ;  /* 0x0000a40000937a02 */ /* 0x000fc40000000f00 */
[----:B------:R-:W-:Y:S01]  /*2840*/  MOV R183, c[0x0][0x27c] ;  /* 0x00009f0000b77a02 */ /* 0x000fe20000000f00 */
[C---:B------:R-:W-:Y:S01]  /*2850*/  IMAD R4, R20.reuse, c[0x0][0x24c], R4 ;  /* 0x0000930014047a24 */ /* 0x040fe200078e0204 */
[----:B------:R-:W-:Y:S01]  /*2860*/  P2R R130, PR, RZ, 0x4 ;  /* 0x00000004ff827803 */ /* 0x000fe20000000000 */
[----:B------:R-:W-:Y:S01]  /*2870*/  IMAD.WIDE.U32 R112, R20, c[0x0][0x248], R2 ;  /* 0x0000920014707a25 */ /* 0x000fe200078e0002 */
[----:B------:R-:W-:-:S03]  /*2880*/  SHF.R.S32.HI R3, RZ, 0x1f, R31 ;  /* 0x0000001fff037819 */ /* 0x000fc6000001141f */
[----:B------:R-:W-:Y:S01]  /*2890*/  IMAD.IADD R164, R143, 0x1, R164 ;  /* 0x000000018fa47824 */ /* 0x000fe200078e02a4 */
[----:B------:R-:W-:Y:S01]  /*28a0*/  IADD3 R111, R113, R4, RZ ;  /* 0x00000004716f7210 */ /* 0x000fe20007ffe0ff */
[----:B------:R-:W-:Y:S02]  /*28b0*/  IMAD.MOV.U32 R110, RZ, RZ, R112 ;  /* 0x000000ffff6e7224 */ /* 0x000fe400078e0070 */
[----:B------:R-:W-:Y:S02]  /*28c0*/  IMAD R2, R164, R31, RZ ;  /* 0x0000001fa4027224 */ /* 0x000fe400078e02ff */
[----:B------:R-:W-:-:S04]  /*28d0*/  IMAD.WIDE.U32 R4, R31, R142, R110 ;  /* 0x0000008e1f047225 */ /* 0x000fc800078e006e */
[----:B------:R-:W-:Y:S02]  /*28e0*/  IMAD R2, R3, R142, R2 ;  /* 0x0000008e03027224 */ /* 0x000fe400078e0202 */
[----:B------:R-:W-:-:S03]  /*28f0*/  IMAD.SHL.U32 R170, R8, 0x20, RZ ;  /* 0x0000002008aa7824 */ /* 0x000fc600078e00ff */
[----:B------:R-:W-:Y:S02]  /*2900*/  IADD3 R5, R5, R2, RZ ;  /* 0x0000000205057210 */ /* 0x000fe40007ffe0ff */
[----:B------:R-:W-:-:S04]  /*2910*/  @P0 LEA R2, P1, R4, c[0x0][0x220], 0x1 ;  /* 0x0000880004020a11 */ /* 0x000fc800078208ff */
[----:B------:R-:W-:Y:S02]  /*2920*/  @P0 LEA.HI.X R3, R4, c[0x0][0x224], R5, 0x1, P1 ;  /* 0x0000890004030a11 */ /* 0x000fe400008f0c05 */
[----:B------:R-:W-:-:S03]  /*2930*/  ISETP.GE.AND P1, PT, R6, 0x21, PT ;  /* 0x000000210600780c */ /* 0x000fc60003f26270 */
[----:B------:R-:W-:Y:S01]  /*2940*/  @!PT LDS RZ, [RZ] ;  /* 0x00000000fffff984 */ /* 0x000fe20000000800 */
[----:B------:R-:W-:Y:S01]  /*2950*/  @!PT LDS RZ, [RZ] ;  /* 0x00000000fffff984 */ /* 0x000fe20000000800 */
[----:B------:R-:W-:Y:S01]  /*2960*/  @!PT LDS RZ, [RZ] ;  /* 0x00000000fffff984 */ /* 0x000fe20000000800 */
[----:B------:R1:W-:Y:S04]  /*2970*/  @P0 LDGSTS.E.BYPASS.LTC128B.128 [R219+0x8100], [R2.64], !P2 ;  /* 0x0810000002db0fae */ /* 0x0003e8000d101d48 */
[----:B------:R1:W-:Y:S06]  /*2980*/  @P0 LDGSTS.E.BYPASS.LTC128B.128 [R219+0xb100], [R2.64+0x80], !P6 ;  /* 0x0b10008002db0fae */ /* 0x0003ec000f101d48 */
[----:B-1----:R-:W-:-:S04]  /*2990*/  @P1 IADD3 R3, P0, R170, R4, RZ ;  /* 0x00000004aa031210 */ /* 0x002fc80007f1e0ff */
[----:B------:R-:W-:Y:S02]  /*29a0*/  @P1 IADD3.X R7, R5, R165, RZ, P0, !PT ;  /* 0x000000a505071210 */ /* 0x000fe400007fe4ff */
[----:B------:R-:W-:-:S04]  /*29b0*/  @P1 LEA R2, P0, R3, c[0x0][0x220], 0x1 ;  /* 0x0000880003021a11 */ /* 0x000fc800078008ff */
[----:B------:R-:W-:Y:S02]  /*29c0*/  @P1 LEA.HI.X R3, R3, c[0x0][0x224], R7, 0x1, P0 ;  /* 0x0000890003031a11 */ /* 0x000fe400000f0c07 */
[----:B------:R-:W-:-:S13]  /*29d0*/  ISETP.GT.AND P0, PT, R6, 0x40, PT ;  /* 0x000000400600780c */ /* 0x000fda0003f04270 */
[----:B------:R-:W-:Y:S01]  /*29e0*/  @P0 IMAD.MOV.U32 R6, RZ, RZ, c[0x0][0x23c] ;  /* 0x00008f00ff060624 */ /* 0x000fe200078e00ff */
[----:B--2---:R1:W-:Y:S04]  /*29f0*/  @P1 LDGSTS.E.BYPASS.LTC128B.128 [R28+0x9100], [R2.64], !P2 ;  /* 0x09100000021c1fae */ /* 0x0043e8000d101d48 */
[----:B------:R1:W-:Y:S02]  /*2a00*/  @P1 LDGSTS.E.BYPASS.LTC128B.128 [R28+0xc100], [R2.64+0x80], !P6 ;  /* 0x0c100080021c1fae */ /* 0x0003e4000f101d48 */
[----:B-1----:R-:W-:-:S04]  /*2a10*/  @P0 LEA R2, P1, R8, R4, 0x6 ;  /* 0x0000000408020211 */ /* 0x002fc800078230ff */
[----:B------:R-:W-:Y:S02]  /*2a20*/  @P0 LEA.HI.X R3, R8, R5, R6, 0x6, P1 ;  /* 0x0000000508030211 */ /* 0x000fe400008f3406 */
[----:B------:R-:W-:-:S04]  /*2a30*/  @P0 LEA R14, P1, R2, c[0x0][0x220], 0x1 ;  /* 0x00008800020e0a11 */ /* 0x000fc800078208ff */
[----:B------:R-:W-:Y:S02]  /*2a40*/  @P0 LEA.HI.X R15, R2, c[0x0][0x224], R3, 0x1, P1 ;  /* 0x00008900020f0a11 */ /* 0x000fe400008f0c03 */
[----:B------:R-:W-:Y:S02]  /*2a50*/  ISETP.NE.U32.AND P1, PT, RZ, c[0x0][0x340], PT ;  /* 0x0000d000ff007a0c */ /* 0x000fe40003f25070 */
[----:B------:R-:W-:Y:S01]  /*2a60*/  SHF.R.S32.HI R22, RZ, 0x1f, R19 ;  /* 0x0000001fff167819 */ /* 0x000fe20000011413 */
[C---:B------:R-:W-:Y:S01]  /*2a70*/  IMAD R6, R171.reuse, c[0x0][0x280], RZ ;  /* 0x0000a000ab067a24 */ /* 0x040fe200078e02ff */
[----:B------:R-:W-:Y:S01]  /*2a80*/  ISETP.NE.AND.EX P1, PT, RZ, c[0x0][0x344], PT, P1 ;  /* 0x0000d100ff007a0c */ /* 0x000fe20003f25310 */
[----:B------:R-:W-:Y:S01]  /*2a90*/  IMAD R7, R171, c[0x0][0x290], RZ ;  /* 0x0000a400ab077a24 */ /* 0x000fe200078e02ff */
[----:B------:R1:W-:Y:S01]  /*2aa0*/  @P0 LDGSTS.E.BYPASS.LTC128B.128 [R28+0xa100], [R14.64], !P2 ;  /* 0x0a1000000e1c0fae */ /* 0x0003e2000d101d48 */
[----:B------:R-:W-:Y:S02]  /*2ab0*/  IMAD R4, R22, c[0x0][0x1e0], RZ ;  /* 0x0000780016047a24 */ /* 0x000fe400078e02ff */
[----:B------:R-:W-:Y:S01]  /*2ac0*/  IMAD R12, R83, c[0x0][0x284], R6 ;  /* 0x0000a100530c7a24 */ /* 0x000fe200078e0206 */
[----:B------:R1:W-:Y:S07]  /*2ad0*/  @P0 LDGSTS.E.BYPASS.LTC128B.128 [R28+0xd100], [R14.64+0x80], !P6 ;  /* 0x0d1000800e1c0fae */ /* 0x0003ee000f101d48 */
[----:B------:R-:W-:Y:S01]  /*2ae0*/  @P1 IMAD.WIDE R2, R27, R16, c[0x0][0x340] ;  /* 0x0000d0001b021625 */ /* 0x000fe200078e0210 */
[----:B------:R-:W0:Y:S04]  /*2af0*/  LDGDEPBAR ;  /* 0x00000000000079af */ /* 0x000e280000000000 */
[----:B------:R2:W3:Y:S01]  /*2b00*/  @P1 LDG.E R17, [R2.64] ;  /* 0x0000000802111981 */ /* 0x0004e2000c1e1900 */
[----:B------:R-:W-:Y:S01]  /*2b10*/  IMAD R4, R19, c[0x0][0x1e4], R4 ;  /* 0x0000790013047a24 */ /* 0x000fe200078e0204 */
[----:B------:R-:W-:Y:S01]  /*2b20*/  WARPSYNC 0xffffffff ;  /* 0xffffffff00007948 */ /* 0x000fe20003800000 */
[----:B------:R-:W-:Y:S01]  /*2b30*/  IMAD R16, R83, c[0x0][0x294], R7 ;  /* 0x0000a50053107a24 */ /* 0x000fe200078e0207 */
[----:B------:R-:W-:Y:S01]  /*2b40*/  SHF.L.U64.HI R150, R147, R161, c[0x0][0x294] ;  /* 0x0000a50093967619 */ /* 0x000fe200000102a1 */
[----:B------:R-:W-:Y:S01]  /*2b50*/  IMAD.WIDE.U32 R6, R83, c[0x0][0x280], R72 ;  /* 0x0000a00053067a25 */ /* 0x000fe200078e0048 */
[----:B------:R-:W-:-:S03]  /*2b60*/  SHF.L.U32 R169, R147, 0x5, RZ ;  /* 0x0000000593a97819 */ /* 0x000fc600000006ff */
[----:B------:R-:W-:Y:S01]  /*2b70*/  IMAD.WIDE.U32 R8, R83, c[0x0][0x290], R72 ;  /* 0x0000a40053087a25 */ /* 0x000fe200078e0048 */
[----:B------:R-:W-:-:S03]  /*2b80*/  IADD3 R7, R12, R7, RZ ;  /* 0x000000070c077210 */ /* 0x000fc60007ffe0ff */
[----:B------:R-:W-:Y:S02]  /*2b90*/  IMAD.IADD R11, R11, 0x1, R16 ;  /* 0x000000010b0b7824 */ /* 0x000fe400078e0210 */
[----:B------:R-:W-:Y:S01]  /*2ba0*/  IMAD.WIDE.U32 R176, R83, c[0x0][0x1e0], RZ ;  /* 0x0000780053b07a25 */ /* 0x000fe200078e00ff */
[----:B-1----:R-:W-:-:S03]  /*2bb0*/  SHF.L.U32 R14, R183, 0x1, RZ ;  /* 0x00000001b70e7819 */ /* 0x002fc600000006ff */
[----:B------:R-:W-:Y:S02]  /*2bc0*/  IMAD.MOV.U32 R146, RZ, RZ, c[0x0][0x280] ;  /* 0x0000a000ff927624 */ /* 0x000fe400078e00ff */
[----:B-----5:R-:W-:-:S03]  /*2bd0*/  IMAD.WIDE.U32 R96, R132, c[0x0][0x290], R10 ;  /* 0x0000a40084607a25 */ /* 0x020fc600078e000a */
[----:B------:R-:W-:Y:S01]  /*2be0*/  SHF.L.U64.HI R149, R146, R161, c[0x0][0x284] ;  /* 0x0000a10092957619 */ /* 0x000fe200000102a1 */
[----:B--2---:R-:W-:-:S04]  /*2bf0*/  IMAD.WIDE.U32 R2, R19, c[0x0][0x1e0], RZ ;  /* 0x0000780013027a25 */ /* 0x004fc800078e00ff */
[----:B------:R-:W-:Y:S02]  /*2c00*/  IMAD.IADD R3, R3, 0x1, R4 ;  /* 0x0000000103037824 */ /* 0x000fe400078e0204 */
[----:B------:R-:W-:-:S04]  /*2c10*/  IMAD.WIDE.U32 R4, R83, c[0x0][0x280], R24 ;  /* 0x0000a00053047a25 */ /* 0x000fc800078e0018 */
[----:B------:R-:W-:Y:S01]  /*2c20*/  IMAD.WIDE.U32 R2, R23, c[0x0][0x1e8], R2 ;  /* 0x00007a0017027a25 */ /* 0x000fe200078e0002 */
[----:B------:R-:W-:Y:S02]  /*2c30*/  IADD3 R13, R5, R12, RZ ;  /* 0x0000000c050d7210 */ /* 0x000fe40007ffe0ff */
[----:B------:R-:W-:Y:S01]  /*2c40*/  IADD3 R5, R16, R9, RZ ;  /* 0x0000000910057210 */ /* 0x000fe20007ffe0ff */
[----:B------:R-:W-:Y:S01]  /*2c50*/  IMAD.MOV.U32 R12, RZ, RZ, R4 ;  /* 0x000000ffff0c7224 */ /* 0x000fe200078e0004 */
[----:B------:R-:W-:Y:S01]  /*2c60*/  MOV R4, R8 ;  /* 0x0000000800047202 */ /* 0x000fe20000000f00 */
[----:B------:R-:W-:Y:S01]  /*2c70*/  IMAD R9, R23, c[0x0][0x1ec], R3 ;  /* 0x00007b0017097a24 */ /* 0x000fe200078e0203 */
[----:B------:R-:W-:Y:S01]  /*2c80*/  MOV R8, R2 ;  /* 0x0000000200087202 */ /* 0x000fe20000000f00 */
[----:B------:R-:W-:-:S04]  /*2c90*/  IMAD.WIDE.U32 R98, R132, c[0x0][0x280], R12 ;  /* 0x0000a00084627a25 */ /* 0x000fc800078e000c */
[----:B------:R-:W-:-:S04]  /*2ca0*/  IMAD.WIDE.U32 R92, R132, c[0x0][0x290], R4 ;  /* 0x0000a400845c7a25 */ /* 0x000fc800078e0004 */
[----:B------:R-:W-:-:S04]  /*2cb0*/  IMAD.WIDE.U32 R94, R132, c[0x0][0x280], R6 ;  /* 0x0000a000845e7a25 */ /* 0x000fc800078e0006 */
[----:B------:R-:W-:Y:S01]  /*2cc0*/  IMAD.SHL.U32 R168, R146, 0x20, RZ ;  /* 0x0000002092a87824 */ /* 0x000fe200078e00ff */
[--C-:B---3--:R-:W-:Y:S01]  /*2cd0*/  @P1 SHF.R.S32.HI R3, RZ, 0x1f, R17.reuse ;  /* 0x0000001fff031819 */ /* 0x108fe20000011411 */
[----:B------:R-:W-:Y:S01]  /*2ce0*/  @P1 IMAD.MOV.U32 R2, RZ, RZ, R17 ;  /* 0x000000ffff021224 */ /* 0x000fe200078e0011 */
[----:B------:R-:W-:Y:S02]  /*2cf0*/  @!P1 MOV R2, R27 ;  /* 0x0000001b00029202 */ /* 0x000fe40000000f00 */
[----:B------:R-:W-:Y:S02]  /*2d00*/  @!P1 MOV R3, R18 ;  /* 0x0000001200039202 */ /* 0x000fe40000000f00 */
[----:B------:R-:W-:Y:S02]  /*2d10*/  SEL R17, R2, RZ, !P4 ;  /* 0x000000ff02117207 */ /* 0x000fe40006000000 */
[----:B------:R-:W-:Y:S01]  /*2d20*/  SEL R16, R3, RZ, !P4 ;  /* 0x000000ff03107207 */ /* 0x000fe20006000000 */
[----:B------:R-:W-:Y:S01]  /*2d30*/  IMAD R3, R171, c[0x0][0x1e0], RZ ;  /* 0x00007800ab037a24 */ /* 0x000fe200078e02ff */
[----:B------:R-:W-:Y:S01]  /*2d40*/  SHF.R.S32.HI R2, RZ, 0x1f, R132 ;  /* 0x0000001fff027819 */ /* 0x000fe20000011484 */
[----:B------:R-:W-:-:S04]  /*2d50*/  IMAD.WIDE.U32 R80, R17, c[0x0][0x1f0], R8 ;  /* 0x00007c0011507a25 */ /* 0x000fc800078e0008 */
[----:B------:R-:W-:Y:S01]  /*2d60*/  IMAD R3, R83, c[0x0][0x1e4], R3 ;  /* 0x0000790053037a24 */ /* 0x000fe200078e0203 */
[----:B------:R-:W-:Y:S01]  /*2d70*/  IADD3 R108, P1, P0, R80, R176, R72 ;  /* 0x000000b0506c7210 */ /* 0x000fe2000783e048 */
[----:B------:R-:W-:Y:S02]  /*2d80*/  IMAD R15, R2, c[0x0][0x280], RZ ;  /* 0x0000a000020f7a24 */ /* 0x000fe400078e02ff */
[----:B------:R-:W-:Y:S02]  /*2d90*/  IMAD.IADD R127, R177, 0x1, R3 ;  /* 0x00000001b17f7824 */ /* 0x000fe400078e0203 */
[----:B------:R-:W-:Y:S02]  /*2da0*/  IMAD R3, R132, c[0x0][0x284], R15 ;  /* 0x0000a10084037a24 */ /* 0x000fe400078e020f */
[----:B------:R-:W-:Y:S02]  /*2db0*/  IMAD R15, R16, c[0x0][0x1f0], RZ ;  /* 0x00007c00100f7a24 */ /* 0x000fe400078e02ff */
[----:B------:R-:W-:Y:S01]  /*2dc0*/  IMAD R2, R2, c[0x0][0x290], RZ ;  /* 0x0000a40002027a24 */ /* 0x000fe200078e02ff */
[----:B------:R-:W-:Y:S01]  /*2dd0*/  IADD3 R109, R99, R3, RZ ;  /* 0x00000003636d7210 */ /* 0x000fe20007ffe0ff */
[----:B------:R-:W-:-:S02]  /*2de0*/  IMAD R8, R17, c[0x0][0x1f4], R15 ;  /* 0x00007d0011087a24 */ /* 0x000fc400078e020f */
[----:B------:R-:W-:Y:S02]  /*2df0*/  IMAD R2, R132, c[0x0][0x294], R2 ;  /* 0x0000a50084027a24 */ /* 0x000fe400078e0202 */
[----:B------:R-:W-:Y:S01]  /*2e00*/  IMAD.IADD R106, R3, 0x1, R95 ;  /* 0x00000001036a7824 */ /* 0x000fe200078e025f */
[----:B------:R-:W-:Y:S02]  /*2e10*/  IADD3 R84, R81, R8, RZ ;  /* 0x0000000851547210 */ /* 0x000fe40007ffe0ff */
[----:B------:R-:W-:Y:S02]  /*2e20*/  IADD3 R107, R97, R2, RZ ;  /* 0x00000002616b7210 */ /* 0x000fe40007ffe0ff */
[----:B------:R-:W-:Y:S02]  /*2e30*/  IADD3 R105, R2, R93, RZ ;  /* 0x0000005d02697210 */ /* 0x000fe40007ffe0ff */
[----:B------:R-:W-:Y:S02]  /*2e40*/  IADD3.X R104, R84, R127, R73, P1, P0 ;  /* 0x0000007f54687210 */ /* 0x000fe40000fe0449 */
[----:B------:R-:W-:Y:S01]  /*2e50*/  ISETP.GE.AND P0, PT, R72, c[0x0][0x27c], PT ;  /* 0x00009f0048007a0c */ /* 0x000fe20003f06270 */
[----:B------:R-:W-:Y:S01]  /*2e60*/  IMAD.WIDE.U32 R2, R23, c[0x0][0x260], R72 ;  /* 0x0000980017027a25 */ /* 0x000fe200078e0048 */
[----:B------:R-:W-:Y:S01]  /*2e70*/  BAR.SYNC.DEFER_BLOCKING 0x0 ;  /* 0x0000000000007b1d */ /* 0x000fe20000010000 */
[----:B------:R-:W-:-:S02]  /*2e80*/  MOV R160, 0x6 ;  /* 0x0000000600a07802 */ /* 0x000fc40000000f00 */
[----:B------:R-:W-:Y:S01]  /*2e90*/  SEL R6, RZ, c[0x0][0x27c], !P0 ;  /* 0x00009f00ff067a07 */ /* 0x000fe20004000000 */
[----:B------:R-:W-:Y:S01]  /*2ea0*/  IMAD R8, R21, c[0x0][0x268], RZ ;  /* 0x00009a0015087a24 */ /* 0x000fe200078e02ff */
[----:B------:R-:W-:Y:S01]  /*2eb0*/  ISETP.GE.AND P1, PT, R183, 0x1, PT ;  /* 0x00000001b700780c */ /* 0x000fe20003f26270 */
[----:B------:R-:W-:Y:S01]  /*2ec0*/  IMAD R3, R23, c[0x0][0x264], R3 ;  /* 0x0000990017037a24 */ /* 0x000fe200078e0203 */
[----:B------:R-:W-:Y:S01]  /*2ed0*/  ULDC.U8 UR4, c[0x0][0x298] ;  /* 0x0000a60000047ab9 */ /* 0x000fe20000000000 */
[C---:B------:R-:W-:Y:S01]  /*2ee0*/  IMAD.IADD R6, R72.reuse, 0x1, R6 ;  /* 0x0000000148067824 */ /* 0x040fe200078e0206 */
[----:B------:R-:W-:Y:S01]  /*2ef0*/  ISETP.GE.AND P4, PT, R72, c[0x0][0x1d4], PT ;  /* 0x0000750048007a0c */ /* 0x000fe20003f86270 */
[----:B------:R-:W-:Y:S01]  /*2f00*/  IMAD R15, R20, c[0x0][0x26c], R8 ;  /* 0x00009b00140f7a24 */ /* 0x000fe200078e0208 */
[----:B------:R-:W-:Y:S01]  /*2f10*/  @P0 IADD3 R14, -R14, c[0x0][0x1d4], RZ ;  /* 0x000075000e0e0a10 */ /* 0x000fe20007ffe1ff */
[----:B------:R-:W-:Y:S01]  /*2f20*/  IMAD.WIDE.U32 R90, R20, c[0x0][0x268], R2 ;  /* 0x00009a00145a7a25 */ /* 0x000fe200078e0002 */
[----:B------:R-:W-:-:S02]  /*2f30*/  SHF.R.S32.HI R7, RZ, 0x1f, R6 ;  /* 0x0000001fff077819 */ /* 0x000fc40000011406 */
[----:B------:R-:W-:Y:S01]  /*2f40*/  SHF.R.S32.HI R9, RZ, 0x1f, R14 ;  /* 0x0000001fff097819 */ /* 0x000fe2000001140e */
[----:B------:R-:W-:Y:S01]  /*2f50*/  IMAD.WIDE.U32 R4, R23, c[0x0][0x210], R72 ;  /* 0x0000840017047a25 */ /* 0x000fe200078e0048 */
[----:B------:R-:W-:Y:S02]  /*2f60*/  LEA.HI R2, R7, R6, RZ, 0x3 ;  /* 0x0000000607027211 */ /* 0x000fe400078f18ff */
[----:B------:R-:W-:Y:S01]  /*2f70*/  LEA.HI R8, R9, R14, RZ, 0x4 ;  /* 0x0000000e09087211 */ /* 0x000fe200078f20ff */
[----:B------:R-:W-:Y:S01]  /*2f80*/  IMAD R3, R16, c[0x0][0x218], RZ ;  /* 0x0000860010037a24 */ /* 0x000fe200078e02ff */
[----:B------:R-:W-:Y:S01]  /*2f90*/  LEA.HI R9, R7, R6, RZ, 0x6 ;  /* 0x0000000607097211 */ /* 0x000fe200078f30ff */
[----:B------:R-:W-:Y:S01]  /*2fa0*/  IMAD R5, R23, c[0x0][0x214], R5 ;  /* 0x0000850017057a24 */ /* 0x000fe200078e0205 */
[----:B------:R-:W-:Y:S01]  /*2fb0*/  SHF.R.S32.HI R7, RZ, 0x4, R8 ;  /* 0x00000004ff077819 */ /* 0x000fe20000011408 */
[C---:B------:R-:W-:Y:S01]  /*2fc0*/  IMAD R14, R17.reuse, c[0x0][0x21c], R3 ;  /* 0x00008700110e7a24 */ /* 0x040fe200078e0203 */
[----:B------:R-:W-:Y:S01]  /*2fd0*/  SHF.R.S32.HI R6, RZ, 0x6, R9 ;  /* 0x00000006ff067819 */ /* 0x000fe20000011409 */
[----:B------:R-:W-:Y:S01]  /*2fe0*/  IMAD.WIDE.U32 R88, R17, c[0x0][0x218], R4 ;  /* 0x0000860011587a25 */ /* 0x000fe200078e0004 */
[----:B------:R-:W-:-:S02]  /*2ff0*/  LEA.HI.SX32 R3, R2, R7, 0x1d ;  /* 0x0000000702037211 */ /* 0x000fc400078feaff */
[----:B------:R-:W-:Y:S01]  /*3000*/  LOP3.LUT R8, R144, 0x38, R2, 0xf8, !PT ;  /* 0x0000003890087812 */ /* 0x000fe200078ef802 */
[C---:B------:R-:W-:Y:S01]  /*3010*/  IMAD R10, R6.reuse, 0x1800, R154 ;  /* 0x00001800060a7824 */ /* 0x040fe200078e029a */
[----:B------:R-:W-:Y:S01]  /*3020*/  LOP3.LUT R7, R145, 0x38, R2, 0xf8, !PT ;  /* 0x0000003891077812 */ /* 0x000fe200078ef802 */
[----:B------:R-:W-:Y:S01]  /*3030*/  IMAD R11, R6, 0x1800, R156 ;  /* 0x00001800060b7824 */ /* 0x000fe200078e029c */
[----:B------:R-:W-:Y:S01]  /*3040*/  SHF.R.S32.HI R4, RZ, 0x1f, R3 ;  /* 0x0000001fff047819 */ /* 0x000fe20000011403 */
[----:B------:R-:W-:Y:S01]  /*3050*/  IMAD R158, R138, c[0x0][0x294], RZ ;  /* 0x0000a5008a9e7a24 */ /* 0x000fe200078e02ff */
[----:B------:R-:W-:Y:S01]  /*3060*/  LOP3.LUT R9, R8, R178, RZ, 0x3c, !PT ;  /* 0x000000b208097212 */ /* 0x000fe200078e3cff */
[----:B------:R-:W-:Y:S01]  /*3070*/  IMAD R8, R6, 0x1800, R155 ;  /* 0x0000180006087824 */ /* 0x000fe200078e029b */
[----:B------:R-:W-:Y:S01]  /*3080*/  LOP3.LUT R7, R7, R181, RZ, 0x3c, !PT ;  /* 0x000000b507077212 */ /* 0x000fe200078e3cff */
[----:B------:R-:W-:Y:S01]  /*3090*/  IMAD R159, R138, c[0x0][0x284], RZ ;  /* 0x0000a1008a9f7a24 */ /* 0x000fe200078e02ff */
[----:B------:R-:W-:Y:S01]  /*30a0*/  SHF.L.U32 R82, R3, 0x3, RZ ;  /* 0x0000000303527819 */ /* 0x000fe200000006ff */
[----:B------:R-:W-:Y:S01]  /*30b0*/  IMAD.IADD R13, R10, 0x1, R9 ;  /* 0x000000010a0d7824 */ /* 0x000fe200078e0209 */
[----:B------:R-:W-:Y:S01]  /*30c0*/  LEA.HI R3, R4, R3, RZ, 0x3 ;  /* 0x0000000304037211 */ /* 0x000fe200078f18ff */
[----:B------:R-:W-:Y:S01]  /*30d0*/  IMAD.IADD R12, R8, 0x1, R7 ;  /* 0x00000001080c7824 */ /* 0x000fe200078e0207 */
[----:B------:R-:W-:Y:S01]  /*30e0*/  LOP3.LUT R5, R144, 0x38, R82, 0xf8, !PT ;  /* 0x0000003890057812 */ /* 0x000fe200078ef852 */
[----:B------:R-:W-:Y:S01]  /*30f0*/  IMAD R157, R138, c[0x0][0x1e4], RZ ;  /* 0x000079008a9d7a24 */ /* 0x000fe200078e02ff */
[----:B------:R-:W-:Y:S01]  /*3100*/  LOP3.LUT R7, R148, 0x38, R2, 0xf8, !PT ;  /* 0x0000003894077812 */ /* 0x000fe200078ef802 */
[----:B------:R-:W-:Y:S01]  /*3110*/  IMAD.WIDE.U32 R174, R133, c[0x0][0x1e0], RZ ;  /* 0x0000780085ae7a25 */ /* 0x000fe200078e00ff */
[----:B------:R-:W-:-:S02]  /*3120*/  LOP3.LUT R4, R145, 0x38, R82, 0xf8, !PT ;  /* 0x0000003891047812 */ /* 0x000fc400078ef852 */
[----:B------:R-:W-:Y:S01]  /*3130*/  SHF.R.S32.HI R3, RZ, 0x3, R3 ;  /* 0x00000003ff037819 */ /* 0x000fe20000011403 */
[----:B------:R-:W-:Y:S01]  /*3140*/  IMAD.WIDE.U32 R138, R138, c[0x0][0x280], RZ ;  /* 0x0000a0008a8a7a25 */ /* 0x000fe200078e00ff */
[----:B------:R-:W-:Y:S02]  /*3150*/  LOP3.LUT R8, R148, 0x38, R82, 0xf8, !PT ;  /* 0x0000003894087812 */ /* 0x000fe400078ef852 */
[----:B------:R-:W-:Y:S01]  /*3160*/  LOP3.LUT R9, R5, R178, RZ, 0x3c, !PT ;  /* 0x000000b205097212 */ /* 0x000fe200078e3cff */
[----:B------:R-:W-:Y:S01]  /*3170*/  IMAD R6, R3, 0x1800, R155 ;  /* 0x0000180003067824 */ /* 0x000fe200078e029b */
[-C--:B------:R-:W-:Y:S01]  /*3180*/  LOP3.LUT R10, R7, R182.reuse, RZ, 0x3c, !PT ;  /* 0x000000b6070a7212 */ /* 0x080fe200078e3cff */
[C---:B------:R-:W-:Y:S01]  /*3190*/  IMAD R7, R3.reuse, 0x1800, R154 ;  /* 0x0000180003077824 */ /* 0x040fe200078e029a */
[----:B------:R-:W-:Y:S01]  /*31a0*/  LOP3.LUT R5, R4, R181, RZ, 0x3c, !PT ;  /* 0x000000b504057212 */ /* 0x000fe200078e3cff */
[----:B------:R-:W-:Y:S01]  /*31b0*/  IMAD R4, R3, 0x1800, R156 ;  /* 0x0000180003047824 */ /* 0x000fe200078e029c */
[----:B------:R-:W-:Y:S01]  /*31c0*/  LOP3.LUT R3, R8, R182, RZ, 0x3c, !PT ;  /* 0x000000b608037212 */ /* 0x000fe200078e3cff */
[----:B------:R-:W-:Y:S01]  /*31d0*/  IMAD.IADD R7, R7, 0x1, R9 ;  /* 0x0000000107077824 */ /* 0x000fe200078e0209 */
[----:B------:R-:W-:Y:S01]  /*31e0*/  IADD3 R6, R6, R5, RZ ;  /* 0x0000000506067210 */ /* 0x000fe20007ffe0ff */
[----:B------:R-:W-:Y:S01]  /*31f0*/  IMAD.MOV.U32 R9, RZ, RZ, c[0x0][0x1e0] ;  /* 0x00007800ff097624 */ /* 0x000fe200078e00ff */
[----:B------:R-:W-:Y:S01]  /*3200*/  SHF.R.S32.HI R8, RZ, 0x1f, R134 ;  /* 0x0000001fff087819 */ /* 0x000fe20000011486 */
[----:B------:R-:W-:Y:S01]  /*3210*/  IMAD.IADD R5, R4, 0x1, R3 ;  /* 0x0000000104057824 */ /* 0x000fe200078e0203 */
[----:B------:R-:W-:Y:S01]  /*3220*/  SHF.R.S32.HI R3, RZ, 0x1f, R133 ;  /* 0x0000001fff037819 */ /* 0x000fe20000011485 */
[----:B------:R-:W-:Y:S01]  /*3230*/  IMAD.IADD R10, R11, 0x1, R10 ;  /* 0x000000010b0a7824 */ /* 0x000fe200078e020a */
[----:B------:R-:W-:Y:S01]  /*3240*/  IADD3 R126, P0, R83, R19, RZ ;  /* 0x00000013537e7210 */ /* 0x000fe20007f1e0ff */
[----:B------:R-:W-:Y:S01]  /*3250*/  IMAD.WIDE.U32 R172, R134, c[0x0][0x1e0], RZ ;  /* 0x0000780086ac7a25 */ /* 0x000fe200078e00ff */
[----:B------:R-:W-:-:S02]  /*3260*/  LOP3.LUT R101, R2, 0xfffffff8, RZ, 0xc0, !PT ;  /* 0xfffffff802657812 */ /* 0x000fc400078ec0ff */
[----:B------:R-:W-:Y:S01]  /*3270*/  IADD3.X R124, R171, R22, RZ, P0, !PT ;  /* 0x00000016ab7c7210 */ /* 0x000fe200007fe4ff */
[----:B------:R-:W-:Y:S01]  /*3280*/  IMAD R4, R3, c[0x0][0x1e0], RZ ;  /* 0x0000780003047a24 */ /* 0x000fe200078e02ff */
[----:B------:R-:W-:Y:S01]  /*3290*/  ISETP.NE.AND P0, PT, RZ, UR4, PT ;  /* 0x00000004ff007c0c */ /* 0x000fe2000bf05270 */
[----:B------:R-:W-:Y:S01]  /*32a0*/  IMAD R3, R8, c[0x0][0x1e0], RZ ;  /* 0x0000780008037a24 */ /* 0x000fe200078e02ff */
[----:B------:R-:W-:Y:S01]  /*32b0*/  SHF.L.U64.HI R161, R9, R161, c[0x0][0x1e4] ;  /* 0x0000790009a17619 */ /* 0x000fe200000102a1 */
[----:B------:R-:W-:Y:S01]  /*32c0*/  IMAD R4, R133, c[0x0][0x1e4], R4 ;  /* 0x0000790085047a24 */ /* 0x000fe200078e0204 */
[----:B------:R-:W-:Y:S01]  /*32d0*/  P2R R125, PR, RZ, 0x1 ;  /* 0x00000001ff7d7803 */ /* 0x000fe20000000000 */
[----:B------:R-:W-:Y:S01]  /*32e0*/  IMAD.WIDE.U32 R140, R147, 0x60, RZ ;  /* 0x00000060938c7825 */ /* 0x000fe200078e00ff */
[----:B------:R-:W-:Y:S02]  /*32f0*/  SHF.L.U32 R180, R9, 0x6, RZ ;  /* 0x0000000609b47819 */ /* 0x000fe400000006ff */
[----:B------:R-:W-:Y:S01]  /*3300*/  IADD3 R122, R175, R4, RZ ;  /* 0x00000004af7a7210 */ /* 0x000fe20007ffe0ff */
[----:B------:R-:W-:Y:S01]  /*3310*/  IMAD.WIDE.U32 R136, R9, 0x60, RZ ;  /* 0x0000006009887825 */ /* 0x000fe200078e00ff */
[----:B------:R-:W-:-:S02]  /*3320*/  IADD3 R87, R89, R14, RZ ;  /* 0x0000000e59577210 */ /* 0x000fc40007ffe0ff */
[----:B------:R-:W-:Y:S01]  /*3330*/  SHF.R.S32.HI R103, RZ, 0x1f, R101 ;  /* 0x0000001fff677819 */ /* 0x000fe20000011465 */
[----:B------:R-:W-:Y:S01]  /*3340*/  IMAD R3, R134, c[0x0][0x1e4], R3 ;  /* 0x0000790086037a24 */ /* 0x000fe200078e0203 */
[----:B------:R-:W-:Y:S01]  /*3350*/  SHF.R.S32.HI R102, RZ, 0x1f, R82 ;  /* 0x0000001fff667819 */ /* 0x000fe20000011452 */
[C---:B------:R-:W-:Y:S01]  /*3360*/  IMAD.SHL.U32 R166, R146.reuse, 0x40, RZ ;  /* 0x0000004092a67824 */ /* 0x040fe200078e00ff */
[-C--:B------:R-:W-:Y:S01]  /*3370*/  SHF.L.U64.HI R146, R146, R160.reuse, c[0x0][0x284] ;  /* 0x0000a10092927619 */ /* 0x080fe200000102a0 */
[C---:B------:R-:W-:Y:S01]  /*3380*/  IMAD.SHL.U32 R167, R147.reuse, 0x40, RZ ;  /* 0x0000004093a77824 */ /* 0x040fe200078e00ff */
[-C--:B------:R-:W-:Y:S01]  /*3390*/  SHF.L.U64.HI R147, R147, R160.reuse, c[0x0][0x294] ;  /* 0x0000a50093937619 */ /* 0x080fe200000102a0 */
[----:B------:R-:W-:Y:S01]  /*33a0*/  IMAD.IADD R158, R141, 0x1, R158 ;  /* 0x000000018d9e7824 */ /* 0x000fe200078e029e */
[----:B------:R-:W-:Y:S01]  /*33b0*/  SHF.L.U64.HI R160, R9, R160, c[0x0][0x1e4] ;  /* 0x0000790009a07619 */ /* 0x000fe200000102a0 */
[----:B------:R-:W-:Y:S01]  /*33c0*/  IMAD.IADD R159, R139, 0x1, R159 ;  /* 0x000000018b9f7824 */ /* 0x000fe200078e029f */
[----:B------:R-:W-:Y:S01]  /*33d0*/  SHF.L.U32 R118, R10, 0x1, RZ ;  /* 0x000000010a767819 */ /* 0x000fe200000006ff */
[----:B------:R-:W-:Y:S01]  /*33e0*/  IMAD.SHL.U32 R179, R9, 0x20, RZ ;  /* 0x0000002009b37824 */ /* 0x000fe200078e00ff */
[----:B------:R-:W-:Y:S01]  /*33f0*/  SHF.L.U32 R115, R5, 0x1, RZ ;  /* 0x0000000105737819 */ /* 0x000fe200000006ff */
[----:B------:R-:W-:-:S02]  /*3400*/  IMAD.IADD R157, R137, 0x1, R157 ;  /* 0x00000001899d7824 */ /* 0x000fc400078e029d */
[----:B------:R-:W-:Y:S02]  /*3410*/  IMAD.IADD R121, R173, 0x1, R3 ;  /* 0x00000001ad797824 */ /* 0x000fe400078e0203 */
[----:B------:R-:W-:Y:S02]  /*3420*/  IMAD.IADD R100, R91, 0x1, R15 ;  /* 0x000000015b647824 */ /* 0x000fe400078e020f */
[----:B------:R-:W-:Y:S02]  /*3430*/  IMAD.SHL.U32 R120, R13, 0x2, RZ ;  /* 0x000000020d787824 */ /* 0x000fe400078e00ff */
[----:B------:R-:W-:Y:S02]  /*3440*/  IMAD.SHL.U32 R119, R12, 0x2, RZ ;  /* 0x000000020c777824 */ /* 0x000fe400078e00ff */
[----:B------:R-:W-:Y:S02]  /*3450*/  IMAD.SHL.U32 R117, R7, 0x2, RZ ;  /* 0x0000000207757824 */ /* 0x000fe400078e00ff */
[----:B------:R-:W-:-:S02]  /*3460*/  IMAD.SHL.U32 R116, R6, 0x2, RZ ;  /* 0x0000000206747824 */ /* 0x000fc400078e00ff */
.L_x_743:
[----:B------:R-:W-:Y:S01]  /*3470*/  SHF.R.S32.HI R85, RZ, 0x1f, R31 ;  /* 0x0000001fff557819 */ /* 0x000fe2000001141f */
[-C--:B-1----:R-:W-:Y:S01]  /*3480*/  IMAD R2, R157, R31.reuse, RZ ;  /* 0x0000001f9d027224 */ /* 0x082fe200078e02ff */
[----:B------:R-:W-:Y:S01]  /*3490*/  ISETP.GE.AND P2, PT, R183, 0x1, PT ;  /* 0x00000001b700780c */ /* 0x000fe20003f46270 */
[----:B------:R-:W-:Y:S01]  /*34a0*/  IMAD.WIDE.U32 R62, R136, R31, RZ ;  /* 0x0000001f883e7225 */ /* 0x000fe200078e00ff */
[----:B------:R-:W-:Y:S04]  /*34b0*/  DEPBAR.LE SB0, 0x0 ;  /* 0x000080000000791a */ /* 0x000fe80000000000 */
[----:B------:R-:W-:Y:S01]  /*34c0*/  IADD3 R3, P1, P0, R108, R62, R179 ;  /* 0x0000003e6c037210 */ /* 0x000fe2000783e0b3 */
[----:B------:R-:W-:Y:S01]  /*34d0*/  IMAD R2, R85, R136, R2 ;  /* 0x0000008855027224 */ /* 0x000fe200078e0202 */
[----:B------:R-:W-:Y:S01]  /*34e0*/  WARPSYNC 0xffffffff ;  /* 0xffffffff00007948 */ /* 0x000fe20003800000 */
[----:B------:R-:W-:Y:S02]  /*34f0*/  BAR.SYNC.DEFER_BLOCKING 0x0 ;  /* 0x0000000000007b1d */ /* 0x000fe40000010000 */
[----:B------:R-:W-:Y:S05]  /*3500*/  IMAD.IADD R67, R63, 0x1, R2 ;  /* 0x000000013f437824 */ /* 0x000fea00078e0202 */
[-C--:B------:R-:W-:Y:S02]  /*3510*/  IADD3.X R6, R104, R67.reuse, R161, P1, P0 ;  /* 0x0000004368067210 */ /* 0x080fe40000fe04a1 */
[-C--:B------:R-:W-:Y:S04]  /*3520*/  IADD3 R4, P1, P0, R108, R62.reuse, R180 ;  /* 0x0000003e6c047210 */ /* 0x080fe8000783e0b4 */
[----:B------:R-:W-:Y:S02]  /*3530*/  IADD3.X R7, R104, R67, R160, P1, P0 ;  /* 0x0000004368077210 */ /* 0x000fe40000fe04a0 */
[----:B------:R-:W-:Y:S05]  /*3540*/  IADD3 R2, P0, R108, R62, RZ ;  /* 0x0000003e6c027210 */ /* 0x000fea0007f1e0ff */
[----:B------:R-:W-:Y:S01]  /*3550*/  IMAD.X R5, R67, 0x1, R104, P0 ;  /* 0x0000000143057824 */ /* 0x000fe200000e0668 */
[C---:B------:R-:W-:Y:S04]  /*3560*/  LEA R52, P0, R2.reuse, c[0x0][0x1c8], 0x1 ;  /* 0x0000720002347a11 */ /* 0x040fe800078008ff */
[----:B------:R-:W-:Y:S01]  /*3570*/  LEA.HI.X R53, R2, c[0x0][0x1cc], R5, 0x1, P0 ;  /* 0x0000730002357a11 */ /* 0x000fe200000f0c05 */
[----:B------:R-:W-:Y:S01]  /*3580*/  BSSY B2, `(.L_x_709) ;  /* 0x00003a7000027945 */ /* 0x000fe20003800000 */
[C---:B------:R-:W-:Y:S04]  /*3590*/  LEA R58, P0, R3.reuse, c[0x0][0x1c8], 0x1 ;  /* 0x00007200033a7a11 */ /* 0x040fe800078008ff */
[----:B------:R-:W-:Y:S02]  /*35a0*/  LEA.HI.X R59, R3, c[0x0][0x1cc], R6, 0x1, P0 ;  /* 0x00007300033b7a11 */ /* 0x000fe400000f0c06 */
[C---:B------:R-:W-:Y:S04]  /*35b0*/  LEA R60, P0, R4.reuse, c[0x0][0x1c8], 0x1 ;  /* 0x00007200043c7a11 */ /* 0x040fe800078008ff */
[----:B------:R-:W-:Y:S01]  /*35c0*/  LEA.HI.X R61, R4, c[0x0][0x1cc], R7, 0x1, P0 ;  /* 0x00007300043d7a11 */ /* 0x000fe200000f0c07 */
[----:B------:R-:W-:-:S05]  /*35d0*/  @!P2 BRA `(.L_x_710) ;  /* 0x000038000000a947 */ /* 0x000fca0003800000 */
[-C--:B------:R-:W-:Y:S01]  /*35e0*/  IMAD R4, R159, R31.reuse, RZ ;  /* 0x0000001f9f047224 */ /* 0x080fe200078e02ff */
[----:B------:R-:W-:Y:S01]  /*35f0*/  ISETP.NE.AND P2, PT, R125, RZ, PT ;  /* 0x000000ff7d00720c */ /* 0x000fe20003f45270 */
        /* <DEDUP_REMOVED lines=38> */
.L_x_713:
[----:B------:R-:W-:Y:S05]  /*3860*/  BSYNC B0 ;  /* 0x0000000000007941 */ /* 0x000fea0003800000 */
.L_x_712:
        /* <DEDUP_REMOVED lines=22> */
[----:B------:R-:W-:Y:S02]  /*39d0*/  IADD3.X R9, R109, R30, R149, P1, P0 ;  /* 0x0000001e6d097210 */ /* 0x000fe40000fe0495 */
[----:B------:R-:W-:Y:S04]  /*39e0*/  IADD3 R5, P1, P0, R96, R28, R169 ;  /* 0x0000001c60057210 */ /* 0x000fe8000783e0a9 */
[----:B------:R-:W-:Y:S02]  /*39f0*/  IADD3.X R14, R107, R34, R150, P1, P0 ;  /* 0x000000226b0e7210 */ /* 0x000fe40000fe0496 */
        /* <DEDUP_REMOVED lines=13> */
.L_x_715:
[----:B------:R-:W-:Y:S05]  /*3ad0*/  BSYNC B0 ;  /* 0x0000000000007941 */ /* 0x000fea0003800000 */
.L_x_714:
        /* <DEDUP_REMOVED lines=16> */
[----:B------:R-:W-:Y:S02]  /*3be0*/  PRMT R49, R9, 0x5410, R8 ;  /* 0x0000541009317816 */ /* 0x000fe40000000008 */
[----:B------:R-:W-:Y:S01]  /*3bf0*/  PRMT R48, R5, 0x5410, R4 ;  /* 0x0000541005307816 */ /* 0x000fe20000000004 */
[----:B------:R-:W-:-:S05]  /*3c00*/  @P2 BRA `(.L_x_717) ;  /* 0x0000012000002947 */ /* 0x000fca0003800000 */
[----:B------:R-:W-:Y:S01]  /*3c10*/  IADD3 R4, P1, P0, R98, R166, R10 ;  /* 0x000000a662047210 */ /* 0x000fe2000783e00a */
[----:B------:R-:W-:Y:S01]  /*3c20*/  CS2R R20, SRZ ;  /* 0x0000000000147805 */ /* 0x000fe2000001ff00 */
[----:B------:R-:W-:Y:S02]  /*3c30*/  CS2R R46, SRZ ;  /* 0x00000000002e7805 */ /* 0x000fe4000001ff00 */
[----:B------:R-:W-:Y:S02]  /*3c40*/  IADD3.X R9, R109, R146, R30, P1, P0 ;  /* 0x000000926d097210 */ /* 0x000fe40000fe041e */
        /* <DEDUP_REMOVED lines=14> */
.L_x_717:
[----:B------:R-:W-:Y:S05]  /*3d30*/  BSYNC B0 ;  /* 0x0000000000007941 */ /* 0x000fea0003800000 */
.L_x_716:
        /* <DEDUP_REMOVED lines=26> */
[----:B------:R-:W-:Y:S02]  /*3ee0*/  @!P0 PRMT R12, R12, 0x5410, R3 ;  /* 0x000054100c0c8816 */ /* 0x000fe40000000003 */
        /* <DEDUP_REMOVED lines=41> */
.L_x_721:
[----:B------:R-:W-:Y:S05]  /*4180*/  BSYNC B0 ;  /* 0x0000000000007941 */ /* 0x000fea0003800000 */
.L_x_720:
        /* <DEDUP_REMOVED lines=28> */
[C---:B------:R-:W-:Y:S01]  /*4350*/  @!P0 SHF.L.U32 R33, R11.reuse, 0x10, RZ ;  /* 0x000000100b218819 */ /* 0x040fe200000006ff */
        /* <DEDUP_REMOVED lines=25> */
[----:B------:R1:W-:Y:S02]  /*44f0*/  STG.E.128 [R52.64+0x80], R8 ;  /* 0x0000800834007986 */ /* 0x0003e4000c101d08 */
.L_x_719:
[----:B------:R-:W-:Y:S05]  /*4500*/  BSYNC B1 ;  /* 0x0000000000017941 */ /* 0x000fea0003800000 */
.L_x_718:
        /* <DEDUP_REMOVED lines=56> */
.L_x_725:
[----:B------:R-:W-:Y:S05]  /*4890*/  BSYNC B0 ;  /* 0x0000000000007941 */ /* 0x000fea0003800000 */
.L_x_724:
        /* <DEDUP_REMOVED lines=55> */
.L_x_723:
[----:B------:R-:W-:Y:S05]  /*4c10*/  BSYNC B1 ;  /* 0x0000000000017941 */ /* 0x000fea0003800000 */
.L_x_722:
        /* <DEDUP_REMOVED lines=12> */
[C---:B------:R-:W-:Y:S01]  /*4ce0*/  @!P0 IMAD.U32 R12, R5.reuse, 0x10000, RZ ;  /* 0x00010000050c8824 */ /* 0x040fe200078e00ff */
        /* <DEDUP_REMOVED lines=42> */
.L_x_728:
[----:B------:R-:W-:Y:S05]  /*4f90*/  BSYNC B0 ;  /* 0x0000000000007941 */ /* 0x000fea0003800000 */
.L_x_727:
        /* <DEDUP_REMOVED lines=54> */
[----:B------:R1:W-:Y:S01]  /*5300*/  STG.E.128 [R60.64+0x80], R8 ;  /* 0x000080083c007986 */ /* 0x0003e2000c101d08 */
[----:B------:R-:W-:-:S05]  /*5310*/  BRA `(.L_x_726) ;  /* 0x00001cd000007947 */ /* 0x000fca0003800000 */
.L_x_711:
        /* <DEDUP_REMOVED lines=11> */
[----:B------:R-:W-:Y:S06]  /*53d0*/  BSSY B0, `(.L_x_729) ;  /* 0x00000b8000007945 */ /* 0x000fec0003800000 */
[----:B------:R-:W-:Y:S04]  /*53e0*/  @!P2 IADD3 R2, P1, P0, R94, R10, R168 ;  /* 0x0000000a5e02a210 */ /* 0x000fe8000783e0a8 */
[----:B------:R-:W-:Y:S02]  /*53f0*/  @!P2 IADD3.X R5, R106, R30, R149, P1, P0 ;  /* 0x0000001e6a05a210 */ /* 0x000fe40000fe0495 */
[----:B------:R-:W-:Y:S04]  /*5400*/  @!P2 IADD3 R3, P1, P0, R92, R28, R169 ;  /* 0x0000001c5c03a210 */ /* 0x000fe8000783e0a9 */
[C---:B------:R-:W-:Y:S02]  /*5410*/  @!P2 IADD3.X R8, R105.reuse, R34, R150, P1, P0 ;  /* 0x000000226908a210 */ /* 0x040fe40000fe0496 */
        /* <DEDUP_REMOVED lines=17> */
[----:B------:R-:W-:Y:S01]  /*5530*/  ISETP.GE.AND P0, PT, R83, R64, PT ;  /* 0x000000405300720c */ /* 0x000fe20003f06270 */
[----:B------:R1:W4:Y:S03]  /*5540*/  @!P1 LDG.E.128 R20, [R8.64] ;  /* 0x0000000808149981 */ /* 0x000326000c1e1d00 */
[----:B------:R-:W-:Y:S05]  /*5550*/  ISETP.GE.OR P0, PT, R72, c[0x0][0x27c], P0 ;  /* 0x00009f0048007a0c */ /* 0x000fea0000706670 */
[----:B------:R1:W4:Y:S08]  /*5560*/  @!P1 LDG.E.128 R56, [R6.64] ;  /* 0x0000000806389981 */ /* 0x000330000c1e1d00 */
[----:B---3--:R-:W-:Y:S05]  /*5570*/  @!P0 IADD3 R2, P1, R94, R10, RZ ;  /* 0x0000000a5e028210 */ /* 0x008fea0007f3e0ff */
[----:B------:R-:W-:Y:S01]  /*5580*/  @!P0 IMAD.X R3, R30, 0x1, R106, P1 ;  /* 0x000000011e038824 */ /* 0x000fe200008e066a */
[C---:B-1----:R-:W-:Y:S04]  /*5590*/  @!P0 LEA R8, P1, R2.reuse, c[0x0][0x270], 0x1 ;  /* 0x00009c0002088a11 */ /* 0x042fe800078208ff */
[----:B------:R-:W-:Y:S02]  /*55a0*/  @!P0 LEA.HI.X R9, R2, c[0x0][0x274], R3, 0x1, P1 ;  /* 0x00009d0002098a11 */ /* 0x000fe400008f0c03 */
[----:B------:R-:W-:Y:S01]  /*55b0*/  @!P0 IADD3 R3, P1, R92, R28, RZ ;  /* 0x0000001c5c038210 */ /* 0x000fe20007f3e0ff */
[----:B------:R-:W-:Y:S04]  /*55c0*/  CS2R R6, SRZ ;  /* 0x0000000000067805 */ /* 0x000fe8000001ff00 */
[----:B------:R-:W-:Y:S01]  /*55d0*/  @!P0 IMAD.X R4, R34, 0x1, R105, P1 ;  /* 0x0000000122048824 */ /* 0x000fe200008e0669 */
[C---:B------:R-:W-:Y:S01]  /*55e0*/  @!P0 LEA R2, P1, R3.reuse, c[0x0][0x288], 0x1 ;  /* 0x0000a20003028a11 */ /* 0x040fe200078208ff */
[----:B------:R-:W-:Y:S03]  /*55f0*/  CS2R R34, SRZ ;  /* 0x0000000000227805 */ /* 0x000fe6000001ff00 */
[----:B------:R-:W-:Y:S02]  /*5600*/  @!P0 LEA.HI.X R3, R3, c[0x0][0x28c], R4, 0x1, P1 ;  /* 0x0000a30003038a11 */ /* 0x000fe400008f0c04 */
[----:B------:R-:W-:Y:S01]  /*5610*/  CS2R R4, SRZ ;  /* 0x0000000000047805 */ /* 0x000fe2000001ff00 */
[----:B------:R-:W-:Y:S02]  /*5620*/  ISETP.GE.AND P1, PT, R72, c[0x0][0x27c], PT ;  /* 0x00009f0048007a0c */ /* 0x000fe40003f26270 */
[----:B------:R1:W5:Y:S08]  /*5630*/  @!P0 LDG.E.128 R32, [R2.64] ;  /* 0x0000000802208981 */ /* 0x000370000c1e1d00 */
[----:B------:R2:W5:Y:S01]  /*5640*/  @!P0 LDG.E.128 R4, [R8.64] ;  /* 0x0000000808048981 */ /* 0x000562000c1e1d00 */
[----:B------:R-:W-:Y:S01]  /*5650*/  ISETP.GE.OR P0, PT, R83, R64, P4 ;  /* 0x000000405300720c */ /* 0x000fe20002706670 */
        /* <DEDUP_REMOVED lines=27> */
[----:B-----5:R-:W-:Y:S01]  /*5810*/  @!P1 SHF.R.U32.HI R37, RZ, 0x10, R33 ;  /* 0x00000010ff259819 */ /* 0x020fe20000011621 */
[----:B------:R-:W-:Y:S02]  /*5820*/  IMAD.MOV.U32 R11, RZ, RZ, R7 ;  /* 0x000000ffff0b7224 */ /* 0x000fe400078e0007 */
[----:B------:R-:W-:Y:S01]  /*5830*/  IMAD.X R3, R67, 0x1, R127, P0 ;  /* 0x0000000143037824 */ /* 0x000fe200000e067f */
[-C--:B------:R-:W-:Y:S01]  /*5840*/  IADD3 R8, P2, P0, R80, R2.reuse, R101 ;  /* 0x0000000250087210 */ /* 0x080fe2000785e065 */
[----:B------:R-:W-:Y:S02]  /*5850*/  IMAD.MOV.U32 R39, RZ, RZ, R35 ;  /* 0x000000ffff277224 */ /* 0x000fe400078e0023 */
[----:B------:R-:W1:Y:S01]  /*5860*/  LDS.128 R48, [R120+0x8100] ;  /* 0x0081000078307984 */ /* 0x000e620000000c00 */
[-C--:B------:R-:W-:Y:S01]  /*5870*/  IADD3.X R9, R84, R3.reuse, R103, P2, P0 ;  /* 0x0000000354097210 */ /* 0x080fe200017e0467 */
[----:B------:R-:W-:Y:S01]  /*5880*/  IMAD.MOV.U32 R10, RZ, RZ, R32 ;  /* 0x000000ffff0a7224 */ /* 0x000fe200078e0020 */
[----:B------:R-:W-:Y:S01]  /*5890*/  ISETP.GE.AND P0, PT, R82, c[0x0][0x1d4], PT ;  /* 0x0000750052007a0c */ /* 0x000fe20003f06270 */
[--C-:B------:R-:W-:Y:S01]  /*58a0*/  IMAD.MOV.U32 R38, RZ, RZ, R33.reuse ;  /* 0x000000ffff267224 */ /* 0x100fe200078e0021 */
[----:B------:R-:W-:Y:S01]  /*58b0*/  @!P1 SHF.R.U64 R32, R32, 0x10, R33 ;  /* 0x0000001020209819 */ /* 0x000fe20000001221 */
[----:B------:R-:W-:Y:S01]  /*58c0*/  IMAD.MOV.U32 R36, RZ, RZ, R34 ;  /* 0x000000ffff247224 */ /* 0x000fe200078e0022 */
[----:B------:R-:W-:Y:S02]  /*58d0*/  @!P1 SHF.R.U64 R34, R34, 0x10, R35 ;  /* 0x0000001022229819 */ /* 0x000fe40000001223 */
[----:B------:R-:W-:Y:S02]  /*58e0*/  @!P1 PRMT R33, R10, 0x5410, R32 ;  /* 0x000054100a219816 */ /* 0x000fe40000000020 */
[----:B------:R-:W-:Y:S02]  /*58f0*/  @!P1 PRMT R32, R38, 0x5410, R37 ;  /* 0x0000541026209816 */ /* 0x000fe40000000025 */
[----:B------:R-:W-:Y:S02]  /*5900*/  @!P1 SHF.R.U32.HI R35, RZ, 0x10, R35 ;  /* 0x00000010ff239819 */ /* 0x000fe40000011623 */
[----:B------:R-:W-:Y:S01]  /*5910*/  @!P1 PRMT R40, R36, 0x5410, R34 ;  /* 0x0000541024289816 */ /* 0x000fe20000000022 */
[----:B------:R-:W-:Y:S01]  /*5920*/  @!P1 IMAD.U32 R34, R32, 0x10000, RZ ;  /* 0x0001000020229824 */ /* 0x000fe200078e00ff */
[----:B------:R-:W-:Y:S02]  /*5930*/  @!P0 IADD3 R2, P3, P2, R80, R2, R82 ;  /* 0x0000000250028210 */ /* 0x000fe40007a7e052 */
[----:B------:R-:W-:Y:S02]  /*5940*/  @!P1 PRMT R44, R39, 0x5410, R35 ;  /* 0x00005410272c9816 */ /* 0x000fe40000000023 */
[----:B------:R-:W-:Y:S02]  /*5950*/  @!P0 IADD3.X R3, R84, R3, R102, P3, P2 ;  /* 0x0000000354038210 */ /* 0x000fe40001fe4466 */
[C---:B------:R-:W-:Y:S04]  /*5960*/  LEA R70, P2, R8.reuse, c[0x0][0x1c8], 0x1 ;  /* 0x0000720008467a11 */ /* 0x040fe800078408ff */
[----:B------:R-:W-:Y:S01]  /*5970*/  LEA.HI.X R71, R8, c[0x0][0x1cc], R9, 0x1, P2 ;  /* 0x0000730008477a11 */ /* 0x000fe200010f0c09 */
[----:B------:R-:W-:Y:S01]  /*5980*/  IMAD.MOV.U32 R9, RZ, RZ, R4 ;  /* 0x000000ffff097224 */ /* 0x000fe200078e0004 */
[----:B------:R-:W-:Y:S02]  /*5990*/  @!P0 LEA R68, P2, R2, c[0x0][0x1c8], 0x1 ;  /* 0x0000720002448a11 */ /* 0x000fe400078408ff */
[----:B------:R-:W-:Y:S02]  /*59a0*/  @!P1 SHF.R.U64 R4, R4, 0x10, R5 ;  /* 0x0000001004049819 */ /* 0x000fe40000001205 */
[----:B------:R-:W-:Y:S02]  /*59b0*/  @!P0 LEA.HI.X R69, R2, c[0x0][0x1cc], R3, 0x1, P2 ;  /* 0x0000730002458a11 */ /* 0x000fe400010f0c03 */
[----:B------:R-:W-:Y:S02]  /*59c0*/  @!P1 PRMT R9, R9, 0x5410, R4 ;  /* 0x0000541009099816 */ /* 0x000fe40000000004 */
[----:B------:R-:W-:Y:S02]  /*59d0*/  @!P1 SHF.R.U32.HI R2, RZ, 0x10, R7 ;  /* 0x00000010ff029819 */ /* 0x000fe40000011607 */
[----:B------:R-:W-:Y:S01]  /*59e0*/  MOV R8, R5 ;  /* 0x0000000500087202 */ /* 0x000fe20000000f00 */
[----:B-1----:R-:W-:Y:S01]  /*59f0*/  @!P1 IMAD.U32 R35, R49, 0x10000, RZ ;  /* 0x0001000031239824 */ /* 0x002fe200078e00ff */
[----:B------:R-:W-:Y:S02]  /*5a00*/  @!P1 SHF.L.U32 R4, R13, 0x10, RZ ;  /* 0x000000100d049819 */ /* 0x000fe400000006ff */
[C---:B------:R-:W-:Y:S02]  /*5a10*/  @!P1 SHF.L.U32 R39, R50.reuse, 0x10, RZ ;  /* 0x0000001032279819 */ /* 0x040fe400000006ff */
[----:B------:R-:W-:Y:S01]  /*5a20*/  @!P1 LOP3.LUT R41, R50, 0xffff0000, RZ, 0xc0, !PT ;  /* 0xffff000032299812 */ /* 0x000fe200078ec0ff */
[----:B------:R-:W-:Y:S01]  /*5a30*/  @!P1 FMUL.FTZ R37, R4, R34 ;  /* 0x0000002204259220 */ /* 0x000fe20000410000 */
[C---:B------:R-:W-:Y:S02]  /*5a40*/  @!P1 SHF.L.U32 R43, R51.reuse, 0x10, RZ ;  /* 0x00000010332b9819 */ /* 0x040fe400000006ff */
[----:B------:R-:W-:Y:S02]  /*5a50*/  @!P1 LOP3.LUT R45, R51, 0xffff0000, RZ, 0xc0, !PT ;  /* 0xffff0000332d9812 */ /* 0x000fe400078ec0ff */
[----:B------:R-:W-:Y:S01]  /*5a60*/  @!P1 PRMT R11, R11, 0x5410, R2 ;  /* 0x000054100b0b9816 */ /* 0x000fe20000000002 */
[----:B------:R-:W-:Y:S01]  /*5a70*/  @!P1 IMAD.U32 R2, R12, 0x10000, RZ ;  /* 0x000100000c029824 */ /* 0x000fe200078e00ff */
[----:B------:R-:W-:Y:S02]  /*5a80*/  @!P1 SHF.R.U32.HI R3, RZ, 0x10, R5 ;  /* 0x00000010ff039819 */ /* 0x000fe40000011605 */
[----:B------:R-:W-:Y:S02]  /*5a90*/  @!P1 SHF.R.U64 R5, R6, 0x10, R7 ;  /* 0x0000001006059819 */ /* 0x000fe40000001207 */
[----:B------:R-:W-:Y:S02]  /*5aa0*/  @!P1 SHF.L.U32 R7, R48, 0x10, RZ ;  /* 0x0000001030079819 */ /* 0x000fe400000006ff */
        /* <DEDUP_REMOVED lines=11> */
[-C--:B------:R-:W-:Y:S01]  /*5b60*/  @!P1 FFMA.FTZ R78, R35, R5.reuse, -R37 ;  /* 0x00000005234e9223 */ /* 0x080fe20000010825 */
[----:B------:R-:W-:Y:S01]  /*5b70*/  @!P1 LOP3.LUT R37, R49, 0xffff0000, RZ, 0xc0, !PT ;  /* 0xffff000031259812 */ /* 0x000fe200078ec0ff */
[----:B------:R-:W-:Y:S01]  /*5b80*/  @!P1 FMUL.FTZ R4, R4, R5 ;  /* 0x0000000504049220 */ /* 0x000fe20000410000 */
[----:B------:R-:W-:Y:S02]  /*5b90*/  @!P1 LOP3.LUT R36, R32, 0xffff0000, RZ, 0xc0, !PT ;  /* 0xffff000020249812 */ /* 0x000fe400078ec0ff */
[----:B------:R-:W-:Y:S02]  /*5ba0*/  @!P1 LOP3.LUT R32, R33, 0xffff0000, RZ, 0xc0, !PT ;  /* 0xffff000021209812 */ /* 0x000fe400078ec0ff */
[----:B------:R-:W-:Y:S02]  /*5bb0*/  @!P1 LOP3.LUT R33, R48, 0xffff0000, RZ, 0xc0, !PT ;  /* 0xffff000030219812 */ /* 0x000fe400078ec0ff */
[----:B------:R-:W-:Y:S01]  /*5bc0*/  @!P1 LOP3.LUT R6, R8, 0xffff0000, RZ, 0xc0, !PT ;  /* 0xffff000008069812 */ /* 0x000fe200078ec0ff */
[----:B------:R-:W-:Y:S01]  /*5bd0*/  @!P1 FMUL.FTZ R38, R7, R32 ;  /* 0x0000002007269220 */ /* 0x000fe20000410000 */
[----:B------:R-:W-:Y:S01]  /*5be0*/  @!P1 LOP3.LUT R8, R9, 0xffff0000, RZ, 0xc0, !PT ;  /* 0xffff000009089812 */ /* 0x000fe200078ec0ff */
[C---:B------:R-:W-:Y:S02]  /*5bf0*/  @!P1 FMUL.FTZ R9, R3.reuse, R36 ;  /* 0x0000002403099220 */ /* 0x040fe40000410000 */
[----:B------:R-:W-:Y:S02]  /*5c00*/  @!P1 FMUL.FTZ R5, R3, R6 ;  /* 0x0000000603059220 */ /* 0x000fe40000410000 */
        /* <DEDUP_REMOVED lines=52> */
.L_x_730:
[----:B------:R-:W-:Y:S05]  /*5f50*/  BSYNC B0 ;  /* 0x0000000000007941 */ /* 0x000fea0003800000 */
.L_x_729:
        /* <DEDUP_REMOVED lines=72> */
[----:B------:R-:W-:Y:S02]  /*63e0*/  @!P1 FMUL.FTZ R33, R9, R38 ;  /* 0x0000002609219220 */ /* 0x000fe40000410000 */
[-C--:B------:R-:W-:Y:S01]  /*63f0*/  @!P1 FMUL.FTZ R8, R6, R7.reuse ;  /* 0x0000000706089220 */ /* 0x080fe20000410000 */
[C---:B------:R-:W-:Y:S01]  /*6400*/  @!P1 SHF.L.U32 R6, R14.reuse, 0x10, RZ ;  /* 0x000000100e069819 */ /* 0x040fe200000006ff */
        /* <DEDUP_REMOVED lines=40> */
.L_x_732:
[----:B------:R-:W-:Y:S05]  /*6690*/  BSYNC B0 ;  /* 0x0000000000007941 */ /* 0x000fea0003800000 */
.L_x_731:
[----:B-1----:R-:W-:Y:S05]  /*66a0*/  IADD3 R48, P0, R172, R62, RZ ;  /* 0x0000003eac307210 */ /* 0x002fea0007f1e0ff */
[----:B------:R-:W-:Y:S01]  /*66b0*/  IMAD.X R49, R67, 0x1, R121, P0 ;  /* 0x0000000143317824 */ /* 0x000fe200000e0679 */
[----:B------:R-:W-:Y:S11]  /*66c0*/  ISETP.GE.OR P0, PT, R134, R64, P4 ;  /* 0x000000408600720c */ /* 0x000ff60002706670 */
[----:B------:R-:W-:Y:S02]  /*66d0*/  @!UPT UIADD3 URZ, URZ, URZ, URZ ;  /* 0x0000003f3f3ff290 */ /* 0x000fe4000fffe03f */
[----:B------:R-:W-:-:S05]  /*66e0*/  @P0 BRA `(.L_x_726) ;  /* 0x0000090000000947 */ /* 0x000fca0003800000 */
[----:B------:R-:W-:Y:S01]  /*66f0*/  IADD3 R2, P2, P0, R80, R48, R101 ;  /* 0x0000003050027210 */ /* 0x000fe2000785e065 */
[----:B------:R-:W1:Y:S01]  /*6700*/  LDS.128 R12, [R115+0x8100] ;  /* 0x00810000730c7984 */ /* 0x000e620000000c00 */
[----:B-----5:R-:W-:Y:S02]  /*6710*/  @!P1 SHF.R.U64 R6, R56, 0x10, R57 ;  /* 0x0000001038069819 */ /* 0x020fe40000001239 */
[----:B------:R-:W-:Y:S02]  /*6720*/  IADD3.X R3, R84, R49, R103, P2, P0 ;  /* 0x0000003154037210 */ /* 0x000fe400017e0467 */
[----:B------:R-:W-:Y:S02]  /*6730*/  LEA R46, P0, R2, c[0x0][0x1c8], 0x1 ;  /* 0x00007200022e7a11 */ /* 0x000fe400078008ff */
[----:B------:R-:W-:Y:S01]  /*6740*/  @!P1 PRMT R17, R60, 0x5410, R6 ;  /* 0x000054103c119816 */ /* 0x000fe20000000006 */
[----:B------:R-:W2:Y:S01]  /*6750*/  LDS.128 R36, [R118+0x8100] ;  /* 0x0081000076247984 */ /* 0x000ea20000000c00 */
[----:B------:R-:W-:Y:S02]  /*6760*/  LEA.HI.X R47, R2, c[0x0][0x1cc], R3, 0x1, P0 ;  /* 0x00007300022f7a11 */ /* 0x000fe400000f0c03 */
[----:B------:R-:W-:Y:S02]  /*6770*/  @!P1 SHF.R.U32.HI R9, RZ, 0x10, R59 ;  /* 0x00000010ff099819 */ /* 0x000fe4000001163b */
[----:B------:R-:W-:Y:S02]  /*6780*/  @!P1 SHF.R.U32.HI R7, RZ, 0x10, R57 ;  /* 0x00000010ff079819 */ /* 0x000fe40000011639 */
[--C-:B------:R-:W-:Y:S02]  /*6790*/  @!P1 SHF.R.U64 R2, R20, 0x10, R21.reuse ;  /* 0x0000001014029819 */ /* 0x100fe40000001215 */
[----:B------:R-:W-:Y:S02]  /*67a0*/  @!P1 SHF.R.U32.HI R3, RZ, 0x10, R21 ;  /* 0x00000010ff039819 */ /* 0x000fe40000011615 */
[----:B------:R-:W-:Y:S01]  /*67b0*/  @!P1 PRMT R16, R60, 0x5432, R7 ;  /* 0x000054323c109816 */ /* 0x000fe20000000007 */
[----:B------:R-:W-:Y:S01]  /*67c0*/  @!P1 IMAD.U32 R7, R17, 0x10000, RZ ;  /* 0x0001000011079824 */ /* 0x000fe200078e00ff */
[----:B------:R-:W-:Y:S02]  /*67d0*/  @!P1 SHF.R.U64 R11, R58, 0x10, R59 ;  /* 0x000000103a0b9819 */ /* 0x000fe4000000123b */
[----:B------:R-:W-:Y:S01]  /*67e0*/  @!P1 SHF.R.U64 R4, R22, 0x10, R23 ;  /* 0x0000001016049819 */ /* 0x000fe20000001217 */
[----:B------:R-:W-:Y:S01]  /*67f0*/  @!P1 IMAD.U32 R18, R16, 0x10000, RZ ;  /* 0x0001000010129824 */ /* 0x000fe200078e00ff */
[C---:B------:R-:W-:Y:S02]  /*6800*/  @!P1 PRMT R22, R61.reuse, 0x5410, R9 ;  /* 0x000054103d169816 */ /* 0x040fe40000000009 */
[----:B------:R-:W-:Y:S02]  /*6810*/  @!P1 SHF.R.U32.HI R5, RZ, 0x10, R23 ;  /* 0x00000010ff059819 */ /* 0x000fe40000011617 */
[----:B------:R-:W-:Y:S02]  /*6820*/  @!P1 PRMT R27, R61, 0x5432, R11 ;  /* 0x000054323d1b9816 */ /* 0x000fe4000000000b */
[C---:B------:R-:W-:Y:S02]  /*6830*/  @!P1 PRMT R11, R30.reuse, 0x5432, R4 ;  /* 0x000054321e0b9816 */ /* 0x040fe40000000004 */
[----:B------:R-:W-:Y:S02]  /*6840*/  @!P1 PRMT R10, R30, 0x5410, R5 ;  /* 0x000054101e0a9816 */ /* 0x000fe40000000005 */
[----:B------:R-:W-:Y:S02]  /*6850*/  @!P1 LOP3.LUT R32, R22, 0xffff0000, RZ, 0xc0, !PT ;  /* 0xffff000016209812 */ /* 0x000fe400078ec0ff */
[C---:B------:R-:W-:Y:S02]  /*6860*/  @!P1 PRMT R8, R29.reuse, 0x5432, R2 ;  /* 0x000054321d089816 */ /* 0x040fe40000000002 */
[----:B------:R-:W-:Y:S01]  /*6870*/  @!P1 PRMT R6, R29, 0x5410, R3 ;  /* 0x000054101d069816 */ /* 0x000fe20000000003 */
[----:B-1----:R-:W-:Y:S01]  /*6880*/  @!P1 IMAD.U32 R2, R12, 0x10000, RZ ;  /* 0x000100000c029824 */ /* 0x002fe200078e00ff */
[C---:B------:R-:W-:Y:S01]  /*6890*/  @!P1 SHF.L.U32 R3, R8.reuse, 0x10, RZ ;  /* 0x0000001008039819 */ /* 0x040fe200000006ff */
[----:B------:R-:W-:Y:S01]  /*68a0*/  @!P1 IMAD.U32 R4, R13, 0x10000, RZ ;  /* 0x000100000d049824 */ /* 0x000fe200078e00ff */
[----:B------:R-:W-:Y:S01]  /*68b0*/  @!P1 LOP3.LUT R8, R8, 0xffff0000, RZ, 0xc0, !PT ;  /* 0xffff000008089812 */ /* 0x000fe200078ec0ff */
[----:B------:R-:W-:Y:S01]  /*68c0*/  @!P1 FMUL.FTZ R20, R2, R7 ;  /* 0x0000000702149220 */ /* 0x000fe20000410000 */
[----:B------:R-:W-:Y:S01]  /*68d0*/  @!P1 SHF.L.U32 R29, R22, 0x10, RZ ;  /* 0x00000010161d9819 */ /* 0x000fe200000006ff */
[C---:B------:R-:W-:Y:S01]  /*68e0*/  @!P1 IMAD.U32 R5, R6.reuse, 0x10000, RZ ;  /* 0x0001000006059824 */ /* 0x040fe200078e00ff */
[----:B------:R-:W-:Y:S01]  /*68f0*/  @!P1 LOP3.LUT R6, R6, 0xffff0000, RZ, 0xc0, !PT ;  /* 0xffff000006069812 */ /* 0x000fe200078ec0ff */
[----:B--2---:R-:W-:Y:S01]  /*6900*/  @!P1 IMAD.U32 R9, R36, 0x10000, RZ ;  /* 0x0001000024099824 */ /* 0x004fe200078e00ff */
[----:B------:R-:W-:Y:S01]  /*6910*/  @!P1 SHF.L.U32 R19, R37, 0x10, RZ ;  /* 0x0000001025139819 */ /* 0x000fe200000006ff */
[-C--:B------:R-:W-:Y:S01]  /*6920*/  @!P1 FMUL.FTZ R2, R2, R3.reuse ;  /* 0x0000000302029220 */ /* 0x080fe20000410000 */
[----:B------:R-:W-:Y:S01]  /*6930*/  @!P1 LOP3.LUT R33, R39, 0xffff0000, RZ, 0xc0, !PT ;  /* 0xffff000027219812 */ /* 0x000fe200078ec0ff */
[----:B------:R-:W-:Y:S01]  /*6940*/  @!P1 FMUL.FTZ R21, R4, R18 ;  /* 0x0000001204159220 */ /* 0x000fe20000410000 */
        /* <DEDUP_REMOVED lines=9> */
[----:B------:R-:W-:Y:S01]  /*69e0*/  @!P1 IMAD.U32 R30, R39, 0x10000, RZ ;  /* 0x00010000271e9824 */ /* 0x000fe200078e00ff */
[----:B------:R-:W-:Y:S02]  /*69f0*/  @!P1 LOP3.LUT R7, R12, 0xffff0000, RZ, 0xc0, !PT ;  /* 0xffff00000c079812 */ /* 0x000fe400078ec0ff */
[----:B------:R-:W-:Y:S02]  /*6a00*/  @!P1 LOP3.LUT R3, R13, 0xffff0000, RZ, 0xc0, !PT ;  /* 0xffff00000d039812 */ /* 0x000fe400078ec0ff */
[----:B------:R-:W-:Y:S01]  /*6a10*/  ISETP.GE.AND P0, PT, R82, c[0x0][0x1d4], PT ;  /* 0x0000750052007a0c */ /* 0x000fe20003f06270 */
[----:B------:R-:W-:Y:S02]  /*6a20*/  @!P1 FMUL.FTZ R23, R7, R16 ;  /* 0x0000001007179220 */ /* 0x000fe40000410000 */
[C---:B------:R-:W-:Y:S02]  /*6a30*/  @!P1 FMUL.FTZ R9, R3.reuse, R20 ;  /* 0x0000001403099220 */ /* 0x040fe40000410000 */
[-C--:B------:R-:W-:Y:S02]  /*6a40*/  @!P1 FMUL.FTZ R5, R3, R6.reuse ;  /* 0x0000000603059220 */ /* 0x080fe40000410000 */
[----:B------:R-:W-:Y:S01]  /*6a50*/  @!P1 FFMA.FTZ R44, R21, R6, -R9 ;  /* 0x00000006152c9223 */ /* 0x000fe20000010809 */
[C---:B------:R-:W-:Y:S01]  /*6a60*/  @!P1 LOP3.LUT R9, R15.reuse, 0xffff0000, RZ, 0xc0, !PT ;  /* 0xffff00000f099812 */ /* 0x040fe200078ec0ff */
[----:B------:R-:W-:Y:S02]  /*6a70*/  @!P1 IMAD.U32 R6, R15, 0x10000, RZ ;  /* 0x000100000f069824 */ /* 0x000fe400078e00ff */
[-C--:B------:R-:W-:Y:S02]  /*6a80*/  @!P1 FMUL.FTZ R3, R7, R8.reuse ;  /* 0x0000000807039220 */ /* 0x080fe40000410000 */
        /* <DEDUP_REMOVED lines=18> */
[----:B------:R-:W-:Y:S01]  /*6bb0*/  @!P1 FFMA.FTZ R41, R23, R7, -R34 ;  /* 0x0000000717299223 */ /* 0x000fe20000010822 */
[----:B------:R-:W-:Y:S01]  /*6bc0*/  @!P1 F2FP.BF16.PACK_AB R34, R44, R45 ;  /* 0x0000002d2c22923e */ /* 0x000fe200000010ff */
[----:B------:R-:W-:Y:S02]  /*6bd0*/  @!P1 FFMA.FTZ R35, R28, R11, -R35 ;  /* 0x0000000b1c239223 */ /* 0x000fe40000010823 */
[----:B------:R-:W-:Y:S02]  /*6be0*/  @!P1 FMUL.FTZ R6, R6, R7 ;  /* 0x0000000706069220 */ /* 0x000fe40000410000 */
[----:B------:R-:W-:Y:S01]  /*6bf0*/  @!P1 FMUL.FTZ R7, R10, R11 ;  /* 0x0000000b0a079220 */ /* 0x000fe20000410000 */
[----:B------:R-:W-:Y:S01]  /*6c00*/  @!P1 F2FP.BF16.PACK_AB R11, R35, R41 ;  /* 0x00000029230b923e */ /* 0x000fe200000010ff */
[----:B------:R-:W-:Y:S01]  /*6c10*/  @!P1 FFMA.FTZ R3, R16, R17, R3 ;  /* 0x0000001110039223 */ /* 0x000fe20000010003 */
[----:B------:R-:W-:Y:S01]  /*6c20*/  @!P1 F2FP.BF16.PACK_AB R17, R43, R50 ;  /* 0x000000322b11923e */ /* 0x000fe200000010ff */
[----:B------:R-:W-:Y:S01]  /*6c30*/  @!P1 IMAD.MOV.U32 R37, RZ, RZ, R34 ;  /* 0x000000ffff259224 */ /* 0x000fe200078e0022 */
[----:B------:R-:W-:Y:S01]  /*6c40*/  @!P1 F2FP.BF16.PACK_AB R16, R40, R42 ;  /* 0x0000002a2810923e */ /* 0x000fe200000010ff */
[----:B------:R-:W-:Y:S01]  /*6c50*/  @!P1 IMAD.MOV.U32 R38, RZ, RZ, R11 ;  /* 0x000000ffff269224 */ /* 0x000fe200078e000b */
[----:B------:R-:W-:Y:S01]  /*6c60*/  @!P1 MOV R36, R17 ;  /* 0x0000001100249202 */ /* 0x000fe20000000f00 */
[----:B------:R-:W-:Y:S01]  /*6c70*/  @!P1 FFMA.FTZ R4, R18, R19, R4 ;  /* 0x0000001312049223 */ /* 0x000fe20000010004 */
[----:B------:R-:W-:Y:S01]  /*6c80*/  @!P1 MOV R39, R16 ;  /* 0x0000001000279202 */ /* 0x000fe20000000f00 */
[----:B------:R-:W-:Y:S01]  /*6c90*/  @!P1 FFMA.FTZ R5, R20, R21, R5 ;  /* 0x0000001514059223 */ /* 0x000fe20000010005 */
[----:B------:R-:W-:Y:S01]  /*6ca0*/  @!P1 F2FP.BF16.PACK_AB R10, R3, R2 ;  /* 0x00000002030a923e */ /* 0x000fe200000010ff */
[----:B------:R-:W-:Y:S02]  /*6cb0*/  @!P1 FFMA.FTZ R6, R22, R23, R6 ;  /* 0x0000001716069223 */ /* 0x000fe40000010006 */
[----:B------:R-:W-:Y:S01]  /*6cc0*/  @!P1 FFMA.FTZ R7, R27, R28, R7 ;  /* 0x0000001c1b079223 */ /* 0x000fe20000010007 */
[----:B------:R1:W-:Y:S01]  /*6cd0*/  STG.E.128 [R46.64], R36 ;  /* 0x000000242e007986 */ /* 0x0003e2000c101d08 */
[----:B------:R-:W-:Y:S01]  /*6ce0*/  @!P1 FFMA.FTZ R8, R29, R30, R8 ;  /* 0x0000001e1d089223 */ /* 0x000fe20000010008 */
[----:B------:R-:W-:Y:S01]  /*6cf0*/  @!P1 F2FP.BF16.PACK_AB R4, R5, R4 ;  /* 0x000000040504923e */ /* 0x000fe200000010ff */
        /* <DEDUP_REMOVED lines=14> */
.L_x_710:
[----:B------:R-:W-:Y:S01]  /*6de0*/  IMAD R2, R31, -0x60, R0 ;  /* 0xffffffa01f027824 */ /* 0x000fe200078e0200 */
[----:B------:R-:W-:Y:S04]  /*6df0*/  BSSY B0, `(.L_x_733) ;  /* 0x000000b000007945 */ /* 0x000fe80003800000 */
[----:B------:R-:W-:Y:S04]  /*6e00*/  IMNMX R2, R2, 0x60, PT ;  /* 0x0000006002027817 */ /* 0x000fe80003800200 */
[----:B------:R-:W-:Y:S11]  /*6e10*/  ISETP.GE.AND P0, PT, R83, R2, PT ;  /* 0x000000025300720c */ /* 0x000ff60003f06270 */
[----:B------:R-:W-:Y:S02]  /*6e20*/  @!UPT UIADD3 URZ, URZ, URZ, URZ ;  /* 0x0000003f3f3ff290 */ /* 0x000fe4000fffe03f */
[----:B------:R-:W-:-:S05]  /*6e30*/  @P0 BRA `(.L_x_734) ;  /* 0x0000006000000947 */ /* 0x000fca0003800000 */
[----:B------:R-:W-:Y:S11]  /*6e40*/  ISETP.GE.AND P0, PT, R86, c[0x0][0x1d4], PT ;  /* 0x0000750056007a0c */ /* 0x000ff60003f06270 */
[----:B------:R-:W-:Y:S02]  /*6e50*/  @!UPT UIADD3 URZ, URZ, URZ, URZ ;  /* 0x0000003f3f3ff290 */ /* 0x000fe4000fffe03f */
[----:B------:R-:W1:Y:S04]  /*6e60*/  @!P0 LDS.128 R4, [R219+0xb100] ;  /* 0x00b10000db048984 */ /* 0x000e680000000c00 */
[----:B-1----:R-:W-:Y:S04]  /*6e70*/  @!P0 STG.E.128 [R52.64+0x80], R4 ;  /* 0x0000800434008986 */ /* 0x002fe8000c101d08 */
[----:B------:R-:W1:Y:S04]  /*6e80*/  @!P4 LDS.128 R4, [R219+0x8100] ;  /* 0x00810000db04c984 */ /* 0x000e680000000c00 */
[----:B-1----:R1:W-:Y:S02]  /*6e90*/  @!P4 STG.E.128 [R52.64], R4 ;  /* 0x000000043400c986 */ /* 0x0023e4000c101d08 */
.L_x_734:
[----:B------:R-:W-:Y:S05]  /*6ea0*/  BSYNC B0 ;  /* 0x0000000000007941 */ /* 0x000fea0003800000 */
.L_x_733:
[----:B------:R-:W-:Y:S01]  /*6eb0*/  ISETP.GE.AND P0, PT, R133, R2, PT ;  /* 0x000000028500720c */ /* 0x000fe20003f06270 */
[----:B------:R-:W-:Y:S01]  /*6ec0*/  @!UPT UIADD3 URZ, URZ, URZ, URZ ;  /* 0x0000003f3f3ff290 */ /* 0x000fe2000fffe03f */
[----:B------:R-:W-:Y:S11]  /*6ed0*/  BSSY B0, `(.L_x_735) ;  /* 0x0000008000007945 */ /* 0x000ff60003800000 */
[----:B------:R-:W-:-:S05]  /*6ee0*/  @P0 BRA `(.L_x_736) ;  /* 0x0000006000000947 */ /* 0x000fca0003800000 */
[----:B------:R-:W-:Y:S11]  /*6ef0*/  ISETP.GE.AND P0, PT, R86, c[0x0][0x1d4], PT ;  /* 0x0000750056007a0c */ /* 0x000ff60003f06270 */
[----:B------:R-:W-:Y:S02]  /*6f00*/  @!UPT UIADD3 URZ, URZ, URZ, URZ ;  /* 0x0000003f3f3ff290 */ /* 0x000fe4000fffe03f */
[----:B-1----:R-:W1:Y:S04]  /*6f10*/  @!P0 LDS.128 R4, [R219+0xc100] ;  /* 0x00c10000db048984 */ /* 0x002e680000000c00 */
[----:B-1----:R-:W-:Y:S04]  /*6f20*/  @!P0 STG.E.128 [R58.64+0x80], R4 ;  /* 0x000080043a008986 */ /* 0x002fe8000c101d08 */
[----:B------:R-:W1:Y:S04]  /*6f30*/  @!P4 LDS.128 R4, [R219+0x9100] ;  /* 0x00910000db04c984 */ /* 0x000e680000000c00 */
[----:B-1----:R1:W-:Y:S02]  /*6f40*/  @!P4 STG.E.128 [R58.64], R4 ;  /* 0x000000043a00c986 */ /* 0x0023e4000c101d08 */
.L_x_736:
[----:B------:R-:W-:Y:S05]  /*6f50*/  BSYNC B0 ;  /* 0x0000000000007941 */ /* 0x000fea0003800000 */
.L_x_735:
[----:B------:R-:W-:Y:S11]  /*6f60*/  ISETP.GE.AND P0, PT, R134, R2, PT ;  /* 0x000000028600720c */ /* 0x000ff60003f06270 */
[----:B------:R-:W-:Y:S02]  /*6f70*/  @!UPT UIADD3 URZ, URZ, URZ, URZ ;  /* 0x0000003f3f3ff290 */ /* 0x000fe4000fffe03f */
[----:B------:R-:W-:-:S05]  /*6f80*/  @P0 BRA `(.L_x_726) ;  /* 0x0000006000000947 */ /* 0x000fca0003800000 */
[----:B------:R-:W-:Y:S11]  /*6f90*/  ISETP.GE.AND P0, PT, R86, c[0x0][0x1d4], PT ;  /* 0x0000750056007a0c */ /* 0x000ff60003f06270 */
[----:B------:R-:W-:Y:S02]  /*6fa0*/  @!UPT UIADD3 URZ, URZ, URZ, URZ ;  /* 0x0000003f3f3ff290 */ /* 0x000fe4000fffe03f */
[----:B-1----:R-:W1:Y:S04]  /*6fb0*/  @!P0 LDS.128 R4, [R219+0xd100] ;  /* 0x00d10000db048984 */ /* 0x002e680000000c00 */
[----:B-1----:R-:W-:Y:S04]  /*6fc0*/  @!P0 STG.E.128 [R60.64+0x80], R4 ;  /* 0x000080043c008986 */ /* 0x002fe8000c101d08 */
[----:B------:R-:W1:Y:S04]  /*6fd0*/  @!P4 LDS.128 R4, [R219+0xa100] ;  /* 0x00a10000db04c984 */ /* 0x000e680000000c00 */
[----:B-1----:R1:W-:Y:S02]  /*6fe0*/  @!P4 STG.E.128 [R60.64], R4 ;  /* 0x000000043c00c986 */ /* 0x0023e4000c101d08 */
.L_x_726:
[----:B------:R-:W-:Y:S05]  /*6ff0*/  BSYNC B2 ;  /* 0x0000000000027941 */ /* 0x000fea0003800000 */
.L_x_709:
[C---:B--2---:R-:W-:Y:S01]  /*7000*/  IMAD R12, R31.reuse, -0x60, RZ ;  /* 0xffffffa01f0c7824 */ /* 0x044fe200078e02ff */
[----:B------:R-:W2:Y:S01]  /*7010*/  LDL R15, [R1] ;  /* 0x00000000010f7983 */ /* 0x000ea20000100800 */
[----:B-1----:R-:W-:Y:S01]  /*7020*/  IMAD.WIDE.U32 R10, R31, 0x60, RZ ;  /* 0x000000601f0a7825 */ /* 0x002fe200078e00ff */
[----:B------:R-:W-:Y:S01]  /*7030*/  ISETP.NE.AND P5, PT, R130, RZ, PT ;  /* 0x000000ff8200720c */ /* 0x000fe20003fa5270 */
[----:B------:R-:W-:Y:S01]  /*7040*/  BSSY B0, `(.L_x_737) ;  /* 0x0000047000007945 */ /* 0x000fe20003800000 */
[----:B-----5:R-:W-:Y:S01]  /*7050*/  IADD3 R4, R114, R12, RZ ;  /* 0x0000000c72047210 */ /* 0x020fe20007ffe0ff */
[----:B------:R-:W-:Y:S03]  /*7060*/  IMAD R2, R85, 0x60, RZ ;  /* 0x0000006055027824 */ /* 0x000fe600078e02ff */
[----:B------:R-:W-:Y:S01]  /*7070*/  ISETP.GE.AND P1, PT, R4, 0x21, PT ;  /* 0x000000210400780c */ /* 0x000fe20003f26270 */
[----:B------:R-:W-:Y:S01]  /*7080*/  IMAD.IADD R14, R11, 0x1, R2 ;  /* 0x000000010b0e7824 */ /* 0x000fe200078e0202 */
[----:B------:R-:W-:Y:S05]  /*7090*/  IADD3 R2, P0, R123, R10, RZ ;  /* 0x0000000a7b027210 */ /* 0x000fea0007f1e0ff */
[----:B------:R-:W-:Y:S06]  /*70a0*/  IMAD.X R3, R14, 0x1, R129, P0 ;  /* 0x000000010e037824 */ /* 0x000fec00000e0681 */
[----:B------:R-:W-:Y:S05]  /*70b0*/  @P1 IADD3 R6, P0, R2, 0x20, RZ ;  /* 0x0000002002061810 */ /* 0x000fea0007f1e0ff */
[--C-:B------:R-:W-:Y:S01]  /*70c0*/  @P1 IMAD.X R7, RZ, RZ, R3.reuse, P0 ;  /* 0x000000ffff071224 */ /* 0x100fe200000e0603 */
[----:B------:R-:W-:Y:S11]  /*70d0*/  ISETP.GE.AND P0, PT, R4, 0x41, PT ;  /* 0x000000410400780c */ /* 0x000ff60003f06270 */
[----:B------:R-:W-:Y:S02]  /*70e0*/  @!UPT UIADD3 URZ, URZ, URZ, URZ ;  /* 0x0000003f3f3ff290 */ /* 0x000fe4000fffe03f */
[----:B------:R-:W-:Y:S05]  /*70f0*/  @P0 IADD3 R11, P2, R2, 0x40, RZ ;  /* 0x00000040020b0810 */ /* 0x000fea0007f5e0ff */
[----:B------:R-:W-:Y:S01]  /*7100*/  @P0 IMAD.X R13, RZ, RZ, R3, P2 ;  /* 0x000000ffff0d0224 */ /* 0x000fe200010e0603 */
[----:B------:R-:W-:Y:S11]  /*7110*/  ISETP.GE.AND P2, PT, R4, 0x1, PT ;  /* 0x000000010400780c */ /* 0x000ff60003f46270 */
[----:B------:R-:W-:Y:S02]  /*7120*/  @!UPT UIADD3 URZ, URZ, URZ, URZ ;  /* 0x0000003f3f3ff290 */ /* 0x000fe4000fffe03f */
[----:B------:R-:W-:Y:S01]  /*7130*/  @P2 IMAD R3, R3, c[0x0][0x258], RZ ;  /* 0x0000960003032a24 */ /* 0x000fe200078e02ff */
[----:B------:R-:W-:Y:S01]  /*7140*/  @P2 MOV R4, R90 ;  /* 0x0000005a00042202 */ /* 0x000fe20000000f00 */
[----:B------:R-:W-:Y:S04]  /*7150*/  @P2 IMAD.MOV.U32 R5, RZ, RZ, R100 ;  /* 0x000000ffff052224 */ /* 0x000fe800078e0064 */
[C---:B------:R-:W-:Y:S04]  /*7160*/  @P2 IMAD.WIDE.U32 R4, R2.reuse, c[0x0][0x258], R4 ;  /* 0x0000960002042a25 */ /* 0x040fe800078e0004 */
[----:B------:R-:W-:Y:S01]  /*7170*/  @P2 IMAD R2, R2, c[0x0][0x25c], R3 ;  /* 0x0000970002022a24 */ /* 0x000fe200078e0203 */
[C---:B------:R-:W-:Y:S02]  /*7180*/  @P2 LEA R8, P3, R4.reuse, c[0x0][0x250], 0x1 ;  /* 0x0000940004082a11 */ /* 0x040fe400078608ff */
[----:B------:R-:W-:Y:S02]  /*7190*/  @P1 MOV R3, R100 ;  /* 0x0000006400031202 */ /* 0x000fe40000000f00 */
[----:B------:R-:W-:Y:S04]  /*71a0*/  @P2 IADD3 R2, R5, R2, RZ ;  /* 0x0000000205022210 */ /* 0x000fe80007ffe0ff */
[----:B------:R-:W-:Y:S01]  /*71b0*/  @P2 LEA.HI.X R9, R4, c[0x0][0x254], R2, 0x1, P3 ;  /* 0x0000950004092a11 */ /* 0x000fe200018f0c02 */
[----:B------:R-:W-:Y:S02]  /*71c0*/  @P1 IMAD R4, R7, c[0x0][0x258], RZ ;  /* 0x0000960007041a24 */ /* 0x000fe400078e02ff */
[----:B------:R-:W-:Y:S02]  /*71d0*/  @P1 IMAD.MOV.U32 R2, RZ, RZ, R90 ;  /* 0x000000ffff021224 */ /* 0x000fe400078e005a */
[----:B------:R-:W-:Y:S01]  /*71e0*/  @!PT LDS RZ, [RZ] ;  /* 0x00000000fffff984 */ /* 0x000fe20000000800 */
[----:B------:R-:W-:Y:S01]  /*71f0*/  @!PT LDS RZ, [RZ] ;  /* 0x00000000fffff984 */ /* 0x000fe20000000800 */
[----:B------:R-:W-:Y:S01]  /*7200*/  @!PT LDS RZ, [RZ] ;  /* 0x00000000fffff984 */ /* 0x000fe20000000800 */
[----:B------:R1:W-:Y:S01]  /*7210*/  @P2 LDGSTS.E.BYPASS.LTC128B.128 [R219+0x100], [R8.64], !P5 ;  /* 0x0010000008db2fae */ /* 0x0003e2000e901d48 */
[C---:B------:R-:W-:Y:S02]  /*7220*/  @P1 IMAD R4, R6.reuse, c[0x0][0x25c], R4 ;  /* 0x0000970006041a24 */ /* 0x040fe400078e0204 */
[----:B------:R-:W-:Y:S01]  /*7230*/  @P1 IMAD.WIDE.U32 R2, R6, c[0x0][0x258], R2 ;  /* 0x0000960006021a25 */ /* 0x000fe200078e0002 */
[----:B------:R1:W-:Y:S03]  /*7240*/  @P2 LDGSTS.E.BYPASS.LTC128B.128 [R219+0x3100], [R8.64+0x80], !P6 ;  /* 0x0310008008db2fae */ /* 0x0003e6000f101d48 */
[----:B------:R-:W-:Y:S01]  /*7250*/  @P1 IMAD.IADD R3, R3, 0x1, R4 ;  /* 0x0000000103031824 */ /* 0x000fe200078e0204 */
[C---:B------:R-:W-:Y:S01]  /*7260*/  @P1 LEA R6, P3, R2.reuse, c[0x0][0x250], 0x1 ;  /* 0x0000940002061a11 */ /* 0x040fe200078608ff */
[----:B------:R-:W-:Y:S03]  /*7270*/  @P0 IMAD R4, R13, c[0x0][0x258], RZ ;  /* 0x000096000d040a24 */ /* 0x000fe600078e02ff */
[----:B------:R-:W-:Y:S01]  /*7280*/  @P1 LEA.HI.X R7, R2, c[0x0][0x254], R3, 0x1, P3 ;  /* 0x0000950002071a11 */ /* 0x000fe200018f0c03 */
[----:B------:R-:W-:Y:S01]  /*7290*/  @P0 IMAD.MOV.U32 R3, RZ, RZ, R100 ;  /* 0x000000ffff030224 */ /* 0x000fe200078e0064 */
[----:B------:R-:W-:Y:S01]  /*72a0*/  @P0 MOV R2, R90 ;  /* 0x0000005a00020202 */ /* 0x000fe20000000f00 */
[C---:B------:R-:W-:Y:S04]  /*72b0*/  @P0 IMAD R4, R11.reuse, c[0x0][0x25c], R4 ;  /* 0x000097000b040a24 */ /* 0x040fe800078e0204 */
[----:B------:R-:W-:Y:S05]  /*72c0*/  @P0 IMAD.WIDE.U32 R2, R11, c[0x0][0x258], R2 ;  /* 0x000096000b020a25 */ /* 0x000fea00078e0002 */
[----:B------:R-:W-:Y:S02]  /*72d0*/  @P0 IADD3 R3, R3, R4, RZ ;  /* 0x0000000403030210 */ /* 0x000fe40007ffe0ff */
[C---:B------:R-:W-:Y:S04]  /*72e0*/  @P0 LEA R4, P3, R2.reuse, c[0x0][0x250], 0x1 ;  /* 0x0000940002040a11 */ /* 0x040fe800078608ff */
[----:B------:R-:W-:Y:S02]  /*72f0*/  @P0 LEA.HI.X R5, R2, c[0x0][0x254], R3, 0x1, P3 ;  /* 0x0000950002050a11 */ /* 0x000fe400018f0c03 */
[----:B------:R-:W-:Y:S02]  /*7300*/  IADD3 R2, R12, R0, RZ ;  /* 0x000000000c027210 */ /* 0x000fe40007ffe0ff */
[----:B-1----:R-:W-:Y:S02]  /*7310*/  IADD3 R8, P2, R126, R10, RZ ;  /* 0x0000000a7e087210 */ /* 0x002fe40007f5e0ff */
[----:B------:R-:W-:Y:S03]  /*7320*/  IMNMX R9, R2, 0x60, PT ;  /* 0x0000006002097817 */ /* 0x000fe60003800200 */
[----:B------:R-:W-:Y:S01]  /*7330*/  IMAD.X R10, R14, 0x1, R124, P2 ;  /* 0x000000010e0a7824 */ /* 0x000fe200010e067c */
[----:B--2---:R1:W-:Y:S04]  /*7340*/  @P1 LDGSTS.E.BYPASS.LTC128B.128 [R15+0x1100], [R6.64], !P5 ;  /* 0x01100000060f1fae */ /* 0x0043e8000e901d48 */
[----:B------:R1:W-:Y:S04]  /*7350*/  @P1 LDGSTS.E.BYPASS.LTC128B.128 [R15+0x4100], [R6.64+0x80], !P6 ;  /* 0x04100080060f1fae */ /* 0x0003e8000f101d48 */
[----:B------:R1:W-:Y:S04]  /*7360*/  @P0 LDGSTS.E.BYPASS.LTC128B.128 [R15+0x2100], [R4.64], !P5 ;  /* 0x02100000040f0fae */ /* 0x0003e8000e901d48 */
[----:B------:R1:W-:Y:S01]  /*7370*/  @P0 LDGSTS.E.BYPASS.LTC128B.128 [R15+0x5100], [R4.64+0x80], !P6 ;  /* 0x05100080040f0fae */ /* 0x0003e2000f101d48 */
[----:B------:R-:W-:Y:S03]  /*7380*/  ISETP.GE.AND P0, PT, R83, R9, PT ;  /* 0x000000095300720c */ /* 0x000fe60003f06270 */
[----:B------:R-:W0:Y:S01]  /*7390*/  LDGDEPBAR ;  /* 0x00000000000079af */ /* 0x000e220000000000 */
[----:B------:R-:W-:Y:S04]  /*73a0*/  DEPBAR.LE SB0, 0x0 ;  /* 0x000080000000791a */ /* 0x000fe80000000000 */
[----:B------:R-:W-:Y:S06]  /*73b0*/  BAR.SYNC.DEFER_BLOCKING 0x0 ;  /* 0x0000000000007b1d */ /* 0x000fec0000010000 */
[----:B------:R-:W-:-:S05]  /*73c0*/  @P0 BRA `(.L_x_738) ;  /* 0x000000e000000947 */ /* 0x000fca0003800000 */
[----:B-1----:R-:W-:Y:S01]  /*73d0*/  MOV R4, R88 ;  /* 0x0000005800047202 */ /* 0x002fe20000000f00 */
[----:B------:R-:W-:Y:S01]  /*73e0*/  IMAD R2, R10, c[0x0][0x208], RZ ;  /* 0x000082000a027a24 */ /* 0x000fe200078e02ff */
[----:B------:R-:W-:Y:S03]  /*73f0*/  MOV R5, R87 ;  /* 0x0000005700057202 */ /* 0x000fe60000000f00 */
[C---:B------:R-:W-:Y:S02]  /*7400*/  IMAD R2, R8.reuse, c[0x0][0x20c], R2 ;  /* 0x0000830008027a24 */ /* 0x040fe400078e0202 */
[----:B------:R-:W-:Y:S05]  /*7410*/  IMAD.WIDE.U32 R4, R8, c[0x0][0x208], R4 ;  /* 0x0000820008047a25 */ /* 0x000fea00078e0004 */
[----:B------:R-:W-:Y:S02]  /*7420*/  IADD3 R3, R5, R2, RZ ;  /* 0x0000000205037210 */ /* 0x000fe40007ffe0ff */
[C---:B------:R-:W-:Y:S04]  /*7430*/  LEA R2, P0, R4.reuse, c[0x0][0x1f8], 0x1 ;  /* 0x00007e0004027a11 */ /* 0x040fe800078008ff */
[----:B------:R-:W-:Y:S02]  /*7440*/  LEA.HI.X R3, R4, c[0x0][0x1fc], R3, 0x1, P0 ;  /* 0x00007f0004037a11 */ /* 0x000fe400000f0c03 */
[----:B------:R-:W-:Y:S11]  /*7450*/  ISETP.GE.AND P0, PT, R86, c[0x0][0x1d4], PT ;  /* 0x0000750056007a0c */ /* 0x000ff60003f06270 */
[----:B------:R-:W-:Y:S02]  /*7460*/  @!UPT UIADD3 URZ, URZ, URZ, URZ ;  /* 0x0000003f3f3ff290 */ /* 0x000fe4000fffe03f */
[----:B------:R-:W1:Y:S04]  /*7470*/  @!P0 LDS.128 R4, [R219+0x3100] ;  /* 0x00310000db048984 */ /* 0x000e680000000c00 */
[----:B-1----:R-:W-:Y:S04]  /*7480*/  @!P0 STG.E.128 [R2.64+0x80], R4 ;  /* 0x0000800402008986 */ /* 0x002fe8000c101d08 */
[----:B------:R-:W1:Y:S04]  /*7490*/  @!P4 LDS.128 R4, [R219+0x100] ;  /* 0x00010000db04c984 */ /* 0x000e680000000c00 */
[----:B-1----:R1:W-:Y:S02]  /*74a0*/  @!P4 STG.E.128 [R2.64], R4 ;  /* 0x000000040200c986 */ /* 0x0023e4000c101d08 */
.L_x_738:
[----:B-1----:R-:W-:Y:S05]  /*74b0*/  BSYNC B0 ;  /* 0x0000000000007941 */ /* 0x002fea0003800000 */
.L_x_737:
[----:B------:R-:W-:Y:S01]  /*74c0*/  ISETP.GE.AND P0, PT, R133, R9, PT ;  /* 0x000000098500720c */ /* 0x000fe20003f06270 */
[----:B------:R-:W-:Y:S01]  /*74d0*/  @!UPT UIADD3 URZ, URZ, URZ, URZ ;  /* 0x0000003f3f3ff290 */ /* 0x000fe2000fffe03f */
[----:B------:R-:W-:Y:S11]  /*74e0*/  BSSY B0, `(.L_x_739) ;  /* 0x0000012000007945 */ /* 0x000ff60003800000 */
[----:B------:R-:W-:-:S05]  /*74f0*/  @P0 BRA `(.L_x_740) ;  /* 0x0000010000000947 */ /* 0x000fca0003800000 */
[----:B------:R-:W-:Y:S01]  /*7500*/  IADD3 R2, P0, R8, 0x20, RZ ;  /* 0x0000002008027810 */ /* 0x000fe20007f1e0ff */
[----:B------:R-:W-:Y:S01]  /*7510*/  IMAD.MOV.U32 R4, RZ, RZ, R88 ;  /* 0x000000ffff047224 */ /* 0x000fe200078e0058 */
[----:B------:R-:W-:Y:S03]  /*7520*/  MOV R5, R87 ;  /* 0x0000005700057202 */ /* 0x000fe60000000f00 */
[----:B------:R-:W-:Y:S02]  /*7530*/  IMAD.X R3, RZ, RZ, R10, P0 ;  /* 0x000000ffff037224 */ /* 0x000fe400000e060a */
[C---:B------:R-:W-:Y:S04]  /*7540*/  IMAD.WIDE.U32 R4, R2.reuse, c[0x0][0x208], R4 ;  /* 0x0000820002047a25 */ /* 0x040fe800078e0004 */
[----:B------:R-:W-:Y:S04]  /*7550*/  IMAD R3, R3, c[0x0][0x208], RZ ;  /* 0x0000820003037a24 */ /* 0x000fe800078e02ff */
[----:B------:R-:W-:Y:S01]  /*7560*/  IMAD R3, R2, c[0x0][0x20c], R3 ;  /* 0x0000830002037a24 */ /* 0x000fe200078e0203 */
[C---:B------:R-:W-:Y:S04]  /*7570*/  LEA R2, P0, R4.reuse, c[0x0][0x1f8], 0x1 ;  /* 0x00007e0004027a11 */ /* 0x040fe800078008ff */
[----:B------:R-:W-:Y:S04]  /*7580*/  IADD3 R3, R5, R3, RZ ;  /* 0x0000000305037210 */ /* 0x000fe80007ffe0ff */
[----:B------:R-:W-:Y:S02]  /*7590*/  LEA.HI.X R3, R4, c[0x0][0x1fc], R3, 0x1, P0 ;  /* 0x00007f0004037a11 */ /* 0x000fe400000f0c03 */
[----:B------:R-:W-:Y:S11]  /*75a0*/  ISETP.GE.AND P0, PT, R86, c[0x0][0x1d4], PT ;  /* 0x0000750056007a0c */ /* 0x000ff60003f06270 */
[----:B------:R-:W-:Y:S02]  /*75b0*/  @!UPT UIADD3 URZ, URZ, URZ, URZ ;  /* 0x0000003f3f3ff290 */ /* 0x000fe4000fffe03f */
[----:B------:R-:W1:Y:S04]  /*75c0*/  @!P0 LDS.128 R4, [R219+0x4100] ;  /* 0x00410000db048984 */ /* 0x000e680000000c00 */
[----:B-1----:R-:W-:Y:S04]  /*75d0*/  @!P0 STG.E.128 [R2.64+0x80], R4 ;  /* 0x0000800402008986 */ /* 0x002fe8000c101d08 */
[----:B------:R-:W1:Y:S04]  /*75e0*/  @!P4 LDS.128 R4, [R219+0x1100] ;  /* 0x00110000db04c984 */ /* 0x000e680000000c00 */
[----:B-1----:R1:W-:Y:S02]  /*75f0*/  @!P4 STG.E.128 [R2.64], R4 ;  /* 0x000000040200c986 */ /* 0x0023e4000c101d08 */
.L_x_740:
[----:B------:R-:W-:Y:S05]  /*7600*/  BSYNC B0 ;  /* 0x0000000000007941 */ /* 0x000fea0003800000 */
.L_x_739:
[----:B------:R-:W-:Y:S01]  /*7610*/  ISETP.GE.AND P0, PT, R134, R9, PT ;  /* 0x000000098600720c */ /* 0x000fe20003f06270 */
[----:B------:R-:W-:Y:S01]  /*7620*/  @!UPT UIADD3 URZ, URZ, URZ, URZ ;  /* 0x0000003f3f3ff290 */ /* 0x000fe2000fffe03f */
[----:B------:R-:W-:Y:S11]  /*7630*/  BSSY B0, `(.L_x_741) ;  /* 0x0000012000007945 */ /* 0x000ff60003800000 */
[----:B------:R-:W-:-:S05]  /*7640*/  @P0 BRA `(.L_x_742) ;  /* 0x0000010000000947 */ /* 0x000fca0003800000 */
[----:B-1----:R-:W-:Y:S01]  /*7650*/  IADD3 R2, P0, R8, 0x40, RZ ;  /* 0x0000004008027810 */ /* 0x002fe20007f1e0ff */
        /* <DEDUP_REMOVED lines=15> */
.L_x_742:
[----:B------:R-:W-:Y:S05]  /*7750*/  BSYNC B0 ;  /* 0x0000000000007941 */ /* 0x000fea0003800000 */
.L_x_741:
[C---:B------:R-:W-:Y:S02]  /*7760*/  ISETP.GT.AND P0, PT, R31.reuse, R128, PT ;  /* 0x000000801f00720c */ /* 0x040fe40003f04270 */
[----:B------:R-:W-:Y:S11]  /*7770*/  IADD3 R31, R31, -0x1, RZ ;  /* 0xffffffff1f1f7810 */ /* 0x000ff60007ffe0ff */
[----:B-1----:R-:W-:Y:S01]  /*7780*/  @P0 SHF.R.S32.HI R5, RZ, 0x1f, R31 ;  /* 0x0000001fff050819 */ /* 0x002fe2000001141f */
[----:B------:R-:W-:Y:S01]  /*7790*/  @P0 IMAD R4, R164, R31, RZ ;  /* 0x0000001fa4040224 */ /* 0x000fe200078e02ff */
[C---:B------:R-:W-:Y:S01]  /*77a0*/  @P0 SHF.L.U32 R6, R170.reuse, 0x1, RZ ;  /* 0x00000001aa060819 */ /* 0x040fe200000006ff */
[----:B------:R-:W-:Y:S01]  /*77b0*/  @P0 IMAD.MOV.U32 R2, RZ, RZ, R112 ;  /* 0x000000ffff020224 */ /* 0x000fe200078e0070 */
[----:B------:R-:W-:Y:S01]  /*77c0*/  @P0 SHF.L.U64.HI R7, R170, 0x1, R165 ;  /* 0x00000001aa070819 */ /* 0x000fe200000102a5 */
[----:B------:R-:W-:Y:S02]  /*77d0*/  @P0 IMAD.MOV.U32 R3, RZ, RZ, R111 ;  /* 0x000000ffff030224 */ /* 0x000fe400078e006f */
[-C--:B------:R-:W-:Y:S02]  /*77e0*/  @P0 IMAD R4, R5, R142.reuse, R4 ;  /* 0x0000008e05040224 */ /* 0x080fe400078e0204 */
[----:B------:R-:W-:Y:S04]  /*77f0*/  @P0 IMAD.WIDE.U32 R2, R31, R142, R2 ;  /* 0x0000008e1f020225 */ /* 0x000fe800078e0002 */
[----:B------:R-:W-:Y:S01]  /*7800*/  @P0 IMAD.IADD R3, R3, 0x1, R4 ;  /* 0x0000000103030824 */ /* 0x000fe200078e0204 */
[C---:B------:R-:W-:Y:S04]  /*7810*/  @P0 LEA R4, P1, R2.reuse, c[0x0][0x220], 0x1 ;  /* 0x0000880002040a11 */ /* 0x040fe800078208ff */
[----:B------:R-:W-:Y:S02]  /*7820*/  @P0 LEA.HI.X R5, R2, c[0x0][0x224], R3, 0x1, P1 ;  /* 0x0000890002050a11 */ /* 0x000fe400008f0c03 */
[----:B------:R-:W-:Y:S03]  /*7830*/  @P0 IADD3 R2, P1, R6, R4, RZ ;  /* 0x0000000406020210 */ /* 0x000fe60007f3e0ff */
[----:B------:R-:W-:Y:S01]  /*7840*/  @!PT LDS RZ, [RZ] ;  /* 0x00000000fffff984 */ /* 0x000fe20000000800 */
[----:B------:R-:W-:Y:S01]  /*7850*/  @!PT LDS RZ, [RZ] ;  /* 0x00000000fffff984 */ /* 0x000fe20000000800 */
[----:B------:R-:W-:Y:S01]  /*7860*/  @!PT LDS RZ, [RZ] ;  /* 0x00000000fffff984 */ /* 0x000fe20000000800 */
[----:B------:R1:W-:Y:S02]  /*7870*/  @P0 LDGSTS.E.BYPASS.LTC128B.128 [R219+0x8100], [R4.64], !P5 ;  /* 0x0810000004db0fae */ /* 0x0003e4000e901d48 */
[----:B------:R-:W-:Y:S01]  /*7880*/  @P0 IMAD.X R3, R7, 0x1, R5, P1 ;  /* 0x0000000107030824 */ /* 0x000fe200008e0605 */
[----:B------:R-:W-:Y:S01]  /*7890*/  @P0 IADD3 R6, P1, R2, R6, RZ ;  /* 0x0000000602060210 */ /* 0x000fe20007f3e0ff */
[----:B------:R1:W-:Y:S03]  /*78a0*/  @P0 LDGSTS.E.BYPASS.LTC128B.128 [R219+0xb100], [R4.64+0x80], !P6 ;  /* 0x0b10008004db0fae */ /* 0x0003e6000f101d48 */
[----:B------:R-:W-:Y:S01]  /*78b0*/  @P0 IADD3.X R7, R3, R7, RZ, P1, !PT ;  /* 0x0000000703070210 */ /* 0x000fe20000ffe4ff */
[----:B------:R1:W-:Y:S04]  /*78c0*/  @P0 LDGSTS.E.BYPASS.LTC128B.128 [R219+0x9100], [R2.64], !P5 ;  /* 0x0910000002db0fae */ /* 0x0003e8000e901d48 */
[----:B------:R1:W-:Y:S04]  /*78d0*/  @P0 LDGSTS.E.BYPASS.LTC128B.128 [R219+0xc100], [R2.64+0x80], !P6 ;  /* 0x0c10008002db0fae */ /* 0x0003e8000f101d48 */
[----:B------:R1:W-:Y:S04]  /*78e0*/  @P0 LDGSTS.E.BYPASS.LTC128B.128 [R219+0xa100], [R6.64], !P5 ;  /* 0x0a10000006db0fae */ /* 0x0003e8000e901d48 */
[----:B------:R1:W-:Y:S04]  /*78f0*/  @P0 LDGSTS.E.BYPASS.LTC128B.128 [R219+0xd100], [R6.64+0x80], !P6 ;  /* 0x0d10008006db0fae */ /* 0x0003e8000f101d48 */
[----:B------:R-:W0:Y:S01]  /*7900*/  LDGDEPBAR ;  /* 0x00000000000079af */ /* 0x000e220000000000 */
[----:B------:R-:W-:-:S05]  /*7910*/  @P0 BRA `(.L_x_743) ;  /* 0xffffbb5000000947 */ /* 0x000fca000383ffff */
[----:B------:R-:W-:Y:S01]  /*7920*/  WARPSYNC 0xffffffff ;  /* 0xffffffff00007948 */ /* 0x000fe20003800000 */
[----:B------:R-:W-:Y:S06]  /*7930*/  BAR.SYNC.DEFER_BLOCKING 0x0 ;  /* 0x0000000000007b1d */ /* 0x000fec0000010000 */
.L_x_708:
[----:B------:R-:W2:Y:S01]  /*7940*/  LDL R146, [R1+0x14] ;  /* 0x0000140001927983 */ /* 0x000ea20000100800 */
[----:B------:R-:W-:-:S03]  /*7950*/  IMAD.MOV.U32 R142, RZ, RZ, c[0x0][0x2c4] ;  /* 0x0000b100ff8e7624 */ /* 0x000fc600078e00ff */
[----:B------:R-:W3:Y:S04]  /*7960*/  LDL R140, [R1+0xc] ;  /* 0x00000c00018c7983 */ /* 0x000ee80000100800 */
[----:B------:R-:W3:Y:S01]  /*7970*/  LDL R137, [R1+0x8] ;  /* 0x0000080001897983 */ /* 0x000ee20000100800 */
[----:B------:R-:W-:Y:S01]  /*7980*/  ISETP.NE.AND P3, PT, R142, 0x1, PT ;  /* 0x000000018e00780c */ /* 0x000fe20003f65270 */
[----:B------:R-:W-:-:S05]  /*7990*/  IMAD.MOV.U32 R141, RZ, RZ, c[0x0][0x32c] ;  /* 0x0000cb00ff8d7624 */ /* 0x000fca00078e00ff */
[----:B------:R-:W-:Y:S01]  /*79a0*/  ISETP.GE.AND P1, PT, R141, 0x1, PT ;  /* 0x000000018d00780c */ /* 0x000fe20003f26270 */
[----:B------:R-:W-:Y:S01]  /*79b0*/  IMAD.IADD R11, R152, 0x1, R153 ;  /* 0x00000001980b7824 */ /* 0x000fe200078e0299 */
[----:B--2---:R-:W-:-:S05]  /*79c0*/  IADD3 R0, R146, 0x7f, RZ ;  /* 0x0000007f92007810 */ /* 0x004fca0007ffe0ff */
[----:B-1----:R-:W-:Y:S01]  /*79d0*/  @P3 IMAD.HI.U32 R3, R0, c[0x0][0x2c8], RZ ;  /* 0x0000b20000033a27 */ /* 0x002fe200078e00ff */
[----:B---3--:R-:W-:-:S04]  /*79e0*/  IADD3 R2, R140, 0x1, -R137 ;  /* 0x000000018c027810 */ /* 0x008fc80007ffe889 */
[----:B------:R-:W-:-:S05]  /*79f0*/  @P3 SHF.R.U32.HI R0, RZ, c[0x0][0x2cc], R3 ;  /* 0x0000b300ff003a19 */ /* 0x000fca0000011603 */
[----:B------:R-:W-:-:S05]  /*7a00*/  IMAD.IADD R0, R2, 0x1, R0 ;  /* 0x0000000102007824 */ /* 0x000fca00078e0200 */
[----:B------:R-:W-:Y:S01]  /*7a10*/  IADD3 R3, R0, c[0x0][0x328], RZ ;  /* 0x0000ca0000037a10 */ /* 0x000fe20007ffe0ff */
[----:B------:R-:W-:Y:S05]  /*7a20*/  @!P1 BRA `(.L_x_744) ;  /* 0x0000011000009947 */ /* 0x000fea0003800000 */
[C---:B------:R-:W-:Y:S01]  /*7a30*/  ISETP.GT.AND P0, PT, R0.reuse, RZ, PT ;  /* 0x000000ff0000720c */ /* 0x040fe20003f04270 */
[----:B------:R-:W-:Y:S01]  /*7a40*/  BSSY B0, `(.L_x_745) ;  /* 0x000000d000007945 */ /* 0x000fe20003800000 */
[----:B------:R-:W-:Y:S01]  /*7a50*/  IADD3 R2, R0, -0x1, RZ ;  /* 0xffffffff00027810 */ /* 0x000fe20007ffe0ff */
[----:B------:R-:W-:-:S10]  /*7a60*/  IMAD.MOV.U32 R4, RZ, RZ, c[0x0][0x32c] ;  /* 0x0000cb00ff047624 */ /* 0x000fd400078e00ff */
[----:B------:R-:W-:Y:S05]  /*7a70*/  @P0 BRA `(.L_x_746) ;  /* 0x0000006000000947 */ /* 0x000fea0003800000 */
[----:B------:R-:W-:Y:S01]  /*7a80*/  ISETP.NE.AND P0, PT, R4, 0x1, PT ;  /* 0x000000010400780c */ /* 0x000fe20003f05270 */
[----:B------:R-:W-:-:S12]  /*7a90*/  IMAD.MOV R0, RZ, RZ, -R0 ;  /* 0x000000ffff007224 */ /* 0x000fd800078e0a00 */
[----:B------:R-:W-:-:S05]  /*7aa0*/  @P0 IMAD.HI.U32 R2, R0, c[0x0][0x330], RZ ;  /* 0x0000cc0000020a27 */ /* 0x000fca00078e00ff */
[----:B------:R-:W-:-:S04]  /*7ab0*/  @P0 SHF.R.U32.HI R0, RZ, c[0x0][0x334], R2 ;  /* 0x0000cd00ff000a19 */ /* 0x000fc80000011602 */
[----:B------:R-:W-:Y:S01]  /*7ac0*/  LOP3.LUT R2, RZ, R0, RZ, 0x33, !PT ;  /* 0x00000000ff027212 */ /* 0x000fe200078e33ff */
[----:B------:R-:W-:Y:S05]  /*7ad0*/  BRA `(.L_x_747) ;  /* 0x0000003000007947 */ /* 0x000fea0003800000 */
.L_x_746:
[----:B------:R-:W-:-:S13]  /*7ae0*/  ISETP.NE.AND P0, PT, R4, 0x1, PT ;  /* 0x000000010400780c */ /* 0x000fda0003f05270 */
[----:B------:R-:W-:-:S05]  /*7af0*/  @P0 IMAD.HI.U32 R0, R2, c[0x0][0x330], RZ ;  /* 0x0000cc0002000a27 */ /* 0x000fca00078e00ff */
[----:B------:R-:W-:Y:S02]  /*7b00*/  @P0 SHF.R.U32.HI R2, RZ, c[0x0][0x334], R0 ;  /* 0x0000cd00ff020a19 */ /* 0x000fe40000011600 */
.L_x_747:
[----:B------:R-:W-:Y:S05]  /*7b10*/  BSYNC B0 ;  /* 0x0000000000007941 */ /* 0x000fea0003800000 */
.L_x_745:
[----:B------:R-:W-:-:S05]  /*7b20*/  IMAD R2, R2, R4, c[0x0][0x32c] ;  /* 0x0000cb0002027624 */ /* 0x000fca00078e0204 */
[----:B------:R-:W-:-:S04]  /*7b30*/  IMNMX R3, R3, R2, PT ;  /* 0x0000000203037217 */ /* 0x000fc80003800200 */
.L_x_744:
[----:B------:R-:W-:Y:S01]  /*7b40*/  IADD3 R3, R3, 0x5f, RZ ;  /* 0x0000005f03037810 */ /* 0x000fe20007ffe0ff */
[----:B------:R-:W-:-:S04]  /*7b50*/  @P3 IMAD.HI.U32 R2, R146, c[0x0][0x2c8], RZ ;  /* 0x0000b20092023a27 */ /* 0x000fc800078e00ff */
[----:B------:R-:W-:-:S04]  /*7b60*/  IMAD.HI R4, R3, 0x2aaaaaab, RZ ;  /* 0x2aaaaaab03047827 */ /* 0x000fc800078e02ff */
[----:B------:R-:W-:Y:S01]  /*7b70*/  IMAD.MOV.U32 R0, RZ, RZ, R146 ;  /* 0x000000ffff007224 */ /* 0x000fe200078e0092 */
[----:B------:R-:W-:Y:S02]  /*7b80*/  @P3 SHF.R.U32.HI R0, RZ, c[0x0][0x2cc], R2 ;  /* 0x0000b300ff003a19 */ /* 0x000fe40000011602 */
[----:B------:R-:W-:-:S03]  /*7b90*/  SHF.R.U32.HI R3, RZ, 0x1f, R4 ;  /* 0x0000001fff037819 */ /* 0x000fc60000011604 */
        /* <DEDUP_REMOVED lines=15> */
.L_x_750:
[----:B------:R-:W-:-:S04]  /*7c90*/  MOV R3, c[0x0][0x32c] ;  /* 0x0000cb0000037a02 */ /* 0x000fc80000000f00 */
[----:B------:R-:W-:-:S13]  /*7ca0*/  ISETP.NE.AND P0, PT, R3, 0x1, PT ;  /* 0x000000010300780c */ /* 0x000fda0003f05270 */
[----:B------:R-:W-:-:S05]  /*7cb0*/  @P0 IMAD.HI.U32 R3, R0, c[0x0][0x330], RZ ;  /* 0x0000cc0000030a27 */ /* 0x000fca00078e00ff */
[----:B------:R-:W-:Y:S02]  /*7cc0*/  @P0 SHF.R.U32.HI R0, RZ, c[0x0][0x334], R3 ;  /* 0x0000cd00ff000a19 */ /* 0x000fe40000011603 */
.L_x_751:
[----:B------:R-:W-:Y:S05]  /*7cd0*/  BSYNC B0 ;  /* 0x0000000000007941 */ /* 0x000fea0003800000 */
.L_x_749:
[----:B------:R-:W-:-:S05]  /*7ce0*/  IMAD R0, R0, c[0x0][0x32c], RZ ;  /* 0x0000cb0000007a24 */ /* 0x000fca00078e02ff */
[----:B------:R-:W-:-:S05]  /*7cf0*/  IMNMX R2, R2, R0, !PT ;  /* 0x0000000002027217 */ /* 0x000fca0007800200 */
.L_x_748:
[----:B------:R-:W-:Y:S01]  /*7d00*/  IMAD.HI R2, R2, 0x2aaaaaab, RZ ;  /* 0x2aaaaaab02027827 */ /* 0x000fe200078e02ff */
[----:B------:R-:W-:Y:S04]  /*7d10*/  BSSY B0, `(.L_x_752) ;  /* 0x0000025000007945 */ /* 0x000fe80003800000 */
[----:B------:R-:W-:-:S04]  /*7d20*/  SHF.R.U32.HI R0, RZ, 0x1f, R2 ;  /* 0x0000001fff007819 */ /* 0x000fc80000011602 */
[----:B------:R-:W-:Y:S01]  /*7d30*/  LEA.HI.SX32 R2, R2, R0, 0x1c ;  /* 0x0000000002027211 */ /* 0x000fe200078fe2ff */
[----:B------:R-:W-:-:S03]  /*7d40*/  IMAD.MOV.U32 R0, RZ, RZ, RZ ;  /* 0x000000ffff007224 */ /* 0x000fc600078e00ff */
[----:B------:R-:W-:-:S04]  /*7d50*/  IMNMX R5, RZ, R2, !PT ;  /* 0x00000002ff057217 */ /* 0x000fc80007800200 */
[----:B------:R-:W-:-:S13]  /*7d60*/  ISETP.GT.AND P0, PT, R8, R5, PT ;  /* 0x000000050800720c */ /* 0x000fda0003f04270 */
[----:B------:R-:W-:Y:S05]  /*7d70*/  @!P0 BRA `(.L_x_753) ;  /* 0x000001e000008947 */ /* 0x000fea0003800000 */
[----:B------:R-:W-:-:S05]  /*7d80*/  IABS R0, R131 ;  /* 0x0000008300007213 */ /* 0x000fca0000000000 */
[----:B------:R-:W-:-:S04]  /*7d90*/  IMAD.MOV.U32 R4, RZ, RZ, R0 ;  /* 0x000000ffff047224 */ /* 0x000fc800078e0000 */
[----:B------:R-:W1:Y:S08]  /*7da0*/  I2F.RP R2, R4 ;  /* 0x0000000400027306 */ /* 0x000e700000209400 */
[----:B-1----:R-:W1:Y:S02]  /*7db0*/  MUFU.RCP R2, R2 ;  /* 0x0000000200027308 */ /* 0x002e640000001000 */
[----:B-1----:R-:W-:-:S06]  /*7dc0*/  IADD3 R2, R2, 0xffffffe, RZ ;  /* 0x0ffffffe02027810 */ /* 0x002fcc0007ffe0ff */
[----:B------:R1:W2:Y:S02]  /*7dd0*/  F2I.FTZ.U32.TRUNC.NTZ R3, R2 ;  /* 0x0000000200037305 */ /* 0x0002a4000021f000 */
[----:B-1----:R-:W-:Y:S01]  /*7de0*/  IADD3 R2, R131, -0x1, R8 ;  /* 0xffffffff83027810 */ /* 0x002fe20007ffe008 */
[----:B--2---:R-:W-:-:S04]  /*7df0*/  IMAD.MOV R0, RZ, RZ, -R3 ;  /* 0x000000ffff007224 */ /* 0x004fc800078e0a03 */
[----:B------:R-:W-:Y:S01]  /*7e00*/  IMAD.MOV.U32 R7, RZ, RZ, R0 ;  /* 0x000000ffff077224 */ /* 0x000fe200078e0000 */
[----:B------:R-:W-:Y:S01]  /*7e10*/  IABS R0, R131 ;  /* 0x0000008300007213 */ /* 0x000fe20000000000 */
[----:B------:R-:W-:Y:S01]  /*7e20*/  IMAD.IADD R6, R2, 0x1, -R5 ;  /* 0x0000000102067824 */ /* 0x000fe200078e0a05 */
[----:B------:R-:W-:Y:S01]  /*7e30*/  MOV R2, RZ ;  /* 0x000000ff00027202 */ /* 0x000fe20000000f00 */
[----:B------:R-:W-:Y:S02]  /*7e40*/  IMAD R7, R7, R4, RZ ;  /* 0x0000000407077224 */ /* 0x000fe400078e02ff */
[----:B------:R-:W-:Y:S01]  /*7e50*/  IMAD.MOV R9, RZ, RZ, -R0 ;  /* 0x000000ffff097224 */ /* 0x000fe200078e0a00 */
[----:B------:R-:W-:Y:S01]  /*7e60*/  IABS R10, R6 ;  /* 0x00000006000a7213 */ /* 0x000fe20000000000 */
        /* <DEDUP_REMOVED lines=15> */
.L_x_753:
[----:B------:R-:W-:Y:S05]  /*7f60*/  BSYNC B0 ;  /* 0x0000000000007941 */ /* 0x000fea0003800000 */
.L_x_752:
[----:B------:R-:W2:Y:S01]  /*7f70*/  LDL R3, [R1+0x34] ;  /* 0x0000340001037983 */ /* 0x000ea20000100800 */
[----:B------:R-:W-:Y:S01]  /*7f80*/  PRMT R2, RZ, 0x7610, R2 ;  /* 0x00007610ff027816 */ /* 0x000fe20000000002 */
[----:B------:R-:W-:Y:S01]  /*7f90*/  IMAD.MOV.U32 R27, RZ, RZ, RZ ;  /* 0x000000ffff1b7224 */ /* 0x000fe200078e00ff */
[----:B------:R-:W-:Y:S01]  /*7fa0*/  MOV R22, RZ ;  /* 0x000000ff00167202 */ /* 0x000fe20000000f00 */
        /* <DEDUP_REMOVED lines=32> */
[----:B--2---:R-:W-:-:S04]  /*81b0*/  IMAD R226, R3, R0, R5 ;  /* 0x0000000003e27224 */ /* 0x004fc800078e0205 */
[----:B------:R-:W-:-:S05]  /*81c0*/  IMAD.IADD R0, R226, 0x1, R0 ;  /* 0x00000001e2007824 */ /* 0x000fca00078e0200 */
[----:B------:R-:W-:-:S04]  /*81d0*/  IMNMX R223, R8, R0, PT ;  /* 0x0000000008df7217 */ /* 0x000fc80003800200 */
[----:B------:R-:W-:-:S13]  /*81e0*/  ISETP.GT.AND P0, PT, R223, R226, PT ;  /* 0x000000e2df00720c */ /* 0x000fda0003f04270 */
[----:B------:R-:W-:Y:S05]  /*81f0*/  @!P0 BRA `(.L_x_754) ;  /* 0x0001590000008947 */ /* 0x000fea0003800000 */
[----:B------:R-:W2:Y:S01]  /*8200*/  LDL R12, [R1+0x2c] ;  /* 0x00002c00010c7983 */ /* 0x000ea20000100800 */
[----:B------:R-:W-:-:S03]  /*8210*/  ISETP.NE.U32.AND P0, PT, RZ, c[0x0][0x340], PT ;  /* 0x0000d000ff007a0c */ /* 0x000fc60003f05070 */
[----:B------:R-:W3:Y:S01]  /*8220*/  LDL R13, [R1+0x30] ;  /* 0x00003000010d7983 */ /* 0x000ee20000100800 */
[----:B------:R-:W-:-:S13]  /*8230*/  ISETP.NE.AND.EX P1, PT, RZ, c[0x0][0x344], PT, P0 ;  /* 0x0000d100ff007a0c */ /* 0x000fda0003f25300 */
[----:B------:R-:W-:Y:S02]  /*8240*/  @P1 MOV R2, 0x4 ;  /* 0x0000000400021802 */ /* 0x000fe40000000f00 */
[----:B------:R-:W-:-:S03]  /*8250*/  IADD3 R0, P0, R83, R11, RZ ;  /* 0x0000000b53007210 */ /* 0x000fc60007f1e0ff */
[----:B--2---:R-:W-:-:S05]  /*8260*/  @P1 IMAD.WIDE R2, R12, R2, c[0x0][0x340] ;  /* 0x0000d0000c021625 */ /* 0x004fca00078e0202 */
[----:B------:R1:W2:Y:S01]  /*8270*/  @P1 LDG.E R10, [R2.64] ;  /* 0x00000008020a1981 */ /* 0x0002a2000c1e1900 */
[----:B------:R-:W-:Y:S01]  /*8280*/  LEA.HI.X.SX32 R6, R11, R171, 0x1, P0 ;  /* 0x000000ab0b067211 */ /* 0x000fe200000f0eff */
[----:B------:R-:W-:Y:S01]  /*8290*/  IMAD.MOV.U32 R5, RZ, RZ, R73 ;  /* 0x000000ffff057224 */ /* 0x000fe200078e0049 */
[----:B------:R-:W-:Y:S01]  /*82a0*/  MOV R4, R72 ;  /* 0x0000004800047202 */ /* 0x000fe20000000f00 */
[----:B------:R-:W-:Y:S01]  /*82b0*/  WARPSYNC 0xffffffff ;  /* 0xffffffff00007948 */ /* 0x000fe20003800000 */
[----:B------:R-:W-:Y:S01]  /*82c0*/  ISETP.NE.U32.AND P0, PT, RZ, c[0x0][0x350], PT ;  /* 0x0000d400ff007a0c */ /* 0x000fe20003f05070 */
[C---:B------:R-:W-:Y:S01]  /*82d0*/  IMAD R7, R6.reuse, c[0x0][0x1e0], RZ ;  /* 0x0000780006077a24 */ /* 0x040fe200078e02ff */
[----:B------:R-:W-:Y:S01]  /*82e0*/  SHF.R.S32.HI R8, RZ, 0x1f, R12 ;  /* 0x0000001fff087819 */ /* 0x000fe2000001140c */
[----:B------:R-:W-:Y:S01]  /*82f0*/  IMAD R6, R6, c[0x0][0x208], RZ ;  /* 0x0000820006067a24 */ /* 0x000fe200078e02ff */
[----:B------:R-:W-:Y:S01]  /*8300*/  ISETP.NE.AND.EX P0, PT, RZ, c[0x0][0x354], PT, P0 ;  /* 0x0000d500ff007a0c */ /* 0x000fe20003f05300 */
[----:B------:R-:W-:Y:S01]  /*8310*/  IMAD R7, R0, c[0x0][0x1e4], R7 ;  /* 0x0000790000077a24 */ /* 0x000fe200078e0207 */
[----:B------:R-:W-:-:S02]  /*8320*/  SHF.R.S32.HI R9, RZ, 0x1f, R151 ;  /* 0x0000001fff097819 */ /* 0x000fc40000011497 */
[----:B------:R-:W-:Y:S02]  /*8330*/  SHF.R.S32.HI R27, RZ, 0x1f, R86 ;  /* 0x0000001fff1b7819 */ /* 0x000fe40000011456 */
[----:B------:R-:W-:Y:S01]  /*8340*/  IADD3 R136, R223, -0x1, RZ ;  /* 0xffffffffdf887810 */ /* 0x000fe20007ffe0ff */
[----:B------:R-:W-:Y:S02]  /*8350*/  IMAD R9, R9, c[0x0][0x178], RZ ;  /* 0x00005e0009097a24 */ /* 0x000fe400078e02ff */
[----:B-1----:R-:W-:-:S04]  /*8360*/  IMAD.WIDE.U32 R2, R0, c[0x0][0x1e0], R4 ;  /* 0x0000780000027a25 */ /* 0x002fc800078e0004 */
[----:B------:R-:W-:Y:S01]  /*8370*/  IMAD.WIDE.U32 R4, R0, c[0x0][0x208], R4 ;  /* 0x0000820000047a25 */ /* 0x000fe200078e0004 */
[----:B------:R-:W-:-:S03]  /*8380*/  IADD3 R3, R3, R7, RZ ;  /* 0x0000000703037210 */ /* 0x000fc60007ffe0ff */
[----:B------:R-:W-:Y:S02]  /*8390*/  IMAD R0, R0, c[0x0][0x20c], R6 ;  /* 0x0000830000007a24 */ /* 0x000fe400078e0206 */
[----:B---3--:R-:W-:Y:S01]  /*83a0*/  IMAD.WIDE.U32 R6, R13, c[0x0][0x1e8], R2 ;  /* 0x00007a000d067a25 */ /* 0x008fe200078e0002 */
[----:B------:R-:W-:-:S03]  /*83b0*/  MOV R2, R4 ;  /* 0x0000000400027202 */ /* 0x000fc60000000f00 */
[----:B------:R-:W-:Y:S02]  /*83c0*/  IMAD.IADD R3, R5, 0x1, R0 ;  /* 0x0000000105037824 */ /* 0x000fe400078e0200 */
[C---:B------:R-:W-:Y:S02]  /*83d0*/  IMAD R7, R13.reuse, c[0x0][0x1ec], R7 ;  /* 0x00007b000d077a24 */ /* 0x040fe400078e0207 */
[----:B------:R-:W-:-:S04]  /*83e0*/  IMAD.WIDE.U32 R4, R13, c[0x0][0x210], R2 ;  /* 0x000084000d047a25 */ /* 0x000fc800078e0002 */
[----:B------:R-:W-:Y:S01]  /*83f0*/  IMAD R5, R13, c[0x0][0x214], R5 ;  /* 0x000085000d057a24 */ /* 0x000fe200078e0205 */
[--C-:B--2---:R-:W-:Y:S01]  /*8400*/  @P1 SHF.R.S32.HI R3, RZ, 0x1f, R10.reuse ;  /* 0x0000001fff031819 */ /* 0x104fe2000001140a */
[----:B------:R-:W-:Y:S01]  /*8410*/  @P1 IMAD.MOV.U32 R2, RZ, RZ, R10 ;  /* 0x000000ffff021224 */ /* 0x000fe200078e000a */
[----:B------:R-:W-:Y:S02]  /*8420*/  @!P1 MOV R3, R8 ;  /* 0x0000000800039202 */ /* 0x000fe40000000f00 */
[----:B------:R-:W-:Y:S02]  /*8430*/  @!P1 MOV R2, R12 ;  /* 0x0000000c00029202 */ /* 0x000fe40000000f00 */
[----:B------:R-:W-:Y:S02]  /*8440*/  SEL R0, R3, RZ, !P0 ;  /* 0x000000ff03007207 */ /* 0x000fe40004000000 */
[----:B------:R-:W-:Y:S02]  /*8450*/  SEL R2, R2, RZ, !P0 ;  /* 0x000000ff02027207 */ /* 0x000fe40004000000 */
[----:B------:R-:W-:Y:S01]  /*8460*/  ISETP.NE.U32.AND P0, PT, RZ, c[0x0][0x348], PT ;  /* 0x0000d200ff007a0c */ /* 0x000fe20003f05070 */
[----:B------:R-:W-:-:S02]  /*8470*/  IMAD R3, R0, c[0x0][0x1f0], RZ ;  /* 0x00007c0000037a24 */ /* 0x000fc400078e02ff */
[----:B------:R-:W-:Y:S01]  /*8480*/  IMAD R0, R0, c[0x0][0x218], RZ ;  /* 0x0000860000007a24 */ /* 0x000fe200078e02ff */
[----:B------:R-:W-:Y:S01]  /*8490*/  ISETP.NE.AND.EX P0, PT, RZ, c[0x0][0x34c], PT, P0 ;  /* 0x0000d300ff007a0c */ /* 0x000fe20003f05300 */
[----:B------:R-:W-:-:S03]  /*84a0*/  IMAD.WIDE.U32 R230, R2, c[0x0][0x1f0], R6 ;  /* 0x00007c0002e67a25 */ /* 0x000fc600078e0006 */
[----:B------:R-:W-:Y:S01]  /*84b0*/  SEL R7, R8, RZ, !P0 ;  /* 0x000000ff08077207 */ /* 0x000fe20004000000 */
[----:B------:R-:W-:Y:S01]  /*84c0*/  IMAD.WIDE.U32 R228, R2, c[0x0][0x218], R4 ;  /* 0x0000860002e47a25 */ /* 0x000fe200078e0004 */
[----:B------:R-:W-:-:S03]  /*84d0*/  SEL R5, R12, RZ, !P0 ;  /* 0x000000ff0c057207 */ /* 0x000fc60004000000 */
[C---:B------:R-:W-:Y:S02]  /*84e0*/  IMAD R6, R2.reuse, c[0x0][0x1f4], R3 ;  /* 0x00007d0002067a24 */ /* 0x040fe400078e0203 */
[----:B------:R-:W-:Y:S02]  /*84f0*/  IMAD R4, R2, c[0x0][0x21c], R0 ;  /* 0x0000870002047a24 */ /* 0x000fe400078e0200 */
[----:B------:R-:W-:Y:S01]  /*8500*/  IMAD R0, R151, c[0x0][0x17c], R9 ;  /* 0x00005f0097007a24 */ /* 0x000fe200078e0209 */
[----:B------:R-:W-:Y:S01]  /*8510*/  IADD3 R235, R231, R6, RZ ;  /* 0x00000006e7eb7210 */ /* 0x000fe20007ffe0ff */
[----:B------:R-:W-:Y:S01]  /*8520*/  IMAD.WIDE.U32 R2, R151, c[0x0][0x178], RZ ;  /* 0x00005e0097027a25 */ /* 0x000fe200078e00ff */
[----:B------:R-:W-:-:S03]  /*8530*/  IADD3 R234, R229, R4, RZ ;  /* 0x00000004e5ea7210 */ /* 0x000fc60007ffe0ff */
[----:B------:R-:W-:Y:S02]  /*8540*/  IMAD.IADD R0, R3, 0x1, R0 ;  /* 0x0000000103007824 */ /* 0x000fe400078e0200 */
[----:B------:R-:W2:Y:S01]  /*8550*/  LDL R12, [R1] ;  /* 0x00000000010c7983 */ /* 0x000ea20000100800 */
[----:B------:R-:W-:Y:S01]  /*8560*/  IMAD R3, R135, 0x20, R83 ;  /* 0x0000002087037824 */ /* 0x000fe200078e0253 */
[----:B------:R-:W-:Y:S01]  /*8570*/  SHF.R.S32.HI R77, RZ, 0x1f, R136 ;  /* 0x0000001fff4d7819 */ /* 0x000fe20000011488 */
[----:B------:R-:W-:Y:S02]  /*8580*/  IMAD R6, R7, c[0x0][0x1c0], RZ ;  /* 0x0000700007067a24 */ /* 0x000fe400078e02ff */
[----:B------:R-:W-:Y:S02]  /*8590*/  IMAD.IADD R4, R146, 0x1, R3 ;  /* 0x0000000192047824 */ /* 0x000fe400078e0203 */
[----:B------:R-:W-:Y:S02]  /*85a0*/  IMAD.MOV.U32 R3, RZ, RZ, R0 ;  /* 0x000000ffff037224 */ /* 0x000fe400078e0000 */
[----:B------:R-:W-:-:S04]  /*85b0*/  @P3 IMAD.HI.U32 R7, R4, c[0x0][0x2c8], RZ ;  /* 0x0000b20004073a27 */ /* 0x000fc800078e00ff */
[----:B------:R-:W-:-:S04]  /*85c0*/  IMAD.WIDE.U32 R2, R13, c[0x0][0x1b8], R2 ;  /* 0x00006e000d027a25 */ /* 0x000fc800078e0002 */
[----:B------:R-:W-:Y:S01]  /*85d0*/  IMAD.MOV.U32 R0, RZ, RZ, R4 ;  /* 0x000000ffff007224 */ /* 0x000fe200078e0004 */
[----:B------:R-:W-:Y:S01]  /*85e0*/  @P3 SHF.R.U32.HI R0, RZ, c[0x0][0x2cc], R7 ;  /* 0x0000b300ff003a19 */ /* 0x000fe20000011607 */
[----:B------:R-:W-:Y:S02]  /*85f0*/  IMAD R3, R13, c[0x0][0x1bc], R3 ;  /* 0x00006f000d037a24 */ /* 0x000fe400078e0203 */
[C---:B------:R-:W-:Y:S01]  /*8600*/  IMAD R7, R5.reuse, c[0x0][0x1c4], R6 ;  /* 0x0000710005077a24 */ /* 0x040fe200078e0206 */
[----:B------:R-:W-:Y:S01]  /*8610*/  SHF.R.S32.HI R6, RZ, 0x1f, R0 ;  /* 0x0000001fff067819 */ /* 0x000fe20000011400 */
[----:B------:R-:W-:-:S04]  /*8620*/  IMAD.WIDE.U32 R2, R5, c[0x0][0x1c0], R2 ;  /* 0x0000700005027a25 */ /* 0x000fc800078e0002 */
[----:B------:R-:W-:Y:S02]  /*8630*/  IMAD.MOV R5, RZ, RZ, -R0 ;  /* 0x000000ffff057224 */ /* 0x000fe400078e0a00 */
[----:B------:R-:W-:Y:S02]  /*8640*/  IMAD.IADD R3, R3, 0x1, R7 ;  /* 0x0000000103037824 */ /* 0x000fe400078e0207 */
[----:B------:R-:W-:Y:S02]  /*8650*/  IMAD R4, R5, c[0x0][0x2c4], R4 ;  /* 0x0000b10005047a24 */ /* 0x000fe400078e0204 */
[----:B------:R-:W-:Y:S02]  /*8660*/  IMAD R5, R6, c[0x0][0x1b0], RZ ;  /* 0x00006c0006057a24 */ /* 0x000fe400078e02ff */
[----:B------:R-:W-:-:S04]  /*8670*/  IMAD.WIDE.U32 R2, R0, c[0x0][0x1b0], R2 ;  /* 0x00006c0000027a25 */ /* 0x000fc800078e0002 */
[----:B------:R-:W-:Y:S01]  /*8680*/  IMAD R6, R0, c[0x0][0x1b4], R5 ;  /* 0x00006d0000067a24 */ /* 0x000fe200078e0205 */
[----:B------:R-:W-:Y:S01]  /*8690*/  SHF.R.S32.HI R5, RZ, 0x1f, R4 ;  /* 0x0000001fff057819 */ /* 0x000fe20000011404 */
[----:B------:R-:W-:Y:S02]  /*86a0*/  IMAD.IADD R16, R83, 0x1, R146 ;  /* 0x0000000153107824 */ /* 0x000fe400078e0292 */
[----:B------:R-:W-:Y:S02]  /*86b0*/  IMAD.IADD R3, R3, 0x1, R6 ;  /* 0x0000000103037824 */ /* 0x000fe400078e0206 */
[----:B------:R-:W-:Y:S02]  /*86c0*/  IMAD R0, R5, c[0x0][0x1a8], RZ ;  /* 0x00006a0005007a24 */ /* 0x000fe400078e02ff */
[----:B------:R-:W-:-:S04]  /*86d0*/  IMAD.WIDE.U32 R2, R4, c[0x0][0x1a8], R2 ;  /* 0x00006a0004027a25 */ /* 0x000fc800078e0002 */
[----:B------:R-:W-:Y:S01]  /*86e0*/  IMAD R0, R4, c[0x0][0x1ac], R0 ;  /* 0x00006b0004007a24 */ /* 0x000fe200078e0200 */
[----:B------:R-:W-:Y:S01]  /*86f0*/  LEA R4, P0, R2, c[0x0][0x160], 0x1 ;  /* 0x0000580002047a11 */ /* 0x000fe200078008ff */
[----:B------:R-:W-:Y:S02]  /*8700*/  IMAD R48, R137, c[0x0][0x2c4], RZ ;  /* 0x0000b10089307a24 */ /* 0x000fe400078e02ff */
[----:B------:R-:W-:Y:S02]  /*8710*/  IMAD.IADD R0, R3, 0x1, R0 ;  /* 0x0000000103007824 */ /* 0x000fe400078e0200 */
[----:B------:R-:W1:Y:S01]  /*8720*/  SHFL.IDX PT, R6, R4, RZ, 0x181f ;  /* 0x00181fff04067589 */ /* 0x000e6200000e0000 */
[----:B------:R-:W-:Y:S01]  /*8730*/  ISETP.GE.AND P3, PT, R16, R48, PT ;  /* 0x000000301000720c */ /* 0x000fe20003f66270 */
[----:B------:R-:W-:Y:S01]  /*8740*/  IMAD R9, R77, c[0x0][0x1e0], RZ ;  /* 0x000078004d097a24 */ /* 0x000fe200078e02ff */
[----:B------:R-:W-:Y:S01]  /*8750*/  LEA.HI.X R0, R2, c[0x0][0x164], R0, 0x1, P0 ;  /* 0x0000590002007a11 */ /* 0x000fe200000f0c00 */
[----:B------:R-:W3:Y:S01]  /*8760*/  SHFL.IDX PT, R5, R4, 0x1, 0x181f ;  /* 0x00381f0004057f89 */ /* 0x000ee200000e0000 */
[----:B------:R-:W-:Y:S01]  /*8770*/  IADD3 R2, R16, 0x20, RZ ;  /* 0x0000002010027810 */ /* 0x000fe20007ffe0ff */
[----:B------:R-:W-:-:S02]  /*8780*/  IMAD.MOV.U32 R60, RZ, RZ, 0x60 ;  /* 0x00000060ff3c7424 */ /* 0x000fc400078e00ff */
[----:B------:R-:W4:Y:S01]  /*8790*/  SHFL.IDX PT, R7, R0, RZ, 0x181f ;  /* 0x00181fff00077589 */ /* 0x000f2200000e0000 */
[-C--:B------:R-:W-:Y:S01]  /*87a0*/  ISETP.GE.AND P4, PT, R2, R48.reuse, PT ;  /* 0x000000300200720c */ /* 0x080fe20003f86270 */
[----:B------:R-:W-:Y:S01]  /*87b0*/  IMAD R9, R136, c[0x0][0x1e4], R9 ;  /* 0x0000790088097a24 */ /* 0x000fe200078e0209 */
[----:B------:R-:W-:Y:S01]  /*87c0*/  IADD3 R2, R16, 0x40, RZ ;  /* 0x0000004010027810 */ /* 0x000fe20007ffe0ff */
[----:B------:R-:W4:Y:S01]  /*87d0*/  SHFL.IDX PT, R8, R0, 0x1, 0x181f ;  /* 0x00381f0000087f89 */ /* 0x000f2200000e0000 */
[----:B------:R-:W-:Y:S02]  /*87e0*/  IMAD R60, R223, -0x60, R60 ;  /* 0xffffffa0df3c7824 */ /* 0x000fe400078e023c */
[----:B------:R-:W-:Y:S01]  /*87f0*/  ISETP.GE.AND P5, PT, R2, R48, PT ;  /* 0x000000300200720c */ /* 0x000fe20003fa6270 */
[----:B------:R-:W2:Y:S01]  /*8800*/  SHFL.IDX PT, R10, R4, 0x2, 0x181f ;  /* 0x00581f00040a7f89 */ /* 0x000ea200000e0000 */
[----:B------:R-:W-:Y:S01]  /*8810*/  IMAD.WIDE.U32 R2, R136, c[0x0][0x1e0], RZ ;  /* 0x0000780088027a25 */ /* 0x000fe200078e00ff */
[----:B------:R-:W-:-:S02]  /*8820*/  IADD3 R63, R60, R140, -R83 ;  /* 0x0000008c3c3f7210 */ /* 0x000fc40007ffe853 */
[----:B------:R-:W2:Y:S01]  /*8830*/  SHFL.IDX PT, R11, R0, 0x2, 0x181f ;  /* 0x00581f00000b7f89 */ /* 0x000ea200000e0000 */
[----:B------:R-:W-:Y:S02]  /*8840*/  IMAD.MOV.U32 R138, RZ, RZ, R230 ;  /* 0x000000ffff8a7224 */ /* 0x000fe400078e00e6 */
[----:B------:R-:W-:Y:S01]  /*8850*/  IMAD.MOV.U32 R139, RZ, RZ, R235 ;  /* 0x000000ffff8b7224 */ /* 0x000fe200078e00eb */
[----:B------:R-:W-:Y:S01]  /*8860*/  BAR.SYNC.DEFER_BLOCKING 0x0 ;  /* 0x0000000000007b1d */ /* 0x000fe20000010000 */
[-C--:B-1----:R-:W-:Y:S01]  /*8870*/  @!P3 LEA R22, P0, R72, R6.reuse, 0x1 ;  /* 0x000000064816b211 */ /* 0x082fe200078008ff */
[----:B------:R-:W-:Y:S01]  /*8880*/  IMAD.MOV.U32 R78, RZ, RZ, 0x40 ;  /* 0x00000040ff4e7424 */ /* 0x000fe200078e00ff */
[----:B------:R-:W-:Y:S02]  /*8890*/  @!P3 LEA R20, P2, R86, R6, 0x1 ;  /* 0x000000065614b211 */ /* 0x000fe400078408ff */
[C---:B---3--:R-:W-:Y:S01]  /*88a0*/  @!P4 LEA R18, P1, R72.reuse, R5, 0x1 ;  /* 0x000000054812c211 */ /* 0x048fe200078208ff */
[----:B------:R-:W-:Y:S01]  /*88b0*/  SHFL.IDX PT, R0, R0, 0x3, 0x181f ;  /* 0x00781f0000007f89 */ /* 0x000fe200000e0000 */
[----:B----4-:R-:W-:-:S02]  /*88c0*/  @!P3 LEA.HI.X R23, R72, R7, R73, 0x1, P0 ;  /* 0x000000074817b211 */ /* 0x010fc400000f0c49 */
[----:B------:R-:W-:Y:S01]  /*88d0*/  @!P4 LEA R14, P0, R86, R5, 0x1 ;  /* 0x00000005560ec211 */ /* 0x000fe200078008ff */
[----:B------:R-:W-:Y:S01]  /*88e0*/  IMAD.IADD R5, R3, 0x1, R9 ;  /* 0x0000000103057824 */ /* 0x000fe200078e0209 */
[-C--:B------:R-:W-:Y:S01]  /*88f0*/  @!P4 LEA.HI.X R19, R72, R8.reuse, R73, 0x1, P1 ;  /* 0x000000084813c211 */ /* 0x080fe200008f0c49 */
[----:B------:R-:W-:Y:S01]  /*8900*/  IMAD.WIDE.U32 R2, R2, 0x60, R138 ;  /* 0x0000006002027825 */ /* 0x000fe200078e008a */
[C-C-:B------:R-:W-:Y:S02]  /*8910*/  @!P4 LEA.HI.X R15, R86.reuse, R8, R27.reuse, 0x1, P0 ;  /* 0x00000008560fc211 */ /* 0x140fe400000f0c1b */
[----:B------:R1:W3:Y:S01]  /*8920*/  SHFL.IDX PT, R8, R4, 0x3, 0x181f ;  /* 0x00781f0004087f89 */ /* 0x0002e200000e0000 */
[----:B------:R-:W-:Y:S01]  /*8930*/  IMAD R5, R5, 0x60, RZ ;  /* 0x0000006005057824 */ /* 0x000fe200078e02ff */
[----:B------:R-:W-:Y:S02]  /*8940*/  @!P3 LEA.HI.X R21, R86, R7, R27, 0x1, P2 ;  /* 0x000000075615b211 */ /* 0x000fe400010f0c1b */
[----:B------:R-:W-:Y:S01]  /*8950*/  ISETP.GE.AND P2, PT, R63, 0x1, PT ;  /* 0x000000013f00780c */ /* 0x000fe20003f46270 */
[----:B------:R-:W-:Y:S01]  /*8960*/  IMAD.IADD R17, R3, 0x1, R5 ;  /* 0x0000000103117824 */ /* 0x000fe200078e0205 */
[----:B------:R-:W-:-:S02]  /*8970*/  IADD3 R3, R16, 0x60, RZ ;  /* 0x0000006010037810 */ /* 0x000fc40007ffe0ff */
[----:B------:R-:W-:Y:S02]  /*8980*/  ISETP.GE.AND P1, PT, R72, c[0x0][0x198], PT ;  /* 0x0000660048007a0c */ /* 0x000fe40003f26270 */
[----:B------:R-:W-:-:S11]  /*8990*/  ISETP.GE.AND P6, PT, R3, R48, PT ;  /* 0x000000300300720c */ /* 0x000fd60003fc6270 */
[----:B------:R-:W-:Y:S01]  /*89a0*/  @!PT LDS RZ, [RZ] ;  /* 0x00000000fffff984 */ /* 0x000fe20000000800 */
[----:B------:R4:W-:Y:S01]  /*89b0*/  @!P3 LDGSTS.E.BYPASS.LTC128B.128 [R219+0x100], [R22.64], !P1 ;  /* 0x0010000016dbbfae */ /* 0x0009e2000c901d48 */
[----:B--2---:R-:W-:Y:S01]  /*89c0*/  IMAD.MOV.U32 R28, RZ, RZ, R12 ;  /* 0x000000ffff1c7224 */ /* 0x004fe200078e000c */
[----:B------:R-:W-:-:S04]  /*89d0*/  @!P5 LEA R12, P0, R72, R10, 0x1 ;  /* 0x0000000a480cd211 */ /* 0x000fc800078008ff */
[----:B------:R-:W-:Y:S02]  /*89e0*/  @!P5 LEA.HI.X R13, R72, R11, R73, 0x1, P0 ;  /* 0x0000000b480dd211 */ /* 0x000fe400000f0c49 */
[----:B------:R-:W-:-:S04]  /*89f0*/  @!P5 LEA R10, P0, R86, R10, 0x1 ;  /* 0x0000000a560ad211 */ /* 0x000fc800078008ff */
[----:B------:R-:W-:Y:S02]  /*8a00*/  @!P5 LEA.HI.X R11, R86, R11, R27, 0x1, P0 ;  /* 0x0000000b560bd211 */ /* 0x000fe400000f0c1b */
[----:B-1----:R-:W-:-:S04]  /*8a10*/  @P2 LEA R4, P0, R2, c[0x0][0x1c8], 0x1 ;  /* 0x0000720002042a11 */ /* 0x002fc800078008ff */
[----:B------:R-:W-:Y:S02]  /*8a20*/  @P2 LEA.HI.X R5, R2, c[0x0][0x1cc], R17, 0x1, P0 ;  /* 0x0000730002052a11 */ /* 0x000fe400000f0c11 */
[----:B---3--:R-:W-:-:S04]  /*8a30*/  @!P6 LEA R6, P0, R86, R8, 0x1 ;  /* 0x000000085606e211 */ /* 0x008fc800078008ff */
[----:B------:R-:W-:Y:S02]  /*8a40*/  @!P6 LEA.HI.X R7, R86, R0, R27, 0x1, P0 ;  /* 0x000000005607e211 */ /* 0x000fe400000f0c1b */
[----:B------:R-:W-:-:S04]  /*8a50*/  @!P6 LEA R8, P0, R72, R8, 0x1 ;  /* 0x000000084808e211 */ /* 0x000fc800078008ff */
[----:B------:R-:W-:Y:S01]  /*8a60*/  @!P6 LEA.HI.X R9, R72, R0, R73, 0x1, P0 ;  /* 0x000000004809e211 */ /* 0x000fe200000f0c49 */
[----:B------:R-:W-:Y:S01]  /*8a70*/  IMAD.MOV.U32 R0, RZ, RZ, 0x20 ;  /* 0x00000020ff007424 */ /* 0x000fe200078e00ff */
[----:B------:R-:W-:-:S03]  /*8a80*/  ISETP.GE.AND P0, PT, R86, c[0x0][0x198], PT ;  /* 0x0000660056007a0c */ /* 0x000fc60003f06270 */
[----:B------:R-:W-:-:S10]  /*8a90*/  IMAD R3, R0, c[0x0][0x1e4], RZ ;  /* 0x0000790000037a24 */ /* 0x000fd400078e02ff */
[----:B------:R4:W-:Y:S04]  /*8aa0*/  @!P3 LDGSTS.E.BYPASS.LTC128B.128 [R219+0x4100], [R20.64], !P0 ;  /* 0x0410000014dbbfae */ /* 0x0009e8000c101d48 */
[----:B------:R4:W-:Y:S04]  /*8ab0*/  @!P4 LDGSTS.E.BYPASS.LTC128B.128 [R28+0x1100], [R18.64], !P1 ;  /* 0x01100000121ccfae */ /* 0x0009e8000c901d48 */
[----:B------:R4:W-:Y:S04]  /*8ac0*/  @!P4 LDGSTS.E.BYPASS.LTC128B.128 [R28+0x5100], [R14.64], !P0 ;  /* 0x051000000e1ccfae */ /* 0x0009e8000c101d48 */
[----:B------:R4:W-:Y:S04]  /*8ad0*/  @!P5 LDGSTS.E.BYPASS.LTC128B.128 [R28+0x2100], [R12.64], !P1 ;  /* 0x021000000c1cdfae */ /* 0x0009e8000c901d48 */
[----:B------:R4:W-:Y:S04]  /*8ae0*/  @!P5 LDGSTS.E.BYPASS.LTC128B.128 [R28+0x6100], [R10.64], !P0 ;  /* 0x061000000a1cdfae */ /* 0x0009e8000c101d48 */
[----:B------:R4:W-:Y:S01]  /*8af0*/  @!P6 LDGSTS.E.BYPASS.LTC128B.128 [R28+0x3100], [R8.64], !P1 ;  /* 0x03100000081cefae */ /* 0x0009e2000c901d48 */
[----:B------:R-:W-:-:S03]  /*8b00*/  ISETP.GE.AND P1, PT, R63, 0x21, PT ;  /* 0x000000213f00780c */ /* 0x000fc60003f26270 */
[----:B------:R4:W-:Y:S01]  /*8b10*/  @!P6 LDGSTS.E.BYPASS.LTC128B.128 [R28+0x7100], [R6.64], !P0 ;  /* 0x07100000061cefae */ /* 0x0009e2000c101d48 */
[----:B------:R-:W-:-:S03]  /*8b20*/  @P2 ISETP.GE.AND P0, PT, R72, c[0x0][0x1d4], PT ;  /* 0x0000750048002a0c */ /* 0x000fc60003f06270 */
[----:B------:R-:W0:Y:S10]  /*8b30*/  LDGDEPBAR ;  /* 0x00000000000079af */ /* 0x000e340000000000 */
[----:B------:R1:W-:Y:S01]  /*8b40*/  @P2 LDGSTS.E.BYPASS.LTC128B.128 [R219+0x8100], [R4.64], !P0 ;  /* 0x0810000004db2fae */ /* 0x0003e2000c101d48 */
[----:B------:R-:W-:-:S13]  /*8b50*/  @P2 ISETP.GE.AND P0, PT, R86, c[0x0][0x1d4], PT ;  /* 0x0000750056002a0c */ /* 0x000fda0003f06270 */
[----:B------:R1:W-:Y:S02]  /*8b60*/  @P2 LDGSTS.E.BYPASS.LTC128B.128 [R219+0xb100], [R4.64+0x80], !P0 ;  /* 0x0b10008004db2fae */ /* 0x0003e4000c101d48 */
[----:B-1----:R-:W-:-:S05]  /*8b70*/  IMAD.WIDE.U32 R4, R0, c[0x0][0x1e0], RZ ;  /* 0x0000780000047a25 */ /* 0x002fca00078e00ff */
[----:B------:R-:W-:-:S04]  /*8b80*/  @P1 IADD3 R0, P0, R2, R4, RZ ;  /* 0x0000000402001210 */ /* 0x000fc80007f1e0ff */
[----:B------:R-:W-:Y:S02]  /*8b90*/  @P1 IADD3.X R3, R17, R5, R3, P0, !PT ;  /* 0x0000000511031210 */ /* 0x000fe400007fe403 */
[----:B------:R-:W-:-:S04]  /*8ba0*/  @P1 LEA R4, P0, R0, c[0x0][0x1c8], 0x1 ;  /* 0x0000720000041a11 */ /* 0x000fc800078008ff */
[----:B------:R-:W-:Y:S01]  /*8bb0*/  @P1 LEA.HI.X R5, R0, c[0x0][0x1cc], R3, 0x1, P0 ;  /* 0x0000730000051a11 */ /* 0x000fe200000f0c03 */
[----:B------:R-:W-:Y:S01]  /*8bc0*/  IMAD R0, R78, c[0x0][0x1e4], RZ ;  /* 0x000079004e007a24 */ /* 0x000fe200078e02ff */
[----:B------:R-:W-:-:S13]  /*8bd0*/  @P1 ISETP.GE.AND P0, PT, R72, c[0x0][0x1d4], PT ;  /* 0x0000750048001a0c */ /* 0x000fda0003f06270 */
[----:B------:R1:W-:Y:S01]  /*8be0*/  @P1 LDGSTS.E.BYPASS.LTC128B.128 [R28+0x9100], [R4.64], !P0 ;  /* 0x09100000041c1fae */ /* 0x0003e2000c101d48 */
[----:B------:R-:W-:-:S13]  /*8bf0*/  @P1 ISETP.GE.AND P0, PT, R86, c[0x0][0x1d4], PT ;  /* 0x0000750056001a0c */ /* 0x000fda0003f06270 */
[----:B------:R1:W-:Y:S01]  /*8c00*/  @P1 LDGSTS.E.BYPASS.LTC128B.128 [R28+0xc100], [R4.64+0x80], !P0 ;  /* 0x0c100080041c1fae */ /* 0x0003e2000c101d48 */
[----:B------:R-:W-:Y:S01]  /*8c10*/  ISETP.GE.AND P1, PT, R63, 0x41, PT ;  /* 0x000000413f00780c */ /* 0x000fe20003f26270 */
[----:B-1----:R-:W-:-:S12]  /*8c20*/  IMAD.WIDE.U32 R4, R78, c[0x0][0x1e0], RZ ;  /* 0x000078004e047a25 */ /* 0x002fd800078e00ff */
[----:B------:R-:W-:-:S04]  /*8c30*/  @P1 IADD3 R3, P0, R2, R4, RZ ;  /* 0x0000000402031210 */ /* 0x000fc80007f1e0ff */
[----:B------:R-:W-:Y:S02]  /*8c40*/  @P1 IADD3.X R0, R17, R5, R0, P0, !PT ;  /* 0x0000000511001210 */ /* 0x000fe400007fe400 */
[----:B------:R-:W-:-:S04]  /*8c50*/  @P1 LEA R2, P0, R3, c[0x0][0x1c8], 0x1 ;  /* 0x0000720003021a11 */ /* 0x000fc800078008ff */
[----:B------:R-:W-:Y:S02]  /*8c60*/  @P1 LEA.HI.X R3, R3, c[0x0][0x1cc], R0, 0x1, P0 ;  /* 0x0000730003031a11 */ /* 0x000fe400000f0c00 */
[----:B------:R-:W-:-:S13]  /*8c70*/  @P1 ISETP.GE.AND P0, PT, R72, c[0x0][0x1d4], PT ;  /* 0x0000750048001a0c */ /* 0x000fda0003f06270 */
[----:B------:R4:W-:Y:S01]  /*8c80*/  @P1 LDGSTS.E.BYPASS.LTC128B.128 [R28+0xa100], [R2.64], !P0 ;  /* 0x0a100000021c1fae */ /* 0x0009e2000c101d48 */
[----:B------:R-:W-:-:S13]  /*8c90*/  @P1 ISETP.GE.AND P0, PT, R86, c[0x0][0x1d4], PT ;  /* 0x0000750056001a0c */ /* 0x000fda0003f06270 */
[----:B------:R4:W-:Y:S01]  /*8ca0*/  @P1 LDGSTS.E.BYPASS.LTC128B.128 [R28+0xd100], [R2.64+0x80], !P0 ;  /* 0x0d100080021c1fae */ /* 0x0009e2000c101d48 */
[----:B------:R-:W-:-:S03]  /*8cb0*/  ISETP.LT.AND P0, PT, RZ, c[0x0][0x27c], PT ;  /* 0x00009f00ff007a0c */ /* 0x000fc60003f01270 */
[----:B------:R-:W0:Y:S10]  /*8cc0*/  LDGDEPBAR ;  /* 0x00000000000079af */ /* 0x000e340000000000 */
[----:B------:R-:W-:Y:S05]  /*8cd0*/  @P0 BRA `(.L_x_755) ;  /* 0x0000002000000947 */ /* 0x000fea0003800000 */
[----:B------:R-:W-:-:S04]  /*8ce0*/  DEPBAR.LE SB0, 0x1 ;  /* 0x000080400000791a */ /* 0x000fc80000000000 */
[----:B------:R-:W-:Y:S05]  /*8cf0*/  BRA `(.L_x_756) ;  /* 0x00004c6000007947 */ /* 0x000fea0003800000 */
.L_x_755:
[----:B------:R-:W-:Y:S01]  /*8d00*/  ULDC.U8 UR4, c[0x0][0x298] ;  /* 0x0000a60000047ab9 */ /* 0x000fe20000000000 */
[----:B-----5:R-:W-:Y:S01]  /*8d10*/  SHF.R.S32.HI R0, RZ, 0x1f, R132 ;  /* 0x0000001fff007819 */ /* 0x020fe20000011484 */
[----:B------:R-:W-:Y:S01]  /*8d20*/  IMAD.WIDE.U32 R4, R132, c[0x0][0x280], RZ ;  /* 0x0000a00084047a25 */ /* 0x000fe200078e00ff */
[----:B------:R-:W-:Y:S01]  /*8d30*/  ISETP.NE.AND P0, PT, RZ, UR4, PT ;  /* 0x00000004ff007c0c */ /* 0x000fe2000bf05270 */
[----:B------:R-:W-:Y:S01]  /*8d40*/  BSSY B2, `(.L_x_756) ;  /* 0x00004c1000027945 */ /* 0x000fe20003800000 */
[----:B------:R-:W-:Y:S01]  /*8d50*/  IADD3 R66, R83, 0x60, RZ ;  /* 0x0000006053427810 */ /* 0x000fe20007ffe0ff */
[C---:B----4-:R-:W-:Y:S02]  /*8d60*/  IMAD R2, R0.reuse, c[0x0][0x280], RZ ;  /* 0x0000a00000027a24 */ /* 0x050fe400078e02ff */
[----:B------:R-:W-:Y:S02]  /*8d70*/  IMAD R0, R0, c[0x0][0x290], RZ ;  /* 0x0000a40000007a24 */ /* 0x000fe400078e02ff */
[----:B------:R-:W-:-:S02]  /*8d80*/  IMAD R6, R132, c[0x0][0x284], R2 ;  /* 0x0000a10084067a24 */ /* 0x000fc400078e0202 */
[C---:B------:R-:W-:Y:S01]  /*8d90*/  IMAD R7, R132.reuse, c[0x0][0x294], R0 ;  /* 0x0000a50084077a24 */ /* 0x040fe200078e0200 */
[----:B------:R-:W-:Y:S01]  /*8da0*/  LEA R0, R135, R16, 0x5 ;  /* 0x0000001087007211 */ /* 0x000fe200078e28ff */
[----:B------:R-:W-:Y:S01]  /*8db0*/  IMAD.WIDE.U32 R2, R132, c[0x0][0x290], RZ ;  /* 0x0000a40084027a25 */ /* 0x000fe200078e00ff */
[----:B------:R-:W-:-:S04]  /*8dc0*/  IADD3 R6, R6, R5, RZ ;  /* 0x0000000506067210 */ /* 0x000fc80007ffe0ff */
[----:B------:R-:W-:Y:S01]  /*8dd0*/  IADD3 R8, R7, R3, RZ ;  /* 0x0000000307087210 */ /* 0x000fe20007ffe0ff */
[----:B------:R-:W-:Y:S05]  /*8de0*/  @!P0 BRA `(.L_x_757) ;  /* 0x0000263000008947 */ /* 0x000fea0003800000 */
[----:B------:R-:W-:Y:S01]  /*8df0*/  ISETP.NE.AND P1, PT, R142, 0x1, PT ;  /* 0x000000018e00780c */ /* 0x000fe20003f25270 */
[----:B------:R-:W-:Y:S01]  /*8e00*/  IMAD.MOV.U32 R5, RZ, RZ, R6 ;  /* 0x000000ffff057224 */ /* 0x000fe200078e0006 */
[----:B------:R-:W-:Y:S01]  /*8e10*/  BSSY B0, `(.L_x_758) ;  /* 0x0000032000007945 */ /* 0x000fe20003800000 */
[----:B------:R-:W-:Y:S01]  /*8e20*/  SHF.R.S32.HI R21, RZ, 0x1f, R26 ;  /* 0x0000001fff157819 */ /* 0x000fe2000001141a */
[----:B------:R-:W-:Y:S01]  /*8e30*/  CS2R R40, SRZ ;  /* 0x0000000000287805 */ /* 0x000fe2000001ff00 */
[----:B------:R-:W-:Y:S01]  /*8e40*/  CS2R R22, SRZ ;  /* 0x0000000000167805 */ /* 0x000fe2000001ff00 */
[----:B------:R-:W-:Y:S01]  /*8e50*/  CS2R R14, SRZ ;  /* 0x00000000000e7805 */ /* 0x000fe2000001ff00 */
[----:B------:R-:W-:Y:S01]  /*8e60*/  CS2R R28, SRZ ;  /* 0x00000000001c7805 */ /* 0x000fe2000001ff00 */
[----:B------:R-:W-:-:S05]  /*8e70*/  CS2R R12, SRZ ;  /* 0x00000000000c7805 */ /* 0x000fca000001ff00 */
[----:B------:R-:W-:-:S05]  /*8e80*/  @P1 IMAD.HI.U32 R3, R0, c[0x0][0x2c8], RZ ;  /* 0x0000b20000031a27 */ /* 0x000fca00078e00ff */
[----:B------:R-:W-:-:S04]  /*8e90*/  @P1 SHF.R.U32.HI R0, RZ, c[0x0][0x2cc], R3 ;  /* 0x0000b300ff001a19 */ /* 0x000fc80000011603 */
[----:B------:R-:W-:Y:S01]  /*8ea0*/  SHF.R.S32.HI R7, RZ, 0x1f, R0 ;  /* 0x0000001fff077819 */ /* 0x000fe20000011400 */
[----:B------:R-:W-:-:S04]  /*8eb0*/  IMAD.WIDE.U32 R4, R0, c[0x0][0x280], R4 ;  /* 0x0000a00000047a25 */ /* 0x000fc800078e0004 */
[C---:B------:R-:W-:Y:S01]  /*8ec0*/  IMAD R3, R7.reuse, c[0x0][0x280], RZ ;  /* 0x0000a00007037a24 */ /* 0x040fe200078e02ff */
[----:B------:R-:W-:Y:S01]  /*8ed0*/  LEA R27, P0, R4, c[0x0][0x270], 0x1 ;  /* 0x00009c00041b7a11 */ /* 0x000fe200078008ff */
[----:B------:R-:W-:Y:S02]  /*8ee0*/  IMAD R7, R7, c[0x0][0x290], RZ ;  /* 0x0000a40007077a24 */ /* 0x000fe400078e02ff */
[----:B------:R-:W-:Y:S02]  /*8ef0*/  IMAD R6, R0, c[0x0][0x284], R3 ;  /* 0x0000a10000067a24 */ /* 0x000fe400078e0203 */
[----:B------:R-:W-:-:S03]  /*8f00*/  IMAD.MOV.U32 R3, RZ, RZ, R8 ;  /* 0x000000ffff037224 */ /* 0x000fc600078e0008 */
[----:B------:R-:W-:Y:S01]  /*8f10*/  IADD3 R5, R5, R6, RZ ;  /* 0x0000000605057210 */ /* 0x000fe20007ffe0ff */
[----:B------:R-:W-:-:S03]  /*8f20*/  IMAD.WIDE.U32 R2, R0, c[0x0][0x290], R2 ;  /* 0x0000a40000027a25 */ /* 0x000fc600078e0002 */
[----:B------:R-:W-:Y:S01]  /*8f30*/  LEA.HI.X R19, R4, c[0x0][0x274], R5, 0x1, P0 ;  /* 0x00009d0004137a11 */ /* 0x000fe200000f0c05 */
[----:B------:R-:W-:Y:S01]  /*8f40*/  IMAD R0, R0, c[0x0][0x294], R7 ;  /* 0x0000a50000007a24 */ /* 0x000fe200078e0207 */
[----:B------:R-:W-:-:S03]  /*8f50*/  LEA R20, P0, R2, c[0x0][0x288], 0x1 ;  /* 0x0000a20002147a11 */ /* 0x000fc600078008ff */
[----:B------:R1:W2:Y:S01]  /*8f60*/  SHFL.IDX PT, R5, R19, RZ, 0x181f ;  /* 0x00181fff13057589 */ /* 0x0002a200000e0000 */
[----:B------:R-:W-:-:S03]  /*8f70*/  IADD3 R0, R3, R0, RZ ;  /* 0x0000000003007210 */ /* 0x000fc60007ffe0ff */
[----:B------:R1:W3:Y:S01]  /*8f80*/  SHFL.IDX PT, R10, R20, RZ, 0x181f ;  /* 0x00181fff140a7589 */ /* 0x0002e200000e0000 */
[----:B------:R-:W-:-:S03]  /*8f90*/  LEA.HI.X R18, R2, c[0x0][0x28c], R0, 0x1, P0 ;  /* 0x0000a30002127a11 */ /* 0x000fc600000f0c00 */
[----:B------:R1:W4:Y:S04]  /*8fa0*/  SHFL.IDX PT, R2, R27, RZ, 0x181f ;  /* 0x00181fff1b027589 */ /* 0x00032800000e0000 */
[----:B------:R1:W1:Y:S01]  /*8fb0*/  SHFL.IDX PT, R11, R18, RZ, 0x181f ;  /* 0x00181fff120b7589 */ /* 0x00026200000e0000 */
[----:B------:R-:W-:Y:S05]  /*8fc0*/  @P3 BRA `(.L_x_759) ;  /* 0x0000016000003947 */ /* 0x000fea0003800000 */
[----:B------:R-:W-:Y:S01]  /*8fd0*/  ISETP.GE.AND P1, PT, R24, c[0x0][0x27c], PT ;  /* 0x00009f0018007a0c */ /* 0x000fe20003f26270 */
[----:B------:R-:W-:Y:S01]  /*8fe0*/  CS2R R22, SRZ ;  /* 0x0000000000167805 */ /* 0x000fe2000001ff00 */
[----:B------:R-:W-:-:S11]  /*8ff0*/  CS2R R14, SRZ ;  /* 0x00000000000e7805 */ /* 0x000fd6000001ff00 */
[C---:B------:R-:W-:Y:S01]  /*9000*/  @!P1 IMAD.SHL.U32 R0, R24.reuse, 0x2, RZ ;  /* 0x0000000218009824 */ /* 0x040fe200078e00ff */
[----:B------:R-:W-:-:S04]  /*9010*/  @!P1 SHF.L.U64.HI R3, R24, 0x1, R25 ;  /* 0x0000000118039819 */ /* 0x000fc80000010219 */
[----:B----4-:R-:W-:-:S05]  /*9020*/  @!P1 IADD3 R8, P0, R2, R0, RZ ;  /* 0x0000000002089210 */ /* 0x010fca0007f1e0ff */
[--C-:B--2---:R-:W-:Y:S01]  /*9030*/  @!P1 IMAD.X R9, R5, 0x1, R3.reuse, P0 ;  /* 0x0000000105099824 */ /* 0x104fe200000e0603 */
[----:B---3--:R-:W-:Y:S01]  /*9040*/  @!P1 IADD3 R6, P0, R10, R0, RZ ;  /* 0x000000000a069210 */ /* 0x008fe20007f1e0ff */
[----:B------:R-:W-:Y:S01]  /*9050*/  CS2R R12, SRZ ;  /* 0x00000000000c7805 */ /* 0x000fe2000001ff00 */
[----:B------:R-:W-:Y:S02]  /*9060*/  CS2R R28, SRZ ;  /* 0x00000000001c7805 */ /* 0x000fe4000001ff00 */
[----:B------:R2:W5:Y:S01]  /*9070*/  @!P1 LD.E.64 R14, [R8.64] ;  /* 0x00000008080e9980 */ /* 0x000562000c101b00 */
[----:B-1----:R-:W-:Y:S01]  /*9080*/  @!P1 IMAD.X R7, R11, 0x1, R3, P0 ;  /* 0x000000010b079824 */ /* 0x002fe200000e0603 */
[----:B------:R-:W-:-:S04]  /*9090*/  ISETP.GE.AND P0, PT, R26, c[0x0][0x27c], PT ;  /* 0x00009f001a007a0c */ /* 0x000fc80003f06270 */
[----:B------:R2:W5:Y:S09]  /*90a0*/  @!P1 LD.E.64 R12, [R6.64] ;  /* 0x00000008060c9980 */ /* 0x000572000c101b00 */
[C---:B------:R-:W-:Y:S01]  /*90b0*/  @!P0 IMAD.SHL.U32 R3, R26.reuse, 0x2, RZ ;  /* 0x000000021a038824 */ /* 0x040fe200078e00ff */
[----:B------:R-:W-:-:S04]  /*90c0*/  @!P0 SHF.L.U64.HI R0, R26, 0x1, R21 ;  /* 0x000000011a008819 */ /* 0x000fc80000010215 */
[----:B------:R-:W-:-:S05]  /*90d0*/  @!P0 IADD3 R4, P2, R2, R3, RZ ;  /* 0x0000000302048210 */ /* 0x000fca0007f5e0ff */
[----:B------:R-:W-:Y:S01]  /*90e0*/  @!P0 IMAD.X R5, R5, 0x1, R0, P2 ;  /* 0x0000000105058824 */ /* 0x000fe200010e0600 */
[----:B------:R-:W-:-:S04]  /*90f0*/  @!P0 IADD3 R2, P2, R10, R3, RZ ;  /* 0x000000030a028210 */ /* 0x000fc80007f5e0ff */
[----:B------:R2:W5:Y:S01]  /*9100*/  @!P0 LD.E.64 R22, [R4.64] ;  /* 0x0000000804168980 */ /* 0x000562000c101b00 */
[----:B------:R-:W-:-:S05]  /*9110*/  @!P0 IMAD.X R3, R11, 0x1, R0, P2 ;  /* 0x000000010b038824 */ /* 0x000fca00010e0600 */
[----:B------:R2:W5:Y:S03]  /*9120*/  @!P0 LD.E.64 R28, [R2.64] ;  /* 0x00000008021c8980 */ /* 0x000566000c101b00 */
.L_x_759:
[----:B------:R-:W-:Y:S05]  /*9130*/  BSYNC B0 ;  /* 0x0000000000007941 */ /* 0x000fea0003800000 */
.L_x_758:
[----:B--2--5:R-:W-:Y:S01]  /*9140*/  IMAD.MOV.U32 R4, RZ, RZ, R22 ;  /* 0x000000ffff047224 */ /* 0x024fe200078e0016 */
[----:B----4-:R-:W-:Y:S01]  /*9150*/  MOV R2, R14 ;  /* 0x0000000e00027202 */ /* 0x010fe20000000f00 */
[----:B------:R-:W-:Y:S01]  /*9160*/  IMAD.MOV.U32 R3, RZ, RZ, R23 ;  /* 0x000000ffff037224 */ /* 0x000fe200078e0017 */
[----:B-1----:R1:W2:Y:S01]  /*9170*/  SHFL.IDX PT, R11, R19, 0x1, 0x181f ;  /* 0x00381f00130b7f89 */ /* 0x0022a200000e0000 */
[----:B------:R-:W-:Y:S01]  /*9180*/  IMAD.MOV.U32 R0, RZ, RZ, R15 ;  /* 0x000000ffff007224 */ /* 0x000fe200078e000f */
[----:B------:R-:W-:Y:S01]  /*9190*/  BSSY B0, `(.L_x_760) ;  /* 0x0000026000007945 */ /* 0x000fe20003800000 */
[----:B------:R-:W-:Y:S01]  /*91a0*/  CS2R R30, SRZ ;  /* 0x00000000001e7805 */ /* 0x000fe2000001ff00 */
[----:B------:R-:W-:Y:S01]  /*91b0*/  PRMT R56, R3, 0x5410, R4 ;  /* 0x0000541003387816 */ /* 0x000fe20000000004 */
[----:B------:R-:W-:Y:S01]  /*91c0*/  IMAD.MOV.U32 R4, RZ, RZ, R28 ;  /* 0x000000ffff047224 */ /* 0x000fe200078e001c */
[----:B------:R-:W-:Y:S01]  /*91d0*/  PRMT R54, R0, 0x5410, R2 ;  /* 0x0000541000367816 */ /* 0x000fe20000000002 */
[----:B------:R-:W-:Y:S01]  /*91e0*/  IMAD.MOV.U32 R2, RZ, RZ, R12 ;  /* 0x000000ffff027224 */ /* 0x000fe200078e000c */
[----:B------:R-:W-:Y:S01]  /*91f0*/  MOV R3, R29 ;  /* 0x0000001d00037202 */ /* 0x000fe20000000f00 */
[----:B------:R1:W4:Y:S01]  /*9200*/  SHFL.IDX PT, R5, R27, 0x1, 0x181f ;  /* 0x00381f001b057f89 */ /* 0x00032200000e0000 */
[----:B------:R-:W-:Y:S01]  /*9210*/  MOV R0, R13 ;  /* 0x0000000d00007202 */ /* 0x000fe20000000f00 */
[----:B------:R-:W-:Y:S01]  /*9220*/  CS2R R34, SRZ ;  /* 0x0000000000227805 */ /* 0x000fe2000001ff00 */
[----:B------:R-:W-:Y:S01]  /*9230*/  PRMT R55, R3, 0x5410, R4 ;  /* 0x0000541003377816 */ /* 0x000fe20000000004 */
[----:B------:R1:W3:Y:S01]  /*9240*/  SHFL.IDX PT, R16, R18, 0x1, 0x181f ;  /* 0x00381f0012107f89 */ /* 0x0002e200000e0000 */
[----:B------:R-:W-:Y:S01]  /*9250*/  PRMT R49, R0, 0x5410, R2 ;  /* 0x0000541000317816 */ /* 0x000fe20000000002 */
[----:B------:R-:W-:-:S02]  /*9260*/  CS2R R32, SRZ ;  /* 0x0000000000207805 */ /* 0x000fc4000001ff00 */
[----:B---3--:R1:W3:Y:S01]  /*9270*/  SHFL.IDX PT, R10, R20, 0x1, 0x181f ;  /* 0x00381f00140a7f89 */ /* 0x0082e200000e0000 */
[----:B------:R-:W-:Y:S05]  /*9280*/  @P4 BRA `(.L_x_761) ;  /* 0x0000016000004947 */ /* 0x000fea0003800000 */
[----:B------:R-:W-:Y:S01]  /*9290*/  ISETP.GE.AND P1, PT, R24, c[0x0][0x27c], PT ;  /* 0x00009f0018007a0c */ /* 0x000fe20003f26270 */
[----:B------:R-:W-:Y:S01]  /*92a0*/  CS2R R40, SRZ ;  /* 0x0000000000287805 */ /* 0x000fe2000001ff00 */
[----:B------:R-:W-:Y:S01]  /*92b0*/  ISETP.GE.AND P0, PT, R26, c[0x0][0x27c], PT ;  /* 0x00009f001a007a0c */ /* 0x000fe20003f06270 */
[----:B------:R-:W-:-:S10]  /*92c0*/  CS2R R30, SRZ ;  /* 0x00000000001e7805 */ /* 0x000fd4000001ff00 */
[C---:B------:R-:W-:Y:S01]  /*92d0*/  @!P1 IMAD.SHL.U32 R0, R24.reuse, 0x2, RZ ;  /* 0x0000000218009824 */ /* 0x040fe200078e00ff */
[----:B------:R-:W-:Y:S01]  /*92e0*/  @!P1 SHF.L.U64.HI R2, R24, 0x1, R25 ;  /* 0x0000000118029819 */ /* 0x000fe20000010219 */
[----:B------:R-:W-:-:S03]  /*92f0*/  @!P0 IMAD.SHL.U32 R3, R26, 0x2, RZ ;  /* 0x000000021a038824 */ /* 0x000fc600078e00ff */
[----:B----4-:R-:W-:-:S05]  /*9300*/  @!P1 IADD3 R8, P2, R5, R0, RZ ;  /* 0x0000000005089210 */ /* 0x010fca0007f5e0ff */
[--C-:B--2---:R-:W-:Y:S01]  /*9310*/  @!P1 IMAD.X R9, R11, 0x1, R2.reuse, P2 ;  /* 0x000000010b099824 */ /* 0x104fe200010e0602 */
[----:B---3--:R-:W-:Y:S02]  /*9320*/  @!P1 IADD3 R6, P2, R10, R0, RZ ;  /* 0x000000000a069210 */ /* 0x008fe40007f5e0ff */
[----:B------:R-:W-:Y:S01]  /*9330*/  @!P0 SHF.L.U64.HI R0, R26, 0x1, R21 ;  /* 0x000000011a008819 */ /* 0x000fe20000010215 */
[----:B------:R-:W-:Y:S01]  /*9340*/  CS2R R32, SRZ ;  /* 0x0000000000207805 */ /* 0x000fe2000001ff00 */
[----:B------:R-:W-:Y:S01]  /*9350*/  CS2R R34, SRZ ;  /* 0x0000000000227805 */ /* 0x000fe2000001ff00 */
[----:B------:R-:W-:Y:S01]  /*9360*/  @!P1 IMAD.X R7, R16, 0x1, R2, P2 ;  /* 0x0000000110079824 */ /* 0x000fe200010e0602 */
[-C--:B------:R-:W-:Y:S01]  /*9370*/  @!P0 IADD3 R4, P2, R5, R3.reuse, RZ ;  /* 0x0000000305048210 */ /* 0x080fe20007f5e0ff */
[----:B------:R2:W5:Y:S04]  /*9380*/  @!P1 LD.E.64 R30, [R8.64] ;  /* 0x00000008081e9980 */ /* 0x000568000c101b00 */
[--C-:B------:R-:W-:Y:S01]  /*9390*/  @!P0 IMAD.X R5, R11, 0x1, R0.reuse, P2 ;  /* 0x000000010b058824 */ /* 0x100fe200010e0600 */
[----:B------:R-:W-:Y:S01]  /*93a0*/  @!P0 IADD3 R2, P2, R10, R3, RZ ;  /* 0x000000030a028210 */ /* 0x000fe20007f5e0ff */
[----:B------:R2:W5:Y:S04]  /*93b0*/  @!P1 LD.E.64 R32, [R6.64] ;  /* 0x0000000806209980 */ /* 0x000568000c101b00 */
[----:B------:R-:W-:Y:S01]  /*93c0*/  @!P0 IMAD.X R3, R16, 0x1, R0, P2 ;  /* 0x0000000110038824 */ /* 0x000fe200010e0600 */
[----:B------:R2:W5:Y:S04]  /*93d0*/  @!P0 LD.E.64 R40, [R4.64] ;  /* 0x0000000804288980 */ /* 0x000568000c101b00 */
[----:B------:R2:W5:Y:S03]  /*93e0*/  @!P0 LD.E.64 R34, [R2.64] ;  /* 0x0000000802228980 */ /* 0x000566000c101b00 */
.L_x_761:
[----:B------:R-:W-:Y:S05]  /*93f0*/  BSYNC B0 ;  /* 0x0000000000007941 */ /* 0x000fea0003800000 */
.L_x_760:
[----:B--2--5:R-:W-:Y:S01]  /*9400*/  IMAD.MOV.U32 R4, RZ, RZ, R40 ;  /* 0x000000ffff047224 */ /* 0x024fe200078e0028 */
[----:B------:R-:W-:Y:S01]  /*9410*/  MOV R2, R30 ;  /* 0x0000001e00027202 */ /* 0x000fe20000000f00 */
[----:B------:R-:W-:Y:S01]  /*9420*/  IMAD.MOV.U32 R3, RZ, RZ, R41 ;  /* 0x000000ffff037224 */ /* 0x000fe200078e0029 */
[----:B------:R2:W1:Y:S01]  /*9430*/  SHFL.IDX PT, R17, R19, 0x2, 0x181f ;  /* 0x00581f0013117f89 */ /* 0x00046200000e0000 */
        /* <DEDUP_REMOVED lines=8> */
[----:B----4-:R2:W4:Y:S01]  /*94c0*/  SHFL.IDX PT, R5, R27, 0x2, 0x181f ;  /* 0x00581f001b057f89 */ /* 0x01052200000e0000 */
[----:B------:R-:W-:Y:S01]  /*94d0*/  MOV R0, R33 ;  /* 0x0000002100007202 */ /* 0x000fe20000000f00 */
[----:B------:R-:W-:Y:S01]  /*94e0*/  CS2R R44, SRZ ;  /* 0x00000000002c7805 */ /* 0x000fe2000001ff00 */
[----:B------:R-:W-:Y:S01]  /*94f0*/  PRMT R59, R3, 0x5410, R4 ;  /* 0x00005410033b7816 */ /* 0x000fe20000000004 */
[----:B------:R2:W3:Y:S01]  /*9500*/  SHFL.IDX PT, R16, R18, 0x2, 0x181f ;  /* 0x00581f0012107f89 */ /* 0x0004e200000e0000 */
[----:B------:R-:W-:Y:S01]  /*9510*/  PRMT R57, R0, 0x5410, R2 ;  /* 0x0000541000397816 */ /* 0x000fe20000000002 */
[----:B------:R-:W-:Y:S01]  /*9520*/  CS2R R36, SRZ ;  /* 0x0000000000247805 */ /* 0x000fe2000001ff00 */
[----:B------:R-:W-:Y:S01]  /*9530*/  CS2R R42, SRZ ;  /* 0x00000000002a7805 */ /* 0x000fe2000001ff00 */
[----:B------:R2:W1:Y:S01]  /*9540*/  SHFL.IDX PT, R11, R20, 0x2, 0x181f ;  /* 0x00581f00140b7f89 */ /* 0x00046200000e0000 */
[----:B------:R-:W-:Y:S01]  /*9550*/  CS2R R38, SRZ ;  /* 0x0000000000267805 */ /* 0x000fe2000001ff00 */
[----:B------:R-:W-:Y:S05]  /*9560*/  @P5 BRA `(.L_x_763) ;  /* 0x0000016000005947 */ /* 0x000fea0003800000 */
[----:B------:R-:W-:Y:S01]  /*9570*/  ISETP.GE.AND P1, PT, R24, c[0x0][0x27c], PT ;  /* 0x00009f0018007a0c */ /* 0x000fe20003f26270 */
[----:B------:R-:W-:Y:S01]  /*9580*/  CS2R R44, SRZ ;  /* 0x00000000002c7805 */ /* 0x000fe2000001ff00 */
[----:B------:R-:W-:Y:S01]  /*9590*/  ISETP.GE.AND P0, PT, R26, c[0x0][0x27c], PT ;  /* 0x00009f001a007a0c */ /* 0x000fe20003f06270 */
[----:B------:R-:W-:-:S10]  /*95a0*/  CS2R R36, SRZ ;  /* 0x0000000000247805 */ /* 0x000fd4000001ff00 */
[C---:B------:R-:W-:Y:S01]  /*95b0*/  @!P1 IMAD.SHL.U32 R0, R24.reuse, 0x2, RZ ;  /* 0x0000000218009824 */ /* 0x040fe200078e00ff */
[----:B------:R-:W-:Y:S01]  /*95c0*/  @!P1 SHF.L.U64.HI R3, R24, 0x1, R25 ;  /* 0x0000000118039819 */ /* 0x000fe20000010219 */
[C---:B------:R-:W-:Y:S01]  /*95d0*/  @!P0 IMAD.SHL.U32 R2, R26.reuse, 0x2, RZ ;  /* 0x000000021a028824 */ /* 0x040fe200078e00ff */
[----:B---3--:R-:W-:Y:S02]  /*95e0*/  @!P0 SHF.L.U64.HI R10, R26, 0x1, R21 ;  /* 0x000000011a0a8819 */ /* 0x008fe40000010215 */
[-C--:B----4-:R-:W-:Y:S02]  /*95f0*/  @!P1 IADD3 R8, P2, R5, R0.reuse, RZ ;  /* 0x0000000005089210 */ /* 0x090fe40007f5e0ff */
[----:B-1----:R-:W-:Y:S02]  /*9600*/  @!P1 IADD3 R6, P4, R11, R0, RZ ;  /* 0x000000000b069210 */ /* 0x002fe40007f9e0ff */
[-C--:B------:R-:W-:Y:S01]  /*9610*/  @!P0 IADD3 R4, P3, R5, R2.reuse, RZ ;  /* 0x0000000205048210 */ /* 0x080fe20007f7e0ff */
[--C-:B------:R-:W-:Y:S01]  /*9620*/  @!P1 IMAD.X R9, R17, 0x1, R3.reuse, P2 ;  /* 0x0000000111099824 */ /* 0x100fe200010e0603 */
[----:B------:R-:W-:Y:S01]  /*9630*/  @!P0 IADD3 R2, P2, R11, R2, RZ ;  /* 0x000000020b028210 */ /* 0x000fe20007f5e0ff */
[C---:B------:R-:W-:Y:S01]  /*9640*/  @!P1 IMAD.X R7, R16.reuse, 0x1, R3, P4 ;  /* 0x0000000110079824 */ /* 0x040fe200020e0603 */
[----:B------:R-:W-:Y:S01]  /*9650*/  CS2R R38, SRZ ;  /* 0x0000000000267805 */ /* 0x000fe2000001ff00 */
[----:B------:R-:W-:Y:S01]  /*9660*/  CS2R R42, SRZ ;  /* 0x00000000002a7805 */ /* 0x000fe2000001ff00 */
[--C-:B------:R-:W-:Y:S01]  /*9670*/  @!P0 IMAD.X R5, R17, 0x1, R10.reuse, P3 ;  /* 0x0000000111058824 */ /* 0x100fe200018e060a */
[----:B------:R1:W5:Y:S01]  /*9680*/  @!P1 LD.E.64 R36, [R8.64] ;  /* 0x0000000808249980 */ /* 0x000362000c101b00 */
[----:B------:R-:W-:-:S03]  /*9690*/  @!P0 IMAD.X R3, R16, 0x1, R10, P2 ;  /* 0x0000000110038824 */ /* 0x000fc600010e060a */
[----:B------:R1:W5:Y:S04]  /*96a0*/  @!P0 LD.E.64 R44, [R4.64] ;  /* 0x00000008042c8980 */ /* 0x000368000c101b00 */
[----:B------:R1:W5:Y:S04]  /*96b0*/  @!P1 LD.E.64 R38, [R6.64] ;  /* 0x0000000806269980 */ /* 0x000368000c101b00 */
[----:B------:R1:W5:Y:S02]  /*96c0*/  @!P0 LD.E.64 R42, [R2.64] ;  /* 0x00000008022a8980 */ /* 0x000364000c101b00 */
.L_x_763:
[----:B------:R-:W-:Y:S05]  /*96d0*/  BSYNC B0 ;  /* 0x0000000000007941 */ /* 0x000fea0003800000 */
.L_x_762:
[----:B-1---5:R-:W-:Y:S01]  /*96e0*/  IMAD.MOV.U32 R4, RZ, RZ, R44 ;  /* 0x000000ffff047224 */ /* 0x022fe200078e002c */
[----:B------:R-:W-:Y:S01]  /*96f0*/  MOV R2, R36 ;  /* 0x0000002400027202 */ /* 0x000fe20000000f00 */
[----:B------:R-:W-:Y:S01]  /*9700*/  IMAD.MOV.U32 R3, RZ, RZ, R45 ;  /* 0x000000ffff037224 */ /* 0x000fe200078e002d */
[----:B---3--:R-:W1:Y:S01]  /*9710*/  SHFL.IDX PT, R16, R19, 0x3, 0x181f ;  /* 0x00781f0013107f89 */ /* 0x008e6200000e0000 */
        /* <DEDUP_REMOVED lines=12> */
[----:B------:R2:W1:Y:S04]  /*97e0*/  SHFL.IDX PT, R11, R18, 0x3, 0x181f ;  /* 0x00781f00120b7f89 */ /* 0x00046800000e0000 */
[----:B------:R1:W1:Y:S01]  /*97f0*/  SHFL.IDX PT, R10, R20, 0x3, 0x181f ;  /* 0x00781f00140a7f89 */ /* 0x00026200000e0000 */
[----:B--23--:R-:W-:Y:S01]  /*9800*/  PRMT R27, R0, 0x5410, R2 ;  /* 0x00005410001b7816 */ /* 0x00cfe20000000002 */
[----:B------:R-:W-:Y:S01]  /*9810*/  CS2R R18, SRZ ;  /* 0x0000000000127805 */ /* 0x000fe2000001ff00 */
[----:B------:R-:W-:Y:S05]  /*9820*/  @P6 BRA `(.L_x_765) ;  /* 0x0000016000006947 */ /* 0x000fea0003800000 */
[----:B----4-:R-:W-:Y:S01]  /*9830*/  ISETP.GE.AND P1, PT, R24, c[0x0][0x27c], PT ;  /* 0x00009f0018007a0c */ /* 0x010fe20003f26270 */
[----:B------:R-:W-:Y:S01]  /*9840*/  CS2R R52, SRZ ;  /* 0x0000000000347805 */ /* 0x000fe2000001ff00 */
[----:B------:R-:W-:Y:S01]  /*9850*/  ISETP.GE.AND P0, PT, R26, c[0x0][0x27c], PT ;  /* 0x00009f001a007a0c */ /* 0x000fe20003f06270 */
[----:B------:R-:W-:-:S10]  /*9860*/  CS2R R18, SRZ ;  /* 0x0000000000127805 */ /* 0x000fd4000001ff00 */
[C---:B------:R-:W-:Y:S01]  /*9870*/  @!P1 IMAD.SHL.U32 R0, R24.reuse, 0x2, RZ ;  /* 0x0000000218009824 */ /* 0x040fe200078e00ff */
[----:B------:R-:W-:Y:S01]  /*9880*/  @!P1 SHF.L.U64.HI R7, R24, 0x1, R25 ;  /* 0x0000000118079819 */ /* 0x000fe20000010219 */
[C---:B------:R-:W-:Y:S01]  /*9890*/  @!P0 IMAD.SHL.U32 R2, R26.reuse, 0x2, RZ ;  /* 0x000000021a028824 */ /* 0x040fe200078e00ff */
[----:B------:R-:W-:Y:S02]  /*98a0*/  @!P0 SHF.L.U64.HI R3, R26, 0x1, R21 ;  /* 0x000000011a038819 */ /* 0x000fe40000010215 */
[C---:B------:R-:W-:Y:S02]  /*98b0*/  @!P1 IADD3 R8, P2, R5.reuse, R0, RZ ;  /* 0x0000000005089210 */ /* 0x040fe40007f5e0ff */
[----:B------:R-:W-:Y:S02]  /*98c0*/  @!P0 IADD3 R4, P3, R5, R2, RZ ;  /* 0x0000000205048210 */ /* 0x000fe40007f7e0ff */
[----:B-1----:R-:W-:Y:S01]  /*98d0*/  @!P1 IADD3 R6, P4, R10, R0, RZ ;  /* 0x000000000a069210 */ /* 0x002fe20007f9e0ff */
[----:B------:R-:W-:Y:S01]  /*98e0*/  @!P1 IMAD.X R9, R16, 0x1, R7, P2 ;  /* 0x0000000110099824 */ /* 0x000fe200010e0607 */
[----:B------:R-:W-:Y:S01]  /*98f0*/  @!P0 IADD3 R2, P2, R10, R2, RZ ;  /* 0x000000020a028210 */ /* 0x000fe20007f5e0ff */
[----:B------:R-:W-:Y:S01]  /*9900*/  @!P0 IMAD.X R5, R16, 0x1, R3, P3 ;  /* 0x0000000110058824 */ /* 0x000fe200018e0603 */
[----:B------:R-:W-:Y:S01]  /*9910*/  CS2R R46, SRZ ;  /* 0x00000000002e7805 */ /* 0x000fe2000001ff00 */
[----:B------:R-:W-:Y:S01]  /*9920*/  CS2R R50, SRZ ;  /* 0x0000000000327805 */ /* 0x000fe2000001ff00 */
[C---:B------:R-:W-:Y:S01]  /*9930*/  @!P1 IMAD.X R7, R11.reuse, 0x1, R7, P4 ;  /* 0x000000010b079824 */ /* 0x040fe200020e0607 */
[----:B------:R1:W5:Y:S01]  /*9940*/  @!P1 LD.E.64 R18, [R8.64] ;  /* 0x0000000808129980 */ /* 0x000362000c101b00 */
[----:B------:R-:W-:-:S03]  /*9950*/  @!P0 IMAD.X R3, R11, 0x1, R3, P2 ;  /* 0x000000010b038824 */ /* 0x000fc600010e0603 */
[----:B------:R1:W5:Y:S04]  /*9960*/  @!P0 LD.E.64 R52, [R4.64] ;  /* 0x0000000804348980 */ /* 0x000368000c101b00 */
[----:B------:R1:W5:Y:S04]  /*9970*/  @!P1 LD.E.64 R46, [R6.64] ;  /* 0x00000008062e9980 */ /* 0x000368000c101b00 */
[----:B------:R1:W5:Y:S02]  /*9980*/  @!P0 LD.E.64 R50, [R2.64] ;  /* 0x0000000802328980 */ /* 0x000364000c101b00 */
.L_x_765:
[----:B----4-:R-:W-:Y:S05]  /*9990*/  BSYNC B0 ;  /* 0x0000000000007941 */ /* 0x010fea0003800000 */
.L_x_764:
[----:B-1----:R-:W-:Y:S01]  /*99a0*/  IMAD.IADD R4, R48, 0x1, -R146 ;  /* 0x0000000130047824 */ /* 0x002fe200078e0a92 */
[----:B------:R-:W-:-:S04]  /*99b0*/  DEPBAR.LE SB0, 0x1 ;  /* 0x000080400000791a */ /* 0x000fc80000000000 */
[----:B------:R-:W-:Y:S01]  /*99c0*/  IMNMX R20, R4, 0x80, PT ;  /* 0x0000008004147817 */ /* 0x000fe20003800200 */
[----:B-----5:R-:W-:Y:S01]  /*99d0*/  IMAD.MOV.U32 R0, RZ, RZ, R52 ;  /* 0x000000ffff007224 */ /* 0x020fe200078e0034 */
[----:B------:R-:W-:Y:S01]  /*99e0*/  BSSY B1, `(.L_x_766) ;  /* 0x0000072000017945 */ /* 0x000fe20003800000 */
[----:B------:R-:W-:Y:S01]  /*99f0*/  IMAD.MOV.U32 R3, RZ, RZ, R53 ;  /* 0x000000ffff037224 */ /* 0x000fe200078e0035 */
[----:B------:R-:W-:Y:S01]  /*9a00*/  BAR.SYNC.DEFER_BLOCKING 0x0 ;  /* 0x0000000000007b1d */ /* 0x000fe20000010000 */
[----:B------:R-:W-:Y:S01]  /*9a10*/  ISETP.GE.AND P0, PT, R83, R20, PT ;  /* 0x000000145300720c */ /* 0x000fe20003f06270 */
[----:B------:R-:W-:Y:S01]  /*9a20*/  IMAD.MOV.U32 R2, RZ, RZ, R18 ;  /* 0x000000ffff027224 */ /* 0x000fe200078e0012 */
[----:B------:R-:W-:Y:S01]  /*9a30*/  PRMT R68, R68, 0x5410, R0 ;  /* 0x0000541044447816 */ /* 0x000fe20000000000 */
[----:B------:R-:W-:Y:S01]  /*9a40*/  IMAD.MOV.U32 R4, RZ, RZ, R50 ;  /* 0x000000ffff047224 */ /* 0x000fe200078e0032 */
[----:B------:R-:W-:Y:S02]  /*9a50*/  MOV R0, R19 ;  /* 0x0000001300007202 */ /* 0x000fe40000000f00 */
[----:B------:R-:W-:Y:S01]  /*9a60*/  PRMT R68, R3, 0x7610, R68 ;  /* 0x0000761003447816 */ /* 0x000fe20000000044 */
[----:B------:R-:W-:Y:S01]  /*9a70*/  IMAD.MOV.U32 R3, RZ, RZ, R51 ;  /* 0x000000ffff037224 */ /* 0x000fe200078e0033 */
[----:B------:R-:W-:Y:S01]  /*9a80*/  PRMT R48, R0, 0x5410, R2 ;  /* 0x0000541000307816 */ /* 0x000fe20000000002 */
[----:B------:R-:W-:Y:S01]  /*9a90*/  IMAD.MOV.U32 R0, RZ, RZ, R47 ;  /* 0x000000ffff007224 */ /* 0x000fe200078e002f */
[----:B------:R-:W-:-:S02]  /*9aa0*/  MOV R2, R46 ;  /* 0x0000002e00027202 */ /* 0x000fc40000000f00 */
[----:B------:R-:W-:Y:S02]  /*9ab0*/  PRMT R67, R3, 0x5410, R4 ;  /* 0x0000541003437816 */ /* 0x000fe40000000004 */
[----:B------:R-:W-:Y:S01]  /*9ac0*/  PRMT R21, R0, 0x5410, R2 ;  /* 0x0000541000157816 */ /* 0x000fe20000000002 */
[----:B------:R-:W-:Y:S05]  /*9ad0*/  @P0 BRA `(.L_x_767) ;  /* 0x0000062000000947 */ /* 0x000fea0003800000 */
[----:B------:R-:W-:Y:S01]  /*9ae0*/  ISETP.GE.AND P0, PT, R24, c[0x0][0x27c], PT ;  /* 0x00009f0018007a0c */ /* 0x000fe20003f06270 */
[----:B------:R-:W-:-:S12]  /*9af0*/  BSSY B0, `(.L_x_768) ;  /* 0x0000030000007945 */ /* 0x000fd80003800000 */
[----:B------:R-:W-:Y:S05]  /*9b00*/  @P0 BRA `(.L_x_769) ;  /* 0x000002e000000947 */ /* 0x000fea0003800000 */
[----:B------:R-:W1:Y:S01]  /*9b10*/  LDS.128 R4, [R219+0x100] ;  /* 0x00010000db047984 */ /* 0x000e620000000c00 */
[----:B------:R-:W-:Y:S02]  /*9b20*/  SHF.R.U32.HI R0, RZ, 0x10, R15 ;  /* 0x00000010ff007819 */ /* 0x000fe4000001160f */
[----:B------:R-:W-:Y:S02]  /*9b30*/  SHF.R.U32.HI R2, RZ, 0x10, R13 ;  /* 0x00000010ff027819 */ /* 0x000fe4000001160d */
[----:B------:R-:W-:Y:S02]  /*9b40*/  PRMT R8, R54, 0x5410, R0 ;  /* 0x0000541036087816 */ /* 0x000fe40000000000 */
[----:B------:R-:W-:Y:S02]  /*9b50*/  PRMT R0, R49, 0x5410, R2 ;  /* 0x0000541031007816 */ /* 0x000fe40000000002 */
[----:B------:R-:W-:Y:S01]  /*9b60*/  SHF.R.U64 R3, R14, 0x10, R15 ;  /* 0x000000100e037819 */ /* 0x000fe2000000120f */
[----:B------:R-:W-:Y:S01]  /*9b70*/  IMAD.U32 R14, R8, 0x10000, RZ ;  /* 0x00010000080e7824 */ /* 0x000fe200078e00ff */
[C---:B------:R-:W-:Y:S01]  /*9b80*/  LOP3.LUT R17, R0.reuse, 0xffff0000, RZ, 0xc0, !PT ;  /* 0xffff000000117812 */ /* 0x040fe200078ec0ff */
[----:B------:R-:W-:Y:S01]  /*9b90*/  IMAD.U32 R15, R0, 0x10000, RZ ;  /* 0x00010000000f7824 */ /* 0x000fe200078e00ff */
[----:B------:R-:W-:-:S02]  /*9ba0*/  SHF.R.U64 R10, R12, 0x10, R13 ;  /* 0x000000100c0a7819 */ /* 0x000fc4000000120d */
[----:B------:R-:W-:Y:S02]  /*9bb0*/  PRMT R12, R54, 0x5432, R3 ;  /* 0x00005432360c7816 */ /* 0x000fe40000000003 */
[----:B------:R-:W-:Y:S02]  /*9bc0*/  LOP3.LUT R16, R8, 0xffff0000, RZ, 0xc0, !PT ;  /* 0xffff000008107812 */ /* 0x000fe400078ec0ff */
[----:B------:R-:W-:Y:S01]  /*9bd0*/  PRMT R10, R49, 0x5432, R10 ;  /* 0x00005432310a7816 */ /* 0x000fe2000000000a */
[C---:B-1----:R-:W-:Y:S01]  /*9be0*/  IMAD.U32 R9, R6.reuse, 0x10000, RZ ;  /* 0x0001000006097824 */ /* 0x042fe200078e00ff */
[----:B------:R-:W-:Y:S01]  /*9bf0*/  LOP3.LUT R6, R6, 0xffff0000, RZ, 0xc0, !PT ;  /* 0xffff000006067812 */ /* 0x000fe200078ec0ff */
[C---:B------:R-:W-:Y:S01]  /*9c00*/  IMAD.U32 R11, R7.reuse, 0x10000, RZ ;  /* 0x00010000070b7824 */ /* 0x040fe200078e00ff */
[----:B------:R-:W-:Y:S02]  /*9c10*/  LOP3.LUT R2, R7, 0xffff0000, RZ, 0xc0, !PT ;  /* 0xffff000007027812 */ /* 0x000fe400078ec0ff */
[----:B------:R-:W-:Y:S01]  /*9c20*/  SHF.L.U32 R7, R4, 0x10, RZ ;  /* 0x0000001004077819 */ /* 0x000fe200000006ff */
[----:B------:R-:W-:Y:S01]  /*9c30*/  FMUL.FTZ R8, R6, R15 ;  /* 0x0000000f06087220 */ /* 0x000fe20000410000 */
[----:B------:R-:W-:Y:S01]  /*9c40*/  LOP3.LUT R3, R4, 0xffff0000, RZ, 0xc0, !PT ;  /* 0xffff000004037812 */ /* 0x000fe200078ec0ff */
[----:B------:R-:W-:Y:S01]  /*9c50*/  FMUL.FTZ R4, R2, R17 ;  /* 0x0000001102047220 */ /* 0x000fe20000410000 */
[C---:B------:R-:W-:Y:S01]  /*9c60*/  LOP3.LUT R0, R5.reuse, 0xffff0000, RZ, 0xc0, !PT ;  /* 0xffff000005007812 */ /* 0x040fe200078ec0ff */
[-C--:B------:R-:W-:Y:S01]  /*9c70*/  FMUL.FTZ R6, R6, R14.reuse ;  /* 0x0000000e06067220 */ /* 0x080fe20000410000 */
[----:B------:R-:W-:Y:S01]  /*9c80*/  SHF.L.U32 R13, R5, 0x10, RZ ;  /* 0x00000010050d7819 */ /* 0x000fe200000006ff */
[----:B------:R-:W-:-:S02]  /*9c90*/  FFMA.FTZ R14, R9, R14, -R8 ;  /* 0x0000000e090e7223 */ /* 0x000fc40000010808 */
[-C--:B------:R-:W-:Y:S02]  /*9ca0*/  FMUL.FTZ R2, R2, R16.reuse ;  /* 0x0000001002027220 */ /* 0x080fe40000410000 */
[----:B------:R-:W-:Y:S02]  /*9cb0*/  FFMA.FTZ R8, R11, R16, -R4 ;  /* 0x000000100b087223 */ /* 0x000fe40000010804 */
[C---:B------:R-:W-:Y:S01]  /*9cc0*/  IMAD.U32 R16, R10.reuse, 0x10000, RZ ;  /* 0x000100000a107824 */ /* 0x040fe200078e00ff */
[----:B------:R-:W-:Y:S01]  /*9cd0*/  LOP3.LUT R10, R10, 0xffff0000, RZ, 0xc0, !PT ;  /* 0xffff00000a0a7812 */ /* 0x000fe200078ec0ff */
[----:B------:R-:W-:Y:S01]  /*9ce0*/  FFMA.FTZ R6, R9, R15, R6 ;  /* 0x0000000f09067223 */ /* 0x000fe20000010006 */
[C---:B------:R-:W-:Y:S01]  /*9cf0*/  SHF.L.U32 R15, R12.reuse, 0x10, RZ ;  /* 0x000000100c0f7819 */ /* 0x040fe200000006ff */
[----:B------:R-:W-:Y:S01]  /*9d00*/  FFMA.FTZ R5, R11, R17, R2 ;  /* 0x000000110b057223 */ /* 0x000fe20000010002 */
[----:B------:R-:W-:Y:S01]  /*9d10*/  LOP3.LUT R9, R12, 0xffff0000, RZ, 0xc0, !PT ;  /* 0xffff00000c097812 */ /* 0x000fe200078ec0ff */
[----:B------:R-:W-:Y:S01]  /*9d20*/  FMUL.FTZ R4, R3, R16 ;  /* 0x0000001003047220 */ /* 0x000fe20000410000 */
[----:B------:R-:W-:Y:S01]  /*9d30*/  F2FP.BF16.PACK_AB R6, R6, R14 ;  /* 0x0000000e0606723e */ /* 0x000fe200000010ff */
[----:B------:R-:W-:-:S02]  /*9d40*/  FMUL.FTZ R2, R0, R10 ;  /* 0x0000000a00027220 */ /* 0x000fc40000410000 */
[----:B------:R-:W-:Y:S02]  /*9d50*/  FMUL.FTZ R3, R3, R15 ;  /* 0x0000000f03037220 */ /* 0x000fe40000410000 */
[----:B------:R-:W-:Y:S02]  /*9d60*/  FMUL.FTZ R0, R0, R9 ;  /* 0x0000000900007220 */ /* 0x000fe40000410000 */
[C---:B------:R-:W-:Y:S02]  /*9d70*/  FFMA.FTZ R4, R7.reuse, R15, -R4 ;  /* 0x0000000f07047223 */ /* 0x040fe40000010804 */
[----:B------:R-:W-:Y:S01]  /*9d80*/  FFMA.FTZ R3, R7, R16, R3 ;  /* 0x0000001007037223 */ /* 0x000fe20000010003 */
[----:B------:R-:W-:Y:S01]  /*9d90*/  F2FP.BF16.PACK_AB R7, R5, R8 ;  /* 0x000000080507723e */ /* 0x000fe200000010ff */
[C---:B------:R-:W-:Y:S02]  /*9da0*/  FFMA.FTZ R2, R13.reuse, R9, -R2 ;  /* 0x000000090d027223 */ /* 0x040fe40000010802 */
[----:B------:R-:W-:Y:S01]  /*9db0*/  FFMA.FTZ R0, R13, R10, R0 ;  /* 0x0000000a0d007223 */ /* 0x000fe20000010000 */
[----:B------:R-:W-:-:S04]  /*9dc0*/  F2FP.BF16.PACK_AB R4, R3, R4 ;  /* 0x000000040304723e */ /* 0x000fc800000010ff */
[----:B------:R-:W-:-:S05]  /*9dd0*/  F2FP.BF16.PACK_AB R5, R0, R2 ;  /* 0x000000020005723e */ /* 0x000fca00000010ff */
[----:B------:R1:W-:Y:S02]  /*9de0*/  STS.128 [R219+0x100], R4 ;  /* 0x00010004db007388 */ /* 0x0003e40000000c00 */
.L_x_769:
[----:B------:R-:W-:Y:S05]  /*9df0*/  BSYNC B0 ;  /* 0x0000000000007941 */ /* 0x000fea0003800000 */
.L_x_768:
[----:B------:R-:W-:-:S13]  /*9e00*/  ISETP.GE.AND P0, PT, R26, c[0x0][0x27c], PT ;  /* 0x00009f001a007a0c */ /* 0x000fda0003f06270 */
[----:B------:R-:W-:Y:S05]  /*9e10*/  @P0 BRA `(.L_x_767) ;  /* 0x000002e000000947 */ /* 0x000fea0003800000 */
[----:B-1----:R-:W1:Y:S01]  /*9e20*/  LDS.128 R4, [R219+0x4100] ;  /* 0x00410000db047984 */ /* 0x002e620000000c00 */
[----:B------:R-:W-:Y:S02]  /*9e30*/  SHF.R.U64 R0, R22, 0x10, R23 ;  /* 0x0000001016007819 */ /* 0x000fe40000001217 */
[----:B------:R-:W-:Y:S02]  /*9e40*/  SHF.R.U32.HI R9, RZ, 0x10, R29 ;  /* 0x00000010ff097819 */ /* 0x000fe4000001161d */
[----:B------:R-:W-:Y:S02]  /*9e50*/  SHF.R.U32.HI R2, RZ, 0x10, R23 ;  /* 0x00000010ff027819 */ /* 0x000fe40000011617 */
[C---:B------:R-:W-:Y:S02]  /*9e60*/  PRMT R11, R56.reuse, 0x5432, R0 ;  /* 0x00005432380b7816 */ /* 0x040fe40000000000 */
[----:B------:R-:W-:Y:S02]  /*9e70*/  PRMT R0, R55, 0x5410, R9 ;  /* 0x0000541037007816 */ /* 0x000fe40000000009 */
[----:B------:R-:W-:-:S02]  /*9e80*/  PRMT R8, R56, 0x5410, R2 ;  /* 0x0000541038087816 */ /* 0x000fc40000000002 */
[----:B------:R-:W-:Y:S01]  /*9e90*/  SHF.R.U64 R3, R28, 0x10, R29 ;  /* 0x000000101c037819 */ /* 0x000fe2000000121d */
[----:B------:R-:W-:Y:S01]  /*9ea0*/  IMAD.U32 R15, R0, 0x10000, RZ ;  /* 0x00010000000f7824 */ /* 0x000fe200078e00ff */
[C---:B------:R-:W-:Y:S01]  /*9eb0*/  LOP3.LUT R16, R8.reuse, 0xffff0000, RZ, 0xc0, !PT ;  /* 0xffff000008107812 */ /* 0x040fe200078ec0ff */
[----:B------:R-:W-:Y:S01]  /*9ec0*/  IMAD.U32 R14, R8, 0x10000, RZ ;  /* 0x00010000080e7824 */ /* 0x000fe200078e00ff */
[----:B------:R-:W-:Y:S02]  /*9ed0*/  PRMT R10, R55, 0x5432, R3 ;  /* 0x00005432370a7816 */ /* 0x000fe40000000003 */
[----:B------:R-:W-:Y:S01]  /*9ee0*/  LOP3.LUT R17, R0, 0xffff0000, RZ, 0xc0, !PT ;  /* 0xffff000000117812 */ /* 0x000fe200078ec0ff */
[C---:B-1----:R-:W-:Y:S01]  /*9ef0*/  IMAD.U32 R9, R6.reuse, 0x10000, RZ ;  /* 0x0001000006097824 */ /* 0x042fe200078e00ff */
[----:B------:R-:W-:Y:S01]  /*9f00*/  LOP3.LUT R6, R6, 0xffff0000, RZ, 0xc0, !PT ;  /* 0xffff000006067812 */ /* 0x000fe200078ec0ff */
[C---:B------:R-:W-:Y:S01]  /*9f10*/  IMAD.U32 R12, R7.reuse, 0x10000, RZ ;  /* 0x00010000070c7824 */ /* 0x040fe200078e00ff */
[----:B------:R-:W-:-:S02]  /*9f20*/  LOP3.LUT R2, R7, 0xffff0000, RZ, 0xc0, !PT ;  /* 0xffff000007027812 */ /* 0x000fc400078ec0ff */
[----:B------:R-:W-:Y:S01]  /*9f30*/  SHF.L.U32 R7, R4, 0x10, RZ ;  /* 0x0000001004077819 */ /* 0x000fe200000006ff */
[----:B------:R-:W-:Y:S01]  /*9f40*/  FMUL.FTZ R8, R6, R15 ;  /* 0x0000000f06087220 */ /* 0x000fe20000410000 */
[----:B------:R-:W-:Y:S01]  /*9f50*/  LOP3.LUT R3, R4, 0xffff0000, RZ, 0xc0, !PT ;  /* 0xffff000004037812 */ /* 0x000fe200078ec0ff */
[-C--:B------:R-:W-:Y:S01]  /*9f60*/  FMUL.FTZ R6, R6, R14.reuse ;  /* 0x0000000e06067220 */ /* 0x080fe20000410000 */
[C---:B------:R-:W-:Y:S01]  /*9f70*/  LOP3.LUT R0, R5.reuse, 0xffff0000, RZ, 0xc0, !PT ;  /* 0xffff000005007812 */ /* 0x040fe200078ec0ff */
[----:B------:R-:W-:Y:S01]  /*9f80*/  FMUL.FTZ R4, R2, R17 ;  /* 0x0000001102047220 */ /* 0x000fe20000410000 */
[----:B------:R-:W-:Y:S01]  /*9f90*/  SHF.L.U32 R13, R5, 0x10, RZ ;  /* 0x00000010050d7819 */ /* 0x000fe200000006ff */
[C---:B------:R-:W-:Y:S02]  /*9fa0*/  FFMA.FTZ R6, R9.reuse, R15, R6 ;  /* 0x0000000f09067223 */ /* 0x040fe40000010006 */
[----:B------:R-:W-:Y:S01]  /*9fb0*/  FFMA.FTZ R14, R9, R14, -R8 ;  /* 0x0000000e090e7223 */ /* 0x000fe20000010808 */
[C---:B------:R-:W-:Y:S01]  /*9fc0*/  SHF.L.U32 R9, R11.reuse, 0x10, RZ ;  /* 0x000000100b097819 */ /* 0x040fe200000006ff */
[C---:B------:R-:W-:Y:S01]  /*9fd0*/  IMAD.U32 R15, R10.reuse, 0x10000, RZ ;  /* 0x000100000a0f7824 */ /* 0x040fe200078e00ff */
[----:B------:R-:W-:Y:S01]  /*9fe0*/  LOP3.LUT R10, R10, 0xffff0000, RZ, 0xc0, !PT ;  /* 0xffff00000a0a7812 */ /* 0x000fe200078ec0ff */
[-C--:B------:R-:W-:Y:S01]  /*9ff0*/  FMUL.FTZ R2, R2, R16.reuse ;  /* 0x0000001002027220 */ /* 0x080fe20000410000 */
[----:B------:R-:W-:Y:S01]  /*a000*/  LOP3.LUT R11, R11, 0xffff0000, RZ, 0xc0, !PT ;  /* 0xffff00000b0b7812 */ /* 0x000fe200078ec0ff */
[----:B------:R-:W-:Y:S01]  /*a010*/  FFMA.FTZ R8, R12, R16, -R4 ;  /* 0x000000100c087223 */ /* 0x000fe20000010804 */
[----:B------:R-:W-:Y:S01]  /*a020*/  F2FP.BF16.PACK_AB R6, R6, R14 ;  /* 0x0000000e0606723e */ /* 0x000fe200000010ff */
[----:B------:R-:W-:-:S02]  /*a030*/  FFMA.FTZ R5, R12, R17, R2 ;  /* 0x000000110c057223 */ /* 0x000fc40000010002 */
[C---:B------:R-:W-:Y:S02]  /*a040*/  FMUL.FTZ R4, R3.reuse, R15 ;  /* 0x0000000f03047220 */ /* 0x040fe40000410000 */
[C---:B------:R-:W-:Y:S02]  /*a050*/  FMUL.FTZ R2, R0.reuse, R10 ;  /* 0x0000000a00027220 */ /* 0x040fe40000410000 */
[----:B------:R-:W-:Y:S02]  /*a060*/  FMUL.FTZ R3, R3, R9 ;  /* 0x0000000903037220 */ /* 0x000fe40000410000 */
[----:B------:R-:W-:Y:S02]  /*a070*/  FMUL.FTZ R0, R0, R11 ;  /* 0x0000000b00007220 */ /* 0x000fe40000410000 */
[C---:B------:R-:W-:Y:S02]  /*a080*/  FFMA.FTZ R4, R7.reuse, R9, -R4 ;  /* 0x0000000907047223 */ /* 0x040fe40000010804 */
[----:B------:R-:W-:Y:S01]  /*a090*/  FFMA.FTZ R3, R7, R15, R3 ;  /* 0x0000000f07037223 */ /* 0x000fe20000010003 */
[----:B------:R-:W-:Y:S01]  /*a0a0*/  F2FP.BF16.PACK_AB R7, R5, R8 ;  /* 0x000000080507723e */ /* 0x000fe200000010ff */
[----:B------:R-:W-:-:S02]  /*a0b0*/  FFMA.FTZ R2, R13, R11, -R2 ;  /* 0x0000000b0d027223 */ /* 0x000fc40000010802 */
[----:B------:R-:W-:Y:S01]  /*a0c0*/  FFMA.FTZ R0, R13, R10, R0 ;  /* 0x0000000a0d007223 */ /* 0x000fe20000010000 */
[----:B------:R-:W-:-:S04]  /*a0d0*/  F2FP.BF16.PACK_AB R4, R3, R4 ;  /* 0x000000040304723e */ /* 0x000fc800000010ff */
[----:B------:R-:W-:-:S05]  /*a0e0*/  F2FP.BF16.PACK_AB R5, R0, R2 ;  /* 0x000000020005723e */ /* 0x000fca00000010ff */
[----:B------:R1:W-:Y:S02]  /*a0f0*/  STS.128 [R219+0x4100], R4 ;  /* 0x00410004db007388 */ /* 0x0003e40000000c00 */
.L_x_767:
[----:B------:R-:W-:Y:S05]  /*a100*/  BSYNC B1 ;  /* 0x0000000000017941 */ /* 0x000fea0003800000 */
.L_x_766:
[----:B------:R-:W-:Y:S01]  /*a110*/  ISETP.GE.AND P0, PT, R133, R20, PT ;  /* 0x000000148500720c */ /* 0x000fe20003f06270 */
[----:B------:R-:W-:-:S12]  /*a120*/  BSSY B1, `(.L_x_770) ;  /* 0x0000064000017945 */ /* 0x000fd80003800000 */
[----:B------:R-:W-:Y:S05]  /*a130*/  @P0 BRA `(.L_x_771) ;  /* 0x0000062000000947 */ /* 0x000fea0003800000 */
[----:B------:R-:W-:Y:S01]  /*a140*/  ISETP.GE.AND P0, PT, R24, c[0x0][0x27c], PT ;  /* 0x00009f0018007a0c */ /* 0x000fe20003f06270 */
[----:B------:R-:W-:-:S12]  /*a150*/  BSSY B0, `(.L_x_772) ;  /* 0x0000030000007945 */ /* 0x000fd80003800000 */
        /* <DEDUP_REMOVED lines=47> */
.L_x_773:
[----:B------:R-:W-:Y:S05]  /*a450*/  BSYNC B0 ;  /* 0x0000000000007941 */ /* 0x000fea0003800000 */
.L_x_772:
[----:B------:R-:W-:-:S13]  /*a460*/  ISETP.GE.AND P0, PT, R26, c[0x0][0x27c], PT ;  /* 0x00009f001a007a0c */ /* 0x000fda0003f06270 */
[----:B------:R-:W-:Y:S05]  /*a470*/  @P0 BRA `(.L_x_771) ;  /* 0x000002e000000947 */ /* 0x000fea0003800000 */
[----:B-1----:R-:W1:Y:S01]  /*a480*/  LDS.128 R4, [R219+0x5100] ;  /* 0x00510000db047984 */ /* 0x002e620000000c00 */
[----:B------:R-:W-:Y:S02]  /*a490*/  SHF.R.U64 R0, R40, 0x10, R41 ;  /* 0x0000001028007819 */ /* 0x000fe40000001229 */
[----:B------:R-:W-:Y:S02]  /*a4a0*/  SHF.R.U32.HI R9, RZ, 0x10, R35 ;  /* 0x00000010ff097819 */ /* 0x000fe40000011623 */
[----:B------:R-:W-:Y:S02]  /*a4b0*/  SHF.R.U32.HI R2, RZ, 0x10, R41 ;  /* 0x00000010ff027819 */ /* 0x000fe40000011629 */
[----:B------:R-:W-:Y:S02]  /*a4c0*/  PRMT R11, R61, 0x5432, R0 ;  /* 0x000054323d0b7816 */ /* 0x000fe40000000000 */
        /* <DEDUP_REMOVED lines=41> */
.L_x_771:
[----:B------:R-:W-:Y:S05]  /*a760*/  BSYNC B1 ;  /* 0x0000000000017941 */ /* 0x000fea0003800000 */
.L_x_770:
        /* <DEDUP_REMOVED lines=52> */
.L_x_777:
[----:B------:R-:W-:Y:S05]  /*aab0*/  BSYNC B0 ;  /* 0x0000000000007941 */ /* 0x000fea0003800000 */
.L_x_776:
        /* <DEDUP_REMOVED lines=48> */
.L_x_775:
[----:B------:R-:W-:Y:S05]  /*adc0*/  BSYNC B1 ;  /* 0x0000000000017941 */ /* 0x000fea0003800000 */
.L_x_774:
[----:B------:R-:W-:-:S13]  /*add0*/  ISETP.GE.AND P0, PT, R66, R20, PT ;  /* 0x000000144200720c */ /* 0x000fda0003f06270 */
        /* <DEDUP_REMOVED lines=12> */
[C---:B------:R-:W-:Y:S01]  /*aea0*/  IMAD.U32 R15, R0.reuse, 0x10000, RZ ;  /* 0x00010000000f7824 */ /* 0x040fe200078e00ff */
[----:B------:R-:W-:Y:S01]  /*aeb0*/  LOP3.LUT R17, R0, 0xffff0000, RZ, 0xc0, !PT ;  /* 0xffff000000117812 */ /* 0x000fe200078ec0ff */
[C---:B------:R-:W-:Y:S01]  /*aec0*/  IMAD.U32 R14, R8.reuse, 0x10000, RZ ;  /* 0x00010000080e7824 */ /* 0x040fe200078e00ff */
        /* <DEDUP_REMOVED lines=9> */
[----:B------:R-:W-:Y:S01]  /*af60*/  FMUL.FTZ R4, R2, R17 ;  /* 0x0000001102047220 */ /* 0x000fe20000410000 */
[C---:B------:R-:W-:Y:S01]  /*af70*/  LOP3.LUT R0, R5.reuse, 0xffff0000, RZ, 0xc0, !PT ;  /* 0xffff000005007812 */ /* 0x040fe200078ec0ff */
[-C--:B------:R-:W-:Y:S01]  /*af80*/  FMUL.FTZ R6, R6, R14.reuse ;  /* 0x0000000e06067220 */ /* 0x080fe20000410000 */
[----:B------:R-:W-:Y:S01]  /*af90*/  SHF.L.U32 R13, R5, 0x10, RZ ;  /* 0x00000010050d7819 */ /* 0x000fe200000006ff */
[----:B------:R-:W-:Y:S02]  /*afa0*/  FFMA.FTZ R14, R9, R14, -R8 ;  /* 0x0000000e090e7223 */ /* 0x000fe40000010808 */
[-C--:B------:R-:W-:Y:S02]  /*afb0*/  FMUL.FTZ R2, R2, R16.reuse ;  /* 0x0000001002027220 */ /* 0x080fe40000410000 */
[----:B------:R-:W-:-:S02]  /*afc0*/  FFMA.FTZ R8, R11, R16, -R4 ;  /* 0x000000100b087223 */ /* 0x000fc40000010804 */
[C---:B------:R-:W-:Y:S01]  /*afd0*/  IMAD.U32 R16, R10.reuse, 0x10000, RZ ;  /* 0x000100000a107824 */ /* 0x040fe200078e00ff */
[----:B------:R-:W-:Y:S01]  /*afe0*/  LOP3.LUT R10, R10, 0xffff0000, RZ, 0xc0, !PT ;  /* 0xffff00000a0a7812 */ /* 0x000fe200078ec0ff */
[----:B------:R-:W-:Y:S01]  /*aff0*/  FFMA.FTZ R6, R9, R15, R6 ;  /* 0x0000000f09067223 */ /* 0x000fe20000010006 */
[C---:B------:R-:W-:Y:S01]  /*b000*/  SHF.L.U32 R15, R12.reuse, 0x10, RZ ;  /* 0x000000100c0f7819 */ /* 0x040fe200000006ff */
[----:B------:R-:W-:Y:S01]  /*b010*/  FFMA.FTZ R5, R11, R17, R2 ;  /* 0x000000110b057223 */ /* 0x000fe20000010002 */
[----:B------:R-:W-:Y:S01]  /*b020*/  LOP3.LUT R9, R12, 0xffff0000, RZ, 0xc0, !PT ;  /* 0xffff00000c097812 */ /* 0x000fe200078ec0ff */
[C---:B------:R-:W-:Y:S01]  /*b030*/  FMUL.FTZ R4, R3.reuse, R16 ;  /* 0x0000001003047220 */ /* 0x040fe20000410000 */
[----:B------:R-:W-:Y:S01]  /*b040*/  F2FP.BF16.PACK_AB R6, R6, R14 ;  /* 0x0000000e0606723e */ /* 0x000fe200000010ff */
[----:B------:R-:W-:Y:S02]  /*b050*/  FMUL.FTZ R2, R0, R10 ;  /* 0x0000000a00027220 */ /* 0x000fe40000410000 */
[----:B------:R-:W-:-:S02]  /*b060*/  FMUL.FTZ R3, R3, R15 ;  /* 0x0000000f03037220 */ /* 0x000fc40000410000 */
        /* <DEDUP_REMOVED lines=9> */
.L_x_780:
[----:B------:R-:W-:Y:S05]  /*b100*/  BSYNC B0 ;  /* 0x0000000000007941 */ /* 0x000fea0003800000 */
.L_x_779:
        /* <DEDUP_REMOVED lines=20> */
[C---:B------:R-:W-:Y:S01]  /*b250*/  FMUL.FTZ R13, R6.reuse, R15 ;  /* 0x0000000f060d7220 */ /* 0x040fe20000410000 */
[C---:B------:R-:W-:Y:S01]  /*b260*/  LOP3.LUT R0, R5.reuse, 0xffff0000, RZ, 0xc0, !PT ;  /* 0xffff000005007812 */ /* 0x040fe200078ec0ff */
[-C--:B------:R-:W-:Y:S01]  /*b270*/  FMUL.FTZ R6, R6, R14.reuse ;  /* 0x0000000e06067220 */ /* 0x080fe20000410000 */
[----:B------:R-:W-:Y:S01]  /*b280*/  LOP3.LUT R4, R4, 0xffff0000, RZ, 0xc0, !PT ;  /* 0xffff000004047812 */ /* 0x000fe200078ec0ff */
[----:B------:R-:W-:Y:S01]  /*b290*/  FMUL.FTZ R3, R2, R17 ;  /* 0x0000001102037220 */ /* 0x000fe20000410000 */
[----:B------:R-:W-:Y:S01]  /*b2a0*/  SHF.L.U32 R12, R5, 0x10, RZ ;  /* 0x00000010050c7819 */ /* 0x000fe200000006ff */
[C---:B------:R-:W-:Y:S02]  /*b2b0*/  FFMA.FTZ R6, R8.reuse, R15, R6 ;  /* 0x0000000f08067223 */ /* 0x040fe40000010006 */
[----:B------:R-:W-:Y:S01]  /*b2c0*/  FFMA.FTZ R13, R8, R14, -R13 ;  /* 0x0000000e080d7223 */ /* 0x000fe2000001080d */
[----:B------:R-:W-:Y:S01]  /*b2d0*/  SHF.L.U32 R14, R11, 0x10, RZ ;  /* 0x000000100b0e7819 */ /* 0x000fe200000006ff */
[C---:B------:R-:W-:Y:S01]  /*b2e0*/  IMAD.U32 R15, R9.reuse, 0x10000, RZ ;  /* 0x00010000090f7824 */ /* 0x040fe200078e00ff */
[----:B------:R-:W-:Y:S01]  /*b2f0*/  LOP3.LUT R9, R9, 0xffff0000, RZ, 0xc0, !PT ;  /* 0xffff000009097812 */ /* 0x000fe200078ec0ff */
[-C--:B------:R-:W-:Y:S01]  /*b300*/  FMUL.FTZ R2, R2, R16.reuse ;  /* 0x0000001002027220 */ /* 0x080fe20000410000 */
[----:B------:R-:W-:Y:S01]  /*b310*/  LOP3.LUT R11, R11, 0xffff0000, RZ, 0xc0, !PT ;  /* 0xffff00000b0b7812 */ /* 0x000fe200078ec0ff */
[----:B------:R-:W-:Y:S01]  /*b320*/  FFMA.FTZ R8, R10, R16, -R3 ;  /* 0x000000100a087223 */ /* 0x000fe20000010803 */
[----:B------:R-:W-:Y:S01]  /*b330*/  F2FP.BF16.PACK_AB R6, R6, R13 ;  /* 0x0000000d0606723e */ /* 0x000fe200000010ff */
[----:B------:R-:W-:-:S02]  /*b340*/  FFMA.FTZ R10, R10, R17, R2 ;  /* 0x000000110a0a7223 */ /* 0x000fc40000010002 */
[----:B------:R-:W-:Y:S02]  /*b350*/  FMUL.FTZ R2, R0, R9 ;  /* 0x0000000900027220 */ /* 0x000fe40000410000 */
[C---:B------:R-:W-:Y:S02]  /*b360*/  FMUL.FTZ R5, R4.reuse, R15 ;  /* 0x0000000f04057220 */ /* 0x040fe40000410000 */
[-C--:B------:R-:W-:Y:S02]  /*b370*/  FMUL.FTZ R3, R4, R14.reuse ;  /* 0x0000000e04037220 */ /* 0x080fe40000410000 */
        /* <DEDUP_REMOVED lines=8> */
[----:B------:R1:W-:Y:S01]  /*b400*/  STS.128 [R219+0x7100], R4 ;  /* 0x00710004db007388 */ /* 0x0003e20000000c00 */
[----:B------:R-:W-:Y:S05]  /*b410*/  BRA `(.L_x_778) ;  /* 0x0000253000007947 */ /* 0x000fea0003800000 */
.L_x_757:
[----:B------:R-:W-:Y:S01]  /*b420*/  ISETP.NE.AND P0, PT, R142, 0x1, PT ;  /* 0x000000018e00780c */ /* 0x000fe20003f05270 */
[----:B------:R-:W-:Y:S01]  /*b430*/  IMAD.MOV.U32 R5, RZ, RZ, R6 ;  /* 0x000000ffff057224 */ /* 0x000fe200078e0006 */
[----:B------:R-:W-:Y:S01]  /*b440*/  CS2R R18, SRZ ;  /* 0x0000000000127805 */ /* 0x000fe2000001ff00 */
[----:B------:R-:W-:-:S10]  /*b450*/  CS2R R16, SRZ ;  /* 0x0000000000107805 */ /* 0x000fd4000001ff00 */
[----:B------:R-:W-:-:S05]  /*b460*/  @P0 IMAD.HI.U32 R3, R0, c[0x0][0x2c8], RZ ;  /* 0x0000b20000030a27 */ /* 0x000fca00078e00ff */
[----:B------:R-:W-:-:S04]  /*b470*/  @P0 SHF.R.U32.HI R0, RZ, c[0x0][0x2cc], R3 ;  /* 0x0000b300ff000a19 */ /* 0x000fc80000011603 */
[----:B------:R-:W-:Y:S01]  /*b480*/  SHF.R.S32.HI R7, RZ, 0x1f, R0 ;  /* 0x0000001fff077819 */ /* 0x000fe20000011400 */
[----:B------:R-:W-:-:S04]  /*b490*/  IMAD.WIDE.U32 R4, R0, c[0x0][0x280], R4 ;  /* 0x0000a00000047a25 */ /* 0x000fc800078e0004 */
[C---:B------:R-:W-:Y:S01]  /*b4a0*/  IMAD R3, R7.reuse, c[0x0][0x280], RZ ;  /* 0x0000a00007037a24 */ /* 0x040fe200078e02ff */
[----:B------:R-:W-:Y:S01]  /*b4b0*/  LEA R20, P0, R4, c[0x0][0x270], 0x1 ;  /* 0x00009c0004147a11 */ /* 0x000fe200078008ff */
[----:B------:R-:W-:Y:S02]  /*b4c0*/  IMAD R7, R7, c[0x0][0x290], RZ ;  /* 0x0000a40007077a24 */ /* 0x000fe400078e02ff */
[----:B------:R-:W-:-:S04]  /*b4d0*/  IMAD R3, R0, c[0x0][0x284], R3 ;  /* 0x0000a10000037a24 */ /* 0x000fc800078e0203 */
[----:B------:R-:W-:Y:S02]  /*b4e0*/  IMAD.IADD R5, R5, 0x1, R3 ;  /* 0x0000000105057824 */ /* 0x000fe400078e0203 */
[----:B------:R-:W-:Y:S02]  /*b4f0*/  IMAD.MOV.U32 R3, RZ, RZ, R8 ;  /* 0x000000ffff037224 */ /* 0x000fe400078e0008 */
[----:B------:R-:W1:Y:S01]  /*b500*/  SHFL.IDX PT, R8, R20, RZ, 0x181f ;  /* 0x00181fff14087589 */ /* 0x000e6200000e0000 */
[----:B------:R-:W-:Y:S01]  /*b510*/  LEA.HI.X R10, R4, c[0x0][0x274], R5, 0x1, P0 ;  /* 0x00009d00040a7a11 */ /* 0x000fe200000f0c05 */
[----:B------:R-:W-:Y:S01]  /*b520*/  IMAD.WIDE.U32 R2, R0, c[0x0][0x290], R2 ;  /* 0x0000a40000027a25 */ /* 0x000fe200078e0002 */
[----:B------:R-:W-:-:S03]  /*b530*/  ISETP.GE.OR P0, PT, R72, c[0x0][0x27c], P3 ;  /* 0x00009f0048007a0c */ /* 0x000fc60001f06670 */
[----:B------:R-:W-:Y:S01]  /*b540*/  IMAD R0, R0, c[0x0][0x294], R7 ;  /* 0x0000a50000007a24 */ /* 0x000fe200078e0207 */
[----:B------:R-:W2:Y:S01]  /*b550*/  SHFL.IDX PT, R9, R10, RZ, 0x181f ;  /* 0x00181fff0a097589 */ /* 0x000ea200000e0000 */
[----:B------:R-:W-:-:S03]  /*b560*/  LEA R7, P1, R2, c[0x0][0x288], 0x1 ;  /* 0x0000a20002077a11 */ /* 0x000fc600078208ff */
[----:B------:R-:W-:Y:S02]  /*b570*/  IADD3 R0, R3, R0, RZ ;  /* 0x0000000003007210 */ /* 0x000fe40007ffe0ff */
[----:B------:R-:W3:Y:S02]  /*b580*/  SHFL.IDX PT, R5, R7, RZ, 0x181f ;  /* 0x00181fff07057589 */ /* 0x000ee400000e0000 */
[----:B------:R-:W-:Y:S01]  /*b590*/  LEA.HI.X R6, R2, c[0x0][0x28c], R0, 0x1, P1 ;  /* 0x0000a30002067a11 */ /* 0x000fe200008f0c00 */
[C---:B------:R-:W-:Y:S01]  /*b5a0*/  @!P0 IMAD.SHL.U32 R0, R72.reuse, 0x2, RZ ;  /* 0x0000000248008824 */ /* 0x040fe200078e00ff */
[----:B------:R-:W-:-:S03]  /*b5b0*/  @!P0 SHF.L.U64.HI R4, R72, 0x1, R73 ;  /* 0x0000000148048819 */ /* 0x000fc60000010249 */
[----:B------:R-:W4:Y:S01]  /*b5c0*/  SHFL.IDX PT, R11, R6, RZ, 0x181f ;  /* 0x00181fff060b7589 */ /* 0x000f2200000e0000 */
[----:B-1----:R-:W-:-:S05]  /*b5d0*/  @!P0 IADD3 R2, P1, R8, R0, RZ ;  /* 0x0000000008028210 */ /* 0x002fca0007f3e0ff */
[----:B--2---:R-:W-:-:S05]  /*b5e0*/  @!P0 IMAD.X R3, R9, 0x1, R4, P1 ;  /* 0x0000000109038824 */ /* 0x004fca00008e0604 */
[----:B------:R3:W2:Y:S01]  /*b5f0*/  @!P0 LD.E.128 R16, [R2.64] ;  /* 0x0000000802108980 */ /* 0x0006a2000c101d00 */
[----:B------:R-:W-:Y:S01]  /*b600*/  CS2R R14, SRZ ;  /* 0x00000000000e7805 */ /* 0x000fe2000001ff00 */
[----:B------:R-:W-:Y:S01]  /*b610*/  CS2R R12, SRZ ;  /* 0x00000000000c7805 */ /* 0x000fe2000001ff00 */
[----:B---3--:R-:W-:-:S05]  /*b620*/  @!P0 IADD3 R2, P1, R5, R0, RZ ;  /* 0x0000000005028210 */ /* 0x008fca0007f3e0ff */
[----:B----4-:R-:W-:-:S05]  /*b630*/  @!P0 IMAD.X R3, R11, 0x1, R4, P1 ;  /* 0x000000010b038824 */ /* 0x010fca00008e0604 */
[----:B------:R1:W3:Y:S01]  /*b640*/  @!P0 LD.E.128 R12, [R2.64] ;  /* 0x00000008020c8980 */ /* 0x0002e2000c101d00 */
[----:B------:R-:W-:Y:S01]  /*b650*/  BSSY B0, `(.L_x_781) ;  /* 0x0000024000007945 */ /* 0x000fe20003800000 */
[----:B------:R-:W-:Y:S01]  /*b660*/  ISETP.GE.AND P2, PT, R72, c[0x0][0x27c], PT ;  /* 0x00009f0048007a0c */ /* 0x000fe20003f46270 */
[----:B------:R-:W-:Y:S01]  /*b670*/  CS2R R34, SRZ ;  /* 0x0000000000227805 */ /* 0x000fe2000001ff00 */
[----:B------:R4:W1:Y:S01]  /*b680*/  SHFL.IDX PT, R4, R20, 0x1, 0x181f ;  /* 0x00381f0014047f89 */ /* 0x00086200000e0000 */
[----:B------:R-:W-:Y:S01]  /*b690*/  CS2R R32, SRZ ;  /* 0x0000000000207805 */ /* 0x000fe2000001ff00 */
[----:B------:R-:W-:Y:S01]  /*b6a0*/  CS2R R30, SRZ ;  /* 0x00000000001e7805 */ /* 0x000fe2000001ff00 */
[----:B------:R-:W-:Y:S01]  /*b6b0*/  CS2R R28, SRZ ;  /* 0x00000000001c7805 */ /* 0x000fe2000001ff00 */
[----:B------:R4:W1:Y:S04]  /*b6c0*/  SHFL.IDX PT, R5, R7, 0x1, 0x181f ;  /* 0x00381f0007057f89 */ /* 0x00086800000e0000 */
[----:B------:R4:W1:Y:S04]  /*b6d0*/  SHFL.IDX PT, R9, R10, 0x1, 0x181f ;  /* 0x00381f000a097f89 */ /* 0x00086800000e0000 */
[----:B------:R4:W1:Y:S01]  /*b6e0*/  SHFL.IDX PT, R8, R6, 0x1, 0x181f ;  /* 0x00381f0006087f89 */ /* 0x00086200000e0000 */
[----:B--2---:R-:W-:Y:S01]  /*b6f0*/  MOV R0, R18 ;  /* 0x0000001200007202 */ /* 0x004fe20000000f00 */
[----:B-1----:R-:W-:Y:S01]  /*b700*/  IMAD.MOV.U32 R3, RZ, RZ, R16 ;  /* 0x000000ffff037224 */ /* 0x002fe200078e0010 */
[----:B------:R-:W-:-:S02]  /*b710*/  MOV R2, R17 ;  /* 0x0000001100027202 */ /* 0x000fc40000000f00 */
[----:B------:R-:W-:Y:S01]  /*b720*/  PRMT R23, R23, 0x5410, R0 ;  /* 0x0000541017177816 */ /* 0x000fe20000000000 */
[----:B------:R-:W-:Y:S01]  /*b730*/  IMAD.MOV.U32 R0, RZ, RZ, R19 ;  /* 0x000000ffff007224 */ /* 0x000fe200078e0013 */
[----:B------:R-:W-:-:S04]  /*b740*/  PRMT R22, R2, 0x5410, R3 ;  /* 0x0000541002167816 */ /* 0x000fc80000000003 */
[----:B------:R-:W-:Y:S01]  /*b750*/  PRMT R23, R0, 0x7610, R23 ;  /* 0x0000761000177816 */ /* 0x000fe20000000017 */
[----:B---3--:R-:W-:Y:S01]  /*b760*/  IMAD.MOV.U32 R0, RZ, RZ, R14 ;  /* 0x000000ffff007224 */ /* 0x008fe200078e000e */
[----:B------:R-:W-:Y:S01]  /*b770*/  MOV R2, R12 ;  /* 0x0000000c00027202 */ /* 0x000fe20000000f00 */
[----:B------:R-:W-:-:S05]  /*b780*/  IMAD.MOV.U32 R3, RZ, RZ, R15 ;  /* 0x000000ffff037224 */ /* 0x000fca00078e000f */
[----:B------:R-:W-:Y:S01]  /*b790*/  PRMT R24, R3, 0x5410, R0 ;  /* 0x0000541003187816 */ /* 0x000fe20000000000 */
[----:B------:R-:W-:-:S05]  /*b7a0*/  IMAD.MOV.U32 R0, RZ, RZ, R13 ;  /* 0x000000ffff007224 */ /* 0x000fca00078e000d */
[----:B------:R-:W-:Y:S01]  /*b7b0*/  PRMT R21, R0, 0x5410, R2 ;  /* 0x0000541000157816 */ /* 0x000fe20000000002 */
[----:B------:R-:W-:Y:S05]  /*b7c0*/  @P4 BRA `(.L_x_782) ;  /* 0x000000c000004947 */ /* 0x000fea0003800000 */
[----:B----4-:R-:W-:Y:S01]  /*b7d0*/  CS2R R32, SRZ ;  /* 0x0000000000207805 */ /* 0x010fe2000001ff00 */
[----:B------:R-:W-:Y:S01]  /*b7e0*/  CS2R R30, SRZ ;  /* 0x00000000001e7805 */ /* 0x000fe2000001ff00 */
[----:B------:R-:W-:Y:S01]  /*b7f0*/  CS2R R28, SRZ ;  /* 0x00000000001c7805 */ /* 0x000fe2000001ff00 */
[----:B------:R-:W-:Y:S05]  /*b800*/  @P2 BRA `(.L_x_782) ;  /* 0x0000008000002947 */ /* 0x000fea0003800000 */
[C---:B------:R-:W-:Y:S01]  /*b810*/  IMAD.SHL.U32 R2, R72.reuse, 0x2, RZ ;  /* 0x0000000248027824 */ /* 0x040fe200078e00ff */
[----:B------:R-:W-:-:S04]  /*b820*/  SHF.L.U64.HI R0, R72, 0x1, R73 ;  /* 0x0000000148007819 */ /* 0x000fc80000010249 */
[-C--:B------:R-:W-:Y:S02]  /*b830*/  IADD3 R4, P1, R4, R2.reuse, RZ ;  /* 0x0000000204047210 */ /* 0x080fe40007f3e0ff */
[----:B------:R-:W-:-:S03]  /*b840*/  IADD3 R2, P0, R5, R2, RZ ;  /* 0x0000000205027210 */ /* 0x000fc60007f1e0ff */
[--C-:B------:R-:W-:Y:S02]  /*b850*/  IMAD.X R5, R9, 0x1, R0.reuse, P1 ;  /* 0x0000000109057824 */ /* 0x100fe400008e0600 */
[----:B------:R-:W-:-:S03]  /*b860*/  IMAD.X R3, R8, 0x1, R0, P0 ;  /* 0x0000000108037824 */ /* 0x000fc600000e0600 */
[----:B------:R1:W5:Y:S04]  /*b870*/  LD.E.128 R32, [R4.64] ;  /* 0x0000000804207980 */ /* 0x000368000c101d00 */
[----:B------:R1:W5:Y:S02]  /*b880*/  LD.E.128 R28, [R2.64] ;  /* 0x00000008021c7980 */ /* 0x000364000c101d00 */
.L_x_782:
[----:B----4-:R-:W-:Y:S05]  /*b890*/  BSYNC B0 ;  /* 0x0000000000007941 */ /* 0x010fea0003800000 */
.L_x_781:
[----:B-1----:R-:W1:Y:S01]  /*b8a0*/  SHFL.IDX PT, R3, R20, 0x2, 0x181f ;  /* 0x00581f0014037f89 */ /* 0x002e6200000e0000 */
[C---:B------:R-:W-:Y:S01]  /*b8b0*/  ISETP.GE.OR P0, PT, R72.reuse, c[0x0][0x27c], P5 ;  /* 0x00009f0048007a0c */ /* 0x040fe20002f06670 */
[----:B------:R-:W-:Y:S01]  /*b8c0*/  CS2R R46, SRZ ;  /* 0x00000000002e7805 */ /* 0x000fe2000001ff00 */
[----:B------:R-:W-:Y:S01]  /*b8d0*/  CS2R R44, SRZ ;  /* 0x00000000002c7805 */ /* 0x000fe2000001ff00 */
[----:B------:R-:W2:Y:S04]  /*b8e0*/  SHFL.IDX PT, R5, R10, 0x2, 0x181f ;  /* 0x00581f000a057f89 */ /* 0x000ea800000e0000 */
[----:B------:R-:W3:Y:S04]  /*b8f0*/  SHFL.IDX PT, R8, R7, 0x2, 0x181f ;  /* 0x00581f0007087f89 */ /* 0x000ee800000e0000 */
[----:B------:R-:W4:Y:S02]  /*b900*/  SHFL.IDX PT, R9, R6, 0x2, 0x181f ;  /* 0x00581f0006097f89 */ /* 0x000f2400000e0000 */
[C---:B------:R-:W-:Y:S01]  /*b910*/  @!P0 IMAD.SHL.U32 R2, R72.reuse, 0x2, RZ ;  /* 0x0000000248028824 */ /* 0x040fe200078e00ff */
[----:B------:R-:W-:-:S04]  /*b920*/  @!P0 SHF.L.U64.HI R0, R72, 0x1, R73 ;  /* 0x0000000148008819 */ /* 0x000fc80000010249 */
[----:B-1----:R-:W-:-:S05]  /*b930*/  @!P0 IADD3 R4, P1, R3, R2, RZ ;  /* 0x0000000203048210 */ /* 0x002fca0007f3e0ff */
[----:B--2---:R-:W-:Y:S01]  /*b940*/  @!P0 IMAD.X R5, R5, 0x1, R0, P1 ;  /* 0x0000000105058824 */ /* 0x004fe200008e0600 */
[----:B---3--:R-:W-:Y:S01]  /*b950*/  @!P0 IADD3 R2, P1, R8, R2, RZ ;  /* 0x0000000208028210 */ /* 0x008fe20007f3e0ff */
[----:B------:R-:W-:-:S03]  /*b960*/  CS2R R42, SRZ ;  /* 0x00000000002a7805 */ /* 0x000fc6000001ff00 */
[----:B------:R1:W2:Y:S01]  /*b970*/  @!P0 LD.E.128 R44, [R4.64] ;  /* 0x00000008042c8980 */ /* 0x0002a2000c101d00 */
[----:B------:R-:W-:Y:S01]  /*b980*/  CS2R R40, SRZ ;  /* 0x0000000000287805 */ /* 0x000fe2000001ff00 */
[----:B----4-:R-:W-:-:S05]  /*b990*/  @!P0 IMAD.X R3, R9, 0x1, R0, P1 ;  /* 0x0000000109038824 */ /* 0x010fca00008e0600 */
[----:B------:R3:W4:Y:S01]  /*b9a0*/  @!P0 LD.E.128 R40, [R2.64] ;  /* 0x0000000802288980 */ /* 0x000722000c101d00 */
[----:B-----5:R-:W-:Y:S01]  /*b9b0*/  IMAD.MOV.U32 R0, RZ, RZ, R33 ;  /* 0x000000ffff007224 */ /* 0x020fe200078e0021 */
[----:B------:R-:W-:Y:S01]  /*b9c0*/  BSSY B0, `(.L_x_783) ;  /* 0x000002d000007945 */ /* 0x000fe20003800000 */
[----:B------:R-:W-:Y:S01]  /*b9d0*/  CS2R R58, SRZ ;  /* 0x00000000003a7805 */ /* 0x000fe2000001ff00 */
[----:B------:R-:W2:Y:S01]  /*b9e0*/  SHFL.IDX PT, R10, R10, 0x3, 0x181f ;  /* 0x00781f000a0a7f89 */ /* 0x000ea200000e0000 */
[----:B------:R-:W-:Y:S01]  /*b9f0*/  CS2R R56, SRZ ;  /* 0x0000000000387805 */ /* 0x000fe2000001ff00 */
[----:B------:R-:W-:Y:S01]  /*ba00*/  CS2R R54, SRZ ;  /* 0x0000000000367805 */ /* 0x000fe2000001ff00 */
[----:B------:R-:W-:Y:S01]  /*ba10*/  CS2R R52, SRZ ;  /* 0x0000000000347805 */ /* 0x000fe2000001ff00 */
[----:B------:R-:W2:Y:S04]  /*ba20*/  SHFL.IDX PT, R7, R7, 0x3, 0x181f ;  /* 0x00781f0007077f89 */ /* 0x000ea800000e0000 */
[----:B------:R-:W2:Y:S01]  /*ba30*/  SHFL.IDX PT, R6, R6, 0x3, 0x181f ;  /* 0x00781f0006067f89 */ /* 0x000ea200000e0000 */
[----:B-1----:R-:W-:-:S03]  /*ba40*/  MOV R4, R34 ;  /* 0x0000002200047202 */ /* 0x002fc60000000f00 */
[----:B------:R1:W1:Y:S01]  /*ba50*/  SHFL.IDX PT, R5, R20, 0x3, 0x181f ;  /* 0x00781f0014057f89 */ /* 0x00026200000e0000 */
[----:B---3--:R-:W-:Y:S02]  /*ba60*/  IMAD.MOV.U32 R3, RZ, RZ, R35 ;  /* 0x000000ffff037224 */ /* 0x008fe400078e0023 */
[----:B------:R-:W-:-:S03]  /*ba70*/  IMAD.MOV.U32 R2, RZ, RZ, R32 ;  /* 0x000000ffff027224 */ /* 0x000fc600078e0020 */
[----:B------:R-:W-:Y:S01]  /*ba80*/  PRMT R65, R3, 0x5410, R4 ;  /* 0x0000541003417816 */ /* 0x000fe20000000004 */
[----:B------:R-:W-:Y:S01]  /*ba90*/  IMAD.MOV.U32 R3, RZ, RZ, R31 ;  /* 0x000000ffff037224 */ /* 0x000fe200078e001f */
[----:B------:R-:W-:Y:S01]  /*baa0*/  PRMT R62, R0, 0x5410, R2 ;  /* 0x00005410003e7816 */ /* 0x000fe20000000002 */
[----:B------:R-:W-:Y:S01]  /*bab0*/  IMAD.MOV.U32 R2, RZ, RZ, R28 ;  /* 0x000000ffff027224 */ /* 0x000fe200078e001c */
[----:B------:R-:W-:Y:S01]  /*bac0*/  MOV R4, R30 ;  /* 0x0000001e00047202 */ /* 0x000fe20000000f00 */
[----:B------:R-:W-:-:S03]  /*bad0*/  IMAD.MOV.U32 R0, RZ, RZ, R29 ;  /* 0x000000ffff007224 */ /* 0x000fc600078e001d */
[----:B------:R-:W-:Y:S02]  /*bae0*/  PRMT R64, R3, 0x5410, R4 ;  /* 0x0000541003407816 */ /* 0x000fe40000000004 */
[----:B------:R-:W-:Y:S01]  /*baf0*/  PRMT R61, R0, 0x5410, R2 ;  /* 0x00005410003d7816 */ /* 0x000fe20000000002 */
[----:B--2---:R-:W-:Y:S01]  /*bb00*/  IMAD.MOV.U32 R3, RZ, RZ, R47 ;  /* 0x000000ffff037224 */ /* 0x004fe200078e002f */
[----:B------:R-:W-:Y:S01]  /*bb10*/  MOV R4, R46 ;  /* 0x0000002e00047202 */ /* 0x000fe20000000f00 */
[----:B------:R-:W-:Y:S01]  /*bb20*/  IMAD.MOV.U32 R2, RZ, RZ, R44 ;  /* 0x000000ffff027224 */ /* 0x000fe200078e002c */
[----:B------:R-:W-:Y:S02]  /*bb30*/  MOV R0, R45 ;  /* 0x0000002d00007202 */ /* 0x000fe40000000f00 */
[----:B------:R-:W-:Y:S02]  /*bb40*/  PRMT R70, R3, 0x5410, R4 ;  /* 0x0000541003467816 */ /* 0x000fe40000000004 */
[----:B------:R-:W-:Y:S01]  /*bb50*/  PRMT R68, R0, 0x5410, R2 ;  /* 0x0000541000447816 */ /* 0x000fe20000000002 */
[----:B----4-:R-:W-:Y:S01]  /*bb60*/  IMAD.MOV.U32 R4, RZ, RZ, R42 ;  /* 0x000000ffff047224 */ /* 0x010fe200078e002a */
[----:B------:R-:W-:Y:S01]  /*bb70*/  MOV R2, R40 ;  /* 0x0000002800027202 */ /* 0x000fe20000000f00 */
[----:B------:R-:W-:-:S02]  /*bb80*/  IMAD.MOV.U32 R3, RZ, RZ, R43 ;  /* 0x000000ffff037224 */ /* 0x000fc400078e002b */
[----:B------:R-:W-:-:S03]  /*bb90*/  IMAD.MOV.U32 R0, RZ, RZ, R41 ;  /* 0x000000ffff007224 */ /* 0x000fc600078e0029 */
[----:B------:R-:W-:Y:S02]  /*bba0*/  PRMT R69, R3, 0x5410, R4 ;  /* 0x0000541003457816 */ /* 0x000fe40000000004 */
[----:B------:R-:W-:Y:S01]  /*bbb0*/  PRMT R67, R0, 0x5410, R2 ;  /* 0x0000541000437816 */ /* 0x000fe20000000002 */
[----:B------:R-:W-:Y:S05]  /*bbc0*/  @P6 BRA `(.L_x_784) ;  /* 0x000000c000006947 */ /* 0x000fea0003800000 */
[----:B-1----:R-:W-:Y:S01]  /*bbd0*/  CS2R R56, SRZ ;  /* 0x0000000000387805 */ /* 0x002fe2000001ff00 */
        /* <DEDUP_REMOVED lines=11> */
.L_x_784:
[----:B-1----:R-:W-:Y:S05]  /*bc90*/  BSYNC B0 ;  /* 0x0000000000007941 */ /* 0x002fea0003800000 */
.L_x_783:
[----:B------:R-:W-:Y:S01]  /*bca0*/  IMAD.IADD R4, R48, 0x1, -R146 ;  /* 0x0000000130047824 */ /* 0x000fe200078e0a92 */
[----:B------:R-:W-:-:S04]  /*bcb0*/  DEPBAR.LE SB0, 0x1 ;  /* 0x000080400000791a */ /* 0x000fc80000000000 */
[----:B------:R-:W-:Y:S01]  /*bcc0*/  IMNMX R51, R4, 0x80, PT ;  /* 0x0000008004337817 */ /* 0x000fe20003800200 */
[----:B-----5:R-:W-:Y:S01]  /*bcd0*/  IMAD.MOV.U32 R0, RZ, RZ, R58 ;  /* 0x000000ffff007224 */ /* 0x020fe200078e003a */
[----:B------:R-:W-:Y:S01]  /*bce0*/  BSSY B0, `(.L_x_785) ;  /* 0x0000077000007945 */ /* 0x000fe20003800000 */
[----:B------:R-:W-:Y:S01]  /*bcf0*/  IMAD.MOV.U32 R3, RZ, RZ, R59 ;  /* 0x000000ffff037224 */ /* 0x000fe200078e003b */
[----:B------:R-:W-:Y:S01]  /*bd00*/  BAR.SYNC.DEFER_BLOCKING 0x0 ;  /* 0x0000000000007b1d */ /* 0x000fe20000010000 */
[----:B------:R-:W-:Y:S01]  /*bd10*/  ISETP.GE.OR P0, PT, R83, R51, P2 ;  /* 0x000000335300720c */ /* 0x000fe20001706670 */
        /* <DEDUP_REMOVED lines=12> */
[----:B------:R-:W-:Y:S01]  /*bde0*/  IMAD.MOV.U32 R0, RZ, RZ, c[0x0][0x27c] ;  /* 0x00009f00ff007624 */ /* 0x000fe200078e00ff */
[----:B------:R-:W1:Y:S01]  /*bdf0*/  LDS.128 R8, [R219+0x100] ;  /* 0x00010000db087984 */ /* 0x000e620000000c00 */
[----:B------:R-:W-:Y:S02]  /*be00*/  SHF.R.U64 R12, R12, 0x10, R13 ;  /* 0x000000100c0c7819 */ /* 0x000fe4000000120d */
[--C-:B------:R-:W-:Y:S02]  /*be10*/  SHF.R.U64 R20, R16, 0x10, R17.reuse ;  /* 0x0000001010147819 */ /* 0x100fe40000001211 */
[----:B------:R-:W-:Y:S02]  /*be20*/  LEA.HI R0, R0, R135, RZ, 0x1d ;  /* 0x0000008700007211 */ /* 0x000fe400078fe8ff */
[----:B------:R-:W-:-:S02]  /*be30*/  SHF.R.U32.HI R16, RZ, 0x10, R17 ;  /* 0x00000010ff107819 */ /* 0x000fc40000011611 */
[----:B------:R-:W-:Y:S01]  /*be40*/  SHF.R.S32.HI R3, RZ, 0x1f, R0 ;  /* 0x0000001fff037819 */ /* 0x000fe20000011400 */
[----:B------:R-:W-:Y:S01]  /*be50*/  IMAD.SHL.U32 R2, R0, 0x8, RZ ;  /* 0x0000000800027824 */ /* 0x000fe200078e00ff */
[--C-:B------:R-:W-:Y:S02]  /*be60*/  SHF.R.U64 R17, R18, 0x10, R19.reuse ;  /* 0x0000001012117819 */ /* 0x100fe40000001213 */
[----:B------:R-:W-:Y:S02]  /*be70*/  LEA.HI R0, R3, R0, RZ, 0x3 ;  /* 0x0000000003007211 */ /* 0x000fe400078f18ff */
[----:B------:R-:W-:Y:S02]  /*be80*/  LOP3.LUT R2, R144, 0x38, R2, 0xf8, !PT ;  /* 0x0000003890027812 */ /* 0x000fe400078ef802 */
[----:B------:R-:W-:Y:S01]  /*be90*/  SHF.R.U32.HI R3, RZ, 0x10, R19 ;  /* 0x00000010ff037819 */ /* 0x000fe20000011613 */
[----:B------:R-:W-:Y:S01]  /*bea0*/  IMAD.SHL.U32 R0, R0, 0x400, RZ ;  /* 0x0000040000007824 */ /* 0x000fe200078e00ff */
[----:B------:R-:W-:-:S02]  /*beb0*/  LOP3.LUT R2, R2, R178, RZ, 0x3c, !PT ;  /* 0x000000b202027212 */ /* 0x000fc400078e3cff */
[----:B------:R-:W-:Y:S02]  /*bec0*/  PRMT R19, R22, 0x5432, R20 ;  /* 0x0000543216137816 */ /* 0x000fe40000000014 */
[----:B------:R-:W-:Y:S02]  /*bed0*/  LOP3.LUT R0, R0, 0x7fffe000, RZ, 0xc0, !PT ;  /* 0x7fffe00000007812 */ /* 0x000fe400078ec0ff */
[----:B------:R-:W-:Y:S01]  /*bee0*/  PRMT R26, R23, 0x5432, R17 ;  /* 0x00005432171a7816 */ /* 0x000fe20000000011 */
[----:B------:R-:W-:Y:S01]  /*bef0*/  IMAD.U32 R27, R19, 0x10000, RZ ;  /* 0x00010000131b7824 */ /* 0x000fe200078e00ff */
[----:B------:R-:W-:Y:S02]  /*bf00*/  IADD3 R0, R2, R0, R154 ;  /* 0x0000000002007210 */ /* 0x000fe40007ffe09a */
[----:B------:R-:W-:Y:S02]  /*bf10*/  SHF.R.U32.HI R2, RZ, 0x10, R15 ;  /* 0x00000010ff027819 */ /* 0x000fe4000001160f */
[----:B------:R-:W-:Y:S01]  /*bf20*/  PRMT R23, R23, 0x5410, R3 ;  /* 0x0000541017177816 */ /* 0x000fe20000000003 */
[----:B------:R-:W-:Y:S01]  /*bf30*/  IMAD.SHL.U32 R36, R0, 0x2, RZ ;  /* 0x0000000200247824 */ /* 0x000fe200078e00ff */
[----:B------:R-:W-:-:S02]  /*bf40*/  SHF.R.U32.HI R0, RZ, 0x10, R13 ;  /* 0x00000010ff007819 */ /* 0x000fc4000001160d */
[----:B------:R-:W-:Y:S02]  /*bf50*/  SHF.R.U64 R13, R14, 0x10, R15 ;  /* 0x000000100e0d7819 */ /* 0x000fe4000000120f */
[----:B------:R-:W2:Y:S01]  /*bf60*/  LDS.128 R4, [R36+0x100] ;  /* 0x0001000024047984 */ /* 0x000ea20000000c00 */
[C---:B------:R-:W-:Y:S02]  /*bf70*/  PRMT R14, R21.reuse, 0x5432, R12 ;  /* 0x00005432150e7816 */ /* 0x040fe4000000000c */
[----:B------:R-:W-:Y:S01]  /*bf80*/  PRMT R15, R21, 0x5410, R0 ;  /* 0x00005410150f7816 */ /* 0x000fe20000000000 */
[C---:B-1----:R-:W-:Y:S01]  /*bf90*/  IMAD.U32 R12, R8.reuse, 0x10000, RZ ;  /* 0x00010000080c7824 */ /* 0x042fe200078e00ff */
[----:B------:R-:W-:Y:S01]  /*bfa0*/  LOP3.LUT R17, R8, 0xffff0000, RZ, 0xc0, !PT ;  /* 0xffff000008117812 */ /* 0x000fe200078ec0ff */
[----:B------:R-:W-:Y:S01]  /*bfb0*/  IMAD.U32 R38, R14, 0x10000, RZ ;  /* 0x000100000e267824 */ /* 0x000fe200078e00ff */
[----:B------:R-:W-:Y:S01]  /*bfc0*/  PRMT R18, R22, 0x5410, R16 ;  /* 0x0000541016127816 */ /* 0x000fe20000000010 */
[----:B------:R-:W-:Y:S01]  /*bfd0*/  IMAD.U32 R20, R10, 0x10000, RZ ;  /* 0x000100000a147824 */ /* 0x000fe200078e00ff */
[C---:B------:R-:W-:Y:S01]  /*bfe0*/  PRMT R21, R24.reuse, 0x5410, R2 ;  /* 0x0000541018157816 */ /* 0x040fe20000000002 */
[----:B------:R-:W-:Y:S01]  /*bff0*/  IMAD.U32 R49, R15, 0x10000, RZ ;  /* 0x000100000f317824 */ /* 0x000fe200078e00ff */
[----:B------:R-:W-:-:S02]  /*c000*/  PRMT R22, R24, 0x5432, R13 ;  /* 0x0000543218167816 */ /* 0x000fc4000000000d */
[----:B------:R-:W-:Y:S01]  /*c010*/  SHF.L.U32 R13, R9, 0x10, RZ ;  /* 0x00000010090d7819 */ /* 0x000fe200000006ff */
[----:B------:R-:W-:Y:S01]  /*c020*/  IMAD.U32 R48, R21, 0x10000, RZ ;  /* 0x0001000015307824 */ /* 0x000fe200078e00ff */
[----:B------:R-:W-:Y:S01]  /*c030*/  LOP3.LUT R16, R9, 0xffff0000, RZ, 0xc0, !PT ;  /* 0xffff000009107812 */ /* 0x000fe200078ec0ff */
[C---:B------:R-:W-:Y:S01]  /*c040*/  IMAD.U32 R9, R11.reuse, 0x10000, RZ ;  /* 0x000100000b097824 */ /* 0x040fe200078e00ff */
[----:B------:R-:W-:Y:S02]  /*c050*/  LOP3.LUT R25, R10, 0xffff0000, RZ, 0xc0, !PT ;  /* 0xffff00000a197812 */ /* 0x000fe400078ec0ff */
[----:B------:R-:W-:Y:S02]  /*c060*/  LOP3.LUT R24, R11, 0xffff0000, RZ, 0xc0, !PT ;  /* 0xffff00000b187812 */ /* 0x000fe400078ec0ff */
[----:B------:R-:W-:Y:S01]  /*c070*/  LOP3.LUT R50, R14, 0xffff0000, RZ, 0xc0, !PT ;  /* 0xffff00000e327812 */ /* 0x000fe200078ec0ff */
[C---:B--2---:R-:W-:Y:S01]  /*c080*/  IMAD.U32 R3, R4.reuse, 0x10000, RZ ;  /* 0x0001000004037824 */ /* 0x044fe200078e00ff */
[----:B------:R-:W-:Y:S01]  /*c090*/  LOP3.LUT R8, R4, 0xffff0000, RZ, 0xc0, !PT ;  /* 0xffff000004087812 */ /* 0x000fe200078ec0ff */
[----:B------:R-:W-:Y:S01]  /*c0a0*/  IMAD.U32 R0, R7, 0x10000, RZ ;  /* 0x0001000007007824 */ /* 0x000fe200078e00ff */
[----:B------:R-:W-:-:S02]  /*c0b0*/  SHF.L.U32 R2, R5, 0x10, RZ ;  /* 0x0000001005027819 */ /* 0x000fc400000006ff */
[----:B------:R-:W-:Y:S01]  /*c0c0*/  LOP3.LUT R4, R5, 0xffff0000, RZ, 0xc0, !PT ;  /* 0xffff000005047812 */ /* 0x000fe200078ec0ff */
[CC--:B------:R-:W-:Y:S01]  /*c0d0*/  FMUL.FTZ R5, R3.reuse, R38.reuse ;  /* 0x0000002603057220 */ /* 0x0c0fe20000410000 */
[C---:B------:R-:W-:Y:S01]  /*c0e0*/  SHF.L.U32 R10, R6.reuse, 0x10, RZ ;  /* 0x00000010060a7819 */ /* 0x040fe200000006ff */
[-C--:B------:R-:W-:Y:S01]  /*c0f0*/  FMUL.FTZ R3, R3, R27.reuse ;  /* 0x0000001b03037220 */ /* 0x080fe20000410000 */
[----:B------:R-:W-:Y:S01]  /*c100*/  LOP3.LUT R11, R6, 0xffff0000, RZ, 0xc0, !PT ;  /* 0xffff0000060b7812 */ /* 0x000fe200078ec0ff */
[----:B------:R-:W-:Y:S01]  /*c110*/  FFMA.FTZ R39, R12, R27, -R5 ;  /* 0x0000001b0c277223 */ /* 0x000fe20000010805 */
[----:B------:R-:W-:Y:S01]  /*c120*/  LOP3.LUT R6, R7, 0xffff0000, RZ, 0xc0, !PT ;  /* 0xffff000007067812 */ /* 0x000fe200078ec0ff */
[----:B------:R-:W-:Y:S02]  /*c130*/  IMAD.U32 R7, R18, 0x10000, RZ ;  /* 0x0001000012077824 */ /* 0x000fe400078e00ff */
[----:B------:R-:W-:Y:S01]  /*c140*/  FFMA.FTZ R38, R12, R38, R3 ;  /* 0x000000260c267223 */ /* 0x000fe20000010003 */
[----:B------:R-:W-:Y:S01]  /*c150*/  SHF.L.U32 R12, R23, 0x10, RZ ;  /* 0x00000010170c7819 */ /* 0x000fe200000006ff */
[----:B------:R-:W-:-:S02]  /*c160*/  FMUL.FTZ R5, R2, R49 ;  /* 0x0000003102057220 */ /* 0x000fc40000410000 */
[-C--:B------:R-:W-:Y:S02]  /*c170*/  FMUL.FTZ R3, R2, R7.reuse ;  /* 0x0000000702037220 */ /* 0x080fe40000410000 */
[C---:B------:R-:W-:Y:S02]  /*c180*/  FMUL.FTZ R2, R0.reuse, R48 ;  /* 0x0000003000027220 */ /* 0x040fe40000410000 */
[-C--:B------:R-:W-:Y:S02]  /*c190*/  FMUL.FTZ R0, R0, R12.reuse ;  /* 0x0000000c00007220 */ /* 0x080fe40000410000 */
[----:B------:R-:W-:Y:S01]  /*c1a0*/  FFMA.FTZ R27, R9, R12, -R2 ;  /* 0x0000000c091b7223 */ /* 0x000fe20000010802 */
[----:B------:R-:W-:Y:S01]  /*c1b0*/  LOP3.LUT R2, R19, 0xffff0000, RZ, 0xc0, !PT ;  /* 0xffff000013027812 */ /* 0x000fe200078ec0ff */
[----:B------:R-:W-:Y:S01]  /*c1c0*/  FFMA.FTZ R37, R13, R7, -R5 ;  /* 0x000000070d257223 */ /* 0x000fe20000010805 */
[----:B------:R-:W-:Y:S01]  /*c1d0*/  LOP3.LUT R5, R15, 0xffff0000, RZ, 0xc0, !PT ;  /* 0xffff00000f057812 */ /* 0x000fe200078ec0ff */
[----:B------:R-:W-:Y:S01]  /*c1e0*/  FFMA.FTZ R14, R13, R49, R3 ;  /* 0x000000310d0e7223 */ /* 0x000fe20000010003 */
[----:B------:R-:W-:Y:S01]  /*c1f0*/  LOP3.LUT R15, R23, 0xffff0000, RZ, 0xc0, !PT ;  /* 0xffff0000170f7812 */ /* 0x000fe200078ec0ff */
[----:B------:R-:W-:Y:S01]  /*c200*/  FFMA.FTZ R13, R9, R48, R0 ;  /* 0x00000030090d7223 */ /* 0x000fe20000010000 */
[----:B------:R-:W-:Y:S01]  /*c210*/  LOP3.LUT R9, R18, 0xffff0000, RZ, 0xc0, !PT ;  /* 0xffff000012097812 */ /* 0x000fe200078ec0ff */
[----:B------:R-:W-:Y:S01]  /*c220*/  FMUL.FTZ R0, R8, R50 ;  /* 0x0000003208007220 */ /* 0x000fe20000410000 */
[----:B------:R-:W-:Y:S01]  /*c230*/  LOP3.LUT R18, R22, 0xffff0000, RZ, 0xc0, !PT ;  /* 0xffff000016127812 */ /* 0x000fe200078ec0ff */
[----:B------:R-:W-:-:S02]  /*c240*/  FMUL.FTZ R3, R8, R2 ;  /* 0x0000000208037220 */ /* 0x000fc40000410000 */
[C---:B------:R-:W-:Y:S02]  /*c250*/  FFMA.FTZ R8, R17.reuse, R2, -R0 ;  /* 0x0000000211087223 */ /* 0x040fe40000010800 */
[C---:B------:R-:W-:Y:S02]  /*c260*/  FMUL.FTZ R2, R4.reuse, R5 ;  /* 0x0000000504027220 */ /* 0x040fe40000410000 */
[----:B------:R-:W-:Y:S01]  /*c270*/  FMUL.FTZ R0, R4, R9 ;  /* 0x0000000904007220 */ /* 0x000fe20000410000 */
[----:B------:R-:W-:Y:S01]  /*c280*/  F2FP.BF16.PACK_AB R8, R8, R39 ;  /* 0x000000270808723e */ /* 0x000fe200000010ff */
[----:B------:R-:W-:Y:S02]  /*c290*/  IMAD.U32 R19, R22, 0x10000, RZ ;  /* 0x0001000016137824 */ /* 0x000fe400078e00ff */
[----:B------:R-:W-:Y:S02]  /*c2a0*/  IMAD.U32 R7, R26, 0x10000, RZ ;  /* 0x000100001a077824 */ /* 0x000fe400078e00ff */
[----:B------:R-:W-:Y:S01]  /*c2b0*/  FFMA.FTZ R12, R17, R50, R3 ;  /* 0x00000032110c7223 */ /* 0x000fe20000010003 */
[----:B------:R-:W-:Y:S01]  /*c2c0*/  LOP3.LUT R17, R21, 0xffff0000, RZ, 0xc0, !PT ;  /* 0xffff000015117812 */ /* 0x000fe200078ec0ff */
[----:B------:R-:W-:-:S02]  /*c2d0*/  FFMA.FTZ R9, R16, R9, -R2 ;  /* 0x0000000910097223 */ /* 0x000fc40000010802 */
[----:B------:R-:W-:Y:S01]  /*c2e0*/  FFMA.FTZ R5, R16, R5, R0 ;  /* 0x0000000510057223 */ /* 0x000fe20000010000 */
[----:B------:R-:W-:Y:S01]  /*c2f0*/  LOP3.LUT R16, R26, 0xffff0000, RZ, 0xc0, !PT ;  /* 0xffff00001a107812 */ /* 0x000fe200078ec0ff */
[C---:B------:R-:W-:Y:S01]  /*c300*/  FMUL.FTZ R3, R10.reuse, R19 ;  /* 0x000000130a037220 */ /* 0x040fe20000410000 */
[----:B------:R-:W-:Y:S01]  /*c310*/  F2FP.BF16.PACK_AB R9, R9, R37 ;  /* 0x000000250909723e */ /* 0x000fe200000010ff */
[-C--:B------:R-:W-:Y:S01]  /*c320*/  FMUL.FTZ R0, R10, R7.reuse ;  /* 0x000000070a007220 */ /* 0x080fe20000410000 */
[----:B------:R-:W-:Y:S01]  /*c330*/  F2FP.BF16.PACK_AB R5, R5, R14 ;  /* 0x0000000e0505723e */ /* 0x000fe200000010ff */
[C---:B------:R-:W-:Y:S02]  /*c340*/  FFMA.FTZ R10, R20.reuse, R7, -R3 ;  /* 0x00000007140a7223 */ /* 0x040fe40000010803 */
[----:B------:R-:W-:Y:S02]  /*c350*/  FMUL.FTZ R4, R11, R18 ;  /* 0x000000120b047220 */ /* 0x000fe40000410000 */
[----:B------:R-:W-:-:S02]  /*c360*/  FFMA.FTZ R7, R20, R19, R0 ;  /* 0x0000001314077223 */ /* 0x000fc40000010000 */
[-C--:B------:R-:W-:Y:S02]  /*c370*/  FMUL.FTZ R3, R11, R16.reuse ;  /* 0x000000100b037220 */ /* 0x080fe40000410000 */
[C---:B------:R-:W-:Y:S02]  /*c380*/  FMUL.FTZ R2, R6.reuse, R17 ;  /* 0x0000001106027220 */ /* 0x040fe40000410000 */
[-C--:B------:R-:W-:Y:S02]  /*c390*/  FMUL.FTZ R0, R6, R15.reuse ;  /* 0x0000000f06007220 */ /* 0x080fe40000410000 */
[C---:B------:R-:W-:Y:S01]  /*c3a0*/  FFMA.FTZ R6, R25.reuse, R16, -R4 ;  /* 0x0000001019067223 */ /* 0x040fe20000010804 */
[----:B------:R-:W-:Y:S01]  /*c3b0*/  F2FP.BF16.PACK_AB R4, R12, R38 ;  /* 0x000000260c04723e */ /* 0x000fe200000010ff */
[----:B------:R-:W-:Y:S02]  /*c3c0*/  FFMA.FTZ R3, R25, R18, R3 ;  /* 0x0000001219037223 */ /* 0x000fe40000010003 */
[----:B------:R-:W-:Y:S01]  /*c3d0*/  FFMA.FTZ R2, R24, R15, -R2 ;  /* 0x0000000f18027223 */ /* 0x000fe20000010802 */
[----:B------:R-:W-:Y:S01]  /*c3e0*/  F2FP.BF16.PACK_AB R10, R6, R10 ;  /* 0x0000000a060a723e */ /* 0x000fe200000010ff */
[----:B------:R-:W-:Y:S01]  /*c3f0*/  FFMA.FTZ R0, R24, R17, R0 ;  /* 0x0000001118007223 */ /* 0x000fe20000010000 */
[----:B------:R-:W-:-:S02]  /*c400*/  F2FP.BF16.PACK_AB R6, R3, R7 ;  /* 0x000000070306723e */ /* 0x000fc400000010ff */
[----:B------:R-:W-:Y:S02]  /*c410*/  F2FP.BF16.PACK_AB R11, R2, R27 ;  /* 0x0000001b020b723e */ /* 0x000fe400000010ff */
[----:B------:R-:W-:-:S03]  /*c420*/  F2FP.BF16.PACK_AB R7, R0, R13 ;  /* 0x0000000d0007723e */ /* 0x000fc600000010ff */
[----:B------:R1:W-:Y:S04]  /*c430*/  STS.128 [R219+0x100], R8 ;  /* 0x00010008db007388 */ /* 0x0003e80000000c00 */
[----:B------:R1:W-:Y:S02]  /*c440*/  STS.128 [R36+0x100], R4 ;  /* 0x0001000424007388 */ /* 0x0003e40000000c00 */
.L_x_786:
[----:B------:R-:W-:Y:S05]  /*c450*/  BSYNC B0 ;  /* 0x0000000000007941 */ /* 0x000fea0003800000 */
.L_x_785:
[----:B------:R-:W-:Y:S01]  /*c460*/  ISETP.GE.OR P0, PT, R133, R51, P2 ;  /* 0x000000338500720c */ /* 0x000fe20001706670 */
[----:B------:R-:W-:-:S12]  /*c470*/  BSSY B0, `(.L_x_787) ;  /* 0x000006c000007945 */ /* 0x000fd80003800000 */
[----:B------:R-:W-:Y:S05]  /*c480*/  @P0 BRA `(.L_x_788) ;  /* 0x000006a000000947 */ /* 0x000fea0003800000 */
[----:B------:R-:W-:Y:S01]  /*c490*/  IMAD.MOV.U32 R3, RZ, RZ, c[0x0][0x27c] ;  /* 0x00009f00ff037624 */ /* 0x000fe200078e00ff */
[----:B------:R-:W-:Y:S02]  /*c4a0*/  LOP3.LUT R0, R145, 0x38, R72, 0xf8, !PT ;  /* 0x0000003891007812 */ /* 0x000fe400078ef848 */
[----:B------:R-:W-:Y:S02]  /*c4b0*/  SHF.R.U32.HI R12, RZ, 0x10, R35 ;  /* 0x00000010ff0c7819 */ /* 0x000fe40000011623 */
[----:B------:R-:W-:Y:S02]  /*c4c0*/  LEA.HI R3, R3, R135, RZ, 0x1d ;  /* 0x0000008703037211 */ /* 0x000fe400078fe8ff */
[----:B------:R-:W-:Y:S02]  /*c4d0*/  LOP3.LUT R0, R155, R0, R181, 0xf6, !PT ;  /* 0x000000009b007212 */ /* 0x000fe400078ef6b5 */
[----:B-1----:R-:W-:Y:S01]  /*c4e0*/  SHF.R.S32.HI R4, RZ, 0x1f, R3 ;  /* 0x0000001fff047819 */ /* 0x002fe20000011403 */
[----:B------:R-:W-:Y:S01]  /*c4f0*/  IMAD.SHL.U32 R2, R3, 0x8, RZ ;  /* 0x0000000803027824 */ /* 0x000fe200078e00ff */
[----:B------:R-:W-:-:S02]  /*c500*/  LEA R37, R0, 0x100, 0x1 ;  /* 0x0000010000257811 */ /* 0x000fc400078e08ff */
[----:B------:R-:W-:Y:S02]  /*c510*/  LEA.HI R3, R4, R3, RZ, 0x3 ;  /* 0x0000000304037211 */ /* 0x000fe400078f18ff */
[----:B------:R-:W-:Y:S01]  /*c520*/  LOP3.LUT R2, R145, 0x38, R2, 0xf8, !PT ;  /* 0x0000003891027812 */ /* 0x000fe200078ef802 */
[----:B------:R-:W1:Y:S01]  /*c530*/  LDS.128 R8, [R37] ;  /* 0x0000000025087984 */ /* 0x000e620000000c00 */
[----:B------:R-:W-:Y:S01]  /*c540*/  SHF.R.U64 R14, R28, 0x10, R29 ;  /* 0x000000101c0e7819 */ /* 0x000fe2000000121d */
[----:B------:R-:W-:Y:S01]  /*c550*/  IMAD.SHL.U32 R3, R3, 0x400, RZ ;  /* 0x0000040003037824 */ /* 0x000fe200078e00ff */
[----:B------:R-:W-:Y:S02]  /*c560*/  LOP3.LUT R2, R2, R181, RZ, 0x3c, !PT ;  /* 0x000000b502027212 */ /* 0x000fe400078e3cff */
[----:B------:R-:W-:Y:S02]  /*c570*/  SHF.R.U64 R16, R30, 0x10, R31 ;  /* 0x000000101e107819 */ /* 0x000fe4000000121f */
[----:B------:R-:W-:-:S02]  /*c580*/  LOP3.LUT R0, R3, 0x7fffe000, RZ, 0xc0, !PT ;  /* 0x7fffe00003007812 */ /* 0x000fc400078ec0ff */
[----:B------:R-:W-:Y:S02]  /*c590*/  PRMT R24, R65, 0x5410, R12 ;  /* 0x0000541041187816 */ /* 0x000fe4000000000c */
[----:B------:R-:W-:Y:S02]  /*c5a0*/  IADD3 R0, R2, R0, R155 ;  /* 0x0000000002007210 */ /* 0x000fe40007ffe09b */
[----:B------:R-:W-:Y:S02]  /*c5b0*/  PRMT R12, R61, 0x5432, R14 ;  /* 0x000054323d0c7816 */ /* 0x000fe4000000000e */
[----:B------:R-:W-:Y:S01]  /*c5c0*/  SHF.R.U32.HI R18, RZ, 0x10, R31 ;  /* 0x00000010ff127819 */ /* 0x000fe2000001161f */
[----:B------:R-:W-:Y:S01]  /*c5d0*/  IMAD.SHL.U32 R36, R0, 0x2, RZ ;  /* 0x0000000200247824 */ /* 0x000fe200078e00ff */
[----:B------:R-:W-:Y:S02]  /*c5e0*/  SHF.R.U64 R0, R32, 0x10, R33 ;  /* 0x0000001020007819 */ /* 0x000fe40000001221 */
[----:B------:R-:W-:-:S02]  /*c5f0*/  SHF.R.U32.HI R15, RZ, 0x10, R29 ;  /* 0x00000010ff0f7819 */ /* 0x000fc4000001161d */
[----:B------:R-:W2:Y:S01]  /*c600*/  LDS.128 R4, [R36+0x100] ;  /* 0x0001000024047984 */ /* 0x000ea20000000c00 */
[----:B------:R-:W-:Y:S02]  /*c610*/  PRMT R13, R62, 0x5432, R0 ;  /* 0x000054323e0d7816 */ /* 0x000fe40000000000 */
[----:B------:R-:W-:Y:S02]  /*c620*/  SHF.R.U32.HI R2, RZ, 0x10, R33 ;  /* 0x00000010ff027819 */ /* 0x000fe40000011621 */
[----:B------:R-:W-:Y:S01]  /*c630*/  SHF.R.U64 R3, R34, 0x10, R35 ;  /* 0x0000001022037819 */ /* 0x000fe20000001223 */
[----:B------:R-:W-:Y:S01]  /*c640*/  IMAD.U32 R28, R13, 0x10000, RZ ;  /* 0x000100000d1c7824 */ /* 0x000fe200078e00ff */
[----:B------:R-:W-:Y:S02]  /*c650*/  PRMT R23, R64, 0x5432, R16 ;  /* 0x0000543240177816 */ /* 0x000fe40000000010 */
[----:B------:R-:W-:Y:S02]  /*c660*/  SHF.L.U32 R29, R12, 0x10, RZ ;  /* 0x000000100c1d7819 */ /* 0x000fe400000006ff */
[----:B------:R-:W-:-:S02]  /*c670*/  PRMT R22, R64, 0x5410, R18 ;  /* 0x0000541040167816 */ /* 0x000fc40000000012 */
[----:B------:R-:W-:Y:S02]  /*c680*/  PRMT R17, R61, 0x5410, R15 ;  /* 0x000054103d117816 */ /* 0x000fe4000000000f */
[----:B------:R-:W-:Y:S02]  /*c690*/  PRMT R20, R62, 0x5410, R2 ;  /* 0x000054103e147816 */ /* 0x000fe40000000002 */
[----:B------:R-:W-:Y:S01]  /*c6a0*/  PRMT R27, R65, 0x5432, R3 ;  /* 0x00005432411b7816 */ /* 0x000fe20000000003 */
[C---:B-1----:R-:W-:Y:S01]  /*c6b0*/  IMAD.U32 R14, R8.reuse, 0x10000, RZ ;  /* 0x00010000080e7824 */ /* 0x042fe200078e00ff */
[----:B------:R-:W-:Y:S01]  /*c6c0*/  LOP3.LUT R16, R8, 0xffff0000, RZ, 0xc0, !PT ;  /* 0xffff000008107812 */ /* 0x000fe200078ec0ff */
[C---:B------:R-:W-:Y:S01]  /*c6d0*/  IMAD.U32 R18, R11.reuse, 0x10000, RZ ;  /* 0x000100000b127824 */ /* 0x040fe200078e00ff */
[C---:B------:R-:W-:Y:S01]  /*c6e0*/  LOP3.LUT R26, R10.reuse, 0xffff0000, RZ, 0xc0, !PT ;  /* 0xffff00000a1a7812 */ /* 0x040fe200078ec0ff */
[----:B------:R-:W-:Y:S01]  /*c6f0*/  IMAD.U32 R21, R10, 0x10000, RZ ;  /* 0x000100000a157824 */ /* 0x000fe200078e00ff */
[----:B------:R-:W-:Y:S01]  /*c700*/  LOP3.LUT R25, R11, 0xffff0000, RZ, 0xc0, !PT ;  /* 0xffff00000b197812 */ /* 0x000fe200078ec0ff */
[C---:B------:R-:W-:Y:S01]  /*c710*/  IMAD.U32 R15, R9.reuse, 0x10000, RZ ;  /* 0x00010000090f7824 */ /* 0x040fe200078e00ff */
[----:B------:R-:W-:-:S02]  /*c720*/  LOP3.LUT R19, R9, 0xffff0000, RZ, 0xc0, !PT ;  /* 0xffff000009137812 */ /* 0x000fc400078ec0ff */
[----:B------:R-:W-:Y:S01]  /*c730*/  LOP3.LUT R31, R12, 0xffff0000, RZ, 0xc0, !PT ;  /* 0xffff00000c1f7812 */ /* 0x000fe200078ec0ff */
[----:B------:R-:W-:Y:S01]  /*c740*/  IMAD.U32 R12, R17, 0x10000, RZ ;  /* 0x00010000110c7824 */ /* 0x000fe200078e00ff */
[----:B------:R-:W-:Y:S01]  /*c750*/  SHF.L.U32 R32, R22, 0x10, RZ ;  /* 0x0000001016207819 */ /* 0x000fe200000006ff */
[----:B--2---:R-:W-:Y:S01]  /*c760*/  IMAD.U32 R8, R4, 0x10000, RZ ;  /* 0x0001000004087824 */ /* 0x004fe200078e00ff */
[C---:B------:R-:W-:Y:S01]  /*c770*/  LOP3.LUT R11, R6.reuse, 0xffff0000, RZ, 0xc0, !PT ;  /* 0xffff0000060b7812 */ /* 0x040fe200078ec0ff */
[----:B------:R-:W-:Y:S01]  /*c780*/  IMAD.U32 R10, R6, 0x10000, RZ ;  /* 0x00010000060a7824 */ /* 0x000fe200078e00ff */
[----:B------:R-:W-:Y:S01]  /*c790*/  LOP3.LUT R3, R4, 0xffff0000, RZ, 0xc0, !PT ;  /* 0xffff000004037812 */ /* 0x000fe200078ec0ff */
[C---:B------:R-:W-:Y:S01]  /*c7a0*/  IMAD.U32 R2, R5.reuse, 0x10000, RZ ;  /* 0x0001000005027824 */ /* 0x040fe200078e00ff */
[----:B------:R-:W-:Y:S01]  /*c7b0*/  LOP3.LUT R9, R5, 0xffff0000, RZ, 0xc0, !PT ;  /* 0xffff000005097812 */ /* 0x000fe200078ec0ff */
[C---:B------:R-:W-:Y:S01]  /*c7c0*/  IMAD.U32 R0, R7.reuse, 0x10000, RZ ;  /* 0x0001000007007824 */ /* 0x040fe200078e00ff */
[----:B------:R-:W-:Y:S01]  /*c7d0*/  LOP3.LUT R6, R7, 0xffff0000, RZ, 0xc0, !PT ;  /* 0xffff000007067812 */ /* 0x000fe200078ec0ff */
[C---:B------:R-:W-:Y:S01]  /*c7e0*/  FMUL.FTZ R5, R8.reuse, R29 ;  /* 0x0000001d08057220 */ /* 0x040fe20000410000 */
[----:B------:R-:W-:Y:S01]  /*c7f0*/  LOP3.LUT R7, R13, 0xffff0000, RZ, 0xc0, !PT ;  /* 0xffff00000d077812 */ /* 0x000fe200078ec0ff */
[----:B------:R-:W-:-:S02]  /*c800*/  FMUL.FTZ R4, R8, R28 ;  /* 0x0000001c08047220 */ /* 0x000fc40000410000 */
[----:B------:R-:W-:Y:S02]  /*c810*/  IMAD.U32 R8, R20, 0x10000, RZ ;  /* 0x0001000014087824 */ /* 0x000fe400078e00ff */
[C---:B------:R-:W-:Y:S02]  /*c820*/  FFMA.FTZ R30, R14.reuse, R28, -R5 ;  /* 0x0000001c0e1e7223 */ /* 0x040fe40000010805 */
[----:B------:R-:W-:Y:S02]  /*c830*/  FFMA.FTZ R29, R14, R29, R4 ;  /* 0x0000001d0e1d7223 */ /* 0x000fe40000010004 */
[C---:B------:R-:W-:Y:S02]  /*c840*/  FMUL.FTZ R5, R3.reuse, R31 ;  /* 0x0000001f03057220 */ /* 0x040fe40000410000 */
[----:B------:R-:W-:Y:S02]  /*c850*/  FMUL.FTZ R4, R3, R7 ;  /* 0x0000000703047220 */ /* 0x000fe40000410000 */
[----:B------:R-:W-:-:S02]  /*c860*/  FMUL.FTZ R3, R2, R12 ;  /* 0x0000000c02037220 */ /* 0x000fc40000410000 */
[-C--:B------:R-:W-:Y:S02]  /*c870*/  FMUL.FTZ R2, R2, R8.reuse ;  /* 0x0000000802027220 */ /* 0x080fe40000410000 */
[----:B------:R-:W-:Y:S01]  /*c880*/  FFMA.FTZ R14, R15, R8, -R3 ;  /* 0x000000080f0e7223 */ /* 0x000fe20000010803 */
[----:B------:R-:W-:Y:S01]  /*c890*/  LOP3.LUT R8, R20, 0xffff0000, RZ, 0xc0, !PT ;  /* 0xffff000014087812 */ /* 0x000fe200078ec0ff */
[----:B------:R-:W-:Y:S01]  /*c8a0*/  FFMA.FTZ R28, R16, R7, -R5 ;  /* 0x00000007101c7223 */ /* 0x000fe20000010805 */
[----:B------:R-:W-:Y:S01]  /*c8b0*/  LOP3.LUT R5, R17, 0xffff0000, RZ, 0xc0, !PT ;  /* 0xffff000011057812 */ /* 0x000fe200078ec0ff */
[----:B------:R-:W-:Y:S01]  /*c8c0*/  FFMA.FTZ R15, R15, R12, R2 ;  /* 0x0000000c0f0f7223 */ /* 0x000fe20000010002 */
[----:B------:R-:W-:Y:S01]  /*c8d0*/  LOP3.LUT R17, R27, 0xffff0000, RZ, 0xc0, !PT ;  /* 0xffff00001b117812 */ /* 0x000fe200078ec0ff */
[----:B------:R-:W-:Y:S02]  /*c8e0*/  IMAD.U32 R3, R24, 0x10000, RZ ;  /* 0x0001000018037824 */ /* 0x000fe400078e00ff */
[----:B------:R-:W-:-:S02]  /*c8f0*/  FMUL.FTZ R2, R0, R32 ;  /* 0x0000002000027220 */ /* 0x000fc40000410000 */
[----:B------:R-:W-:Y:S02]  /*c900*/  FFMA.FTZ R16, R16, R31, R4 ;  /* 0x0000001f10107223 */ /* 0x000fe40000010004 */
[-C--:B------:R-:W-:Y:S02]  /*c910*/  FMUL.FTZ R0, R0, R3.reuse ;  /* 0x0000000300007220 */ /* 0x080fe40000410000 */
[----:B------:R-:W-:Y:S02]  /*c920*/  FFMA.FTZ R13, R18, R3, -R2 ;  /* 0x00000003120d7223 */ /* 0x000fe40000010802 */
[C---:B------:R-:W-:Y:S02]  /*c930*/  FMUL.FTZ R4, R9.reuse, R5 ;  /* 0x0000000509047220 */ /* 0x040fe40000410000 */
[----:B------:R-:W-:Y:S02]  /*c940*/  FMUL.FTZ R3, R9, R8 ;  /* 0x0000000809037220 */ /* 0x000fe40000410000 */
[----:B------:R-:W-:-:S02]  /*c950*/  IMAD.U32 R20, R23, 0x10000, RZ ;  /* 0x0001000017147824 */ /* 0x000fc400078e00ff */
[----:B------:R-:W-:Y:S02]  /*c960*/  IMAD.U32 R7, R27, 0x10000, RZ ;  /* 0x000100001b077824 */ /* 0x000fe400078e00ff */
[C---:B------:R-:W-:Y:S01]  /*c970*/  FFMA.FTZ R9, R19.reuse, R8, -R4 ;  /* 0x0000000813097223 */ /* 0x040fe20000010804 */
[----:B------:R-:W-:Y:S01]  /*c980*/  LOP3.LUT R8, R24, 0xffff0000, RZ, 0xc0, !PT ;  /* 0xffff000018087812 */ /* 0x000fe200078ec0ff */
[----:B------:R-:W-:Y:S01]  /*c990*/  FFMA.FTZ R5, R19, R5, R3 ;  /* 0x0000000513057223 */ /* 0x000fe20000010003 */
[----:B------:R-:W-:Y:S01]  /*c9a0*/  LOP3.LUT R19, R23, 0xffff0000, RZ, 0xc0, !PT ;  /* 0xffff000017137812 */ /* 0x000fe200078ec0ff */
[----:B------:R-:W-:Y:S01]  /*c9b0*/  FFMA.FTZ R12, R18, R32, R0 ;  /* 0x00000020120c7223 */ /* 0x000fe20000010000 */
[----:B------:R-:W-:Y:S01]  /*c9c0*/  LOP3.LUT R18, R22, 0xffff0000, RZ, 0xc0, !PT ;  /* 0xffff000016127812 */ /* 0x000fe200078ec0ff */
[C---:B------:R-:W-:Y:S01]  /*c9d0*/  FMUL.FTZ R2, R10.reuse, R20 ;  /* 0x000000140a027220 */ /* 0x040fe20000410000 */
[----:B------:R-:W-:Y:S01]  /*c9e0*/  F2FP.BF16.PACK_AB R9, R9, R14 ;  /* 0x0000000e0909723e */ /* 0x000fe200000010ff */
[----:B------:R-:W-:Y:S01]  /*c9f0*/  FMUL.FTZ R0, R10, R7 ;  /* 0x000000070a007220 */ /* 0x000fe20000410000 */
[----:B------:R-:W-:Y:S01]  /*ca00*/  F2FP.BF16.PACK_AB R5, R5, R15 ;  /* 0x0000000f0505723e */ /* 0x000fe200000010ff */
[----:B------:R-:W-:-:S02]  /*ca10*/  FFMA.FTZ R10, R21, R7, -R2 ;  /* 0x00000007150a7223 */ /* 0x000fc40000010802 */
[----:B------:R-:W-:Y:S02]  /*ca20*/  FMUL.FTZ R4, R11, R19 ;  /* 0x000000130b047220 */ /* 0x000fe40000410000 */
[----:B------:R-:W-:Y:S02]  /*ca30*/  FFMA.FTZ R7, R21, R20, R0 ;  /* 0x0000001415077223 */ /* 0x000fe40000010000 */
[-C--:B------:R-:W-:Y:S02]  /*ca40*/  FMUL.FTZ R3, R11, R17.reuse ;  /* 0x000000110b037220 */ /* 0x080fe40000410000 */
[C---:B------:R-:W-:Y:S02]  /*ca50*/  FMUL.FTZ R2, R6.reuse, R18 ;  /* 0x0000001206027220 */ /* 0x040fe40000410000 */
[----:B------:R-:W-:Y:S02]  /*ca60*/  FMUL.FTZ R0, R6, R8 ;  /* 0x0000000806007220 */ /* 0x000fe40000410000 */
[----:B------:R-:W-:Y:S01]  /*ca70*/  FFMA.FTZ R6, R26, R17, -R4 ;  /* 0x000000111a067223 */ /* 0x000fe20000010804 */
[----:B------:R-:W-:Y:S01]  /*ca80*/  F2FP.BF16.PACK_AB R4, R16, R29 ;  /* 0x0000001d1004723e */ /* 0x000fe200000010ff */
[----:B------:R-:W-:-:S02]  /*ca90*/  FFMA.FTZ R3, R26, R19, R3 ;  /* 0x000000131a037223 */ /* 0x000fc40000010003 */
[C---:B------:R-:W-:Y:S01]  /*caa0*/  FFMA.FTZ R2, R25.reuse, R8, -R2 ;  /* 0x0000000819027223 */ /* 0x040fe20000010802 */
[----:B------:R-:W-:Y:S01]  /*cab0*/  F2FP.BF16.PACK_AB R10, R6, R10 ;  /* 0x0000000a060a723e */ /* 0x000fe200000010ff */
[----:B------:R-:W-:Y:S01]  /*cac0*/  FFMA.FTZ R0, R25, R18, R0 ;  /* 0x0000001219007223 */ /* 0x000fe20000010000 */
[----:B------:R-:W-:Y:S02]  /*cad0*/  F2FP.BF16.PACK_AB R8, R28, R30 ;  /* 0x0000001e1c08723e */ /* 0x000fe400000010ff */
[----:B------:R-:W-:Y:S02]  /*cae0*/  F2FP.BF16.PACK_AB R6, R3, R7 ;  /* 0x000000070306723e */ /* 0x000fe400000010ff */
[----:B------:R-:W-:Y:S02]  /*caf0*/  F2FP.BF16.PACK_AB R11, R2, R13 ;  /* 0x0000000d020b723e */ /* 0x000fe400000010ff */
[----:B------:R-:W-:-:S03]  /*cb00*/  F2FP.BF16.PACK_AB R7, R0, R12 ;  /* 0x0000000c0007723e */ /* 0x000fc600000010ff */
[----:B------:R1:W-:Y:S04]  /*cb10*/  STS.128 [R37], R8 ;  /* 0x0000000825007388 */ /* 0x0003e80000000c00 */
[----:B------:R1:W-:Y:S02]  /*cb20*/  STS.128 [R36+0x100], R4 ;  /* 0x0001000424007388 */ /* 0x0003e40000000c00 */
.L_x_788:
[----:B------:R-:W-:Y:S05]  /*cb30*/  BSYNC B0 ;  /* 0x0000000000007941 */ /* 0x000fea0003800000 */
.L_x_787:
        /* <DEDUP_REMOVED lines=31> */
[C---:B------:R-:W-:Y:S02]  /*cd30*/  PRMT R23, R69.reuse, 0x5432, R16 ;  /* 0x0000543245177816 */ /* 0x040fe40000000010 */
        /* <DEDUP_REMOVED lines=77> */
.L_x_790:
[----:B------:R-:W-:Y:S05]  /*d210*/  BSYNC B0 ;  /* 0x0000000000007941 */ /* 0x000fea0003800000 */
.L_x_789:
[----:B------:R-:W-:-:S13]  /*d220*/  ISETP.GE.OR P0, PT, R66, R51, P2 ;  /* 0x000000334200720c */ /* 0x000fda0001706670 */
[----:B------:R-:W-:Y:S05]  /*d230*/  @P0 BRA `(.L_x_778) ;  /* 0x0000071000000947 */ /* 0x000fea0003800000 */
[----:B------:R-:W-:Y:S01]  /*d240*/  SHF.R.S32.HI R2, RZ, 0x1f, R66 ;  /* 0x0000001fff027819 */ /* 0x000fe20000011442 */
[----:B-1----:R-:W-:Y:S01]  /*d250*/  IMAD.MOV.U32 R6, RZ, RZ, c[0x0][0x27c] ;  /* 0x00009f00ff067624 */ /* 0x002fe200078e00ff */
[----:B------:R-:W-:Y:S01]  /*d260*/  SHF.R.U32.HI R12, RZ, 0x10, R59 ;  /* 0x00000010ff0c7819 */ /* 0x000fe2000001163b */
[----:B------:R-:W-:Y:S01]  /*d270*/  IMAD.SHL.U32 R0, R66, 0x40, RZ ;  /* 0x0000004042007824 */ /* 0x000fe200078e00ff */
[----:B------:R-:W-:Y:S02]  /*d280*/  LEA.HI R2, R2, R66, RZ, 0x3 ;  /* 0x0000004202027211 */ /* 0x000fe400078f18ff */
[----:B------:R-:W-:Y:S02]  /*d290*/  LEA.HI R6, R6, R135, RZ, 0x1d ;  /* 0x0000008706067211 */ /* 0x000fe400078fe8ff */
[----:B------:R-:W-:Y:S01]  /*d2a0*/  LOP3.LUT R0, R0, 0x1c0, RZ, 0xc0, !PT ;  /* 0x000001c000007812 */ /* 0x000fe200078ec0ff */
[----:B------:R-:W-:Y:S01]  /*d2b0*/  IMAD.SHL.U32 R2, R2, 0x40, RZ ;  /* 0x0000004002027824 */ /* 0x000fe200078e00ff */
[----:B------:R-:W-:Y:S01]  /*d2c0*/  SHF.R.S32.HI R7, RZ, 0x1f, R6 ;  /* 0x0000001fff077819 */ /* 0x000fe20000011406 */
[----:B------:R-:W-:Y:S01]  /*d2d0*/  IMAD.SHL.U32 R4, R6, 0x8, RZ ;  /* 0x0000000806047824 */ /* 0x000fe200078e00ff */
[----:B------:R-:W-:-:S02]  /*d2e0*/  SHF.R.U32.HI R3, RZ, 0x3, R0 ;  /* 0x00000003ff037819 */ /* 0x000fc40000011600 */
[----:B------:R-:W-:Y:S02]  /*d2f0*/  LOP3.LUT R5, R0, 0x38, R72, 0xf8, !PT ;  /* 0x0000003800057812 */ /* 0x000fe400078ef848 */
[----:B------:R-:W-:Y:S02]  /*d300*/  LOP3.LUT R2, R2, 0xfffffe00, RZ, 0xc0, !PT ;  /* 0xfffffe0002027812 */ /* 0x000fe400078ec0ff */
[----:B------:R-:W-:Y:S02]  /*d310*/  LEA.HI R6, R7, R6, RZ, 0x3 ;  /* 0x0000000607067211 */ /* 0x000fe400078f18ff */
[----:B------:R-:W-:Y:S02]  /*d320*/  LOP3.LUT R0, R0, 0x38, R4, 0xf8, !PT ;  /* 0x0000003800007812 */ /* 0x000fe400078ef804 */
[----:B------:R-:W-:Y:S01]  /*d330*/  LOP3.LUT R4, R2, R5, R3, 0xf6, !PT ;  /* 0x0000000502047212 */ /* 0x000fe200078ef603 */
[----:B------:R-:W-:Y:S01]  /*d340*/  IMAD.SHL.U32 R5, R6, 0x400, RZ ;  /* 0x0000040006057824 */ /* 0x000fe200078e00ff */
[----:B------:R-:W-:-:S02]  /*d350*/  LOP3.LUT R3, R0, R3, RZ, 0x3c, !PT ;  /* 0x0000000300037212 */ /* 0x000fc400078e3cff */
[----:B------:R-:W-:Y:S02]  /*d360*/  LEA R30, R4, 0x100, 0x1 ;  /* 0x00000100041e7811 */ /* 0x000fe400078e08ff */
[----:B------:R-:W-:Y:S02]  /*d370*/  LOP3.LUT R0, R5, 0x7fffe000, RZ, 0xc0, !PT ;  /* 0x7fffe00005007812 */ /* 0x000fe400078ec0ff */
[----:B------:R-:W-:Y:S01]  /*d380*/  SHF.R.U64 R14, R52, 0x10, R53 ;  /* 0x00000010340e7819 */ /* 0x000fe20000001235 */
[----:B------:R-:W1:Y:S01]  /*d390*/  LDS.128 R8, [R30] ;  /* 0x000000001e087984 */ /* 0x000e620000000c00 */
[----:B------:R-:W-:Y:S02]  /*d3a0*/  IADD3 R0, R3, R0, R2 ;  /* 0x0000000003007210 */ /* 0x000fe40007ffe002 */
[----:B------:R-:W-:Y:S02]  /*d3b0*/  SHF.R.U64 R16, R54, 0x10, R55 ;  /* 0x0000001036107819 */ /* 0x000fe40000001237 */
[----:B------:R-:W-:Y:S01]  /*d3c0*/  PRMT R24, R76, 0x5410, R12 ;  /* 0x000054104c187816 */ /* 0x000fe2000000000c */
[----:B------:R-:W-:Y:S01]  /*d3d0*/  IMAD.SHL.U32 R28, R0, 0x2, RZ ;  /* 0x00000002001c7824 */ /* 0x000fe200078e00ff */
[----:B------:R-:W-:-:S02]  /*d3e0*/  SHF.R.U64 R0, R56, 0x10, R57 ;  /* 0x0000001038007819 */ /* 0x000fc40000001239 */
[----:B------:R-:W-:Y:S02]  /*d3f0*/  PRMT R12, R71, 0x5432, R14 ;  /* 0x00005432470c7816 */ /* 0x000fe4000000000e */
[----:B------:R-:W2:Y:S01]  /*d400*/  LDS.128 R4, [R28+0x100] ;  /* 0x000100001c047984 */ /* 0x000ea20000000c00 */
[----:B------:R-:W-:Y:S02]  /*d410*/  PRMT R13, R74, 0x5432, R0 ;  /* 0x000054324a0d7816 */ /* 0x000fe40000000000 */
[----:B------:R-:W-:Y:S01]  /*d420*/  SHF.R.U32.HI R18, RZ, 0x10, R55 ;  /* 0x00000010ff127819 */ /* 0x000fe20000011637 */
[----:B------:R-:W-:Y:S01]  /*d430*/  IMAD.U32 R31, R12, 0x10000, RZ ;  /* 0x000100000c1f7824 */ /* 0x000fe200078e00ff */
[----:B------:R-:W-:Y:S01]  /*d440*/  SHF.R.U32.HI R15, RZ, 0x10, R53 ;  /* 0x00000010ff0f7819 */ /* 0x000fe20000011635 */
[----:B------:R-:W-:Y:S01]  /*d450*/  IMAD.U32 R29, R13, 0x10000, RZ ;  /* 0x000100000d1d7824 */ /* 0x000fe200078e00ff */
[----:B------:R-:W-:Y:S02]  /*d460*/  SHF.R.U32.HI R2, RZ, 0x10, R57 ;  /* 0x00000010ff027819 */ /* 0x000fe40000011639 */
[----:B------:R-:W-:-:S02]  /*d470*/  SHF.R.U64 R3, R58, 0x10, R59 ;  /* 0x000000103a037819 */ /* 0x000fc4000000123b */
[C---:B------:R-:W-:Y:S02]  /*d480*/  PRMT R23, R75.reuse, 0x5432, R16 ;  /* 0x000054324b177816 */ /* 0x040fe40000000010 */
[----:B------:R-:W-:Y:S02]  /*d490*/  PRMT R22, R75, 0x5410, R18 ;  /* 0x000054104b167816 */ /* 0x000fe40000000012 */
[----:B------:R-:W-:Y:S02]  /*d4a0*/  PRMT R17, R71, 0x5410, R15 ;  /* 0x0000541047117816 */ /* 0x000fe4000000000f */
[----:B------:R-:W-:Y:S01]  /*d4b0*/  PRMT R20, R74, 0x5410, R2 ;  /* 0x000054104a147816 */ /* 0x000fe20000000002 */
[----:B------:R-:W-:Y:S01]  /*d4c0*/  IMAD.U32 R34, R22, 0x10000, RZ ;  /* 0x0001000016227824 */ /* 0x000fe200078e00ff */
[----:B------:R-:W-:Y:S02]  /*d4d0*/  PRMT R27, R76, 0x5432, R3 ;  /* 0x000054324c1b7816 */ /* 0x000fe40000000003 */
[----:B------:R-:W-:Y:S01]  /*d4e0*/  LOP3.LUT R33, R12, 0xffff0000, RZ, 0xc0, !PT ;  /* 0xffff00000c217812 */ /* 0x000fe200078ec0ff */
[----:B------:R-:W-:-:S02]  /*d4f0*/  IMAD.U32 R12, R17, 0x10000, RZ ;  /* 0x00010000110c7824 */ /* 0x000fc400078e00ff */
[C---:B-1----:R-:W-:Y:S01]  /*d500*/  IMAD.U32 R14, R8.reuse, 0x10000, RZ ;  /* 0x00010000080e7824 */ /* 0x042fe200078e00ff */
[----:B------:R-:W-:Y:S01]  /*d510*/  LOP3.LUT R16, R8, 0xffff0000, RZ, 0xc0, !PT ;  /* 0xffff000008107812 */ /* 0x000fe200078ec0ff */
[C---:B------:R-:W-:Y:S01]  /*d520*/  IMAD.U32 R18, R11.reuse, 0x10000, RZ ;  /* 0x000100000b127824 */ /* 0x040fe200078e00ff */
[C---:B------:R-:W-:Y:S01]  /*d530*/  LOP3.LUT R26, R10.reuse, 0xffff0000, RZ, 0xc0, !PT ;  /* 0xffff00000a1a7812 */ /* 0x040fe200078ec0ff */
[----:B------:R-:W-:Y:S01]  /*d540*/  IMAD.U32 R21, R10, 0x10000, RZ ;  /* 0x000100000a157824 */ /* 0x000fe200078e00ff */
[----:B------:R-:W-:Y:S01]  /*d550*/  LOP3.LUT R25, R11, 0xffff0000, RZ, 0xc0, !PT ;  /* 0xffff00000b197812 */ /* 0x000fe200078ec0ff */
[C---:B------:R-:W-:Y:S01]  /*d560*/  IMAD.U32 R15, R9.reuse, 0x10000, RZ ;  /* 0x00010000090f7824 */ /* 0x040fe200078e00ff */
[----:B------:R-:W-:Y:S01]  /*d570*/  LOP3.LUT R19, R9, 0xffff0000, RZ, 0xc0, !PT ;  /* 0xffff000009137812 */ /* 0x000fe200078ec0ff */
        /* <DEDUP_REMOVED lines=61> */
.L_x_778:
[----:B------:R-:W-:Y:S05]  /*d950*/  BSYNC B2 ;  /* 0x0000000000027941 */ /* 0x000fea0003800000 */
.L_x_756:
[----:B-1--4-:R-:W2:Y:S01]  /*d960*/  LDL.LU R10, [R1+0x18] ;  /* 0x00001800010a7983 */ /* 0x012ea20000300800 */
[----:B------:R-:W-:Y:S01]  /*d970*/  LEA.HI R0, R185, R184, RZ, 0x4 ;  /* 0x000000b8b9007211 */ /* 0x000fe200078f20ff */
[----:B------:R-:W-:Y:S01]  /*d980*/  IMAD.WIDE.U32 R6, R136, c[0x0][0x208], RZ ;  /* 0x0000820088067a25 */ /* 0x000fe200078e00ff */
[----:B------:R-:W-:Y:S01]  /*d990*/  MOV R3, 0x40 ;  /* 0x0000004000037802 */ /* 0x000fe20000000f00 */
[----:B------:R-:W-:Y:S01]  /*d9a0*/  BAR.SYNC.DEFER_BLOCKING 0x0 ;  /* 0x0000000000007b1d */ /* 0x000fe20000010000 */
[----:B------:R-:W-:Y:S02]  /*d9b0*/  LOP3.LUT R0, R0, 0xfffffff0, RZ, 0xc0, !PT ;  /* 0xfffffff000007812 */ /* 0x000fe400078ec0ff */
[----:B------:R-:W-:-:S02]  /*d9c0*/  MOV R8, R228 ;  /* 0x000000e400087202 */ /* 0x000fc40000000f00 */
[----:B------:R-:W-:Y:S01]  /*d9d0*/  IADD3 R0, -R0, R184, RZ ;  /* 0x000000b800007210 */ /* 0x000fe20007ffe1ff */
[----:B------:R-:W-:Y:S01]  /*d9e0*/  ULDC.64 UR4, c[0x0][0x208] ;  /* 0x0000820000047ab9 */ /* 0x000fe20000000a00 */
[----:B------:R-:W-:Y:S01]  /*d9f0*/  MOV R9, R234 ;  /* 0x000000ea00097202 */ /* 0x000fe20000000f00 */
[----:B------:R-:W-:Y:S01]  /*da00*/  USHF.L.U32 UR7, UR4, 0x6, URZ ;  /* 0x0000000604077899 */ /* 0x000fe2000800063f */
[----:B------:R-:W-:Y:S01]  /*da10*/  SHF.R.S32.HI R2, RZ, 0x1f, R0 ;  /* 0x0000001fff027819 */ /* 0x000fe20000011400 */
[----:B------:R-:W-:Y:S01]  /*da20*/  UMOV UR6, 0x6 ;  /* 0x0000000600067882 */ /* 0x000fe20000000000 */
[----:B------:R-:W-:Y:S01]  /*da30*/  IADD3 R206, R201, 0x20, RZ ;  /* 0x00000020c9ce7810 */ /* 0x000fe20007ffe0ff */
[----:B------:R-:W-:Y:S01]  /*da40*/  USHF.L.U64.HI UR5, UR4, UR6, UR5 ;  /* 0x0000000604057299 */ /* 0x000fe20008010205 */
[----:B------:R-:W-:Y:S01]  /*da50*/  LEA.HI R2, R2, R0, RZ, 0x3 ;  /* 0x0000000002027211 */ /* 0x000fe200078f18ff */
[----:B------:R-:W-:Y:S03]  /*da60*/  BSSY B0, `(.L_x_791) ;  /* 0x000015a000007945 */ /* 0x000fe60003800000 */
[----:B------:R-:W-:-:S04]  /*da70*/  LOP3.LUT R2, R2, 0xfffffff8, RZ, 0xc0, !PT ;  /* 0xfffffff802027812 */ /* 0x000fc800078ec0ff */
[----:B------:R-:W-:Y:S02]  /*da80*/  IADD3 R0, R0, -R2, RZ ;  /* 0x8000000200007210 */ /* 0x000fe40007ffe0ff */
[----:B------:R-:W-:Y:S01]  /*da90*/  MOV R2, 0x20 ;  /* 0x0000002000027802 */ /* 0x000fe20000000f00 */
[----:B------:R-:W-:Y:S01]  /*daa0*/  LDSM.16.M88.4 R124, [R218] ;  /* 0x00000000da7c783b */ /* 0x000fe20000000200 */
[C---:B------:R-:W-:Y:S02]  /*dab0*/  LOP3.LUT P0, RZ, R0.reuse, 0x2, RZ, 0xc0, !PT ;  /* 0x0000000200ff7812 */ /* 0x040fe4000780c0ff */
[----:B------:R-:W-:Y:S01]  /*dac0*/  LOP3.LUT P1, RZ, R0, 0x4, RZ, 0xc0, !PT ;  /* 0x0000000400ff7812 */ /* 0x000fe2000782c0ff */
[----:B------:R-:W-:Y:S01]  /*dad0*/  IMAD R0, R77, c[0x0][0x208], RZ ;  /* 0x000082004d007a24 */ /* 0x000fe200078e02ff */
[----:B------:R-:W-:Y:S01]  /*dae0*/  SEL R2, R2, 0xffffffe0, !P0 ;  /* 0xffffffe002027807 */ /* 0x000fe20004000000 */
[----:B------:R-:W-:Y:S01]  /*daf0*/  LDSM.16.M88.4 R180, [R218+0x4000] ;  /* 0x00400000dab4783b */ /* 0x000fe20000000200 */
[----:B------:R-:W-:Y:S01]  /*db00*/  SEL R3, R3, 0xffffffc0, !P1 ;  /* 0xffffffc003037807 */ /* 0x000fe20004800000 */
[----:B------:R-:W-:Y:S01]  /*db10*/  IMAD R4, R136, c[0x0][0x20c], R0 ;  /* 0x0000830088047a24 */ /* 0x000fe200078e0200 */
[----:B------:R-:W-:-:S02]  /*db20*/  IADD3 R0, R218, R2, RZ ;  /* 0x00000002da007210 */ /* 0x000fc40007ffe0ff */
[-C--:B------:R-:W-:Y:S02]  /*db30*/  IADD3 R2, R218, R3.reuse, RZ ;  /* 0x00000003da027210 */ /* 0x080fe40007ffe0ff */
[----:B------:R-:W-:Y:S01]  /*db40*/  IADD3 R3, R0, R3, RZ ;  /* 0x0000000300037210 */ /* 0x000fe20007ffe0ff */
[----:B------:R-:W-:Y:S01]  /*db50*/  LDSM.16.M88.4 R128, [R0] ;  /* 0x000000000080783b */ /* 0x000fe20000000200 */
[----:B------:R-:W-:Y:S02]  /*db60*/  IADD3 R4, R7, R4, RZ ;  /* 0x0000000407047210 */ /* 0x000fe40007ffe0ff */
[----:B------:R-:W-:Y:S01]  /*db70*/  R2P PR, R135, 0x6 ;  /* 0x0000000687007804 */ /* 0x000fe20000000000 */
[----:B------:R1:W-:Y:S01]  /*db80*/  LDSM.16.M88.4 R184, [R0+0x4000] ;  /* 0x0040000000b8783b */ /* 0x0003e20000000200 */
[----:B------:R-:W-:Y:S02]  /*db90*/  ISETP.GE.AND P4, PT, R72, c[0x0][0x1d4], PT ;  /* 0x0000750048007a0c */ /* 0x000fe40003f86270 */
[----:B------:R-:W-:Y:S01]  /*dba0*/  ISETP.GE.AND P5, PT, R86, c[0x0][0x1d4], PT ;  /* 0x0000750056007a0c */ /* 0x000fe20003fa6270 */
[----:B------:R-:W-:Y:S04]  /*dbb0*/  LDSM.16.M88.4 R156, [R2] ;  /* 0x00000000029c783b */ /* 0x000fe80000000200 */
[----:B------:R-:W-:Y:S04]  /*dbc0*/  LDSM.16.M88.4 R188, [R2+0x4000] ;  /* 0x0040000002bc783b */ /* 0x000fe80000000200 */
[----:B------:R-:W-:Y:S01]  /*dbd0*/  LDSM.16.M88.4 R176, [R3] ;  /* 0x0000000003b0783b */ /* 0x000fe20000000200 */
[----:B------:R-:W-:-:S02]  /*dbe0*/  @P1 IADD3 R206, R201, -0x20, RZ ;  /* 0xffffffe0c9ce1810 */ /* 0x000fc40007ffe0ff */
[----:B------:R-:W-:Y:S01]  /*dbf0*/  ISETP.LT.OR P1, PT, R63, 0x1, P4 ;  /* 0x000000013f00780c */ /* 0x000fe20002721670 */
[----:B------:R3:W-:Y:S01]  /*dc00*/  LDSM.16.M88.4 R196, [R3+0x4000] ;  /* 0x0040000003c4783b */ /* 0x0007e20000000200 */
[C---:B------:R-:W-:Y:S02]  /*dc10*/  IADD3 R207, R206.reuse, 0x3000, RZ ;  /* 0x00003000cecf7810 */ /* 0x040fe40007ffe0ff */
[C---:B------:R-:W-:Y:S01]  /*dc20*/  IADD3 R217, R206.reuse, 0x5800, RZ ;  /* 0x00005800ced97810 */ /* 0x040fe20007ffe0ff */
[----:B------:R-:W-:Y:S01]  /*dc30*/  BAR.SYNC.DEFER_BLOCKING 0x0 ;  /* 0x0000000000007b1d */ /* 0x000fe20000010000 */
[----:B------:R-:W-:Y:S01]  /*dc40*/  IADD3 R216, R206, 0x5000, RZ ;  /* 0x00005000ced87810 */ /* 0x000fe20007ffe0ff */
[----:B-1----:R-:W-:Y:S01]  /*dc50*/  IMAD R0, R4, 0x60, RZ ;  /* 0x0000006004007824 */ /* 0x002fe200078e02ff */
[C---:B------:R-:W-:Y:S02]  /*dc60*/  IADD3 R215, R206.reuse, 0x4800, RZ ;  /* 0x00004800ced77810 */ /* 0x040fe40007ffe0ff */
[----:B------:R-:W-:-:S02]  /*dc70*/  IADD3 R214, R206, 0x4000, RZ ;  /* 0x00004000ced67810 */ /* 0x000fc40007ffe0ff */
[C---:B------:R-:W-:Y:S02]  /*dc80*/  IADD3 R213, R206.reuse, 0x3800, RZ ;  /* 0x00003800ced57810 */ /* 0x040fe40007ffe0ff */
[C---:B------:R-:W-:Y:S02]  /*dc90*/  IADD3 R212, R206.reuse, 0x2800, RZ ;  /* 0x00002800ced47810 */ /* 0x040fe40007ffe0ff */
[C---:B------:R-:W-:Y:S02]  /*dca0*/  IADD3 R211, R206.reuse, 0x2000, RZ ;  /* 0x00002000ced37810 */ /* 0x040fe40007ffe0ff */
[C---:B------:R-:W-:Y:S02]  /*dcb0*/  IADD3 R210, R206.reuse, 0x1800, RZ ;  /* 0x00001800ced27810 */ /* 0x040fe40007ffe0ff */
[C---:B------:R-:W-:Y:S02]  /*dcc0*/  IADD3 R209, R206.reuse, 0x1000, RZ ;  /* 0x00001000ced17810 */ /* 0x040fe40007ffe0ff */
[----:B------:R-:W-:Y:S01]  /*dcd0*/  IADD3 R208, R206, 0x800, RZ ;  /* 0x00000800ced07810 */ /* 0x000fe20007ffe0ff */
[----:B---3--:R-:W-:Y:S01]  /*dce0*/  IMAD.WIDE.U32 R2, R6, 0x60, R8 ;  /* 0x0000006006027825 */ /* 0x008fe200078e0008 */
[----:B------:R-:W-:-:S04]  /*dcf0*/  DEPBAR.LE SB0, 0x0 ;  /* 0x000080000000791a */ /* 0x000fc80000000000 */
[----:B------:R-:W-:Y:S01]  /*dd00*/  BAR.SYNC.DEFER_BLOCKING 0x0 ;  /* 0x0000000000007b1d */ /* 0x000fe20000010000 */
[----:B------:R-:W-:Y:S02]  /*dd10*/  LEA R4, P0, R2, c[0x0][0x1f8], 0x1 ;  /* 0x00007e0002047a11 */ /* 0x000fe400078008ff */
[----:B------:R-:W-:-:S04]  /*dd20*/  IADD3 R0, R3, R0, RZ ;  /* 0x0000000003007210 */ /* 0x000fc80007ffe0ff */
[----:B------:R-:W-:Y:S02]  /*dd30*/  LEA.HI.X R5, R2, c[0x0][0x1fc], R0, 0x1, P0 ;  /* 0x00007f0002057a11 */ /* 0x000fe400000f0c00 */
[----:B------:R-:W-:Y:S02]  /*dd40*/  IADD3 R2, P3, R4, UR7, RZ ;  /* 0x0000000704027c10 */ /* 0x000fe4000ff7e0ff */
[----:B------:R-:W-:Y:S02]  /*dd50*/  SEL R0, R78, 0xffffffc0, !P2 ;  /* 0xffffffc04e007807 */ /* 0x000fe40005000000 */
[----:B------:R-:W-:Y:S02]  /*dd60*/  IADD3 R6, P0, R2, UR7, RZ ;  /* 0x0000000702067c10 */ /* 0x000fe4000ff1e0ff */
[----:B------:R-:W-:Y:S02]  /*dd70*/  IADD3.X R3, R5, UR5, RZ, P3, !PT ;  /* 0x0000000505037c10 */ /* 0x000fe40009ffe4ff */
[----:B------:R-:W-:-:S02]  /*dd80*/  ISETP.LT.OR P3, PT, R63, 0x21, P4 ;  /* 0x000000213f00780c */ /* 0x000fc40002761670 */
[----:B------:R-:W-:Y:S02]  /*dd90*/  IADD3.X R7, R3, UR5, RZ, P0, !PT ;  /* 0x0000000503077c10 */ /* 0x000fe400087fe4ff */
[C---:B------:R-:W-:Y:S02]  /*dda0*/  ISETP.LT.OR P0, PT, R63.reuse, 0x1, P5 ;  /* 0x000000013f00780c */ /* 0x040fe40002f01670 */
[----:B------:R-:W-:Y:S01]  /*ddb0*/  ISETP.LT.OR P2, PT, R63, 0x21, P5 ;  /* 0x000000213f00780c */ /* 0x000fe20002f41670 */
[----:B------:R-:W1:Y:S01]  /*ddc0*/  LDSM.16.M88.4 R16, [R201] ;  /* 0x00000000c910783b */ /* 0x000e620000000200 */
[-C--:B------:R-:W-:Y:S02]  /*ddd0*/  IADD3 R200, R201, R0.reuse, RZ ;  /* 0x00000000c9c87210 */ /* 0x080fe40007ffe0ff */
[----:B------:R-:W-:Y:S01]  /*dde0*/  IADD3 R75, R207, R0, RZ ;  /* 0x00000000cf4b7210 */ /* 0x000fe20007ffe0ff */
[----:B------:R-:W-:Y:S04]  /*ddf0*/  LDSM.16.M88.4 R32, [R206] ;  /* 0x00000000ce20783b */ /* 0x000fe80000000200 */
[----:B------:R-:W-:Y:S04]  /*de00*/  LDSM.16.M88.4 R28, [R201+0x1800] ;  /* 0x00180000c91c783b */ /* 0x000fe80000000200 */
[----:B------:R-:W3:Y:S04]  /*de10*/  LDSM.16.M88.4 R12, [R201+0x800] ;  /* 0x00080000c90c783b */ /* 0x000ee80000000200 */
[----:B------:R-:W4:Y:S04]  /*de20*/  LDSM.16.M88.4 R20, [R201+0x1000] ;  /* 0x00100000c914783b */ /* 0x000f280000000200 */
[----:B------:R-:W-:Y:S04]  /*de30*/  LDSM.16.M88.4 R76, [R201+0x2000] ;  /* 0x00200000c94c783b */ /* 0x000fe80000000200 */
[----:B------:R-:W-:Y:S04]  /*de40*/  LDSM.16.M88.4 R92, [R201+0x2800] ;  /* 0x00280000c95c783b */ /* 0x000fe80000000200 */
[----:B------:R-:W4:Y:S04]  /*de50*/  LDSM.16.M88.4 R56, [R206+0x800] ;  /* 0x00080000ce38783b */ /* 0x000f280000000200 */
[----:B------:R-:W4:Y:S04]  /*de60*/  LDSM.16.M88.4 R68, [R206+0x1000] ;  /* 0x00100000ce44783b */ /* 0x000f280000000200 */
[----:B------:R-:W2:Y:S04]  /*de70*/  LDSM.16.M88.4 R64, [R206+0x1800] ;  /* 0x00180000ce40783b */ /* 0x000ea80000000200 */
[----:B------:R-:W-:Y:S01]  /*de80*/  LDSM.16.M88.4 R96, [R206+0x2000] ;  /* 0x00200000ce60783b */ /* 0x000fe20000000200 */
[----:B-1----:R-:W-:Y:S03]  /*de90*/  HMMA.16816.F32.BF16 R40, R124, R18, RZ ;  /* 0x000000127c28723c */ /* 0x002fe600000418ff */
[----:B------:R-:W-:Y:S04]  /*dea0*/  LDSM.16.M88.4 R100, [R206+0x2800] ;  /* 0x00280000ce64783b */ /* 0x000fe80000000200 */
[----:B------:R-:W-:Y:S01]  /*deb0*/  @!PT LDS RZ, [RZ] ;  /* 0x00000000fffff984 */ /* 0x000fe20000000800 */
[----:B------:R-:W-:Y:S01]  /*dec0*/  @!PT LDS RZ, [RZ] ;  /* 0x00000000fffff984 */ /* 0x000fe20000000800 */
[----:B------:R-:W-:Y:S01]  /*ded0*/  @!PT LDS RZ, [RZ] ;  /* 0x00000000fffff984 */ /* 0x000fe20000000800 */
[----:B------:R1:W-:Y:S01]  /*dee0*/  LDGSTS.E.BYPASS.LTC128B.128 [R219+0x100], [R4.64], !P1 ;  /* 0x0010000004db7fae */ /* 0x0003e2000c901d48 */
[----:B------:R-:W-:-:S03]  /*def0*/  ISETP.LT.OR P1, PT, R63, 0x41, P4 ;  /* 0x000000413f00780c */ /* 0x000fc60002721670 */
[----:B------:R1:W-:Y:S01]  /*df00*/  LDGSTS.E.BYPASS.LTC128B.128 [R219+0x3100], [R4.64+0x80], !P0 ;  /* 0x0310008004db7fae */ /* 0x0003e2000c101d48 */
[----:B------:R-:W-:Y:S01]  /*df10*/  ISETP.LT.OR P0, PT, R63, 0x41, P5 ;  /* 0x000000413f00780c */ /* 0x000fe20002f01670 */
[C---:B---3--:R-:W-:Y:S02]  /*df20*/  HMMA.16816.F32.BF16 R36, R124.reuse, R14, RZ ;  /* 0x0000000e7c24723c */ /* 0x048fe400000418ff */
[----:B------:R3:W-:Y:S04]  /*df30*/  LDGSTS.E.BYPASS.LTC128B.128 [R219+0x1100], [R2.64], !P3 ;  /* 0x0110000002db7fae */ /* 0x0007e8000d901d48 */
[----:B------:R3:W-:Y:S02]  /*df40*/  LDGSTS.E.BYPASS.LTC128B.128 [R219+0x4100], [R2.64+0x80], !P2 ;  /* 0x0410008002db7fae */ /* 0x0007e4000d101d48 */
[C---:B------:R-:W-:Y:S02]  /*df50*/  HMMA.16816.F32.BF16 R24, R124.reuse, R12, RZ ;  /* 0x0000000c7c18723c */ /* 0x040fe400000418ff */
[----:B------:R1:W-:Y:S04]  /*df60*/  LDGSTS.E.BYPASS.LTC128B.128 [R219+0x2100], [R6.64], !P1 ;  /* 0x0210000006db7fae */ /* 0x0003e8000c901d48 */
[----:B------:R1:W-:Y:S01]  /*df70*/  LDGSTS.E.BYPASS.LTC128B.128 [R219+0x5100], [R6.64+0x80], !P0 ;  /* 0x0510008006db7fae */ /* 0x0003e2000c101d48 */
[----:B------:R-:W-:Y:S01]  /*df80*/  ISETP.GT.AND P0, PT, R136, R226, PT ;  /* 0x000000e28800720c */ /* 0x000fe20003f04270 */
[----:B----4-:R-:W-:Y:S02]  /*df90*/  HMMA.16816.F32.BF16 R12, R124, R22, RZ ;  /* 0x000000167c0c723c */ /* 0x010fe400000418ff */
[----:B------:R-:W4:Y:S04]  /*dfa0*/  LDSM.16.M88.4 R48, [R200] ;  /* 0x00000000c830783b */ /* 0x000f280000000200 */
[----:B------:R-:W2:Y:S02]  /*dfb0*/  LDSM.16.M88.4 R52, [R75+-0x3000] ;  /* 0xffd000004b34783b */ /* 0x000ea40000000200 */
[C---:B------:R-:W-:Y:S02]  /*dfc0*/  HMMA.16816.F32.BF16 R84, R128.reuse, R58, R36 ;  /* 0x0000003a8054723c */ /* 0x040fe40000041824 */
[----:B------:R-:W2:Y:S04]  /*dfd0*/  LDSM.16.M88.4 R80, [R200+0x800] ;  /* 0x00080000c850783b */ /* 0x000ea80000000200 */
[----:B------:R-:W2:Y:S02]  /*dfe0*/  LDSM.16.M88.4 R36, [R201+0x3000] ;  /* 0x00300000c924783b */ /* 0x000ea40000000200 */
[C---:B------:R-:W-:Y:S02]  /*dff0*/  HMMA.16816.F32.BF16 R24, R128.reuse, R56, R24 ;  /* 0x000000388018723c */ /* 0x040fe40000041818 */
[----:B------:R-:W2:Y:S04]  /*e000*/  LDSM.16.M88.4 R56, [R75+-0x2800] ;  /* 0xffd800004b38783b */ /* 0x000ea80000000200 */
[----:B------:R-:W-:Y:S02]  /*e010*/  LDSM.16.M88.4 R112, [R201+0x3800] ;  /* 0x00380000c970783b */ /* 0x000fe40000000200 */
[----:B------:R-:W-:Y:S02]  /*e020*/  HMMA.16816.F32.BF16 R120, R128, R70, R12 ;  /* 0x000000468078723c */ /* 0x000fe4000004180c */
[----:B------:R-:W-:Y:S04]  /*e030*/  LDSM.16.M88.4 R116, [R200+0x3000] ;  /* 0x00300000c874783b */ /* 0x000fe80000000200 */
[----:B------:R-:W-:Y:S02]  /*e040*/  LDSM.16.M88.4 R108, [R206+0x3800] ;  /* 0x00380000ce6c783b */ /* 0x000fe40000000200 */
[----:B-1----:R-:W-:Y:S02]  /*e050*/  HMMA.16816.F32.BF16 R4, R124, R30, RZ ;  /* 0x0000001e7c04723c */ /* 0x002fe400000418ff */
[----:B------:R-:W0:Y:S01]  /*e060*/  LDGDEPBAR ;  /* 0x00000000000079af */ /* 0x000e220000000000 */
[----:B--2---:R-:W-:-:S04]  /*e070*/  LOP3.LUT R10, R10, 0xfffdffff, RZ, 0xc0, !PT ;  /* 0xfffdffff0a0a7812 */ /* 0x004fc800078ec0ff */
[----:B------:R-:W-:-:S05]  /*e080*/  @P5 LOP3.LUT R10, R10, 0x20000, RZ, 0xfc, !PT ;  /* 0x000200000a0a5812 */ /* 0x000fca00078efcff */
[----:B------:R1:W-:Y:S02]  /*e090*/  STL [R1+0x18], R10 ;  /* 0x0000180a01007387 */ /* 0x0003e40000100800 */
[C---:B-1----:R-:W-:Y:S08]  /*e0a0*/  HMMA.16816.F32.BF16 R8, R124.reuse, R16, RZ ;  /* 0x000000107c08723c */ /* 0x042ff000000418ff */
[----:B------:R-:W-:Y:S08]  /*e0b0*/  HMMA.16816.F32.BF16 R16, R124, R20, RZ ;  /* 0x000000147c10723c */ /* 0x000ff000000418ff */
[C---:B------:R-:W-:Y:S01]  /*e0c0*/  HMMA.16816.F32.BF16 R20, R128.reuse, R34, R40 ;  /* 0x000000228014723c */ /* 0x040fe20000041828 */
[----:B------:R-:W-:Y:S07]  /*e0d0*/  LDSM.16.M88.4 R40, [R200+0x1800] ;  /* 0x00180000c828783b */ /* 0x000fee0000000200 */
[----:B------:R-:W-:Y:S01]  /*e0e0*/  HMMA.16816.F32.BF16 R44, R128, R32, R8 ;  /* 0x00000020802c723c */ /* 0x000fe20000041808 */
[----:B------:R-:W-:Y:S07]  /*e0f0*/  LDSM.16.M88.4 R32, [R200+0x2000] ;  /* 0x00200000c820783b */ /* 0x000fee0000000200 */
[----:B------:R-:W-:Y:S08]  /*e100*/  HMMA.16816.F32.BF16 R8, R124, R28, RZ ;  /* 0x0000001c7c08723c */ /* 0x000ff000000418ff */
[----:B------:R-:W-:Y:S01]  /*e110*/  HMMA.16816.F32.BF16 R88, R128, R68, R16 ;  /* 0x000000448058723c */ /* 0x000fe20000041810 */
[----:B------:R-:W-:Y:S07]  /*e120*/  LDSM.16.M88.4 R68, [R75+-0x2000] ;  /* 0xffe000004b44783b */ /* 0x000fee0000000200 */
[----:B------:R-:W-:Y:S08]  /*e130*/  HMMA.16816.F32.BF16 R28, R124, R76, RZ ;  /* 0x0000004c7c1c723c */ /* 0x000ff000000418ff */
[----:B-----5:R-:W-:Y:S08]  /*e140*/  HMMA.16816.F32.BF16 R132, R128, R64, R8 ;  /* 0x000000408084723c */ /* 0x020ff00000041808 */
[----:B----4-:R-:W-:Y:S08]  /*e150*/  HMMA.16816.F32.BF16 R8, R156, R48, R44 ;  /* 0x000000309c08723c */ /* 0x010ff0000004182c */
[----:B------:R-:W-:Y:S08]  /*e160*/  HMMA.16816.F32.BF16 R64, R128, R66, R4 ;  /* 0x000000428040723c */ /* 0x000ff00000041804 */
[----:B------:R-:W-:Y:S01]  /*e170*/  HMMA.16816.F32.BF16 R4, R156, R50, R20 ;  /* 0x000000329c04723c */ /* 0x000fe20000041814 */
[----:B------:R-:W-:Y:S07]  /*e180*/  LDSM.16.M88.4 R48, [R200+0x1000] ;  /* 0x00100000c830783b */ /* 0x000fee0000000200 */
[----:B------:R-:W-:Y:S08]  /*e190*/  HMMA.16816.F32.BF16 R12, R176, R52, R8 ;  /* 0x00000034b00c723c */ /* 0x000ff00000041808 */
[C---:B------:R-:W-:Y:S01]  /*e1a0*/  HMMA.16816.F32.BF16 R16, R124.reuse, R78, RZ ;  /* 0x0000004e7c10723c */ /* 0x040fe200000418ff */
[----:B------:R-:W1:Y:S07]  /*e1b0*/  LDSM.16.M88.4 R76, [R206+0x3000] ;  /* 0x00300000ce4c783b */ /* 0x000e6e0000000200 */
[----:B------:R-:W-:Y:S08]  /*e1c0*/  HMMA.16816.F32.BF16 R8, R124, R92, RZ ;  /* 0x0000005c7c08723c */ /* 0x000ff000000418ff */
[----:B------:R-:W-:Y:S08]  /*e1d0*/  HMMA.16816.F32.BF16 R44, R156, R80, R24 ;  /* 0x000000509c2c723c */ /* 0x000ff00000041818 */
[----:B------:R-:W-:Y:S08]  /*e1e0*/  HMMA.16816.F32.BF16 R24, R176, R54, R4 ;  /* 0x00000036b018723c */ /* 0x000ff00000041804 */
[----:B------:R-:W-:Y:S01]  /*e1f0*/  HMMA.16816.F32.BF16 R4, R124, R94, RZ ;  /* 0x0000005e7c04723c */ /* 0x000fe200000418ff */
[----:B------:R-:W2:Y:S07]  /*e200*/  LDSM.16.M88.4 R92, [R200+0x2800] ;  /* 0x00280000c85c783b */ /* 0x000eae0000000200 */
[----:B------:R-:W-:Y:S08]  /*e210*/  HMMA.16816.F32.BF16 R20, R180, R36, R12 ;  /* 0x00000024b414723c */ /* 0x000ff0000004180c */
[----:B------:R-:W-:Y:S08]  /*e220*/  HMMA.16816.F32.BF16 R12, R128, R100, R8 ;  /* 0x00000064800c723c */ /* 0x000ff00000041808 */
[----:B------:R-:W-:Y:S01]  /*e230*/  HMMA.16816.F32.BF16 R8, R156, R82, R84 ;  /* 0x000000529c08723c */ /* 0x000fe20000041854 */
[----:B------:R-:W4:Y:S04]  /*e240*/  LDSM.16.M88.4 R80, [R75+-0x1800] ;  /* 0xffe800004b50783b */ /* 0x000f280000000200 */
[----:B------:R-:W-:Y:S03]  /*e250*/  LDSM.16.M88.4 R84, [R75+-0x1000] ;  /* 0xfff000004b54783b */ /* 0x000fe60000000200 */
[C---:B------:R-:W-:Y:S08]  /*e260*/  HMMA.16816.F32.BF16 R104, R128.reuse, R96, R28 ;  /* 0x000000608068723c */ /* 0x040ff0000004181c */
[C---:B------:R-:W-:Y:S08]  /*e270*/  HMMA.16816.F32.BF16 R28, R128.reuse, R98, R16 ;  /* 0x00000062801c723c */ /* 0x040ff00000041810 */
[----:B------:R-:W-:Y:S01]  /*e280*/  HMMA.16816.F32.BF16 R96, R128, R102, R4 ;  /* 0x000000668060723c */ /* 0x000fe20000041804 */
[----:B------:R-:W-:Y:S07]  /*e290*/  LDSM.16.M88.4 R100, [R75+-0x800] ;  /* 0xfff800004b64783b */ /* 0x000fee0000000200 */
[----:B------:R-:W-:Y:S08]  /*e2a0*/  HMMA.16816.F32.BF16 R4, R176, R56, R44 ;  /* 0x00000038b004723c */ /* 0x000ff0000004182c */
[----:B-1----:R-:W-:Y:S08]  /*e2b0*/  HMMA.16816.F32.BF16 R20, R184, R76, R20 ;  /* 0x0000004cb814723c */ /* 0x002ff00000041814 */
[----:B------:R-:W-:Y:S08]  /*e2c0*/  HMMA.16816.F32.BF16 R16, R180, R38, R24 ;  /* 0x00000026b410723c */ /* 0x000ff00000041818 */
[----:B------:R-:W-:Y:S01]  /*e2d0*/  HMMA.16816.F32.BF16 R36, R156, R50, R120 ;  /* 0x000000329c24723c */ /* 0x000fe20000041878 */
[----:B------:R-:W1:Y:S07]  /*e2e0*/  LDSM.16.M88.4 R120, [R75] ;  /* 0x000000004b78783b */ /* 0x000e6e0000000200 */
        /* <DEDUP_REMOVED lines=13> */
[----:B------:R-:W1:Y:S07]  /*e3c0*/  LDSM.16.M88.4 R92, [R200+0x3800] ;  /* 0x00380000c85c783b */ /* 0x000e6e0000000200 */
[----:B------:R-:W-:Y:S08]  /*e3d0*/  HMMA.16816.F32.BF16 R20, R180, R114, R24 ;  /* 0x00000072b414723c */ /* 0x000ff00000041818 */
[----:B------:R-:W-:Y:S08]  /*e3e0*/  HMMA.16816.F32.BF16 R16, R176, R68, R88 ;  /* 0x00000044b010723c */ /* 0x000ff00000041858 */
[----:B------:R-:W-:Y:S08]  /*e3f0*/  HMMA.16816.F32.BF16 R12, R184, R108, R12 ;  /* 0x0000006cb80c723c */ /* 0x000ff0000004180c */
[C---:B----4-:R-:W-:Y:S08]  /*e400*/  HMMA.16816.F32.BF16 R48, R176.reuse, R80, R48 ;  /* 0x00000050b030723c */ /* 0x050ff00000041830 */
[----:B------:R-:W-:Y:S08]  /*e410*/  HMMA.16816.F32.BF16 R64, R176, R82, R64 ;  /* 0x00000052b040723c */ /* 0x000ff00000041840 */
[----:B-1----:R-:W-:Y:S08]  /*e420*/  HMMA.16816.F32.BF16 R24, R196, R120, R4 ;  /* 0x00000078c418723c */ /* 0x002ff00000041804 */
[----:B------:R-:W-:Y:S01]  /*e430*/  HMMA.16816.F32.BF16 R80, R176, R100, R40 ;  /* 0x00000064b050723c */ /* 0x000fe20000041828 */
[----:B------:R-:W1:Y:S07]  /*e440*/  LDSM.16.M88.4 R40, [R206+0x4000] ;  /* 0x00400000ce28783b */ /* 0x000e6e0000000200 */
[----:B------:R-:W-:Y:S08]  /*e450*/  HMMA.16816.F32.BF16 R4, R188, R118, R8 ;  /* 0x00000076bc04723c */ /* 0x000ff00000041808 */
[----:B------:R-:W-:Y:S01]  /*e460*/  HMMA.16816.F32.BF16 R36, R176, R70, R36 ;  /* 0x00000046b024723c */ /* 0x000fe20000041824 */
[----:B------:R-:W-:-:S04]  /*e470*/  FMUL.FTZ R0, R24, c[0x0][0x320] ;  /* 0x0000c80018007a20 */ /* 0x000fc80000410000 */
[----:B------:R4:W1:Y:S03]  /*e480*/  MUFU.TANH R98, R0 ;  /* 0x0000000000627308 */ /* 0x0008660000002400 */
[----:B------:R-:W-:Y:S01]  /*e490*/  HMMA.16816.F32.BF16 R68, R176, R84, R52 ;  /* 0x00000054b044723c */ /* 0x000fe20000041834 */
[----:B------:R-:W1:Y:S07]  /*e4a0*/  LDSM.16.M88.4 R52, [R75+0x800] ;  /* 0x000800004b34783b */ /* 0x000e6e0000000200 */
[----:B------:R-:W-:Y:S01]  /*e4b0*/  HMMA.16816.F32.BF16 R20, R184, R110, R20 ;  /* 0x0000006eb814723c */ /* 0x000fe20000041814 */
[----:B----4-:R-:W-:-:S07]  /*e4c0*/  FMUL.FTZ R0, R25, c[0x0][0x320] ;  /* 0x0000c80019007a20 */ /* 0x010fce0000410000 */
[----:B--2---:R-:W-:Y:S01]  /*e4d0*/  HMMA.16816.F32.BF16 R8, R180, R32, R16 ;  /* 0x00000020b408723c */ /* 0x004fe20000041810 */
[----:B------:R2:W4:Y:S07]  /*e4e0*/  MUFU.TANH R96, R0 ;  /* 0x0000000000607308 */ /* 0x00052e0000002400 */
[----:B------:R-:W-:Y:S08]  /*e4f0*/  HMMA.16816.F32.BF16 R16, R188, R92, R12 ;  /* 0x0000005cbc10723c */ /* 0x000ff0000004180c */
[----:B------:R-:W-:Y:S01]  /*e500*/  HMMA.16816.F32.BF16 R100, R176, R102, R28 ;  /* 0x00000066b064723c */ /* 0x000fe2000004181c */
[----:B------:R-:W3:Y:S01]  /*e510*/  LDSM.16.M88.4 R28, [R200+0x4000] ;  /* 0x00400000c81c783b */ /* 0x000ee20000000200 */
[----:B--2---:R-:W-:-:S04]  /*e520*/  FMUL.FTZ R0, R26, c[0x0][0x320] ;  /* 0x0000c8001a007a20 */ /* 0x004fc80000410000 */
[----:B------:R2:W1:Y:S02]  /*e530*/  MUFU.TANH R99, R0 ;  /* 0x0000000000637308 */ /* 0x0004640000002400 */
[----:B------:R-:W-:Y:S08]  /*e540*/  HMMA.16816.F32.BF16 R12, R196, R122, R4 ;  /* 0x0000007ac40c723c */ /* 0x000ff00000041804 */
[----:B------:R-:W-:Y:S01]  /*e550*/  HMMA.16816.F32.BF16 R32, R180, R34, R36 ;  /* 0x00000022b420723c */ /* 0x000fe20000041824 */
[----:B------:R-:W3:Y:S01]  /*e560*/  LDSM.16.M88.4 R36, [R206+0x4800] ;  /* 0x00480000ce24783b */ /* 0x000ee20000000200 */
[----:B--2---:R-:W-:-:S06]  /*e570*/  FMUL.FTZ R0, R27, c[0x0][0x320] ;  /* 0x0000c8001b007a20 */ /* 0x004fcc0000410000 */
[----:B------:R-:W-:Y:S01]  /*e580*/  HMMA.16816.F32.BF16 R4, R188, R94, R20 ;  /* 0x0000005ebc04723c */ /* 0x000fe20000041814 */
[----:B------:R2:W2:Y:S07]  /*e590*/  MUFU.TANH R97, R0 ;  /* 0x0000000000617308 */ /* 0x0004ae0000002400 */
[----:B-1----:R-:W-:Y:S08]  /*e5a0*/  HMMA.16816.F32.BF16 R8, R184, R40, R8 ;  /* 0x00000028b808723c */ /* 0x002ff00000041808 */
[----:B------:R-:W-:Y:S01]  /*e5b0*/  HMMA.16816.F32.BF16 R24, R196, R52, R16 ;  /* 0x00000034c418723c */ /* 0x000fe20000041810 */
[----:B--2---:R-:W-:-:S04]  /*e5c0*/  FMUL.FTZ R0, R12, c[0x0][0x320] ;  /* 0x0000c8000c007a20 */ /* 0x004fc80000410000 */
[----:B------:R1:W2:Y:S03]  /*e5d0*/  MUFU.TANH R92, R0 ;  /* 0x00000000005c7308 */ /* 0x0002a60000002400 */
[----:B------:R-:W-:Y:S01]  /*e5e0*/  HMMA.16816.F32.BF16 R84, R176, R86, R44 ;  /* 0x00000056b054723c */ /* 0x000fe2000004182c */
[----:B------:R-:W-:Y:S07]  /*e5f0*/  LDSM.16.M88.4 R44, [R75+0x1000] ;  /* 0x001000004b2c783b */ /* 0x000fee0000000200 */
[----:B------:R-:W-:Y:S01]  /*e600*/  HMMA.16816.F32.BF16 R56, R180, R76, R48 ;  /* 0x0000004cb438723c */ /* 0x000fe20000041830 */
[----:B------:R-:W2:Y:S01]  /*e610*/  LDSM.16.M88.4 R48, [R201+0x5000] ;  /* 0x00500000c930783b */ /* 0x000ea20000000200 */
        /* <DEDUP_REMOVED lines=8> */
[C---:B---3--:R-:W-:Y:S08]  /*e6a0*/  HMMA.16816.F32.BF16 R16, R188.reuse, R28, R8 ;  /* 0x0000001cbc10723c */ /* 0x048ff00000041808 */
[----:B------:R-:W-:Y:S01]  /*e6b0*/  HMMA.16816.F32.BF16 R8, R188, R30, R20 ;  /* 0x0000001ebc08723c */ /* 0x000fe20000041814 */
[----:B------:R-:W-:Y:S01]  /*e6c0*/  LDSM.16.M88.4 R28, [R206+0x5000] ;  /* 0x00500000ce1c783b */ /* 0x000fe20000000200 */
[----:B-1----:R-:W-:-:S06]  /*e6d0*/  FMUL.FTZ R0, R15, c[0x0][0x320] ;  /* 0x0000c8000f007a20 */ /* 0x002fcc0000410000 */
[C---:B------:R-:W-:Y:S01]  /*e6e0*/  HMMA.16816.F32.BF16 R12, R184.reuse, R36, R56 ;  /* 0x00000024b80c723c */ /* 0x040fe20000041838 */
[----:B------:R-:W1:Y:S01]  /*e6f0*/  LDSM.16.M88.4 R56, [R201+0x5800] ;  /* 0x00580000c938783b */ /* 0x000e620000000200 */
[----:B------:R3:W1:Y:S06]  /*e700*/  MUFU.TANH R93, R0 ;  /* 0x00000000005d7308 */ /* 0x00066c0000002400 */
[----:B------:R-:W-:Y:S01]  /*e710*/  HMMA.16816.F32.BF16 R20, R184, R38, R64 ;  /* 0x00000026b814723c */ /* 0x000fe20000041840 */
[----:B------:R-:W4:Y:S07]  /*e720*/  LDSM.16.M88.4 R36, [R75+0x1800] ;  /* 0x001800004b24783b */ /* 0x000f2e0000000200 */
[----:B--2---:R-:W-:Y:S01]  /*e730*/  HMMA.16816.F32.BF16 R68, R180, R48, R68 ;  /* 0x00000030b444723c */ /* 0x004fe20000041844 */
[----:B---3--:R-:W-:-:S04]  /*e740*/  FMUL.FTZ R0, R24, c[0x0][0x320] ;  /* 0x0000c80018007a20 */ /* 0x008fc80000410000 */
[----:B------:R2:W3:Y:S03]  /*e750*/  MUFU.TANH R88, R0 ;  /* 0x0000000000587308 */ /* 0x0004e60000002400 */
[----:B------:R-:W-:Y:S01]  /*e760*/  HMMA.16816.F32.BF16 R32, R180, R50, R84 ;  /* 0x00000032b420723c */ /* 0x000fe20000041854 */
[----:B------:R-:W-:Y:S01]  /*e770*/  LDSM.16.M88.4 R48, [R206+0x5800] ;  /* 0x00580000ce30783b */ /* 0x000fe20000000200 */
[----:B--2---:R-:W-:-:S06]  /*e780*/  FMUL.FTZ R0, R25, c[0x0][0x320] ;  /* 0x0000c80019007a20 */ /* 0x004fcc0000410000 */
[----:B-1----:R-:W-:Y:S01]  /*e790*/  HMMA.16816.F32.BF16 R52, R180, R56, R80 ;  /* 0x00000038b434723c */ /* 0x002fe20000041850 */
[----:B------:R1:W2:Y:S02]  /*e7a0*/  MUFU.TANH R79, R0 ;  /* 0x00000000004f7308 */ /* 0x0002a40000002400 */
        /* <DEDUP_REMOVED lines=19> */
[----:B----4-:R-:W-:Y:S01]  /*e8e0*/  HMMA.16816.F32.BF16 R20, R196, R36, R16 ;  /* 0x00000024c414723c */ /* 0x010fe20000041810 */
[----:B--2---:R-:W-:-:S04]  /*e8f0*/  FMUL.FTZ R0, R24, c[0x0][0x320] ;  /* 0x0000c80018007a20 */ /* 0x004fc80000410000 */
[----:B------:R2:W4:Y:S11]  /*e900*/  MUFU.TANH R66, R0 ;  /* 0x0000000000427308 */ /* 0x0005360000002400 */
        /* <DEDUP_REMOVED lines=88> */
[----:B------:R-:W-:-:S04]  /*ee90*/  USHF.L.U64.HI UR5, UR4, UR6, UR5 ;  /* 0x0000000604057299 */ /* 0x000fc80008010205 */
[----:B------:R-:W-:Y:S02]  /*eea0*/  IMAD R4, R2, c[0x0][0x1e0], RZ ;  /* 0x0000780002047a24 */ /* 0x000fe400078e02ff */
[----:B------:R-:W-:-:S04]  /*eeb0*/  IMAD.WIDE.U32 R2, R0, c[0x0][0x1e0], RZ ;  /* 0x0000780000027a25 */ /* 0x000fc800078e00ff */
[----:B------:R-:W-:Y:S02]  /*eec0*/  IMAD R0, R0, c[0x0][0x1e4], R4 ;  /* 0x0000790000007a24 */ /* 0x000fe400078e0204 */
[----:B------:R-:W-:-:S04]  /*eed0*/  IMAD.WIDE.U32 R6, R2, 0x60, R138 ;  /* 0x0000006002067825 */ /* 0x000fc800078e008a */
[----:B------:R-:W-:Y:S01]  /*eee0*/  IMAD.IADD R0, R3, 0x1, R0 ;  /* 0x0000000103007824 */ /* 0x000fe200078e0200 */
[----:B------:R-:W-:-:S03]  /*eef0*/  LEA R4, P0, R6, c[0x0][0x1c8], 0x1 ;  /* 0x0000720006047a11 */ /* 0x000fc600078008ff */
[----:B------:R-:W-:Y:S01]  /*ef00*/  IMAD R0, R0, 0x60, RZ ;  /* 0x0000006000007824 */ /* 0x000fe200078e02ff */
[----:B------:R-:W-:-:S03]  /*ef10*/  IADD3 R2, P2, R4, UR7, RZ ;  /* 0x0000000704027c10 */ /* 0x000fc6000ff5e0ff */
[----:B------:R-:W-:-:S05]  /*ef20*/  IMAD.IADD R0, R7, 0x1, R0 ;  /* 0x0000000107007824 */ /* 0x000fca00078e0200 */
        /* <DEDUP_REMOVED lines=13> */
.L_x_792:
[----:B--234-:R-:W-:Y:S05]  /*f000*/  BSYNC B0 ;  /* 0x0000000000007941 */ /* 0x01cfea0003800000 */
.L_x_791:
[----:B-1----:R-:W2:Y:S04]  /*f010*/  LDL R0, [R1+0x1c] ;  /* 0x00001c0001007983 */ /* 0x002ea80000100800 */
[----:B------:R-:W3:Y:S01]  /*f020*/  LDL R8, [R1+0x4] ;  /* 0x0000040001087983 */ /* 0x000ee20000100800 */
[----:B------:R-:W-:Y:S01]  /*f030*/  ISETP.NE.AND P0, PT, R142, 0x1, PT ;  /* 0x000000018e00780c */ /* 0x000fe20003f05270 */
[----:B------:R-:W-:-:S02]  /*f040*/  ULDC UR4, c[0x0][0x324] ;  /* 0x0000c90000047ab9 */ /* 0x000fc40000000800 */
[----:B------:R-:W-:Y:S01]  /*f050*/  ULOP3.LUT UR4, URZ, UR4, URZ, 0x33, !UPT ;  /* 0x000000043f047292 */ /* 0x000fe2000f8e333f */
[----:B------:R-:W0:Y:S01]  /*f060*/  LDGDEPBAR ;  /* 0x00000000000079af */ /* 0x000e220000000000 */
[----:B--2---:R-:W-:-:S08]  /*f070*/  IMAD.IADD R0, R0, 0x1, R146 ;  /* 0x0000000100007824 */ /* 0x004fd000078e0292 */
[----:B------:R-:W-:-:S04]  /*f080*/  @P0 IMAD.HI.U32 R2, R0, c[0x0][0x2c8], RZ ;  /* 0x0000b20000020a27 */ /* 0x000fc800078e00ff */
[----:B------:R-:W-:Y:S01]  /*f090*/  IMAD.MOV.U32 R4, RZ, RZ, R0 ;  /* 0x000000ffff047224 */ /* 0x000fe200078e0000 */
[----:B------:R-:W-:Y:S01]  /*f0a0*/  @P0 SHF.R.U32.HI R4, RZ, c[0x0][0x2cc], R2 ;  /* 0x0000b300ff040a19 */ /* 0x000fe20000011602 */
[----:B------:R-:W-:Y:S01]  /*f0b0*/  IMAD.IADD R0, R140, 0x1, R60 ;  /* 0x000000018c007824 */ /* 0x000fe200078e023c */
[----:B------:R-:W-:-:S03]  /*f0c0*/  ISETP.GE.AND P0, PT, R141, 0x1, PT ;  /* 0x000000018d00780c */ /* 0x000fc60003f06270 */
[----:B------:R-:W1:Y:S01]  /*f0d0*/  SHFL.IDX PT, R3, R4, RZ, 0x1c1f ;  /* 0x001c1fff04037589 */ /* 0x000e6200000e0000 */
[C---:B---3--:R-:W-:Y:S02]  /*f0e0*/  IADD3 R2, -R8.reuse, 0x1, R0 ;  /* 0x0000000108027810 */ /* 0x048fe40007ffe100 */
[----:B------:R-:W-:Y:S01]  /*f0f0*/  IADD3 R7, -R8, R0, RZ ;  /* 0x0000000008077210 */ /* 0x000fe20007ffe1ff */
[----:B------:R-:W-:Y:S02]  /*f100*/  IMAD.IADD R8, R60, 0x1, -R8 ;  /* 0x000000013c087824 */ /* 0x000fe400078e0a08 */
[----:B------:R-:W-:-:S05]  /*f110*/  IMAD.IADD R2, R2, 0x1, -R137 ;  /* 0x0000000102027824 */ /* 0x000fca00078e0a89 */
[C---:B------:R-:W-:Y:S02]  /*f120*/  IADD3 R5, R2.reuse, c[0x0][0x328], RZ ;  /* 0x0000ca0002057a10 */ /* 0x040fe40007ffe0ff */
[----:B------:R-:W-:-:S03]  /*f130*/  IADD3 R6, R2, UR4, RZ ;  /* 0x0000000402067c10 */ /* 0x000fc6000fffe0ff */
[----:B-1----:R-:W-:Y:S01]  /*f140*/  IMAD.IADD R2, R5, 0x1, R3 ;  /* 0x0000000105027824 */ /* 0x002fe200078e0203 */
[----:B------:R-:W-:-:S04]  /*f150*/  IADD3 R0, R6, R3, RZ ;  /* 0x0000000306007210 */ /* 0x000fc80007ffe0ff */
[----:B------:R-:W-:Y:S01]  /*f160*/  IMNMX R2, R7, R2, PT ;  /* 0x0000000207027217 */ /* 0x000fe20003800200 */
[----:B------:R-:W-:Y:S05]  /*f170*/  @!P0 BRA `(.L_x_793) ;  /* 0x0000014000008947 */ /* 0x000fea0003800000 */
[----:B------:R-:W-:Y:S01]  /*f180*/  IADD3 R3, -R137, R140, R3 ;  /* 0x0000008c89037210 */ /* 0x000fe20007ffe103 */
[----:B------:R-:W-:Y:S03]  /*f190*/  BSSY B0, `(.L_x_794) ;  /* 0x000000e000007945 */ /* 0x000fe60003800000 */
        /* <DEDUP_REMOVED lines=9> */
.L_x_795:
[----:B------:R-:W-:-:S04]  /*f230*/  MOV R9, c[0x0][0x32c] ;  /* 0x0000cb0000097a02 */ /* 0x000fc80000000f00 */
[----:B------:R-:W-:-:S13]  /*f240*/  ISETP.NE.AND P0, PT, R9, 0x1, PT ;  /* 0x000000010900780c */ /* 0x000fda0003f05270 */
[----:B------:R-:W-:-:S05]  /*f250*/  @P0 IMAD.HI.U32 R9, R3, c[0x0][0x330], RZ ;  /* 0x0000cc0003090a27 */ /* 0x000fca00078e00ff */
[----:B------:R-:W-:Y:S02]  /*f260*/  @P0 SHF.R.U32.HI R3, RZ, c[0x0][0x334], R9 ;  /* 0x0000cd00ff030a19 */ /* 0x000fe40000011609 */
.L_x_796:
[----:B------:R-:W-:Y:S05]  /*f270*/  BSYNC B0 ;  /* 0x0000000000007941 */ /* 0x000fea0003800000 */
.L_x_794:
[----:B------:R-:W-:-:S05]  /*f280*/  IMAD R3, R3, c[0x0][0x32c], R8 ;  /* 0x0000cb0003037a24 */ /* 0x000fca00078e0208 */
[----:B------:R-:W-:Y:S02]  /*f290*/  IADD3 R9, R3, c[0x0][0x32c], RZ ;  /* 0x0000cb0003097a10 */ /* 0x000fe40007ffe0ff */
[----:B------:R-:W-:Y:S02]  /*f2a0*/  IMNMX R0, R0, R3, !PT ;  /* 0x0000000300007217 */ /* 0x000fe40007800200 */
[----:B------:R-:W-:Y:S02]  /*f2b0*/  IMNMX R2, R2, R9, PT ;  /* 0x0000000902027217 */ /* 0x000fe40003800200 */
.L_x_793:
[C---:B------:R-:W-:Y:S01]  /*f2c0*/  ISETP.GE.AND P0, PT, R60.reuse, 0x9, PT ;  /* 0x000000093c00780c */ /* 0x040fe20003f06270 */
[----:B------:R-:W1:Y:S01]  /*f2d0*/  SHFL.IDX PT, R3, R4, 0x1, 0x1c1f ;  /* 0x003c1f0004037f89 */ /* 0x000e6200000e0000 */
        /* <DEDUP_REMOVED lines=67> */
[----:B------:R-:W-:Y:S02]  /*f710*/  ISETP.GE.AND P5, PT, R60, 0x41, PT ;  /* 0x000000413c00780c */ /* 0x000fe40003fa6270 */
[----:B------:R-:W-:-:S02]  /*f720*/  FSEL R161, R49, -INF , !P0 ;  /* 0xff80000031a17808 */ /* 0x000fc40004000000 */
[----:B------:R-:W-:Y:S02]  /*f730*/  ISETP.GT.AND P0, PT, R0, 0x39, !P6 ;  /* 0x000000390000780c */ /* 0x000fe40007704270 */
[----:B------:R-:W-:Y:S02]  /*f740*/  ISETP.GE.AND P4, PT, R60, 0x42, PT ;  /* 0x000000423c00780c */ /* 0x000fe40003f86270 */
        /* <DEDUP_REMOVED lines=13> */
[----:B------:R-:W-:-:S04]  /*f820*/  ISETP.GT.AND P0, PT, R0, 0x48, !P3 ;  /* 0x000000480000780c */ /* 0x000fc80005f04270 */
[----:B------:R-:W-:-:S04]  /*f830*/  ISETP.LT.OR P0, PT, R2, 0x49, P0 ;  /* 0x000000490200780c */ /* 0x000fc80000701670 */
[----:B------:R-:W-:Y:S02]  /*f840*/  FSEL R169, R36, -INF , !P0 ;  /* 0xff80000024a97808 */ /* 0x000fe40004000000 */
[----:B------:R-:W-:-:S04]  /*f850*/  ISETP.GT.AND P0, PT, R0, 0x49, !P2 ;  /* 0x000000490000780c */ /* 0x000fc80005704270 */
[----:B------:R-:W-:-:S04]  /*f860*/  ISETP.LT.OR P0, PT, R2, 0x4a, P0 ;  /* 0x0000004a0200780c */ /* 0x000fc80000701670 */
        /* <DEDUP_REMOVED lines=16> */
[----:B------:R-:W-:-:S04]  /*f970*/  ISETP.GT.AND P0, PT, R0, RZ, !P1 ;  /* 0x000000ff0000720c */ /* 0x000fc80004f04270 */
[----:B------:R-:W-:-:S04]  /*f980*/  ISETP.LT.OR P0, PT, R2, 0x1, P0 ;  /* 0x000000010200780c */ /* 0x000fc80000701670 */
[----:B------:R-:W-:Y:S02]  /*f990*/  FSEL R27, R98, -INF , !P0 ;  /* 0xff800000621b7808 */ /* 0x000fe40004000000 */
[----:B------:R-:W-:-:S04]  /*f9a0*/  ISETP.GE.AND P0, PT, R60, 0x5a, PT ;  /* 0x0000005a3c00780c */ /* 0x000fc80003f06270 */
[----:B------:R-:W-:Y:S02]  /*f9b0*/  P2R R9, PR, RZ, 0x1 ;  /* 0x00000001ff097803 */ /* 0x000fe40000000000 */
[----:B------:R-:W-:Y:S01]  /*f9c0*/  ISETP.GT.AND P0, PT, R0, 0x59, !P0 ;  /* 0x000000590000780c */ /* 0x000fe20004704270 */
[----:B-1----:R-:W-:-:S03]  /*f9d0*/  IMAD.IADD R0, R6, 0x1, R3 ;  /* 0x0000000106007824 */ /* 0x002fc600078e0203 */
[----:B------:R-:W-:Y:S01]  /*f9e0*/  ISETP.LT.OR P0, PT, R2, 0x5a, P0 ;  /* 0x0000005a0200780c */ /* 0x000fe20000701670 */
[----:B------:R-:W-:-:S03]  /*f9f0*/  IMAD.IADD R2, R5, 0x1, R3 ;  /* 0x0000000105027824 */ /* 0x000fc600078e0203 */
[----:B------:R-:W-:Y:S02]  /*fa00*/  FSEL R220, R31, -INF , !P0 ;  /* 0xff8000001fdc7808 */ /* 0x000fe40004000000 */
[----:B------:R-:W-:Y:S02]  /*fa10*/  ISETP.GE.AND P0, PT, R141, 0x1, PT ;  /* 0x000000018d00780c */ /* 0x000fe40003f06270 */
[----:B------:R-:W-:-:S11]  /*fa20*/  IMNMX R2, R7, R2, PT ;  /* 0x0000000207027217 */ /* 0x000fd60003800200 */
        /* <DEDUP_REMOVED lines=12> */
.L_x_799:
[----:B------:R-:W-:-:S04]  /*faf0*/  MOV R4, c[0x0][0x32c] ;  /* 0x0000cb0000047a02 */ /* 0x000fc80000000f00 */
[----:B------:R-:W-:-:S13]  /*fb00*/  ISETP.NE.AND P0, PT, R4, 0x1, PT ;  /* 0x000000010400780c */ /* 0x000fda0003f05270 */
[----:B------:R-:W-:-:S05]  /*fb10*/  @P0 IMAD.HI.U32 R4, R3, c[0x0][0x330], RZ ;  /* 0x0000cc0003040a27 */ /* 0x000fca00078e00ff */
[----:B------:R-:W-:Y:S02]  /*fb20*/  @P0 SHF.R.U32.HI R3, RZ, c[0x0][0x334], R4 ;  /* 0x0000cd00ff030a19 */ /* 0x000fe40000011604 */
.L_x_800:
[----:B------:R-:W-:Y:S05]  /*fb30*/  BSYNC B0 ;  /* 0x0000000000007941 */ /* 0x000fea0003800000 */
.L_x_798:
[----:B------:R-:W-:-:S05]  /*fb40*/  IMAD R3, R3, c[0x0][0x32c], R8 ;  /* 0x0000cb0003037a24 */ /* 0x000fca00078e0208 */
[----:B------:R-:W-:Y:S02]  /*fb50*/  IADD3 R4, R3, c[0x0][0x32c], RZ ;  /* 0x0000cb0003047a10 */ /* 0x000fe40007ffe0ff */
[----:B------:R-:W-:Y:S02]  /*fb60*/  IMNMX R0, R0, R3, !PT ;  /* 0x0000000300007217 */ /* 0x000fe40007800200 */
[----:B------:R-:W-:Y:S02]  /*fb70*/  IMNMX R2, R2, R4, PT ;  /* 0x0000000402027217 */ /* 0x000fe40003800200 */
.L_x_797:
        /* <DEDUP_REMOVED lines=43> */
[----:B------:R-:W-:Y:S01]  /*fe30*/  FMNMX.FTZ R3, R171, R3, !PT ;  /* 0x00000003ab037209 */ /* 0x000fe20007810000 */
[----:B------:R-:W-:Y:S01]  /*fe40*/  LDSM.16.MT88.4 R20, [R204] ;  /* 0x00000000cc14783b */ /* 0x000fe20000004200 */
        /* <DEDUP_REMOVED lines=9> */
[----:B------:R-:W-:-:S03]  /*fee0*/  ISETP.LT.OR P0, PT, R2, 0x21, P0 ;  /* 0x000000210200780c */ /* 0x000fc60000701670 */
[----:B------:R-:W1:Y:S01]  /*fef0*/  SHFL.BFLY PT, R5, R3, 0x2, 0x1f ;  /* 0x0c401f0003057f89 */ /* 0x000e6200000e0000 */
        /* <DEDUP_REMOVED lines=26> */
[----:B------:R-:W-:Y:S02]  /*100a0*/  ISETP.GT.AND P0, PT, R0, 0x39, !P6 ;  /* 0x000000390000780c */ /* 0x000fe40007704270 */
[----:B------:R-:W-:Y:S02]  /*100b0*/  ISETP.NE.AND P6, PT, R9, RZ, PT ;  /* 0x000000ff0900720c */ /* 0x000fe40003fc5270 */
        /* <DEDUP_REMOVED lines=8> */
[----:B------:R-:W-:Y:S01]  /*10140*/  ISETP.LT.OR P0, PT, R2, 0x42, P0 ;  /* 0x000000420200780c */ /* 0x000fe20000701670 */
[----:B------:R-:W-:Y:S03]  /*10150*/  LDSM.16.MT88.4 R8, [R203] ;  /* 0x00000000cb08783b */ /* 0x000fe60000004200 */
[----:B------:R-:W-:-:S02]  /*10160*/  FSEL R164, R43, -INF , !P0 ;  /* 0xff8000002ba47808 */ /* 0x000fc40004000000 */
[----:B------:R-:W-:Y:S02]  /*10170*/  ISETP.GT.AND P0, PT, R0, 0x48, !P3 ;  /* 0x000000480000780c */ /* 0x000fe40005f04270 */
[----:B------:R-:W-:Y:S02]  /*10180*/  ISETP.NE.AND P3, PT, R12, RZ, PT ;  /* 0x000000ff0c00720c */ /* 0x000fe40003f65270 */
[----:B------:R-:W-:Y:S01]  /*10190*/  ISETP.LT.OR P0, PT, R2, 0x49, P0 ;  /* 0x000000490200780c */ /* 0x000fe20000701670 */
[----:B------:R-:W-:Y:S03]  /*101a0*/  LDSM.16.MT88.4 R12, [R205] ;  /* 0x00000000cd0c783b */ /* 0x000fe60000004200 */
[----:B------:R-:W-:Y:S02]  /*101b0*/  FSEL R166, R40, -INF , !P0 ;  /* 0xff80000028a67808 */ /* 0x000fe40004000000 */
[C---:B------:R-:W-:Y:S01]  /*101c0*/  ISETP.GT.AND P0, PT, R0.reuse, 0x49, !P2 ;  /* 0x000000490000780c */ /* 0x040fe20005704270 */
[----:B------:R-:W-:Y:S01]  /*101d0*/  LDSM.16.MT88.4 R40, [R203+0x3000] ;  /* 0x00300000cb28783b */ /* 0x000fe20000004200 */
[----:B------:R-:W-:-:S02]  /*101e0*/  ISETP.GT.AND P2, PT, R0, 0x51, !P4 ;  /* 0x000000510000780c */ /* 0x000fc40006744270 */
[C---:B------:R-:W-:Y:S02]  /*101f0*/  ISETP.LT.OR P0, PT, R2.reuse, 0x4a, P0 ;  /* 0x0000004a0200780c */ /* 0x040fe40000701670 */
[----:B------:R-:W-:Y:S02]  /*10200*/  ISETP.LT.OR P2, PT, R2, 0x52, P2 ;  /* 0x000000520200780c */ /* 0x000fe40001741670 */
[----:B------:R-:W-:Y:S02]  /*10210*/  FSEL R168, R39, -INF , !P0 ;  /* 0xff80000027a87808 */ /* 0x000fe40004000000 */
[C---:B------:R-:W-:Y:S02]  /*10220*/  ISETP.GT.AND P0, PT, R0.reuse, RZ, !P1 ;  /* 0x000000ff0000720c */ /* 0x040fe40004f04270 */
[----:B------:R-:W-:Y:S02]  /*10230*/  ISETP.GT.AND P1, PT, R0, 0x58, !P5 ;  /* 0x000000580000780c */ /* 0x000fe40006f24270 */
[----:B------:R-:W-:-:S02]  /*10240*/  ISETP.LT.OR P0, PT, R2, 0x1, P0 ;  /* 0x000000010200780c */ /* 0x000fc40000701670 */
[----:B------:R-:W-:Y:S02]  /*10250*/  ISETP.LT.OR P1, PT, R2, 0x59, P1 ;  /* 0x000000590200780c */ /* 0x000fe40000f21670 */
[----:B------:R-:W-:Y:S02]  /*10260*/  FSEL R6, R99, -INF , !P0 ;  /* 0xff80000063067808 */ /* 0x000fe40004000000 */
[----:B------:R-:W-:Y:S02]  /*10270*/  ISETP.GT.AND P0, PT, R0, 0x50, !P3 ;  /* 0x000000500000780c */ /* 0x000fe40005f04270 */
[----:B------:R-:W-:Y:S02]  /*10280*/  FMNMX.FTZ R4, R6, R7, !PT ;  /* 0x0000000706047209 */ /* 0x000fe40007810000 */
[----:B------:R-:W-:Y:S02]  /*10290*/  ISETP.LT.OR P0, PT, R2, 0x51, P0 ;  /* 0x000000510200780c */ /* 0x000fe40000701670 */
[----:B------:R-:W-:-:S02]  /*102a0*/  FMNMX.FTZ R4, R25, R4, !PT ;  /* 0x0000000419047209 */ /* 0x000fc40007810000 */
[----:B------:R-:W-:Y:S02]  /*102b0*/  FSEL R172, R50, -INF , !P0 ;  /* 0xff80000032ac7808 */ /* 0x000fe40004000000 */
[----:B------:R-:W-:Y:S02]  /*102c0*/  FMNMX.FTZ R4, R24, R4, !PT ;  /* 0x0000000418047209 */ /* 0x000fe40007810000 */
[----:B------:R-:W-:Y:S02]  /*102d0*/  ISETP.GT.AND P0, PT, R0, 0x59, !P6 ;  /* 0x000000590000780c */ /* 0x000fe40007704270 */
[----:B------:R-:W-:Y:S02]  /*102e0*/  FMNMX.FTZ R4, R36, R4, !PT ;  /* 0x0000000424047209 */ /* 0x000fe40007810000 */
[----:B------:R-:W-:Y:S02]  /*102f0*/  FSEL R173, R48, -INF , !P2 ;  /* 0xff80000030ad7808 */ /* 0x000fe40005000000 */
[----:B------:R-:W-:-:S02]  /*10300*/  FMNMX.FTZ R4, R31, R4, !PT ;  /* 0x000000041f047209 */ /* 0x000fc40007810000 */
[----:B------:R-:W-:Y:S02]  /*10310*/  ISETP.LT.OR P0, PT, R2, 0x5a, P0 ;  /* 0x0000005a0200780c */ /* 0x000fe40000701670 */
[----:B------:R-:W-:Y:S02]  /*10320*/  FMNMX.FTZ R4, R60, R4, !PT ;  /* 0x000000043c047209 */ /* 0x000fe40007810000 */
[----:B------:R-:W-:Y:S02]  /*10330*/  FSEL R175, R46, -INF , !P1 ;  /* 0xff8000002eaf7808 */ /* 0x000fe40004800000 */
        /* <DEDUP_REMOVED lines=27> */
[----:B------:R-:W-:-:S04]  /*104f0*/  FFMA.FTZ R0, R27, c[0x0][0x2d0], -R2 ;  /* 0x0000b4001b007a23 */ /* 0x000fc80000010802 */
[----:B------:R2:W-:Y:S01]  /*10500*/  MUFU.EX2 R251, R0 ;  /* 0x0000000000fb7308 */ /* 0x0005e20000000800 */
[----:B-1----:R-:W-:Y:S01]  /*10510*/  FMNMX.FTZ R3, R3, R4, !PT ;  /* 0x0000000403037209 */ /* 0x002fe20007810000 */
[--C-:B------:R-:W-:Y:S02]  /*10520*/  FFMA.FTZ R4, R30, c[0x0][0x2d0], -R2.reuse ;  /* 0x0000b4001e047a23 */ /* 0x100fe40000010802 */
[----:B--2---:R-:W-:Y:S01]  /*10530*/  FFMA.FTZ R0, R28, c[0x0][0x2d0], -R2 ;  /* 0x0000b4001c007a23 */ /* 0x004fe20000010802 */
[----:B------:R-:W-:-:S03]  /*10540*/  FSETP.NEU.FTZ.AND P0, PT, R3, -INF , PT ;  /* 0xff8000000300780b */ /* 0x000fc60003f1d000 */
[----:B------:R-:W-:Y:S08]  /*10550*/  MUFU.EX2 R252, R4 ;  /* 0x0000000400fc7308 */ /* 0x000ff00000000800 */
[----:B------:R1:W-:Y:S02]  /*10560*/  MUFU.EX2 R250, R0 ;  /* 0x0000000000fa7308 */ /* 0x0003e40000000800 */
[----:B-1----:R-:W-:-:S06]  /*10570*/  FFMA.FTZ R0, R29, c[0x0][0x2d0], -R2 ;  /* 0x0000b4001d007a23 */ /* 0x002fcc0000010802 */
[----:B------:R1:W2:Y:S02]  /*10580*/  MUFU.EX2 R33, R0 ;  /* 0x0000000000217308 */ /* 0x0002a40000000800 */
[----:B-1----:R-:W-:-:S05]  /*10590*/  FMUL.FTZ R0, R3, c[0x0][0x2d0] ;  /* 0x0000b40003007a20 */ /* 0x002fca0000410000 */
[----:B------:R-:W-:-:S05]  /*105a0*/  FSEL R0, R0, RZ, P0 ;  /* 0x000000ff00007208 */ /* 0x000fca0000000000 */
[----:B------:R-:W-:Y:S01]  /*105b0*/  FFMA.FTZ R4, R6, c[0x0][0x2d0], -R0 ;  /* 0x0000b40006047a23 */ /* 0x000fe20000010800 */
[----:B--2---:R-:W-:-:S03]  /*105c0*/  F2FP.BF16.PACK_AB R6, R252, R33 ;  /* 0x00000021fc06723e */ /* 0x004fc600000010ff */
[----:B------:R1:W-:Y:S02]  /*105d0*/  MUFU.EX2 R192, R4 ;  /* 0x0000000400c07308 */ /* 0x0003e40000000800 */
[----:B-1----:R-:W-:-:S06]  /*105e0*/  FFMA.FTZ R4, R7, c[0x0][0x2d0], -R0 ;  /* 0x0000b40007047a23 */ /* 0x002fcc0000010800 */
[----:B------:R1:W2:Y:S02]  /*105f0*/  MUFU.EX2 R243, R4 ;  /* 0x0000000400f37308 */ /* 0x0002a40000000800 */
[----:B-1----:R-:W-:Y:S01]  /*10600*/  FFMA.FTZ R4, R25, c[0x0][0x2d0], -R0 ;  /* 0x0000b40019047a23 */ /* 0x002fe20000010800 */
[----:B--2---:R-:W-:-:S05]  /*10610*/  F2FP.BF16.PACK_AB R5, R243, R192 ;  /* 0x000000c0f305723e */ /* 0x004fca00000010ff */
[----:B------:R1:W-:Y:S02]  /*10620*/  MUFU.EX2 R249, R4 ;  /* 0x0000000400f97308 */ /* 0x0003e40000000800 */
[----:B-1----:R-:W-:Y:S02]  /*10630*/  FFMA.FTZ R4, R24, c[0x0][0x2d0], -R0 ;  /* 0x0000b40018047a23 */ /* 0x002fe40000010800 */
[----:B------:R-:W1:Y:S04]  /*10640*/  LDSM.16.MT88.4 R24, [R202+0x3000] ;  /* 0x00300000ca18783b */ /* 0x000e680000004200 */
[----:B------:R2:W3:Y:S02]  /*10650*/  MUFU.EX2 R248, R4 ;  /* 0x0000000400f87308 */ /* 0x0004e40000000800 */
[----:B--2---:R-:W-:-:S02]  /*10660*/  F2FP.BF16.PACK_AB R4, R250, R251 ;  /* 0x000000fbfa04723e */ /* 0x004fc400000010ff */
[----:B---3--:R-:W-:-:S07]  /*10670*/  F2FP.BF16.PACK_AB R7, R248, R249 ;  /* 0x000000f9f807723e */ /* 0x008fce00000010ff */
[C---:B------:R-:W-:Y:S07]  /*10680*/  HMMA.16816.F32.BF16 R64, R4.reuse, R8, RZ ;  /* 0x000000080440723c */ /* 0x040fee00000418ff */
[--C-:B------:R-:W-:Y:S01]  /*10690*/  FFMA.FTZ R8, R32, c[0x0][0x2d0], -R2.reuse ;  /* 0x0000b40020087a23 */ /* 0x100fe20000010802 */
[C---:B------:R-:W-:Y:S01]  /*106a0*/  HMMA.16816.F32.BF16 R48, R4.reuse, R12, RZ ;  /* 0x0000000c0430723c */ /* 0x040fe200000418ff */
[----:B------:R-:W-:Y:S02]  /*106b0*/  IMAD.MOV.U32 R9, RZ, RZ, R33 ;  /* 0x000000ffff097224 */ /* 0x000fe400078e0021 */
[----:B------:R2:W-:Y:S05]  /*106c0*/  MUFU.EX2 R247, R8 ;  /* 0x0000000800f77308 */ /* 0x0005ea0000000800 */
[C---:B------:R-:W-:Y:S01]  /*106d0*/  HMMA.16816.F32.BF16 R44, R4.reuse, R14, RZ ;  /* 0x0000000e042c723c */ /* 0x040fe200000418ff */
[----:B------:R-:W-:Y:S07]  /*106e0*/  LDSM.16.MT88.4 R12, [R204+0x3000] ;  /* 0x00300000cc0c783b */ /* 0x000fee0000004200 */
[----:B------:R-:W-:Y:S01]  /*106f0*/  HMMA.16816.F32.BF16 R84, R4, R16, RZ ;  /* 0x000000100454723c */ /* 0x000fe200000418ff */
[----:B--2---:R-:W-:-:S02]  /*10700*/  FFMA.FTZ R8, R35, c[0x0][0x2d0], -R2 ;  /* 0x0000b40023087a23 */ /* 0x004fc40000010802 */
[----:B------:R-:W2:Y:S02]  /*10710*/  LDSM.16.MT88.4 R32, [R205+0x3000] ;  /* 0x00300000cd20783b */ /* 0x000ea40000004200 */
[----:B------:R3:W4:Y:S03]  /*10720*/  MUFU.EX2 R245, R8 ;  /* 0x0000000800f57308 */ /* 0x0007260000000800 */
[C---:B------:R-:W-:Y:S01]  /*10730*/  HMMA.16816.F32.BF16 R80, R4.reuse, R18, RZ ;  /* 0x000000120450723c */ /* 0x040fe200000418ff */
[----:B------:R-:W5:Y:S07]  /*10740*/  LDSM.16.MT88.4 R16, [R205+0x800] ;  /* 0x00080000cd10783b */ /* 0x000f6e0000004200 */
[----:B------:R-:W-:Y:S01]  /*10750*/  HMMA.16816.F32.BF16 R56, R4, R10, RZ ;  /* 0x0000000a0438723c */ /* 0x000fe200000418ff */
[----:B---3--:R-:W-:-:S07]  /*10760*/  FFMA.FTZ R8, R37, c[0x0][0x2d0], -R2 ;  /* 0x0000b40025087a23 */ /* 0x008fce0000010802 */
[----:B------:R-:W-:Y:S01]  /*10770*/  HMMA.16816.F32.BF16 R52, R4, R20, RZ ;  /* 0x000000140434723c */ /* 0x000fe200000418ff */
[----:B------:R-:W-:Y:S01]  /*10780*/  IMAD.MOV.U32 R10, RZ, RZ, R137 ;  /* 0x000000ffff0a7224 */ /* 0x000fe200078e0089 */
[----:B------:R3:W-:Y:S01]  /*10790*/  MUFU.EX2 R246, R8 ;  /* 0x0000000800f67308 */ /* 0x0007e20000000800 */
[----:B------:R-:W-:-:S05]  /*107a0*/  IMAD.MOV.U32 R11, RZ, RZ, R140 ;  /* 0x000000ffff0b7224 */ /* 0x000fca00078e008c */
[C---:B------:R-:W-:Y:S01]  /*107b0*/  HMMA.16816.F32.BF16 R76, R4.reuse, R22, RZ ;  /* 0x00000016044c723c */ /* 0x040fe200000418ff */
[----:B------:R-:W-:Y:S07]  /*107c0*/  LDSM.16.MT88.4 R20, [R204+0x800] ;  /* 0x00080000cc14783b */ /* 0x000fee0000004200 */
[----:B-1----:R-:W-:Y:S01]  /*107d0*/  HMMA.16816.F32.BF16 R88, R4, R24, RZ ;  /* 0x000000180458723c */ /* 0x002fe200000418ff */
[----:B---3--:R-:W-:-:S04]  /*107e0*/  FFMA.FTZ R8, R38, c[0x0][0x2d0], -R2 ;  /* 0x0000b40026087a23 */ /* 0x008fc80000010802 */
[----:B------:R1:W3:Y:S03]  /*107f0*/  MUFU.EX2 R244, R8 ;  /* 0x0000000800f47308 */ /* 0x0002e60000000800 */
[C---:B------:R-:W-:Y:S01]  /*10800*/  HMMA.16816.F32.BF16 R92, R4.reuse, R26, RZ ;  /* 0x0000001a045c723c */ /* 0x040fe200000418ff */
[----:B------:R-:W-:Y:S07]  /*10810*/  LDSM.16.MT88.4 R24, [R202+0x3800] ;  /* 0x00380000ca18783b */ /* 0x000fee0000004200 */
[----:B------:R-:W-:Y:S01]  /*10820*/  HMMA.16816.F32.BF16 R100, R4, R40, RZ ;  /* 0x000000280464723c */ /* 0x000fe200000418ff */
[----:B-1----:R-:W-:-:S07]  /*10830*/  FFMA.FTZ R8, R36, c[0x0][0x2d0], -R0 ;  /* 0x0000b40024087a23 */ /* 0x002fce0000010800 */
[C---:B------:R-:W-:Y:S01]  /*10840*/  HMMA.16816.F32.BF16 R112, R4.reuse, R42, RZ ;  /* 0x0000002a0470723c */ /* 0x040fe200000418ff */
[----:B------:R-:W1:Y:S01]  /*10850*/  LDSM.16.MT88.4 R36, [R202+0x800] ;  /* 0x00080000ca24783b */ /* 0x000e620000004200 */
[----:B------:R3:W-:Y:S03]  /*10860*/  MUFU.EX2 R242, R8 ;  /* 0x0000000800f27308 */ /* 0x0007e60000000800 */
[----:B------:R-:W-:Y:S03]  /*10870*/  LDSM.16.MT88.4 R40, [R203+0x3800] ;  /* 0x00380000cb28783b */ /* 0x000fe60000004200 */
[C---:B--2---:R-:W-:Y:S08]  /*10880*/  HMMA.16816.F32.BF16 R96, R4.reuse, R32, RZ ;  /* 0x000000200460723c */ /* 0x044ff000000418ff */
[----:B------:R-:W-:Y:S01]  /*10890*/  HMMA.16816.F32.BF16 R108, R4, R34, RZ ;  /* 0x00000022046c723c */ /* 0x000fe200000418ff */
[----:B------:R-:W-:Y:S01]  /*108a0*/  LDSM.16.MT88.4 R32, [R203+0x1000] ;  /* 0x00100000cb20783b */ /* 0x000fe20000004200 */
[----:B---3--:R-:W-:-:S03]  /*108b0*/  FFMA.FTZ R8, R31, c[0x0][0x2d0], -R0 ;  /* 0x0000b4001f087a23 */ /* 0x008fc60000010800 */
[----:B------:R-:W2:Y:S01]  /*108c0*/  LDSM.16.MT88.4 R28, [R203+0x800] ;  /* 0x00080000cb1c783b */ /* 0x000ea20000004200 */
[----:B------:R3:W1:Y:S02]  /*108d0*/  MUFU.EX2 R240, R8 ;  /* 0x0000000800f07308 */ /* 0x0006640000000800 */
[C---:B------:R-:W-:Y:S08]  /*108e0*/  HMMA.16816.F32.BF16 R136, R4.reuse, R12, RZ ;  /* 0x0000000c0488723c */ /* 0x040ff000000418ff */
[----:B------:R-:W-:Y:S01]  /*108f0*/  HMMA.16816.F32.BF16 R104, R4, R14, RZ ;  /* 0x0000000e0468723c */ /* 0x000fe200000418ff */
[----:B------:R-:W-:Y:S01]  /*10900*/  LDSM.16.MT88.4 R12, [R204+0x3800] ;  /* 0x00380000cc0c783b */ /* 0x000fe20000004200 */
[----:B---3--:R-:W-:-:S05]  /*10910*/  FFMA.FTZ R8, R60, c[0x0][0x2d0], -R0 ;  /* 0x0000b4003c087a23 */ /* 0x008fca0000010800 */
[----:B----4-:R-:W-:Y:S02]  /*10920*/  F2FP.BF16.PACK_AB R4, R245, R247 ;  /* 0x000000f7f504723e */ /* 0x010fe400000010ff */
[----:B------:R-:W-:Y:S01]  /*10930*/  F2FP.BF16.PACK_AB R6, R244, R246 ;  /* 0x000000f6f406723e */ /* 0x000fe200000010ff */
[----:B------:R3:W-:Y:S01]  /*10940*/  MUFU.EX2 R241, R8 ;  /* 0x0000000800f17308 */ /* 0x0007e20000000800 */
[----:B-1----:R-:W-:Y:S01]  /*10950*/  F2FP.BF16.PACK_AB R5, R240, R242 ;  /* 0x000000f2f005723e */ /* 0x002fe200000010ff */
[----:B---3--:R-:W-:-:S06]  /*10960*/  FFMA.FTZ R8, R61, c[0x0][0x2d0], -R0 ;  /* 0x0000b4003d087a23 */ /* 0x008fcc0000010800 */
[----:B------:R1:W3:Y:S02]  /*10970*/  MUFU.EX2 R239, R8 ;  /* 0x0000000800ef7308 */ /* 0x0002e40000000800 */
[----:B-1----:R-:W-:Y:S01]  /*10980*/  FFMA.FTZ R8, R71, c[0x0][0x2d0], -R2 ;  /* 0x0000b40047087a23 */ /* 0x002fe20000010802 */
[----:B---3--:R-:W-:Y:S01]  /*10990*/  F2FP.BF16.PACK_AB R7, R239, R241 ;  /* 0x000000f1ef07723e */ /* 0x008fe200000010ff */
[----:B------:R-:W-:-:S04]  /*109a0*/  IMAD.MOV.U32 R71, RZ, RZ, R146 ;  /* 0x000000ffff477224 */ /* 0x000fc800078e0092 */
[----:B------:R1:W-:Y:S02]  /*109b0*/  MUFU.EX2 R238, R8 ;  /* 0x0000000800ee7308 */ /* 0x0003e40000000800 */
[C---:B-----5:R-:W-:Y:S08]  /*109c0*/  HMMA.16816.F32.BF16 R60, R4.reuse, R16, R48 ;  /* 0x00000010043c723c */ /* 0x060ff00000041830 */
        /* <DEDUP_REMOVED lines=11> */
[----:B------:R-:W3:Y:S07]  /*10a80*/  LDSM.16.MT88.4 R20, [R202+0x4000] ;  /* 0x00400000ca14783b */ /* 0x000eee0000004200 */
[----:B------:R-:W-:Y:S01]  /*10a90*/  HMMA.16816.F32.BF16 R120, R4, R26, R92 ;  /* 0x0000001a0478723c */ /* 0x000fe2000004185c */
[----:B-1----:R-:W-:-:S04]  /*10aa0*/  FFMA.FTZ R8, R117, c[0x0][0x2d0], -R2 ;  /* 0x0000b40075087a23 */ /* 0x002fc80000010802 */
[----:B------:R1:W1:Y:S03]  /*10ab0*/  MUFU.EX2 R233, R8 ;  /* 0x0000000800e97308 */ /* 0x0002660000000800 */
[C---:B------:R-:W-:Y:S01]  /*10ac0*/  HMMA.16816.F32.BF16 R116, R4.reuse, R24, R88 ;  /* 0x000000180474723c */ /* 0x040fe20000041858 */
[----:B------:R-:W4:Y:S07]  /*10ad0*/  LDSM.16.MT88.4 R24, [R205+0x1000] ;  /* 0x00100000cd18783b */ /* 0x000f2e0000004200 */
[----:B--2---:R-:W-:Y:S01]  /*10ae0*/  HMMA.16816.F32.BF16 R84, R4, R28, R64 ;  /* 0x0000001c0454723c */ /* 0x004fe20000041840 */
[----:B-1----:R-:W-:-:S07]  /*10af0*/  FFMA.FTZ R8, R70, c[0x0][0x2d0], -R0 ;  /* 0x0000b40046087a23 */ /* 0x002fce0000010800 */
[C---:B------:R-:W-:Y:S01]  /*10b00*/  HMMA.16816.F32.BF16 R80, R4.reuse, R30, R56 ;  /* 0x0000001e0450723c */ /* 0x040fe20000041838 */
[----:B------:R-:W-:Y:S01]  /*10b10*/  LDSM.16.MT88.4 R28, [R204+0x1000] ;  /* 0x00100000cc1c783b */ /* 0x000fe20000004200 */
[----:B------:R1:W-:Y:S06]  /*10b20*/  MUFU.EX2 R232, R8 ;  /* 0x0000000800e87308 */ /* 0x0003ec0000000800 */
[C---:B------:R-:W-:Y:S08]  /*10b30*/  HMMA.16816.F32.BF16 R144, R4.reuse, R40, R100 ;  /* 0x000000280490723c */ /* 0x040ff00000041864 */
[----:B---3--:R-:W-:Y:S01]  /*10b40*/  HMMA.16816.F32.BF16 R96, R4, R16, R96 ;  /* 0x000000100460723c */ /* 0x008fe20000041860 */
[----:B-1----:R-:W-:-:S04]  /*10b50*/  FFMA.FTZ R8, R69, c[0x0][0x2d0], -R0 ;  /* 0x0000b40045087a23 */ /* 0x002fc80000010800 */
[----:B------:R1:W2:Y:S03]  /*10b60*/  MUFU.EX2 R227, R8 ;  /* 0x0000000800e37308 */ /* 0x0002a60000000800 */
[C---:B------:R-:W-:Y:S01]  /*10b70*/  HMMA.16816.F32.BF16 R76, R4.reuse, R18, R108 ;  /* 0x00000012044c723c */ /* 0x040fe2000004186c */
[----:B------:R-:W-:Y:S07]  /*10b80*/  LDSM.16.MT88.4 R16, [R205+0x4000] ;  /* 0x00400000cd10783b */ /* 0x000fee0000004200 */
[----:B------:R-:W-:Y:S01]  /*10b90*/  HMMA.16816.F32.BF16 R64, R4, R12, R136 ;  /* 0x0000000c0440723c */ /* 0x000fe20000041888 */
[----:B-1----:R-:W-:-:S07]  /*10ba0*/  FFMA.FTZ R8, R132, c[0x0][0x2d0], -R0 ;  /* 0x0000b40084087a23 */ /* 0x002fce0000010800 */
[----:B------:R-:W-:Y:S01]  /*10bb0*/  HMMA.16816.F32.BF16 R56, R4, R14, R104 ;  /* 0x0000000e0438723c */ /* 0x000fe20000041868 */
[----:B------:R-:W-:Y:S01]  /*10bc0*/  LDSM.16.MT88.4 R12, [R204+0x4000] ;  /* 0x00400000cc0c783b */ /* 0x000fe20000004200 */
[----:B------:R1:W-:Y:S02]  /*10bd0*/  MUFU.EX2 R225, R8 ;  /* 0x0000000800e17308 */ /* 0x0003e40000000800 */
[----:B-1----:R-:W-:-:S04]  /*10be0*/  FFMA.FTZ R8, R133, c[0x0][0x2d0], -R0 ;  /* 0x0000b40085087a23 */ /* 0x002fc80000010800 */
[----:B------:R-:W-:Y:S02]  /*10bf0*/  HMMA.16816.F32.BF16 R132, R4, R42, R112 ;  /* 0x0000002a0484723c */ /* 0x000fe40000041870 */
[----:B------:R-:W1:Y:S05]  /*10c00*/  MUFU.EX2 R224, R8 ;  /* 0x0000000800e07308 */ /* 0x000e6a0000000800 */
[----:B----4-:R-:W-:Y:S02]  /*10c10*/  F2FP.BF16.PACK_AB R4, R237, R238 ;  /* 0x000000eeed04723e */ /* 0x010fe400000010ff */
[----:B------:R-:W-:Y:S02]  /*10c20*/  F2FP.BF16.PACK_AB R6, R233, R236 ;  /* 0x000000ece906723e */ /* 0x000fe400000010ff */
[----:B--2---:R-:W-:-:S02]  /*10c30*/  F2FP.BF16.PACK_AB R5, R227, R232 ;  /* 0x000000e8e305723e */ /* 0x004fc400000010ff */
[----:B-1----:R-:W-:Y:S01]  /*10c40*/  F2FP.BF16.PACK_AB R7, R224, R225 ;  /* 0x000000e1e007723e */ /* 0x002fe200000010ff */
[----:B------:R-:W-:-:S04]  /*10c50*/  FFMA.FTZ R8, R155, c[0x0][0x2d0], -R2 ;  /* 0x0000b4009b087a23 */ /* 0x000fc80000010802 */
[----:B------:R1:W-:Y:S02]  /*10c60*/  MUFU.EX2 R222, R8 ;  /* 0x0000000800de7308 */ /* 0x0003e40000000800 */
[C---:B-----5:R-:W-:Y:S08]  /*10c70*/  HMMA.16816.F32.BF16 R92, R4.reuse, R36, R148 ;  /* 0x00000024045c723c */ /* 0x060ff00000041894 */
[----:B------:R-:W-:Y:S01]  /*10c80*/  HMMA.16816.F32.BF16 R104, R4, R38, R140 ;  /* 0x000000260468723c */ /* 0x000fe2000004188c */
[----:B------:R-:W2:Y:S01]  /*10c90*/  LDSM.16.MT88.4 R36, [R203+0x4000] ;  /* 0x00400000cb24783b */ /* 0x000ea20000004200 */
[----:B-1----:R-:W-:-:S06]  /*10ca0*/  FFMA.FTZ R8, R162, c[0x0][0x2d0], -R2 ;  /* 0x0000b400a2087a23 */ /* 0x002fcc0000010802 */
[C---:B------:R-:W-:Y:S01]  /*10cb0*/  HMMA.16816.F32.BF16 R112, R4.reuse, R20, R116 ;  /* 0x000000140470723c */ /* 0x040fe20000041874 */
[----:B------:R1:W3:Y:S07]  /*10cc0*/  MUFU.EX2 R221, R8 ;  /* 0x0000000800dd7308 */ /* 0x0002ee0000000800 */
[C---:B------:R-:W-:Y:S01]  /*10cd0*/  HMMA.16816.F32.BF16 R120, R4.reuse, R22, R120 ;  /* 0x000000160478723c */ /* 0x040fe20000041878 */
[----:B------:R-:W4:Y:S07]  /*10ce0*/  LDSM.16.MT88.4 R20, [R205+0x1800] ;  /* 0x00180000cd14783b */ /* 0x000f2e0000004200 */
[----:B------:R-:W-:Y:S01]  /*10cf0*/  HMMA.16816.F32.BF16 R88, R4, R24, R60 ;  /* 0x000000180458723c */ /* 0x000fe2000004183c */
[----:B-1----:R-:W-:-:S04]  /*10d00*/  FFMA.FTZ R8, R161, c[0x0][0x2d0], -R2 ;  /* 0x0000b400a1087a23 */ /* 0x002fc80000010802 */
[----:B------:R1:W-:Y:S03]  /*10d10*/  MUFU.EX2 R162, R8 ;  /* 0x0000000800a27308 */ /* 0x0003e60000000800 */
[C---:B------:R-:W-:Y:S01]  /*10d20*/  HMMA.16816.F32.BF16 R40, R4.reuse, R26, R44 ;  /* 0x0000001a0428723c */ /* 0x040fe2000004182c */
[----:B------:R-:W5:Y:S07]  /*10d30*/  LDSM.16.MT88.4 R24, [R204+0x1800] ;  /* 0x00180000cc18783b */ /* 0x000f6e0000004200 */
[----:B------:R-:W-:Y:S01]  /*10d40*/  HMMA.16816.F32.BF16 R108, R4, R32, R84 ;  /* 0x00000020046c723c */ /* 0x000fe20000041854 */
[----:B-1----:R-:W-:-:S07]  /*10d50*/  FFMA.FTZ R8, R163, c[0x0][0x2d0], -R2 ;  /* 0x0000b400a3087a23 */ /* 0x002fce0000010802 */
[C---:B--2---:R-:W-:Y:S01]  /*10d60*/  HMMA.16816.F32.BF16 R136, R4.reuse, R36, R144 ;  /* 0x000000240488723c */ /* 0x044fe20000041890 */
[----:B------:R-:W-:Y:S01]  /*10d70*/  IMAD.MOV.U32 R163, RZ, RZ, R11 ;  /* 0x000000ffffa37224 */ /* 0x000fe200078e000b */
[----:B------:R1:W2:Y:S06]  /*10d80*/  MUFU.EX2 R161, R8 ;  /* 0x0000000800a17308 */ /* 0x0002ac0000000800 */
[C---:B------:R-:W-:Y:S08]  /*10d90*/  HMMA.16816.F32.BF16 R84, R4.reuse, R28, R52 ;  /* 0x0000001c0454723c */ /* 0x040ff00000041834 */
[----:B------:R-:W-:Y:S01]  /*10da0*/  HMMA.16816.F32.BF16 R44, R4, R30, R48 ;  /* 0x0000001e042c723c */ /* 0x000fe20000041830 */
[----:B------:R-:W2:Y:S01]  /*10db0*/  LDSM.16.MT88.4 R28, [R203+0x1800] ;  /* 0x00180000cb1c783b */ /* 0x000ea20000004200 */
[----:B-1----:R-:W-:-:S04]  /*10dc0*/  FFMA.FTZ R8, R153, c[0x0][0x2d0], -R0 ;  /* 0x0000b40099087a23 */ /* 0x002fc80000010800 */
[----:B------:R1:W-:Y:S02]  /*10dd0*/  MUFU.EX2 R155, R8 ;  /* 0x00000008009b7308 */ /* 0x0003e40000000800 */
[C---:B------:R-:W-:Y:S01]  /*10de0*/  HMMA.16816.F32.BF16 R140, R4.reuse, R38, R132 ;  /* 0x00000026048c723c */ /* 0x040fe20000041884 */
[----:B------:R-:W-:Y:S07]  /*10df0*/  LDSM.16.MT88.4 R36, [R203+0x4800] ;  /* 0x00480000cb24783b */ /* 0x000fee0000004200 */
[----:B------:R-:W-:Y:S01]  /*10e00*/  HMMA.16816.F32.BF16 R132, R4, R16, R96 ;  /* 0x000000100484723c */ /* 0x000fe20000041860 */
[----:B-1----:R-:W-:-:S07]  /*10e10*/  FFMA.FTZ R8, R152, c[0x0][0x2d0], -R0 ;  /* 0x0000b40098087a23 */ /* 0x002fce0000010800 */
[C---:B------:R-:W-:Y:S01]  /*10e20*/  HMMA.16816.F32.BF16 R100, R4.reuse, R34, R80 ;  /* 0x000000220464723c */ /* 0x040fe20000041850 */
[----:B------:R-:W-:Y:S01]  /*10e30*/  LDSM.16.MT88.4 R32, [R202+0x1800] ;  /* 0x00180000ca20783b */ /* 0x000fe20000004200 */
[----:B------:R1:W1:Y:S06]  /*10e40*/  MUFU.EX2 R153, R8 ;  /* 0x0000000800997308 */ /* 0x00026c0000000800 */
[C---:B------:R-:W-:Y:S01]  /*10e50*/  HMMA.16816.F32.BF16 R116, R4.reuse, R18, R76 ;  /* 0x000000120474723c */ /* 0x040fe2000004184c */
[----:B------:R-:W-:Y:S07]  /*10e60*/  LDSM.16.MT88.4 R16, [R203+0x2000] ;  /* 0x00200000cb10783b */ /* 0x000fee0000004200 */
[----:B------:R-:W-:Y:S01]  /*10e70*/  HMMA.16816.F32.BF16 R96, R4, R12, R64 ;  /* 0x0000000c0460723c */ /* 0x000fe20000041840 */
[----:B-1----:R-:W-:-:S02]  /*10e80*/  FFMA.FTZ R8, R154, c[0x0][0x2d0], -R0 ;  /* 0x0000b4009a087a23 */ /* 0x002fc40000010800 */
[----:B------:R-:W-:Y:S02]  /*10e90*/  IMAD.MOV.U32 R154, RZ, RZ, R10 ;  /* 0x000000ffff9a7224 */ /* 0x000fe400078e000a */
[----:B------:R1:W-:Y:S03]  /*10ea0*/  MUFU.EX2 R145, R8 ;  /* 0x0000000800917308 */ /* 0x0003e60000000800 */
[----:B------:R-:W-:Y:S01]  /*10eb0*/  HMMA.16816.F32.BF16 R60, R4, R14, R56 ;  /* 0x0000000e043c723c */ /* 0x000fe20000041838 */
[----:B------:R-:W-:Y:S06]  /*10ec0*/  LDSM.16.MT88.4 R12, [R202+0x4800] ;  /* 0x00480000ca0c783b */ /* 0x000fec0000004200 */
[----:B---3--:R-:W-:-:S02]  /*10ed0*/  F2FP.BF16.PACK_AB R4, R221, R222 ;  /* 0x000000dedd04723e */ /* 0x008fc400000010ff */
[----:B--2---:R-:W-:Y:S02]  /*10ee0*/  F2FP.BF16.PACK_AB R6, R161, R162 ;  /* 0x000000a2a106723e */ /* 0x004fe400000010ff */
[----:B------:R-:W-:Y:S01]  /*10ef0*/  F2FP.BF16.PACK_AB R5, R153, R155 ;  /* 0x0000009b9905723e */ /* 0x000fe200000010ff */
[----:B-1----:R-:W-:Y:S02]  /*10f00*/  FFMA.FTZ R8, R160, c[0x0][0x2d0], -R0 ;  /* 0x0000b400a0087a23 */ /* 0x002fe40000010800 */
[----:B------:R-:W-:Y:S02]  /*10f10*/  IMAD.MOV.U32 R160, RZ, RZ, R71 ;  /* 0x000000ffffa07224 */ /* 0x000fe400078e0047 */
[----:B------:R1:W2:Y:S02]  /*10f20*/  MUFU.EX2 R144, R8 ;  /* 0x0000000800907308 */ /* 0x0002a40000000800 */
[----:B-1----:R-:W-:Y:S01]  /*10f30*/  FFMA.FTZ R8, R167, c[0x0][0x2d0], -R2 ;  /* 0x0000b400a7087a23 */ /* 0x002fe20000010802 */
[----:B--2---:R-:W-:Y:S01]  /*10f40*/  F2FP.BF16.PACK_AB R7, R144, R145 ;  /* 0x000000919007723e */ /* 0x004fe200000010ff */
[----:B------:R-:W-:-:S04]  /*10f50*/  IMAD.MOV.U32 R167, RZ, RZ, R9 ;  /* 0x000000ffffa77224 */ /* 0x000fc800078e0009 */
[----:B------:R1:W-:Y:S02]  /*10f60*/  MUFU.EX2 R152, R8 ;  /* 0x0000000800987308 */ /* 0x0003e40000000800 */
[C---:B----4-:R-:W-:Y:S08]  /*10f70*/  HMMA.16816.F32.BF16 R52, R4.reuse, R20, R88 ;  /* 0x000000140434723c */ /* 0x050ff00000041858 */
[----:B------:R-:W-:Y:S01]  /*10f80*/  HMMA.16816.F32.BF16 R40, R4, R22, R40 ;  /* 0x000000160428723c */ /* 0x000fe20000041828 */
[----:B------:R-:W2:Y:S01]  /*10f90*/  LDSM.16.MT88.4 R20, [R204+0x4800] ;  /* 0x00480000cc14783b */ /* 0x000ea20000004200 */
[----:B-1----:R-:W-:-:S02]  /*10fa0*/  FFMA.FTZ R8, R170, c[0x0][0x2d0], -R2 ;  /* 0x0000b400aa087a23 */ /* 0x002fc40000010802 */
[----:B------:R-:W-:Y:S02]  /*10fb0*/  IMAD.MOV.U32 R170, RZ, RZ, R251 ;  /* 0x000000ffffaa7224 */ /* 0x000fe400078e00fb */
[----:B------:R1:W3:Y:S02]  /*10fc0*/  MUFU.EX2 R151, R8 ;  /* 0x0000000800977308 */ /* 0x0002e40000000800 */
[C---:B-----5:R-:W-:Y:S08]  /*10fd0*/  HMMA.16816.F32.BF16 R48, R4.reuse, R24, R84 ;  /* 0x000000180430723c */ /* 0x060ff00000041854 */
[----:B------:R-:W-:Y:S01]  /*10fe0*/  HMMA.16816.F32.BF16 R44, R4, R26, R44 ;  /* 0x0000001a042c723c */ /* 0x000fe2000004182c */
[----:B------:R-:W4:Y:S01]  /*10ff0*/  LDSM.16.MT88.4 R24, [R205+0x4800] ;  /* 0x00480000cd18783b */ /* 0x000f220000004200 */
[----:B-1----:R-:W-:-:S06]  /*11000*/  FFMA.FTZ R8, R169, c[0x0][0x2d0], -R2 ;  /* 0x0000b400a9087a23 */ /* 0x002fcc0000010802 */
[C---:B------:R-:W-:Y:S01]  /*11010*/  HMMA.16816.F32.BF16 R64, R4.reuse, R28, R108 ;  /* 0x0000001c0440723c */ /* 0x040fe2000004186c */
[----:B------:R1:W-:Y:S07]  /*11020*/  MUFU.EX2 R150, R8 ;  /* 0x0000000800967308 */ /* 0x0003ee0000000800 */
[C---:B------:R-:W-:Y:S01]  /*11030*/  HMMA.16816.F32.BF16 R56, R4.reuse, R30, R100 ;  /* 0x0000001e0438723c */ /* 0x040fe20000041864 */
[----:B------:R-:W-:Y:S07]  /*11040*/  LDSM.16.MT88.4 R28, [R202+0x2000] ;  /* 0x00200000ca1c783b */ /* 0x000fee0000004200 */
[----:B--2---:R-:W-:Y:S01]  /*11050*/  HMMA.16816.F32.BF16 R100, R4, R20, R96 ;  /* 0x000000140464723c */ /* 0x004fe20000041860 */
[----:B------:R-:W-:Y:S01]  /*11060*/  LDSM.16.MT88.4 R96, [R205+0x2800] ;  /* 0x00280000cd60783b */ /* 0x000fe20000004200 */
[----:B-1----:R-:W-:-:S04]  /*11070*/  FFMA.FTZ R8, R171, c[0x0][0x2d0], -R2 ;  /* 0x0000b400ab087a23 */ /* 0x002fc80000010802 */
[----:B------:R1:W2:Y:S02]  /*11080*/  MUFU.EX2 R149, R8 ;  /* 0x0000000800957308 */ /* 0x0002a40000000800 */
[C---:B------:R-:W-:Y:S01]  /*11090*/  HMMA.16816.F32.BF16 R60, R4.reuse, R22, R60 ;  /* 0x00000016043c723c */ /* 0x040fe2000004183c */
[----:B------:R-:W5:Y:S07]  /*110a0*/  LDSM.16.MT88.4 R20, [R202+0x5000] ;  /* 0x00500000ca14783b */ /* 0x000f6e0000004200 */
[----:B------:R-:W-:Y:S01]  /*110b0*/  HMMA.16816.F32.BF16 R80, R4, R32, R92 ;  /* 0x000000200450723c */ /* 0x000fe2000004185c */
[----:B-1----:R-:W-:-:S07]  /*110c0*/  FFMA.FTZ R8, R165, c[0x0][0x2d0], -R0 ;  /* 0x0000b400a5087a23 */ /* 0x002fce0000010800 */
[C---:B------:R-:W-:Y:S01]  /*110d0*/  HMMA.16816.F32.BF16 R76, R4.reuse, R34, R104 ;  /* 0x00000022044c723c */ /* 0x040fe20000041868 */
[----:B------:R-:W-:Y:S01]  /*110e0*/  LDSM.16.MT88.4 R32, [R204+0x2000] ;  /* 0x00200000cc20783b */ /* 0x000fe20000004200 */
[----:B------:R1:W-:Y:S06]  /*110f0*/  MUFU.EX2 R74, R8 ;  /* 0x00000008004a7308 */ /* 0x0003ec0000000800 */
[C---:B------:R-:W-:Y:S08]  /*11100*/  HMMA.16816.F32.BF16 R88, R4.reuse, R12, R112 ;  /* 0x0000000c0458723c */ /* 0x040ff00000041870 */
[----:B------:R-:W-:Y:S01]  /*11110*/  HMMA.16816.F32.BF16 R92, R4, R14, R120 ;  /* 0x0000000e045c723c */ /* 0x000fe20000041878 */
[----:B------:R-:W2:Y:S01]  /*11120*/  LDSM.16.MT88.4 R12, [R205+0x2000] ;  /* 0x00200000cd0c783b */ /* 0x000ea20000004200 */
[----:B-1----:R-:W-:-:S03]  /*11130*/  FFMA.FTZ R8, R164, c[0x0][0x2d0], -R0 ;  /* 0x0000b400a4087a23 */ /* 0x002fc60000010800 */
[----:B------:R-:W-:Y:S01]  /*11140*/  LDSM.16.MT88.4 R120, [R203+0x5800] ;  /* 0x00580000cb78783b */ /* 0x000fe20000004200 */
[----:B------:R1:W1:Y:S02]  /*11150*/  MUFU.EX2 R71, R8 ;  /* 0x0000000800477308 */ /* 0x0002640000000800 */
[C---:B------:R-:W-:Y:S08]  /*11160*/  HMMA.16816.F32.BF16 R104, R4.reuse, R36, R136 ;  /* 0x000000240468723c */ /* 0x040ff00000041888 */
[----:B------:R-:W-:Y:S01]  /*11170*/  HMMA.16816.F32.BF16 R140, R4, R38, R140 ;  /* 0x00000026048c723c */ /* 0x000fe2000004188c */
[----:B-1----:R-:W-:-:S07]  /*11180*/  FFMA.FTZ R8, R166, c[0x0][0x2d0], -R0 ;  /* 0x0000b400a6087a23 */ /* 0x002fce0000010800 */
[C---:B----4-:R-:W-:Y:S01]  /*11190*/  HMMA.16816.F32.BF16 R132, R4.reuse, R24, R132 ;  /* 0x000000180484723c */ /* 0x050fe20000041884 */
[----:B------:R1:W-:Y:S07]  /*111a0*/  MUFU.EX2 R70, R8 ;  /* 0x0000000800467308 */ /* 0x0003ee0000000800 */
[----:B------:R-:W-:Y:S07]  /*111b0*/  HMMA.16816.F32.BF16 R112, R4, R26, R116 ;  /* 0x0000001a0470723c */ /* 0x000fee0000041874 */
[----:B---3--:R-:W-:-:S02]  /*111c0*/  F2FP.BF16.PACK_AB R4, R151, R152 ;  /* 0x000000989704723e */ /* 0x008fc400000010ff */
[----:B--2---:R-:W-:Y:S01]  /*111d0*/  F2FP.BF16.PACK_AB R6, R149, R150 ;  /* 0x000000969506723e */ /* 0x004fe200000010ff */
[----:B-1----:R-:W-:Y:S01]  /*111e0*/  FFMA.FTZ R8, R168, c[0x0][0x2d0], -R0 ;  /* 0x0000b400a8087a23 */ /* 0x002fe20000010800 */
[----:B------:R-:W-:-:S03]  /*111f0*/  F2FP.BF16.PACK_AB R5, R71, R74 ;  /* 0x0000004a4705723e */ /* 0x000fc600000010ff */
        /* <DEDUP_REMOVED lines=8> */
[C---:B-----5:R-:W-:Y:S01]  /*11280*/  HMMA.16816.F32.BF16 R108, R4.reuse, R20, R88 ;  /* 0x00000014046c723c */ /* 0x060fe20000041858 */
[----:B------:R-:W-:Y:S01]  /*11290*/  LDSM.16.MT88.4 R88, [R203+0x2800] ;  /* 0x00280000cb58783b */ /* 0x000fe20000004200 */
[----:B------:R1:W3:Y:S06]  /*112a0*/  MUFU.EX2 R147, R8 ;  /* 0x0000000800937308 */ /* 0x0002ec0000000800 */
[C---:B------:R-:W-:Y:S08]  /*112b0*/  HMMA.16816.F32.BF16 R52, R4.reuse, R12, R52 ;  /* 0x0000000c0434723c */ /* 0x040ff00000041834 */
[C---:B------:R-:W-:Y:S01]  /*112c0*/  HMMA.16816.F32.BF16 R40, R4.reuse, R14, R40 ;  /* 0x0000000e0428723c */ /* 0x040fe20000041828 */
[----:B------:R-:W4:Y:S01]  /*112d0*/  LDSM.16.MT88.4 R12, [R205+0x5000] ;  /* 0x00500000cd0c783b */ /* 0x000f220000004200 */
[--C-:B-1----:R-:W-:Y:S01]  /*112e0*/  FFMA.FTZ R8, R194, c[0x0][0x2d0], -R2.reuse ;  /* 0x0000b400c2087a23 */ /* 0x102fe20000010802 */
[----:B---3--:R-:W-:Y:S01]  /*112f0*/  F2FP.BF16.PACK_AB R64, R147, R148 ;  /* 0x000000949340723e */ /* 0x008fe200000010ff */
[----:B------:R-:W-:Y:S01]  /*11300*/  FFMA.FTZ R2, R220, c[0x0][0x2d0], -R2 ;  /* 0x0000b400dc027a23 */ /* 0x000fe20000010802 */
[----:B------:R-:W-:Y:S01]  /*11310*/  IADD3 R220, R223, -0x2, RZ ;  /* 0xfffffffedfdc7810 */ /* 0x000fe20007ffe0ff */
[----:B------:R1:W-:Y:S02]  /*11320*/  MUFU.EX2 R146, R8 ;  /* 0x0000000800927308 */ /* 0x0003e40000000800 */
[C---:B------:R-:W-:Y:S01]  /*11330*/  HMMA.16816.F32.BF16 R36, R4.reuse, R28, R80 ;  /* 0x0000001c0424723c */ /* 0x040fe20000041850 */
[----:B------:R-:W-:Y:S05]  /*11340*/  LDSM.16.MT88.4 R80, [R202+0x2800] ;  /* 0x00280000ca50783b */ /* 0x000fea0000004200 */
[----:B------:R3:W5:Y:S02]  /*11350*/  MUFU.EX2 R251, R2 ;  /* 0x0000000200fb7308 */ /* 0x0007640000000800 */
[C---:B------:R-:W-:Y:S01]  /*11360*/  HMMA.16816.F32.BF16 R48, R4.reuse, R32, R48 ;  /* 0x000000200430723c */ /* 0x040fe20000041830 */
[----:B-1----:R-:W1:Y:S07]  /*11370*/  LDSM.16.MT88.4 R8, [R204+0x5000] ;  /* 0x00500000cc08783b */ /* 0x002e6e0000004200 */
[----:B--2---:R-:W-:Y:S01]  /*11380*/  HMMA.16816.F32.BF16 R116, R4, R16, R104 ;  /* 0x000000100474723c */ /* 0x004fe20000041868 */
[----:B------:R-:W-:Y:S01]  /*11390*/  LDSM.16.MT88.4 R104, [R204+0x2800] ;  /* 0x00280000cc68783b */ /* 0x000fe20000004200 */
[----:B---3--:R-:W-:Y:S01]  /*113a0*/  FFMA.FTZ R2, R172, c[0x0][0x2d0], -R0 ;  /* 0x0000b400ac027a23 */ /* 0x008fe20000010800 */
[----:B-----5:R-:W-:-:S05]  /*113b0*/  F2FP.BF16.PACK_AB R66, R251, R146 ;  /* 0x00000092fb42723e */ /* 0x020fca00000010ff */
[C---:B------:R-:W-:Y:S01]  /*113c0*/  HMMA.16816.F32.BF16 R44, R4.reuse, R34, R44 ;  /* 0x00000022042c723c */ /* 0x040fe2000004182c */
[----:B------:R2:W-:Y:S07]  /*113d0*/  MUFU.EX2 R20, R2 ;  /* 0x0000000200147308 */ /* 0x0005ee0000000800 */
[C---:B------:R-:W-:Y:S08]  /*113e0*/  HMMA.16816.F32.BF16 R28, R4.reuse, R30, R76 ;  /* 0x0000001e041c723c */ /* 0x040ff0000004184c */
[----:B----4-:R-:W-:Y:S01]  /*113f0*/  HMMA.16816.F32.BF16 R132, R4, R12, R132 ;  /* 0x0000000c0484723c */ /* 0x010fe20000041884 */
[----:B--2---:R-:W-:-:S04]  /*11400*/  FFMA.FTZ R2, R173, c[0x0][0x2d0], -R0 ;  /* 0x0000b400ad027a23 */ /* 0x004fc80000010800 */
[----:B------:R2:W3:Y:S03]  /*11410*/  MUFU.EX2 R21, R2 ;  /* 0x0000000200157308 */ /* 0x0004e60000000800 */
[C---:B------:R-:W-:Y:S08]  /*11420*/  HMMA.16816.F32.BF16 R24, R4.reuse, R22, R92 ;  /* 0x000000160418723c */ /* 0x040ff0000004185c */
[----:B-1----:R-:W-:Y:S01]  /*11430*/  HMMA.16816.F32.BF16 R136, R4, R8, R100 ;  /* 0x000000080488723c */ /* 0x002fe20000041864 */
[--C-:B--2---:R-:W-:Y:S01]  /*11440*/  FFMA.FTZ R2, R175, c[0x0][0x2d0], -R0.reuse ;  /* 0x0000b400af027a23 */ /* 0x104fe20000010800 */
[----:B---3--:R-:W-:Y:S01]  /*11450*/  F2FP.BF16.PACK_AB R65, R21, R20 ;  /* 0x000000141541723e */ /* 0x008fe200000010ff */
[----:B------:R-:W-:-:S05]  /*11460*/  FFMA.FTZ R0, R174, c[0x0][0x2d0], -R0 ;  /* 0x0000b400ae007a23 */ /* 0x000fca0000010800 */
[C---:B------:R-:W-:Y:S01]  /*11470*/  HMMA.16816.F32.BF16 R32, R4.reuse, R18, R140 ;  /* 0x000000120420723c */ /* 0x040fe2000004188c */
[----:B------:R1:W-:Y:S07]  /*11480*/  MUFU.EX2 R17, R2 ;  /* 0x0000000200117308 */ /* 0x0003ee0000000800 */
[C---:B------:R-:W-:Y:S01]  /*11490*/  HMMA.16816.F32.BF16 R12, R4.reuse, R14, R112 ;  /* 0x0000000e040c723c */ /* 0x040fe20000041870 */
[----:B------:R2:W3:Y:S01]  /*114a0*/  MUFU.EX2 R16, R0 ;  /* 0x0000000000107308 */ /* 0x0004e20000000800 */
[----:B------:R-:W-:Y:S06]  /*114b0*/  LDSM.16.MT88.4 R112, [R202+0x5800] ;  /* 0x00580000ca70783b */ /* 0x000fec0000004200 */
[----:B------:R-:W-:Y:S01]  /*114c0*/  HMMA.16816.F32.BF16 R8, R4, R10, R60 ;  /* 0x0000000a0408723c */ /* 0x000fe2000004183c */
[----:B-1----:R-:W-:Y:S01]  /*114d0*/  FADD.FTZ R2, R170, R250 ;  /* 0x000000faaa027221 */ /* 0x002fe20000010000 */
[----:B------:R-:W1:Y:S03]  /*114e0*/  LDSM.16.MT88.4 R4, [R204+0x5800] ;  /* 0x00580000cc04783b */ /* 0x000e660000004200 */
[----:B------:R-:W-:-:S02]  /*114f0*/  FADD.FTZ R2, R167, R2 ;  /* 0x00000002a7027221 */ /* 0x000fc40000010000 */
[----:B------:R-:W-:Y:S02]  /*11500*/  IMAD.MOV.U32 R167, RZ, RZ, c[0x0][0x2c4] ;  /* 0x0000b100ffa77624 */ /* 0x000fe400078e00ff */
[----:B--2---:R-:W-:Y:S01]  /*11510*/  FADD.FTZ R0, R192, R243 ;  /* 0x000000f3c0007221 */ /* 0x004fe20000010000 */
[----:B---3--:R-:W-:Y:S01]  /*11520*/  F2FP.BF16.PACK_AB R67, R16, R17 ;  /* 0x000000111043723e */ /* 0x008fe200000010ff */
[----:B------:R-:W-:Y:S01]  /*11530*/  FADD.FTZ R2, R252, R2 ;  /* 0x00000002fc027221 */ /* 0x000fe20000010000 */
[----:B------:R-:W-:Y:S01]  /*11540*/  ISETP.NE.AND P6, PT, R167, 0x1, PT ;  /* 0x00000001a700780c */ /* 0x000fe20003fc5270 */
        /* <DEDUP_REMOVED lines=44> */
[----:B--2---:R-:W-:Y:S01]  /*11810*/  HMMA.16816.F32.BF16 R52, R64, R56, R132 ;  /* 0x000000384034723c */ /* 0x004fe20000041884 */
[----:B------:R-:W-:-:S04]  /*11820*/  @P6 IMAD.HI.U32 R5, R160, c[0x0][0x2c8], RZ ;  /* 0x0000b200a0056a27 */ /* 0x000fc800078e00ff */
[----:B------:R-:W-:Y:S02]  /*11830*/  FADD.FTZ R2, R20, R0 ;  /* 0x0000000014027221 */ /* 0x000fe40000010000 */
[----:B------:R-:W-:Y:S01]  /*11840*/  IMAD.MOV.U32 R0, RZ, RZ, R160 ;  /* 0x000000ffff007224 */ /* 0x000fe200078e00a0 */
[----:B------:R-:W-:Y:S01]  /*11850*/  HMMA.16816.F32.BF16 R80, R64, R82, R28 ;  /* 0x000000524050723c */ /* 0x000fe2000004181c */
[----:B------:R-:W-:-:S07]  /*11860*/  @P6 SHF.R.U32.HI R0, RZ, c[0x0][0x2cc], R5 ;  /* 0x0000b300ff006a19 */ /* 0x000fce0000011605 */
        /* <DEDUP_REMOVED lines=8> */
[----:B------:R-:W-:Y:S02]  /*118f0*/  IMAD.IADD R2, R163, 0x1, -R154 ;  /* 0x00000001a3027824 */ /* 0x000fe400078e0a9a */
[----:B------:R-:W-:Y:S02]  /*11900*/  IMAD.MOV.U32 R163, RZ, RZ, c[0x0][0x32c] ;  /* 0x0000cb00ffa37624 */ /* 0x000fe400078e00ff */
[----:B------:R-:W-:Y:S02]  /*11910*/  FADD.FTZ R4, R17, R4 ;  /* 0x0000000411047221 */ /* 0x000fe40000010000 */
[----:B------:R-:W-:Y:S01]  /*11920*/  IMAD.IADD R0, R2, 0x1, R0 ;  /* 0x0000000102007824 */ /* 0x000fe200078e0200 */
[----:B------:R-:W-:Y:S01]  /*11930*/  ISETP.GE.AND P6, PT, R163, 0x1, PT ;  /* 0x00000001a300780c */ /* 0x000fe20003fc6270 */
[----:B------:R-:W-:-:S02]  /*11940*/  FADD.FTZ R5, R146, R6 ;  /* 0x0000000692057221 */ /* 0x000fc40000010000 */
[----:B------:R-:W-:Y:S01]  /*11950*/  FADD.FTZ R252, R16, R4 ;  /* 0x0000000410fc7221 */ /* 0x000fe20000010000 */
[----:B------:R-:W-:Y:S01]  /*11960*/  IADD3 R4, R0, c[0x0][0x328], RZ ;  /* 0x0000ca0000047a10 */ /* 0x000fe20007ffe0ff */
[----:B------:R-:W-:-:S08]  /*11970*/  FADD.FTZ R251, R251, R5 ;  /* 0x00000005fbfb7221 */ /* 0x000fd00000010000 */
        /* <DEDUP_REMOVED lines=12> */
.L_x_803:
[----:B------:R-:W-:-:S13]  /*11a40*/  ISETP.NE.AND P0, PT, R5, 0x1, PT ;  /* 0x000000010500780c */ /* 0x000fda0003f05270 */
[----:B------:R-:W-:-:S05]  /*11a50*/  @P0 IMAD.HI.U32 R0, R2, c[0x0][0x330], RZ ;  /* 0x0000cc0002000a27 */ /* 0x000fca00078e00ff */
[----:B------:R-:W-:Y:S02]  /*11a60*/  @P0 SHF.R.U32.HI R2, RZ, c[0x0][0x334], R0 ;  /* 0x0000cd00ff020a19 */ /* 0x000fe40000011600 */
.L_x_804:
[----:B------:R-:W-:Y:S05]  /*11a70*/  BSYNC B0 ;  /* 0x0000000000007941 */ /* 0x000fea0003800000 */
.L_x_802:
[----:B------:R-:W-:-:S05]  /*11a80*/  IMAD R2, R2, R5, c[0x0][0x32c] ;  /* 0x0000cb0002027624 */ /* 0x000fca00078e0205 */
[----:B------:R-:W-:-:S05]  /*11a90*/  IMNMX R4, R4, R2, PT ;  /* 0x0000000204047217 */ /* 0x000fca0003800200 */
.L_x_801:
[----:B------:R-:W-:-:S05]  /*11aa0*/  IMAD.HI R0, R4, 0x2aaaaaab, RZ ;  /* 0x2aaaaaab04007827 */ /* 0x000fca00078e02ff */
        /* <DEDUP_REMOVED lines=8> */
.L_x_814:
[----:B------:R-:W2:Y:S01]  /*11b30*/  LDL R0, [R1+0x18] ;  /* 0x0000180001007983 */ /* 0x000ea20000100800 */
[----:B------:R-:W-:Y:S04]  /*11b40*/  DEPBAR.LE SB0, 0x0 ;  /* 0x000080000000791a */ /* 0x000fe80000000000 */
[----:B------:R-:W-:Y:S01]  /*11b50*/  WARPSYNC 0xffffffff ;  /* 0xffffffff00007948 */ /* 0x000fe20003800000 */
[----:B------:R-:W-:Y:S01]  /*11b60*/  BAR.SYNC.DEFER_BLOCKING 0x0 ;  /* 0x0000000000007b1d */ /* 0x000fe20000010000 */
[----:B------:R-:W-:Y:S01]  /*11b70*/  ISETP.GT.AND P0, PT, R226, R221, PT ;  /* 0x000000dde200720c */ /* 0x000fe20003f04270 */
[----:B------:R-:W-:Y:S05]  /*11b80*/  IMAD.MOV.U32 R220, RZ, RZ, c[0x0][0x2c4] ;  /* 0x0000b100ffdc7624 */ /* 0x000fea00078e00ff */
[----:B------:R-:W-:Y:S07]  /*11b90*/  ISETP.NE.AND P6, PT, R220, 0x1, PT ;  /* 0x00000001dc00780c */ /* 0x000fee0003fc5270 */
[----:B------:R-:W-:Y:S01]  /*11ba0*/  @!P0 IMAD.WIDE.U32 R38, R221, c[0x0][0x208], RZ ;  /* 0x00008200dd268a25 */ /* 0x000fe200078e00ff */
[----:B------:R-:W-:Y:S02]  /*11bb0*/  @!P0 MOV R2, c[0x0][0x208] ;  /* 0x0000820000028a02 */ /* 0x000fe40000000f00 */
[----:B------:R-:W-:Y:S01]  /*11bc0*/  @!P0 MOV R3, 0x5 ;  /* 0x0000000500038802 */ /* 0x000fe20000000f00 */
[----:B------:R-:W-:Y:S01]  /*11bd0*/  @!P0 IMAD.MOV.U32 R37, RZ, RZ, R234 ;  /* 0x000000ffff258224 */ /* 0x000fe200078e00ea */
[----:B------:R-:W-:Y:S02]  /*11be0*/  @!P0 MOV R36, R228 ;  /* 0x000000e400248202 */ /* 0x000fe40000000f00 */
[C---:B------:R-:W-:Y:S02]  /*11bf0*/  @!P0 SHF.L.U64.HI R3, R2.reuse, R3, c[0x0][0x20c] ;  /* 0x0000830002038619 */ /* 0x040fe40000010203 */
[----:B------:R-:W-:Y:S01]  /*11c00*/  @!P0 SHF.L.U32 R2, R2, 0x5, RZ ;  /* 0x0000000502028819 */ /* 0x000fe200000006ff */
[----:B------:R-:W1:Y:S01]  /*11c10*/  LDSM.16.M88.4 R8, [R201] ;  /* 0x00000000c908783b */ /* 0x000e620000000200 */
[----:B------:R-:W-:Y:S01]  /*11c20*/  @!P0 IMAD.WIDE.U32 R36, R38, 0x60, R36 ;  /* 0x0000006026248825 */ /* 0x000fe200078e0024 */
[----:B------:R-:W-:Y:S01]  /*11c30*/  ULDC UR4, c[0x0][0x324] ;  /* 0x0000c90000047ab9 */ /* 0x000fe20000000800 */
[----:B------:R-:W-:Y:S01]  /*11c40*/  @!P0 IADD3 R44, P1, R2, R2, RZ ;  /* 0x00000002022c8210 */ /* 0x000fe20007f3e0ff */
[----:B------:R-:W-:Y:S01]  /*11c50*/  ULOP3.LUT UR4, URZ, UR4, URZ, 0x33, !UPT ;  /* 0x000000043f047292 */ /* 0x000fe2000f8e333f */
[----:B------:R-:W-:Y:S02]  /*11c60*/  @!P0 IMAD.WIDE.U32 R28, R38, 0x60, R2 ;  /* 0x00000060261c8825 */ /* 0x000fe400078e0002 */
[----:B------:R-:W-:Y:S01]  /*11c70*/  @!P0 IADD3.X R45, R3, R3, RZ, P1, !PT ;  /* 0x00000003032d8210 */ /* 0x000fe20000ffe4ff */
[----:B------:R-:W3:Y:S02]  /*11c80*/  LDSM.16.M88.4 R16, [R201+0x800] ;  /* 0x00080000c910783b */ /* 0x000ee40000000200 */
[-C--:B------:R-:W-:Y:S02]  /*11c90*/  @!P0 IADD3 R47, P2, P1, R228, R28.reuse, R2 ;  /* 0x0000001ce42f8210 */ /* 0x080fe4000795e002 */
[----:B------:R-:W-:Y:S01]  /*11ca0*/  @!P0 LEA R2, P4, R36, c[0x0][0x1f8], 0x1 ;  /* 0x00007e0024028a11 */ /* 0x000fe200078808ff */
[----:B------:R-:W-:Y:S01]  /*11cb0*/  @!P0 IMAD.WIDE.U32 R44, R38, 0x60, R44 ;  /* 0x00000060262c8825 */ /* 0x000fe200078e002c */
[----:B------:R-:W-:Y:S02]  /*11cc0*/  @!P0 IADD3 R46, P3, R228, R28, RZ ;  /* 0x0000001ce42e8210 */ /* 0x000fe40007f7e0ff */
[----:B------:R-:W4:Y:S08]  /*11cd0*/  LDSM.16.M88.4 R24, [R201+0x1000] ;  /* 0x00100000c918783b */ /* 0x000f300000000200 */
[----:B------:R-:W5:Y:S04]  /*11ce0*/  LDL R223, [R1+0x14] ;  /* 0x0000140001df7983 */ /* 0x000f680000100800 */
[----:B------:R-:W2:Y:S08]  /*11cf0*/  LDSM.16.M88.4 R32, [R201+0x1800] ;  /* 0x00180000c920783b */ /* 0x000eb00000000200 */
[----:B------:R-:W5:Y:S01]  /*11d00*/  LDL R222, [R1+0x1c] ;  /* 0x00001c0001de7983 */ /* 0x000f620000100800 */
[C---:B-1----:R-:W-:Y:S03]  /*11d10*/  HMMA.16816.F32.BF16 R4, R124.reuse, R8, RZ ;  /* 0x000000087c04723c */ /* 0x042fe600000418ff */
[----:B------:R-:W1:Y:S05]  /*11d20*/  LDSM.16.M88.4 R40, [R201+0x2000] ;  /* 0x00200000c928783b */ /* 0x000e6a0000000200 */
[C---:B------:R-:W-:Y:S03]  /*11d30*/  HMMA.16816.F32.BF16 R8, R124.reuse, R10, RZ ;  /* 0x0000000a7c08723c */ /* 0x040fe600000418ff */
[----:B------:R-:W1:Y:S05]  /*11d40*/  LDSM.16.M88.4 R48, [R201+0x2800] ;  /* 0x00280000c930783b */ /* 0x000e6a0000000200 */
[C---:B---3--:R-:W-:Y:S03]  /*11d50*/  HMMA.16816.F32.BF16 R12, R124.reuse, R16, RZ ;  /* 0x000000107c0c723c */ /* 0x048fe600000418ff */
[----:B------:R-:W3:Y:S05]  /*11d60*/  LDSM.16.M88.4 R132, [R206] ;  /* 0x00000000ce84783b */ /* 0x000eea0000000200 */
[C---:B------:R-:W-:Y:S03]  /*11d70*/  HMMA.16816.F32.BF16 R16, R124.reuse, R18, RZ ;  /* 0x000000127c10723c */ /* 0x040fe600000418ff */
[----:B------:R-:W1:Y:S05]  /*11d80*/  LDSM.16.M88.4 R136, [R208] ;  /* 0x00000000d088783b */ /* 0x000e6a0000000200 */
[C---:B----4-:R-:W-:Y:S03]  /*11d90*/  HMMA.16816.F32.BF16 R20, R124.reuse, R24, RZ ;  /* 0x000000187c14723c */ /* 0x050fe600000418ff */
[----:B------:R-:W4:Y:S05]  /*11da0*/  LDSM.16.M88.4 R140, [R209] ;  /* 0x00000000d18c783b */ /* 0x000f2a0000000200 */
[C---:B------:R-:W-:Y:S03]  /*11db0*/  HMMA.16816.F32.BF16 R24, R124.reuse, R26, RZ ;  /* 0x0000001a7c18723c */ /* 0x040fe600000418ff */
[----:B------:R-:W1:Y:S08]  /*11dc0*/  LDSM.16.M88.4 R144, [R210] ;  /* 0x00000000d290783b */ /* 0x000e700000000200 */
[----:B------:R-:W1:Y:S08]  /*11dd0*/  LDSM.16.M88.4 R148, [R211] ;  /* 0x00000000d394783b */ /* 0x000e700000000200 */
[----:B------:R-:W1:Y:S01]  /*11de0*/  LDSM.16.M88.4 R152, [R212] ;  /* 0x00000000d498783b */ /* 0x000e620000000200 */
[----:B--2---:R-:W-:Y:S02]  /*11df0*/  LOP3.LUT P5, RZ, R0, 0x20000, RZ, 0xc0, !PT ;  /* 0x0002000000ff7812 */ /* 0x004fe400078ac0ff */
[----:B------:R-:W-:Y:S05]  /*11e00*/  @!P0 SHF.R.S32.HI R0, RZ, 0x1f, R221 ;  /* 0x0000001fff008819 */ /* 0x000fea00000114dd */
[----:B------:R-:W-:Y:S04]  /*11e10*/  @!P0 IMAD R0, R0, c[0x0][0x208], RZ ;  /* 0x0000820000008a24 */ /* 0x000fe800078e02ff */
[----:B------:R-:W-:Y:S05]  /*11e20*/  @!P0 IMAD R0, R221, c[0x0][0x20c], R0 ;  /* 0x00008300dd008a24 */ /* 0x000fea00078e0200 */
[----:B------:R-:W-:Y:S05]  /*11e30*/  @!P0 IADD3 R0, R39, R0, RZ ;  /* 0x0000000027008210 */ /* 0x000fea0007ffe0ff */
[----:B------:R-:W-:Y:S05]  /*11e40*/  @!P0 IMAD R0, R0, 0x60, RZ ;  /* 0x0000006000008824 */ /* 0x000fea00078e02ff */
[----:B------:R-:W-:Y:S02]  /*11e50*/  @!P0 IADD3 R39, R0, R29, RZ ;  /* 0x0000001d00278210 */ /* 0x000fe40007ffe0ff */
[C---:B------:R-:W-:Y:S02]  /*11e60*/  HMMA.16816.F32.BF16 R28, R124.reuse, R32, RZ ;  /* 0x000000207c1c723c */ /* 0x040fe400000418ff */
[----:B------:R-:W-:Y:S02]  /*11e70*/  @!P0 IADD3.X R68, R234, R39, R3, P2, P1 ;  /* 0x00000027ea448210 */ /* 0x000fe400017e2403 */
[----:B------:R-:W-:Y:S02]  /*11e80*/  @!P0 LEA R160, P2, R46, c[0x0][0x1f8], 0x1 ;  /* 0x00007e002ea08a11 */ /* 0x000fe400078408ff */
[----:B------:R-:W-:Y:S02]  /*11e90*/  @!P0 IADD3 R3, R37, R0, RZ ;  /* 0x0000000025038210 */ /* 0x000fe40007ffe0ff */
[C---:B------:R-:W-:Y:S01]  /*11ea0*/  HMMA.16816.F32.BF16 R32, R124.reuse, R34, RZ ;  /* 0x000000227c20723c */ /* 0x040fe200000418ff */
[----:B------:R-:W-:Y:S03]  /*11eb0*/  @!P0 IADD3.X R39, R39, R234, RZ, P3, !PT ;  /* 0x000000ea27278210 */ /* 0x000fe60001ffe4ff */
[----:B------:R-:W-:Y:S02]  /*11ec0*/  @!P0 LEA.HI.X R3, R36, c[0x0][0x1fc], R3, 0x1, P4 ;  /* 0x00007f0024038a11 */ /* 0x000fe400020f0c03 */
[----:B------:R-:W-:Y:S02]  /*11ed0*/  @!P0 LEA.HI.X R161, R46, c[0x0][0x1fc], R39, 0x1, P2 ;  /* 0x00007f002ea18a11 */ /* 0x000fe400010f0c27 */
[C---:B-1----:R-:W-:Y:S01]  /*11ee0*/  HMMA.16816.F32.BF16 R36, R124.reuse, R40, RZ ;  /* 0x000000287c24723c */ /* 0x042fe200000418ff */
[----:B------:R-:W-:Y:S03]  /*11ef0*/  @!P0 IADD3 R44, P1, R228, R44, RZ ;  /* 0x0000002ce42c8210 */ /* 0x000fe60007f3e0ff */
[C---:B------:R-:W-:Y:S02]  /*11f00*/  @!P0 LEA R164, P3, R47.reuse, c[0x0][0x1f8], 0x1 ;  /* 0x00007e002fa48a11 */ /* 0x040fe400078608ff */
[----:B------:R-:W-:Y:S02]  /*11f10*/  @!P0 LEA R162, P2, R44, c[0x0][0x1f8], 0x1 ;  /* 0x00007e002ca28a11 */ /* 0x000fe400078408ff */
[C---:B------:R-:W-:Y:S01]  /*11f20*/  HMMA.16816.F32.BF16 R40, R124.reuse, R42, RZ ;  /* 0x0000002a7c28723c */ /* 0x040fe200000418ff */
[----:B------:R-:W-:Y:S02]  /*11f30*/  @!P0 IADD3.X R0, R234, R0, R45, P1, !PT ;  /* 0x00000000ea008210 */ /* 0x000fe40000ffe42d */
[----:B------:R-:W-:Y:S02]  /*11f40*/  @!P0 ISETP.GE.AND P1, PT, R72, c[0x0][0x1d4], PT ;  /* 0x0000750048008a0c */ /* 0x000fe40003f26270 */
[----:B------:R-:W-:Y:S02]  /*11f50*/  @!P0 LEA.HI.X R165, R47, c[0x0][0x1fc], R68, 0x1, P3 ;  /* 0x00007f002fa58a11 */ /* 0x000fe400018f0c44 */
[----:B------:R-:W-:Y:S02]  /*11f60*/  @!P0 LEA.HI.X R163, R44, c[0x0][0x1fc], R0, 0x1, P2 ;  /* 0x00007f002ca38a11 */ /* 0x000fe400010f0c00 */
[C---:B------:R-:W-:Y:S07]  /*11f70*/  HMMA.16816.F32.BF16 R44, R124.reuse, R48, RZ ;  /* 0x000000307c2c723c */ /* 0x040fee00000418ff */
[----:B------:R-:W-:Y:S01]  /*11f80*/  @!PT LDS RZ, [RZ] ;  /* 0x00000000fffff984 */ /* 0x000fe20000000800 */
[----:B------:R-:W-:Y:S01]  /*11f90*/  @!PT LDS RZ, [RZ] ;  /* 0x00000000fffff984 */ /* 0x000fe20000000800 */
[----:B------:R-:W-:Y:S01]  /*11fa0*/  @!PT LDS RZ, [RZ] ;  /* 0x00000000fffff984 */ /* 0x000fe20000000800 */
[----:B------:R1:W-:Y:S01]  /*11fb0*/  @!P0 LDGSTS.E.BYPASS.LTC128B.128 [R219+0x100], [R2.64], !P1 ;  /* 0x0010000002db8fae */ /* 0x0003e2000c901d48 */
[----:B------:R-:W-:Y:S07]  /*11fc0*/  HMMA.16816.F32.BF16 R48, R124, R50, RZ ;  /* 0x000000327c30723c */ /* 0x000fee00000418ff */
[----:B------:R1:W-:Y:S01]  /*11fd0*/  @!P0 LDGSTS.E.BYPASS.LTC128B.128 [R219+0x3100], [R2.64+0x80], !P5 ;  /* 0x0310008002db8fae */ /* 0x0003e2000e901d48 */
[C---:B---3--:R-:W-:Y:S07]  /*11fe0*/  HMMA.16816.F32.BF16 R4, R128.reuse, R132, R4 ;  /* 0x000000848004723c */ /* 0x048fee0000041804 */
[----:B------:R2:W-:Y:S01]  /*11ff0*/  @!P0 LDGSTS.E.BYPASS.LTC128B.128 [R219+0x1100], [R160.64], !P1 ;  /* 0x01100000a0db8fae */ /* 0x0005e2000c901d48 */
[C---:B------:R-:W-:Y:S07]  /*12000*/  HMMA.16816.F32.BF16 R8, R128.reuse, R134, R8 ;  /* 0x000000868008723c */ /* 0x040fee0000041808 */
[----:B------:R2:W-:Y:S01]  /*12010*/  @!P0 LDGSTS.E.BYPASS.LTC128B.128 [R219+0x4100], [R160.64+0x80], !P5 ;  /* 0x04100080a0db8fae */ /* 0x0005e2000e901d48 */
[C---:B------:R-:W-:Y:S07]  /*12020*/  HMMA.16816.F32.BF16 R12, R128.reuse, R136, R12 ;  /* 0x00000088800c723c */ /* 0x040fee000004180c */
[----:B------:R3:W-:Y:S01]  /*12030*/  @!P0 LDGSTS.E.BYPASS.LTC128B.128 [R219+0x2100], [R164.64], !P1 ;  /* 0x02100000a4db8fae */ /* 0x0007e2000c901d48 */
[C---:B------:R-:W-:Y:S07]  /*12040*/  HMMA.16816.F32.BF16 R16, R128.reuse, R138, R16 ;  /* 0x0000008a8010723c */ /* 0x040fee0000041810 */
[----:B------:R2:W-:Y:S01]  /*12050*/  @!P0 LDGSTS.E.BYPASS.LTC128B.128 [R219+0x5100], [R162.64+0x80], !P5 ;  /* 0x05100080a2db8fae */ /* 0x0005e2000e901d48 */
[C---:B----4-:R-:W-:Y:S03]  /*12060*/  HMMA.16816.F32.BF16 R20, R128.reuse, R140, R20 ;  /* 0x0000008c8014723c */ /* 0x050fe60000041814 */
[----:B------:R-:W-:Y:S04]  /*12070*/  ISETP.GT.AND P0, PT, R221, R226, PT ;  /* 0x000000e2dd00720c */ /* 0x000fe80003f04270 */
[----:B------:R-:W-:Y:S01]  /*12080*/  LDSM.16.M88.4 R132, [R200+0x1000] ;  /* 0x00100000c884783b */ /* 0x000fe20000000200 */
[C---:B------:R-:W-:Y:S07]  /*12090*/  HMMA.16816.F32.BF16 R24, R128.reuse, R142, R24 ;  /* 0x0000008e8018723c */ /* 0x040fee0000041818 */
[----:B------:R-:W0:Y:S01]  /*120a0*/  LDGDEPBAR ;  /* 0x00000000000079af */ /* 0x000e220000000000 */
[C---:B------:R-:W-:Y:S01]  /*120b0*/  HMMA.16816.F32.BF16 R28, R128.reuse, R144, R28 ;  /* 0x00000090801c723c */ /* 0x040fe2000004181c */
[----:B-1----:R-:W-:Y:S06]  /*120c0*/  @P0 MOV R3, c[0x0][0x1e0] ;  /* 0x0000780000030a02 */ /* 0x002fec0000000f00 */
[----:B---3--:R-:W-:Y:S01]  /*120d0*/  LDSM.16.M88.4 R164, [R200+0x800] ;  /* 0x00080000c8a4783b */ /* 0x008fe20000000200 */
[C---:B------:R-:W-:Y:S07]  /*120e0*/  HMMA.16816.F32.BF16 R32, R128.reuse, R146, R32 ;  /* 0x000000928020723c */ /* 0x040fee0000041820 */
[----:B--2---:R-:W1:Y:S01]  /*120f0*/  LDSM.16.M88.4 R160, [R200] ;  /* 0x00000000c8a0783b */ /* 0x004e620000000200 */
[C---:B------:R-:W-:Y:S07]  /*12100*/  HMMA.16816.F32.BF16 R36, R128.reuse, R148, R36 ;  /* 0x000000948024723c */ /* 0x040fee0000041824 */
[----:B------:R-:W2:Y:S01]  /*12110*/  LDSM.16.M88.4 R136, [R200+0x1800] ;  /* 0x00180000c888783b */ /* 0x000ea20000000200 */
[C---:B------:R-:W-:Y:S07]  /*12120*/  HMMA.16816.F32.BF16 R40, R128.reuse, R150, R40 ;  /* 0x000000968028723c */ /* 0x040fee0000041828 */
[----:B------:R-:W3:Y:S01]  /*12130*/  LDSM.16.M88.4 R168, [R200+0x2000] ;  /* 0x00200000c8a8783b */ /* 0x000ee20000000200 */
[C---:B------:R-:W-:Y:S07]  /*12140*/  HMMA.16816.F32.BF16 R44, R128.reuse, R152, R44 ;  /* 0x00000098802c723c */ /* 0x040fee000004182c */
[----:B------:R-:W4:Y:S01]  /*12150*/  LDSM.16.M88.4 R172, [R200+0x2800] ;  /* 0x00280000c8ac783b */ /* 0x000f220000000200 */
[----:B------:R-:W-:Y:S07]  /*12160*/  HMMA.16816.F32.BF16 R48, R128, R154, R48 ;  /* 0x0000009a8030723c */ /* 0x000fee0000041830 */
[----:B------:R-:W2:Y:S01]  /*12170*/  LDSM.16.M88.4 R140, [R75+-0x3000] ;  /* 0xffd000004b8c783b */ /* 0x000ea20000000200 */
[C---:B-1----:R-:W-:Y:S07]  /*12180*/  HMMA.16816.F32.BF16 R4, R156.reuse, R160, R4 ;  /* 0x000000a09c04723c */ /* 0x042fee0000041804 */
[----:B------:R-:W1:Y:S01]  /*12190*/  LDSM.16.M88.4 R144, [R75+-0x2800] ;  /* 0xffd800004b90783b */ /* 0x000e620000000200 */
[C---:B------:R-:W-:Y:S07]  /*121a0*/  HMMA.16816.F32.BF16 R8, R156.reuse, R162, R8 ;  /* 0x000000a29c08723c */ /* 0x040fee0000041808 */
[----:B------:R-:W1:Y:S01]  /*121b0*/  LDSM.16.M88.4 R148, [R75+-0x2000] ;  /* 0xffe000004b94783b */ /* 0x000e620000000200 */
[C---:B------:R-:W-:Y:S07]  /*121c0*/  HMMA.16816.F32.BF16 R12, R156.reuse, R164, R12 ;  /* 0x000000a49c0c723c */ /* 0x040fee000004180c */
[----:B------:R-:W1:Y:S01]  /*121d0*/  LDSM.16.M88.4 R152, [R75+-0x1800] ;  /* 0xffe800004b98783b */ /* 0x000e620000000200 */
[C---:B------:R-:W-:Y:S07]  /*121e0*/  HMMA.16816.F32.BF16 R16, R156.reuse, R166, R16 ;  /* 0x000000a69c10723c */ /* 0x040fee0000041810 */
[----:B------:R-:W1:Y:S01]  /*121f0*/  LDSM.16.M88.4 R160, [R75+-0x1000] ;  /* 0xfff000004ba0783b */ /* 0x000e620000000200 */
[C---:B------:R-:W-:Y:S07]  /*12200*/  HMMA.16816.F32.BF16 R20, R156.reuse, R132, R20 ;  /* 0x000000849c14723c */ /* 0x040fee0000041814 */
[----:B------:R-:W-:Y:S01]  /*12210*/  LDSM.16.M88.4 R164, [R201+0x3800] ;  /* 0x00380000c9a4783b */ /* 0x000fe20000000200 */
[C---:B------:R-:W-:Y:S07]  /*12220*/  HMMA.16816.F32.BF16 R24, R156.reuse, R134, R24 ;  /* 0x000000869c18723c */ /* 0x040fee0000041818 */
[----:B------:R-:W1:Y:S01]  /*12230*/  LDSM.16.M88.4 R132, [R75+-0x800] ;  /* 0xfff800004b84783b */ /* 0x000e620000000200 */
        /* <DEDUP_REMOVED lines=8> */
[----:B------:R-:W-:Y:S01]  /*122c0*/  HMMA.16816.F32.BF16 R48, R156, R174, R48 ;  /* 0x000000ae9c30723c */ /* 0x000fe20000041830 */
[----:B------:R-:W4:Y:S07]  /*122d0*/  LDSM.16.M88.4 R172, [R201+0x4800] ;  /* 0x00480000c9ac783b */ /* 0x000f2e0000000200 */
[C---:B------:R-:W-:Y:S08]  /*122e0*/  HMMA.16816.F32.BF16 R4, R176.reuse, R140, R4 ;  /* 0x0000008cb004723c */ /* 0x040ff00000041804 */
[C---:B------:R-:W-:Y:S01]  /*122f0*/  HMMA.16816.F32.BF16 R8, R176.reuse, R142, R8 ;  /* 0x0000008eb008723c */ /* 0x040fe20000041808 */
[----:B------:R-:W2:Y:S07]  /*12300*/  LDSM.16.M88.4 R140, [R201+0x5000] ;  /* 0x00500000c98c783b */ /* 0x000eae0000000200 */
[C---:B-1----:R-:W-:Y:S08]  /*12310*/  HMMA.16816.F32.BF16 R12, R176.reuse, R144, R12 ;  /* 0x00000090b00c723c */ /* 0x042ff0000004180c */
[C---:B------:R-:W-:Y:S01]  /*12320*/  HMMA.16816.F32.BF16 R16, R176.reuse, R146, R16 ;  /* 0x00000092b010723c */ /* 0x040fe20000041810 */
[----:B------:R-:W1:Y:S07]  /*12330*/  LDSM.16.M88.4 R144, [R201+0x5800] ;  /* 0x00580000c990783b */ /* 0x000e6e0000000200 */
[C---:B------:R-:W-:Y:S08]  /*12340*/  HMMA.16816.F32.BF16 R20, R176.reuse, R148, R20 ;  /* 0x00000094b014723c */ /* 0x040ff00000041814 */
        /* <DEDUP_REMOVED lines=8> */
[C---:B------:R-:W-:Y:S08]  /*123d0*/  HMMA.16816.F32.BF16 R44, R176.reuse, R132, R44 ;  /* 0x00000084b02c723c */ /* 0x040ff0000004182c */
[----:B------:R-:W-:Y:S01]  /*123e0*/  HMMA.16816.F32.BF16 R48, R176, R134, R48 ;  /* 0x00000086b030723c */ /* 0x000fe20000041830 */
[----:B------:R-:W1:Y:S07]  /*123f0*/  LDSM.16.M88.4 R132, [R214] ;  /* 0x00000000d684783b */ /* 0x000e6e0000000200 */
[C---:B--2---:R-:W-:Y:S08]  /*12400*/  HMMA.16816.F32.BF16 R4, R180.reuse, R136, R4 ;  /* 0x00000088b404723c */ /* 0x044ff00000041804 */
[C---:B------:R-:W-:Y:S01]  /*12410*/  HMMA.16816.F32.BF16 R8, R180.reuse, R138, R8 ;  /* 0x0000008ab408723c */ /* 0x040fe20000041808 */
[----:B------:R-:W2:Y:S07]  /*12420*/  LDSM.16.M88.4 R136, [R215] ;  /* 0x00000000d788783b */ /* 0x000eae0000000200 */
[C---:B------:R-:W-:Y:S08]  /*12430*/  HMMA.16816.F32.BF16 R12, R180.reuse, R164, R12 ;  /* 0x000000a4b40c723c */ /* 0x040ff0000004180c */
[C---:B------:R-:W-:Y:S01]  /*12440*/  HMMA.16816.F32.BF16 R16, R180.reuse, R166, R16 ;  /* 0x000000a6b410723c */ /* 0x040fe20000041810 */
[----:B------:R-:W1:Y:S07]  /*12450*/  LDSM.16.M88.4 R164, [R217] ;  /* 0x00000000d9a4783b */ /* 0x000e6e0000000200 */
[C---:B---3--:R-:W-:Y:S08]  /*12460*/  HMMA.16816.F32.BF16 R20, R180.reuse, R168, R20 ;  /* 0x000000a8b414723c */ /* 0x048ff00000041814 */
[C---:B------:R-:W-:Y:S01]  /*12470*/  HMMA.16816.F32.BF16 R24, R180.reuse, R170, R24 ;  /* 0x000000aab418723c */ /* 0x040fe20000041818 */
[----:B------:R-:W3:Y:S07]  /*12480*/  LDSM.16.M88.4 R168, [R200+0x3000] ;  /* 0x00300000c8a8783b */ /* 0x000eee0000000200 */
[C---:B----4-:R-:W-:Y:S08]  /*12490*/  HMMA.16816.F32.BF16 R28, R180.reuse, R172, R28 ;  /* 0x000000acb41c723c */ /* 0x050ff0000004181c */
[C---:B------:R-:W-:Y:S01]  /*124a0*/  HMMA.16816.F32.BF16 R32, R180.reuse, R174, R32 ;  /* 0x000000aeb420723c */ /* 0x040fe20000041820 */
[----:B------:R-:W-:Y:S07]  /*124b0*/  LDSM.16.M88.4 R172, [R200+0x5000] ;  /* 0x00500000c8ac783b */ /* 0x000fee0000000200 */
[C---:B------:R-:W-:Y:S08]  /*124c0*/  HMMA.16816.F32.BF16 R36, R180.reuse, R140, R36 ;  /* 0x0000008cb424723c */ /* 0x040ff00000041824 */
[C---:B------:R-:W-:Y:S01]  /*124d0*/  HMMA.16816.F32.BF16 R40, R180.reuse, R142, R40 ;  /* 0x0000008eb428723c */ /* 0x040fe20000041828 */
[----:B------:R-:W4:Y:S07]  /*124e0*/  LDSM.16.M88.4 R140, [R200+0x3800] ;  /* 0x00380000c88c783b */ /* 0x000f2e0000000200 */
        /* <DEDUP_REMOVED lines=8> */
[----:B------:R-:W1:Y:S07]  /*12570*/  LDSM.16.M88.4 R152, [R75] ;  /* 0x000000004b98783b */ /* 0x000e6e0000000200 */
[C---:B------:R-:W-:Y:S08]  /*12580*/  HMMA.16816.F32.BF16 R20, R184.reuse, R132, R20 ;  /* 0x00000084b814723c */ /* 0x040ff00000041814 */
        /* <DEDUP_REMOVED lines=8> */
[C---:B---3--:R-:W-:Y:S08]  /*12610*/  HMMA.16816.F32.BF16 R4, R188.reuse, R168, R4 ;  /* 0x000000a8bc04723c */ /* 0x048ff00000041804 */
[C---:B------:R-:W-:Y:S08]  /*12620*/  HMMA.16816.F32.BF16 R8, R188.reuse, R170, R8 ;  /* 0x000000aabc08723c */ /* 0x040ff00000041808 */
[C---:B----4-:R-:W-:Y:S08]  /*12630*/  HMMA.16816.F32.BF16 R12, R188.reuse, R140, R12 ;  /* 0x0000008cbc0c723c */ /* 0x050ff0000004180c */
[C---:B------:R-:W-:Y:S08]  /*12640*/  HMMA.16816.F32.BF16 R16, R188.reuse, R142, R16 ;  /* 0x0000008ebc10723c */ /* 0x040ff00000041810 */
[C---:B-1----:R-:W-:Y:S08]  /*12650*/  HMMA.16816.F32.BF16 R20, R188.reuse, R144, R20 ;  /* 0x00000090bc14723c */ /* 0x042ff00000041814 */
        /* <DEDUP_REMOVED lines=9> */
[C---:B------:R-:W-:Y:S08]  /*126f0*/  HMMA.16816.F32.BF16 R12, R196.reuse, R132, R12 ;  /* 0x00000084c40c723c */ /* 0x040ff0000004180c */
        /* <DEDUP_REMOVED lines=36> */
[----:B------:R-:W-:Y:S04]  /*12940*/  BAR.SYNC.DEFER_BLOCKING 0x0 ;  /* 0x0000000000007b1d */ /* 0x000fe80000010000 */
[----:B------:R-:W-:Y:S01]  /*12950*/  @P0 MOV R5, 0x5 ;  /* 0x0000000500050802 */ /* 0x000fe20000000f00 */
[C---:B------:R-:W-:Y:S08]  /*12960*/  HMMA.16816.F32.BF16 R40, R196.reuse, R6, R40 ;  /* 0x00000006c428723c */ /* 0x040ff00000041828 */
[----:B------:R-:W-:Y:S04]  /*12970*/  FMUL.FTZ R2, R35, c[0x0][0x320] ;  /* 0x0000c80023027a20 */ /* 0x000fe80000410000 */
[----:B------:R3:W3:Y:S01]  /*12980*/  MUFU.TANH R132, R2 ;  /* 0x0000000200847308 */ /* 0x0006e20000002400 */
[----:B--2---:R-:W-:Y:S09]  /*12990*/  FMUL.FTZ R0, R14, c[0x0][0x320] ;  /* 0x0000c8000e007a20 */ /* 0x004ff20000410000 */
[----:B------:R2:W2:Y:S02]  /*129a0*/  MUFU.TANH R153, R0 ;  /* 0x0000000000997308 */ /* 0x0004a40000002400 */
[----:B------:R-:W-:Y:S01]  /*129b0*/  FMUL.FTZ R4, R40, c[0x0][0x320] ;  /* 0x0000c80028047a20 */ /* 0x000fe20000410000 */
[C---:B-1----:R-:W-:Y:S08]  /*129c0*/  HMMA.16816.F32.BF16 R44, R196.reuse, R8, R44 ;  /* 0x00000008c42c723c */ /* 0x042ff0000004182c */
[----:B------:R-:W-:Y:S04]  /*129d0*/  HMMA.16816.F32.BF16 R48, R196, R10, R48 ;  /* 0x0000000ac430723c */ /* 0x000fe80000041830 */
[----:B---3--:R-:W-:Y:S02]  /*129e0*/  FMUL.FTZ R2, R43, c[0x0][0x320] ;  /* 0x0000c8002b027a20 */ /* 0x008fe40000410000 */
[----:B--2---:R-:W-:Y:S10]  /*129f0*/  FMUL.FTZ R0, R15, c[0x0][0x320] ;  /* 0x0000c8000f007a20 */ /* 0x004ff40000410000 */
[----:B------:R-:W-:Y:S01]  /*12a00*/  FMUL.FTZ R6, R44, c[0x0][0x320] ;  /* 0x0000c8002c067a20 */ /* 0x000fe20000410000 */
[----:B------:R1:W2:Y:S01]  /*12a10*/  MUFU.TANH R152, R0 ;  /* 0x0000000000987308 */ /* 0x0002a20000002400 */
[----:B------:R-:W3:Y:S01]  /*12a20*/  LDL R44, [R1+0x4] ;  /* 0x00000400012c7983 */ /* 0x000ee20000100800 */
[----:B------:R-:W-:Y:S03]  /*12a30*/  FMUL.FTZ R7, R45, c[0x0][0x320] ;  /* 0x0000c8002d077a20 */ /* 0x000fe60000410000 */
[----:B------:R-:W2:Y:S02]  /*12a40*/  LDL R45, [R1+0x8] ;  /* 0x00000800012d7983 */ /* 0x000ea40000100800 */
[----:B------:R-:W-:Y:S02]  /*12a50*/  FMUL.FTZ R13, R48, c[0x0][0x320] ;  /* 0x0000c800300d7a20 */ /* 0x000fe40000410000 */
[----:B-1----:R-:W-:Y:S02]  /*12a60*/  FMUL.FTZ R0, R16, c[0x0][0x320] ;  /* 0x0000c80010007a20 */ /* 0x002fe40000410000 */
[----:B------:R-:W1:Y:S10]  /*12a70*/  MUFU.TANH R16, R13 ;  /* 0x0000000d00107308 */ /* 0x000e740000002400 */
        /* <DEDUP_REMOVED lines=26> */
[----:B------:R1:W1:Y:S10]  /*12c20*/  MUFU.TANH R31, R7 ;  /* 0x00000007001f7308 */ /* 0x0002740000002400 */
[----:B------:R2:W2:Y:S01]  /*12c30*/  MUFU.TANH R134, R0 ;  /* 0x0000000000867308 */ /* 0x0004a20000002400 */
[----:B-1----:R-:W-:Y:S01]  /*12c40*/  @P0 MOV R7, R235 ;  /* 0x000000eb00070202 */ /* 0x002fe20000000f00 */
[----:B--2---:R-:W-:Y:S08]  /*12c50*/  FMUL.FTZ R0, R32, c[0x0][0x320] ;  /* 0x0000c80020007a20 */ /* 0x004ff00000410000 */
[----:B------:R-:W1:Y:S10]  /*12c60*/  MUFU.TANH R32, R6 ;  /* 0x0000000600207308 */ /* 0x000e740000002400 */
[----:B------:R2:W1:Y:S02]  /*12c70*/  MUFU.TANH R18, R0 ;  /* 0x0000000000127308 */ /* 0x0004640000002400 */
[----:B--2---:R-:W-:Y:S08]  /*12c80*/  FMUL.FTZ R0, R33, c[0x0][0x320] ;  /* 0x0000c80021007a20 */ /* 0x004ff00000410000 */
[----:B------:R2:W1:Y:S02]  /*12c90*/  MUFU.TANH R17, R0 ;  /* 0x0000000000117308 */ /* 0x0004640000002400 */
[----:B--2---:R-:W-:Y:S08]  /*12ca0*/  FMUL.FTZ R0, R34, c[0x0][0x320] ;  /* 0x0000c80022007a20 */ /* 0x004ff00000410000 */
[----:B------:R-:W2:Y:S10]  /*12cb0*/  MUFU.TANH R34, R4 ;  /* 0x0000000400227308 */ /* 0x000eb40000002400 */
[----:B------:R1:W1:Y:S02]  /*12cc0*/  MUFU.TANH R133, R0 ;  /* 0x0000000000857308 */ /* 0x0002640000002400 */
[----:B-1----:R-:W-:Y:S08]  /*12cd0*/  FMUL.FTZ R0, R36, c[0x0][0x320] ;  /* 0x0000c80024007a20 */ /* 0x002ff00000410000 */
[----:B------:R1:W1:Y:S02]  /*12ce0*/  MUFU.TANH R68, R0 ;  /* 0x0000000000447308 */ /* 0x0002640000002400 */
[----:B-1----:R-:W-:Y:S08]  /*12cf0*/  FMUL.FTZ R0, R37, c[0x0][0x320] ;  /* 0x0000c80025007a20 */ /* 0x002ff00000410000 */
[----:B------:R1:W1:Y:S02]  /*12d00*/  MUFU.TANH R36, R0 ;  /* 0x0000000000247308 */ /* 0x0002640000002400 */
[----:B-1----:R-:W-:Y:S08]  /*12d10*/  FMUL.FTZ R0, R38, c[0x0][0x320] ;  /* 0x0000c80026007a20 */ /* 0x002ff00000410000 */
        /* <DEDUP_REMOVED lines=9> */
[----:B------:R-:W-:Y:S05]  /*12db0*/  @P0 SHF.R.S32.HI R2, RZ, 0x1f, R0 ;  /* 0x0000001fff020819 */ /* 0x000fea0000011400 */
[----:B------:R-:W-:Y:S01]  /*12dc0*/  @P0 IMAD R4, R2, c[0x0][0x1e0], RZ ;  /* 0x0000780002040a24 */ /* 0x000fe200078e02ff */
[C---:B------:R-:W-:Y:S02]  /*12dd0*/  @P0 SHF.L.U32 R2, R3.reuse, 0x5, RZ ;  /* 0x0000000503020819 */ /* 0x040fe400000006ff */
[----:B------:R-:W-:Y:S01]  /*12de0*/  @P0 SHF.L.U64.HI R3, R3, R5, c[0x0][0x1e4] ;  /* 0x0000790003030619 */ /* 0x000fe20000010205 */
[----:B------:R-:W-:Y:S01]  /*12df0*/  @P0 IMAD R6, R0, c[0x0][0x1e4], R4 ;  /* 0x0000790000060a24 */ /* 0x000fe200078e0204 */
[----:B------:R-:W-:Y:S01]  /*12e00*/  @P0 IADD3 R8, P1, R2, R2, RZ ;  /* 0x0000000202080210 */ /* 0x000fe20007f3e0ff */
[----:B------:R-:W-:Y:S04]  /*12e10*/  @P0 IMAD.WIDE.U32 R4, R0, c[0x0][0x1e0], RZ ;  /* 0x0000780000040a25 */ /* 0x000fe800078e00ff */
[----:B------:R-:W-:Y:S01]  /*12e20*/  @P0 IMAD.X R9, R3, 0x1, R3, P1 ;  /* 0x0000000103090824 */ /* 0x000fe200008e0603 */
[----:B------:R-:W-:Y:S01]  /*12e30*/  @P0 IADD3 R0, R5, R6, RZ ;  /* 0x0000000605000210 */ /* 0x000fe20007ffe0ff */
[----:B------:R-:W-:Y:S01]  /*12e40*/  FMUL.FTZ R5, R46, c[0x0][0x320] ;  /* 0x0000c8002e057a20 */ /* 0x000fe20000410000 */
[----:B------:R-:W-:Y:S01]  /*12e50*/  @P0 MOV R6, R230 ;  /* 0x000000e600060202 */ /* 0x000fe20000000f00 */
[----:B------:R-:W2:Y:S01]  /*12e60*/  LDL R46, [R1+0xc] ;  /* 0x00000c00012e7983 */ /* 0x000ea20000100800 */
[C---:B------:R-:W-:Y:S01]  /*12e70*/  @P0 IMAD.WIDE.U32 R10, R4.reuse, 0x60, R8 ;  /* 0x00000060040a0825 */ /* 0x040fe200078e0008 */
[----:B------:R1:W1:Y:S03]  /*12e80*/  MUFU.TANH R43, R5 ;  /* 0x00000005002b7308 */ /* 0x0002660000002400 */
[----:B------:R-:W-:Y:S04]  /*12e90*/  @P0 IMAD.WIDE.U32 R6, R4, 0x60, R6 ;  /* 0x0000006004060825 */ /* 0x000fe800078e0006 */
[----:B------:R-:W-:Y:S01]  /*12ea0*/  @P0 IMAD R0, R0, 0x60, RZ ;  /* 0x0000006000000824 */ /* 0x000fe200078e02ff */
[----:B------:R-:W-:Y:S04]  /*12eb0*/  @P0 LEA R8, P2, R6, c[0x0][0x1c8], 0x1 ;  /* 0x0000720006080a11 */ /* 0x000fe800078408ff */
[----:B------:R-:W-:Y:S02]  /*12ec0*/  @P0 IADD3 R9, R7, R0, RZ ;  /* 0x0000000007090210 */ /* 0x000fe40007ffe0ff */
[----:B------:R-:W-:Y:S01]  /*12ed0*/  @P0 IADD3 R7, P1, R230, R10, RZ ;  /* 0x0000000ae6070210 */ /* 0x000fe20007f3e0ff */
[----:B------:R-:W-:Y:S01]  /*12ee0*/  FMUL.FTZ R10, R47, c[0x0][0x320] ;  /* 0x0000c8002f0a7a20 */ /* 0x000fe20000410000 */
[----:B------:R-:W-:Y:S02]  /*12ef0*/  @P0 LEA.HI.X R9, R6, c[0x0][0x1cc], R9, 0x1, P2 ;  /* 0x0000730006090a11 */ /* 0x000fe400010f0c09 */
[C---:B------:R-:W-:Y:S01]  /*12f00*/  @P0 IADD3.X R12, R235.reuse, R0, R11, P1, !PT ;  /* 0x00000000eb0c0210 */ /* 0x040fe20000ffe40b */
[----:B------:R3:W2:Y:S01]  /*12f10*/  MUFU.TANH R42, R10 ;  /* 0x0000000a002a7308 */ /* 0x0006a20000002400 */
[----:B------:R-:W-:Y:S01]  /*12f20*/  MOV R47, c[0x0][0x32c] ;  /* 0x0000cb00002f7a02 */ /* 0x000fe20000000f00 */
[--C-:B-1----:R-:W-:Y:S05]  /*12f30*/  @P0 IMAD.WIDE.U32 R4, R4, 0x60, R2.reuse ;  /* 0x0000006004040825 */ /* 0x102fea00078e0002 */
[-C--:B------:R-:W-:Y:S02]  /*12f40*/  @P0 IADD3 R6, P1, R230, R4.reuse, RZ ;  /* 0x00000004e6060210 */ /* 0x080fe40007f3e0ff */
[----:B------:R-:W-:Y:S02]  /*12f50*/  @P0 IADD3 R0, R0, R5, RZ ;  /* 0x0000000500000210 */ /* 0x000fe40007ffe0ff */
[----:B------:R-:W-:Y:S02]  /*12f60*/  @P0 IADD3 R4, P3, P2, R230, R4, R2 ;  /* 0x00000004e6040210 */ /* 0x000fe40007a7e002 */
[----:B-----5:R-:W-:Y:S02]  /*12f70*/  IADD3 R5, R222, R223, RZ ;  /* 0x000000dfde057210 */ /* 0x020fe40007ffe0ff */
[----:B------:R-:W-:Y:S02]  /*12f80*/  @P0 IADD3.X R11, R235, R0, R3, P3, P2 ;  /* 0x00000000eb0b0210 */ /* 0x000fe40001fe4403 */
[----:B---3--:R-:W-:Y:S01]  /*12f90*/  @P0 IADD3.X R10, R0, R235, RZ, P1, !PT ;  /* 0x000000eb000a0210 */ /* 0x008fe20000ffe4ff */
[----:B------:R-:W-:Y:S01]  /*12fa0*/  @P6 IMAD.HI.U32 R0, R5, c[0x0][0x2c8], RZ ;  /* 0x0000b20005006a27 */ /* 0x000fe200078e00ff */
[C---:B------:R-:W-:Y:S04]  /*12fb0*/  @P0 LEA R2, P1, R6.reuse, c[0x0][0x1c8], 0x1 ;  /* 0x0000720006020a11 */ /* 0x040fe800078208ff */
[----:B------:R-:W-:Y:S02]  /*12fc0*/  @P0 LEA.HI.X R3, R6, c[0x0][0x1cc], R10, 0x1, P1 ;  /* 0x0000730006030a11 */ /* 0x000fe400008f0c0a */
[----:B------:R-:W-:Y:S02]  /*12fd0*/  @P0 ISETP.GE.AND P1, PT, R72, c[0x0][0x1d4], PT ;  /* 0x0000750048000a0c */ /* 0x000fe40003f26270 */
[C---:B------:R-:W-:Y:S02]  /*12fe0*/  @P0 LEA R10, P3, R4.reuse, c[0x0][0x1c8], 0x1 ;  /* 0x00007200040a0a11 */ /* 0x040fe400078608ff */
[C---:B------:R-:W-:Y:S02]  /*12ff0*/  @P0 LEA R6, P2, R7.reuse, c[0x0][0x1c8], 0x1 ;  /* 0x0000720007060a11 */ /* 0x040fe400078408ff */
[----:B------:R-:W-:Y:S02]  /*13000*/  @P0 LEA.HI.X R11, R4, c[0x0][0x1cc], R11, 0x1, P3 ;  /* 0x00007300040b0a11 */ /* 0x000fe400018f0c0b */
[----:B------:R-:W-:Y:S02]  /*13010*/  @P0 LEA.HI.X R7, R7, c[0x0][0x1cc], R12, 0x1, P2 ;  /* 0x0000730007070a11 */ /* 0x000fe400010f0c0c */
[----:B------:R-:W-:Y:S01]  /*13020*/  @P6 SHF.R.U32.HI R5, RZ, c[0x0][0x2cc], R0 ;  /* 0x0000b300ff056a19 */ /* 0x000fe20000011600 */
[----:B------:R-:W-:Y:S02]  /*13030*/  FMUL.FTZ R0, R49, c[0x0][0x320] ;  /* 0x0000c80031007a20 */ /* 0x000fe40000410000 */
[----:B------:R-:W-:Y:S01]  /*13040*/  @!PT LDS RZ, [RZ] ;  /* 0x00000000fffff984 */ /* 0x000fe20000000800 */
[----:B------:R-:W-:Y:S01]  /*13050*/  @!PT LDS RZ, [RZ] ;  /* 0x00000000fffff984 */ /* 0x000fe20000000800 */
[----:B------:R-:W-:Y:S01]  /*13060*/  @!PT LDS RZ, [RZ] ;  /* 0x00000000fffff984 */ /* 0x000fe20000000800 */
[----:B------:R1:W-:Y:S02]  /*13070*/  @P0 LDGSTS.E.BYPASS.LTC128B.128 [R219+0x8100], [R8.64], !P1 ;  /* 0x0810000008db0fae */ /* 0x0003e4000c901d48 */
[----:B------:R3:W1:Y:S06]  /*13080*/  MUFU.TANH R30, R0 ;  /* 0x00000000001e7308 */ /* 0x00066c0000002400 */
[----:B------:R1:W-:Y:S08]  /*13090*/  @P0 LDGSTS.E.BYPASS.LTC128B.128 [R219+0xb100], [R8.64+0x80], !P5 ;  /* 0x0b10008008db0fae */ /* 0x0003f0000e901d48 */
[----:B------:R5:W-:Y:S08]  /*130a0*/  @P0 LDGSTS.E.BYPASS.LTC128B.128 [R219+0x9100], [R2.64], !P1 ;  /* 0x0910000002db0fae */ /* 0x000bf0000c901d48 */
[----:B------:R5:W-:Y:S01]  /*130b0*/  @P0 LDGSTS.E.BYPASS.LTC128B.128 [R219+0xc100], [R2.64+0x80], !P5 ;  /* 0x0c10008002db0fae */ /* 0x000be2000e901d48 */
[----:B---3--:R-:W-:Y:S04]  /*130c0*/  FMUL.FTZ R0, R50, c[0x0][0x320] ;  /* 0x0000c80032007a20 */ /* 0x008fe80000410000 */
[----:B------:R3:W1:Y:S03]  /*130d0*/  MUFU.TANH R37, R0 ;  /* 0x0000000000257308 */ /* 0x0006660000002400 */
[----:B------:R1:W-:Y:S08]  /*130e0*/  @P0 LDGSTS.E.BYPASS.LTC128B.128 [R219+0xa100], [R10.64], !P1 ;  /* 0x0a1000000adb0fae */ /* 0x0003f0000c901d48 */
[----:B------:R1:W-:Y:S01]  /*130f0*/  @P0 LDGSTS.E.BYPASS.LTC128B.128 [R219+0xd100], [R6.64+0x80], !P5 ;  /* 0x0d10008006db0fae */ /* 0x0003e2000e901d48 */
[----:B------:R-:W-:Y:S07]  /*13100*/  ISETP.GE.AND P5, PT, R47, 0x1, PT ;  /* 0x000000012f00780c */ /* 0x000fee0003fa6270 */
[----:B------:R-:W1:Y:S01]  /*13110*/  SHFL.IDX PT, R4, R5, RZ, 0x1c1f ;  /* 0x001c1fff05047589 */ /* 0x000e6200000e0000 */
[----:B-----5:R-:W-:Y:S02]  /*13120*/  FMUL.FTZ R2, R51, c[0x0][0x320] ;  /* 0x0000c80033027a20 */ /* 0x020fe40000410000 */
[----:B---3--:R-:W-:Y:S02]  /*13130*/  IMAD R0, R221, -0x60, RZ ;  /* 0xffffffa0dd007824 */ /* 0x008fe400078e02ff */
[----:B------:R3:W1:Y:S03]  /*13140*/  MUFU.TANH R35, R2 ;  /* 0x0000000200237308 */ /* 0x0006660000002400 */
[----:B------:R-:W0:Y:S01]  /*13150*/  LDGDEPBAR ;  /* 0x00000000000079af */ /* 0x000e220000000000 */
[----:B---3--:R-:W-:Y:S04]  /*13160*/  IADD3 R2, -R44, 0x1, R0 ;  /* 0x000000012c027810 */ /* 0x008fe80007ffe100 */
[----:B--2---:R-:W-:Y:S04]  /*13170*/  IADD3 R2, -R45, R2, R46 ;  /* 0x000000022d027210 */ /* 0x004fe80007ffe12e */
[C---:B-1----:R-:W-:Y:S02]  /*13180*/  IADD3 R7, R2.reuse, c[0x0][0x328], RZ ;  /* 0x0000ca0002077a10 */ /* 0x042fe40007ffe0ff */
[----:B------:R-:W-:Y:S02]  /*13190*/  IADD3 R6, R2, UR4, RZ ;  /* 0x0000000402067c10 */ /* 0x000fe4000fffe0ff */
[----:B------:R-:W-:Y:S02]  /*131a0*/  IADD3 R3, R7, R4, RZ ;  /* 0x0000000407037210 */ /* 0x000fe40007ffe0ff */
        /* <DEDUP_REMOVED lines=15> */
.L_x_808:
[----:B------:R-:W-:Y:S04]  /*132a0*/  MOV R8, c[0x0][0x32c] ;  /* 0x0000cb0000087a02 */ /* 0x000fe80000000f00 */
[----:B------:R-:W-:Y:S11]  /*132b0*/  ISETP.NE.AND P0, PT, R8, 0x1, PT ;  /* 0x000000010800780c */ /* 0x000ff60003f05270 */
[----:B------:R-:W-:Y:S02]  /*132c0*/  @!UPT UIADD3 URZ, URZ, URZ, URZ ;  /* 0x0000003f3f3ff290 */ /* 0x000fe4000fffe03f */
[----:B------:R-:W-:Y:S05]  /*132d0*/  @P0 IMAD.HI.U32 R8, R4, c[0x0][0x330], RZ ;  /* 0x0000cc0004080a27 */ /* 0x000fea00078e00ff */
[----:B------:R-:W-:Y:S02]  /*132e0*/  @P0 SHF.R.U32.HI R4, RZ, c[0x0][0x334], R8 ;  /* 0x0000cd00ff040a19 */ /* 0x000fe40000011608 */
.L_x_809:
[----:B------:R-:W-:Y:S05]  /*132f0*/  BSYNC B0 ;  /* 0x0000000000007941 */ /* 0x000fea0003800000 */
.L_x_807:
[----:B------:R-:W-:Y:S04]  /*13300*/  IMAD.IADD R8, R0, 0x1, -R44 ;  /* 0x0000000100087824 */ /* 0x000fe800078e0a2c */
[----:B------:R-:W-:Y:S05]  /*13310*/  IMAD R4, R4, c[0x0][0x32c], R8 ;  /* 0x0000cb0004047a24 */ /* 0x000fea00078e0208 */
[----:B------:R-:W-:Y:S02]  /*13320*/  IADD3 R8, R4, c[0x0][0x32c], RZ ;  /* 0x0000cb0004087a10 */ /* 0x000fe40007ffe0ff */
[----:B------:R-:W-:Y:S02]  /*13330*/  IMNMX R2, R2, R4, !PT ;  /* 0x0000000402027217 */ /* 0x000fe40007800200 */
[----:B------:R-:W-:Y:S02]  /*13340*/  IMNMX R3, R3, R8, PT ;  /* 0x0000000803037217 */ /* 0x000fe40003800200 */
.L_x_806:
        /* <DEDUP_REMOVED lines=82> */
[C---:B------:R-:W-:Y:S02]  /*13870*/  ISETP.GE.AND P6, PT, R0.reuse, 0x42, PT ;  /* 0x000000420000780c */ /* 0x040fe40003fc6270 */
        /* <DEDUP_REMOVED lines=18> */
[----:B------:R-:W-:Y:S04]  /*139a0*/  ISETP.GT.AND P0, PT, R2, 0x50, !P3 ;  /* 0x000000500200780c */ /* 0x000fe80005f04270 */
[C---:B------:R-:W-:Y:S04]  /*139b0*/  ISETP.LT.OR P0, PT, R3.reuse, 0x51, P0 ;  /* 0x000000510300780c */ /* 0x040fe80000701670 */
[----:B------:R-:W-:Y:S02]  /*139c0*/  FSEL R171, R32, -INF , !P0 ;  /* 0xff80000020ab7808 */ /* 0x000fe40004000000 */
[C---:B------:R-:W-:Y:S04]  /*139d0*/  ISETP.GT.AND P0, PT, R2.reuse, 0x51, !P2 ;  /* 0x000000510200780c */ /* 0x040fe80005704270 */
[----:B------:R-:W-:Y:S04]  /*139e0*/  ISETP.LT.OR P0, PT, R3, 0x52, P0 ;  /* 0x000000520300780c */ /* 0x000fe80000701670 */
[----:B------:R-:W-:Y:S02]  /*139f0*/  FSEL R172, R31, -INF , !P0 ;  /* 0xff8000001fac7808 */ /* 0x000fe40004000000 */
[----:B------:R-:W-:Y:S04]  /*13a00*/  ISETP.GT.AND P0, PT, R2, 0x58, !P1 ;  /* 0x000000580200780c */ /* 0x000fe80004f04270 */
[C---:B------:R-:W-:Y:S04]  /*13a10*/  ISETP.LT.OR P0, PT, R3.reuse, 0x59, P0 ;  /* 0x000000590300780c */ /* 0x040fe80000701670 */
[----:B------:R-:W-:Y:S02]  /*13a20*/  FSEL R173, R16, -INF , !P0 ;  /* 0xff80000010ad7808 */ /* 0x000fe40004000000 */
[----:B------:R-:W-:Y:S04]  /*13a30*/  ISETP.GE.AND P0, PT, R0, 0x5a, PT ;  /* 0x0000005a0000780c */ /* 0x000fe80003f06270 */
[----:B------:R-:W-:Y:S02]  /*13a40*/  P2R R16, PR, RZ, 0x1 ;  /* 0x00000001ff107803 */ /* 0x000fe40000000000 */
[----:B------:R-:W-:Y:S01]  /*13a50*/  ISETP.GT.AND P0, PT, R2, 0x59, !P0 ;  /* 0x000000590200780c */ /* 0x000fe20004704270 */
[--C-:B-1----:R-:W-:Y:S03]  /*13a60*/  IMAD.IADD R2, R6, 0x1, R4.reuse ;  /* 0x0000000106027824 */ /* 0x102fe600078e0204 */
[----:B------:R-:W-:Y:S01]  /*13a70*/  ISETP.LT.OR P0, PT, R3, 0x5a, P0 ;  /* 0x0000005a0300780c */ /* 0x000fe20000701670 */
[----:B------:R-:W-:Y:S03]  /*13a80*/  IMAD.IADD R3, R7, 0x1, R4 ;  /* 0x0000000107037824 */ /* 0x000fe600078e0204 */
[----:B------:R-:W-:Y:S02]  /*13a90*/  FSEL R174, R30, -INF , !P0 ;  /* 0xff8000001eae7808 */ /* 0x000fe40004000000 */
[----:B------:R-:W-:Y:S11]  /*13aa0*/  ISETP.GE.AND P0, PT, R47, 0x1, PT ;  /* 0x000000012f00780c */ /* 0x000ff60003f06270 */
[----:B------:R-:W-:Y:S02]  /*13ab0*/  @!UPT UIADD3 URZ, URZ, URZ, URZ ;  /* 0x0000003f3f3ff290 */ /* 0x000fe4000fffe03f */
        /* <DEDUP_REMOVED lines=14> */
.L_x_812:
[----:B------:R-:W-:Y:S04]  /*13ba0*/  MOV R5, c[0x0][0x32c] ;  /* 0x0000cb0000057a02 */ /* 0x000fe80000000f00 */
[----:B------:R-:W-:Y:S11]  /*13bb0*/  ISETP.NE.AND P0, PT, R5, 0x1, PT ;  /* 0x000000010500780c */ /* 0x000ff60003f05270 */
[----:B------:R-:W-:Y:S02]  /*13bc0*/  @!UPT UIADD3 URZ, URZ, URZ, URZ ;  /* 0x0000003f3f3ff290 */ /* 0x000fe4000fffe03f */
[----:B------:R-:W-:Y:S05]  /*13bd0*/  @P0 IMAD.HI.U32 R5, R4, c[0x0][0x330], RZ ;  /* 0x0000cc0004050a27 */ /* 0x000fea00078e00ff */
[----:B------:R-:W-:Y:S02]  /*13be0*/  @P0 SHF.R.U32.HI R4, RZ, c[0x0][0x334], R5 ;  /* 0x0000cd00ff040a19 */ /* 0x000fe40000011605 */
.L_x_813:
[----:B------:R-:W-:Y:S05]  /*13bf0*/  BSYNC B0 ;  /* 0x0000000000007941 */ /* 0x000fea0003800000 */
.L_x_811:
[----:B------:R-:W-:Y:S04]  /*13c00*/  IMAD.IADD R0, R0, 0x1, -R44 ;  /* 0x0000000100007824 */ /* 0x000fe800078e0a2c */
[----:B------:R-:W-:Y:S05]  /*13c10*/  IMAD R0, R4, c[0x0][0x32c], R0 ;  /* 0x0000cb0004007a24 */ /* 0x000fea00078e0200 */
[----:B------:R-:W-:Y:S02]  /*13c20*/  IADD3 R4, R0, c[0x0][0x32c], RZ ;  /* 0x0000cb0000047a10 */ /* 0x000fe40007ffe0ff */
[----:B------:R-:W-:Y:S02]  /*13c30*/  IMNMX R2, R2, R0, !PT ;  /* 0x0000000002027217 */ /* 0x000fe40007800200 */
[----:B------:R-:W-:Y:S02]  /*13c40*/  IMNMX R3, R3, R4, PT ;  /* 0x0000000403037217 */ /* 0x000fe40003800200 */
.L_x_810:
        /* <DEDUP_REMOVED lines=84> */
[----:B------:R-:W-:Y:S01]  /*14190*/  ISETP.GT.AND P2, PT, R2, 0x51, !P2 ;  /* 0x000000510200780c */ /* 0x000fe20005744270 */
[----:B------:R-:W1:Y:S01]  /*141a0*/  SHFL.BFLY PT, R13, R0, 0x2, 0x1f ;  /* 0x0c401f00000d7f89 */ /* 0x000e6200000e0000 */
[----:B------:R-:W-:Y:S02]  /*141b0*/  FSEL R144, R144, -INF , !P0 ;  /* 0xff80000090907808 */ /* 0x000fe40004000000 */
[----:B------:R-:W-:Y:S02]  /*141c0*/  ISETP.NE.AND P0, PT, R21, RZ, PT ;  /* 0x000000ff1500720c */ /* 0x000fe40003f05270 */
[----:B------:R-:W-:Y:S02]  /*141d0*/  FMNMX.FTZ R12, R144, R12, !PT ;  /* 0x0000000c900c7209 */ /* 0x000fe40007810000 */
[C---:B------:R-:W-:Y:S02]  /*141e0*/  ISETP.GT.AND P0, PT, R2.reuse, 0x30, !P0 ;  /* 0x000000300200780c */ /* 0x040fe40004704270 */
[----:B------:R-:W-:Y:S02]  /*141f0*/  ISETP.GT.AND P1, PT, R2, 0x58, !P1 ;  /* 0x000000580200780c */ /* 0x000fe40004f24270 */
[C---:B------:R-:W-:Y:S02]  /*14200*/  ISETP.LT.OR P0, PT, R3.reuse, 0x31, P0 ;  /* 0x000000310300780c */ /* 0x040fe40000701670 */
[----:B------:R-:W-:Y:S02]  /*14210*/  ISETP.LT.OR P2, PT, R3, 0x52, P2 ;  /* 0x000000520300780c */ /* 0x000fe40001741670 */
[----:B------:R-:W-:Y:S02]  /*14220*/  FSEL R148, R135, -INF , !P0 ;  /* 0xff80000087947808 */ /* 0x000fe40004000000 */
[----:B------:R-:W-:Y:S02]  /*14230*/  ISETP.NE.AND P0, PT, R20, RZ, PT ;  /* 0x000000ff1400720c */ /* 0x000fe40003f05270 */
[----:B------:R-:W-:Y:S01]  /*14240*/  FMNMX.FTZ R12, R148, R12, !PT ;  /* 0x0000000c940c7209 */ /* 0x000fe20007810000 */
[----:B------:R-:W-:Y:S01]  /*14250*/  LDSM.16.MT88.4 R20, [R203] ;  /* 0x00000000cb14783b */ /* 0x000fe20000004200 */
[----:B------:R-:W-:Y:S02]  /*14260*/  ISETP.GT.AND P0, PT, R2, 0x31, !P0 ;  /* 0x000000310200780c */ /* 0x000fe40004704270 */
        /* <DEDUP_REMOVED lines=8> */
[----:B------:R-:W-:Y:S04]  /*142f0*/  ISETP.LT.OR P0, PT, R3, 0x39, P0 ;  /* 0x000000390300780c */ /* 0x000fe80000701670 */
[----:B------:R-:W-:Y:S02]  /*14300*/  FSEL R150, R133, -INF , !P0 ;  /* 0xff80000085967808 */ /* 0x000fe40004000000 */
[----:B------:R-:W-:Y:S02]  /*14310*/  ISETP.NE.AND P0, PT, R18, RZ, PT ;  /* 0x000000ff1200720c */ /* 0x000fe40003f05270 */
[----:B------:R-:W-:Y:S02]  /*14320*/  FMNMX.FTZ R12, R150, R12, !PT ;  /* 0x0000000c960c7209 */ /* 0x000fe40007810000 */
[----:B------:R-:W-:Y:S04]  /*14330*/  ISETP.GT.AND P0, PT, R2, 0x39, !P0 ;  /* 0x000000390200780c */ /* 0x000fe80004704270 */
[----:B------:R-:W-:Y:S04]  /*14340*/  ISETP.LT.OR P0, PT, R3, 0x3a, P0 ;  /* 0x0000003a0300780c */ /* 0x000fe80000701670 */
[----:B------:R-:W-:Y:S02]  /*14350*/  FSEL R151, R132, -INF , !P0 ;  /* 0xff80000084977808 */ /* 0x000fe40004000000 */
[----:B------:R-:W-:Y:S02]  /*14360*/  ISETP.NE.AND P0, PT, R17, RZ, PT ;  /* 0x000000ff1100720c */ /* 0x000fe40003f05270 */
[----:B------:R-:W-:Y:S02]  /*14370*/  FMNMX.FTZ R12, R151, R12, !PT ;  /* 0x0000000c970c7209 */ /* 0x000fe40007810000 */
[----:B------:R-:W-:Y:S04]  /*14380*/  ISETP.GT.AND P0, PT, R2, 0x40, !P0 ;  /* 0x000000400200780c */ /* 0x000fe80004704270 */
[C---:B------:R-:W-:Y:S04]  /*14390*/  ISETP.LT.OR P0, PT, R3.reuse, 0x41, P0 ;  /* 0x000000410300780c */ /* 0x040fe80000701670 */
[----:B------:R-:W-:Y:S02]  /*143a0*/  FSEL R152, R74, -INF , !P0 ;  /* 0xff8000004a987808 */ /* 0x000fe40004000000 */
[----:B------:R-:W-:Y:S02]  /*143b0*/  ISETP.GT.AND P0, PT, R2, 0x41, !P6 ;  /* 0x000000410200780c */ /* 0x000fe40007704270 */
[----:B------:R-:W-:Y:S02]  /*143c0*/  FMNMX.FTZ R12, R152, R12, !PT ;  /* 0x0000000c980c7209 */ /* 0x000fe40007810000 */
[----:B------:R-:W-:Y:S02]  /*143d0*/  ISETP.LT.OR P0, PT, R3, 0x42, P0 ;  /* 0x000000420300780c */ /* 0x000fe40000701670 */
[----:B------:R-:W-:Y:S02]  /*143e0*/  ISETP.NE.AND P6, PT, R16, RZ, PT ;  /* 0x000000ff1000720c */ /* 0x000fe40003fc5270 */
[----:B------:R-:W-:Y:S02]  /*143f0*/  FSEL R153, R71, -INF , !P0 ;  /* 0xff80000047997808 */ /* 0x000fe40004000000 */
[C---:B------:R-:W-:Y:S02]  /*14400*/  ISETP.GT.AND P0, PT, R2.reuse, 0x48, !P5 ;  /* 0x000000480200780c */ /* 0x040fe40006f04270 */
[----:B------:R-:W-:Y:S02]  /*14410*/  FMNMX.FTZ R12, R153, R12, !PT ;  /* 0x0000000c990c7209 */ /* 0x000fe40007810000 */
[----:B------:R-:W-:Y:S04]  /*14420*/  ISETP.LT.OR P0, PT, R3, 0x49, P0 ;  /* 0x000000490300780c */ /* 0x000fe80000701670 */
[----:B------:R-:W-:Y:S02]  /*14430*/  FSEL R160, R39, -INF , !P0 ;  /* 0xff80000027a07808 */ /* 0x000fe40004000000 */
[----:B------:R-:W-:Y:S02]  /*14440*/  ISETP.GT.AND P0, PT, R2, 0x49, !P4 ;  /* 0x000000490200780c */ /* 0x000fe40006704270 */
[----:B------:R-:W-:Y:S02]  /*14450*/  FMNMX.FTZ R12, R160, R12, !PT ;  /* 0x0000000ca00c7209 */ /* 0x000fe40007810000 */
[----:B------:R-:W-:Y:S04]  /*14460*/  ISETP.LT.OR P0, PT, R3, 0x4a, P0 ;  /* 0x0000004a0300780c */ /* 0x000fe80000701670 */
[----:B------:R-:W-:Y:S02]  /*14470*/  FSEL R161, R38, -INF , !P0 ;  /* 0xff80000026a17808 */ /* 0x000fe40004000000 */
[C---:B------:R-:W-:Y:S01]  /*14480*/  ISETP.GT.AND P0, PT, R2.reuse, 0x50, !P3 ;  /* 0x000000500200780c */ /* 0x040fe20005f04270 */
[----:B------:R-:W-:Y:S01]  /*14490*/  LDSM.16.MT88.4 R36, [R204] ;  /* 0x00000000cc24783b */ /* 0x000fe20000004200 */
[----:B------:R-:W-:Y:S02]  /*144a0*/  FMNMX.FTZ R12, R161, R12, !PT ;  /* 0x0000000ca10c7209 */ /* 0x000fe40007810000 */
[----:B------:R-:W-:Y:S04]  /*144b0*/  ISETP.LT.OR P0, PT, R3, 0x51, P0 ;  /* 0x000000510300780c */ /* 0x000fe80000701670 */
[----:B------:R-:W-:Y:S02]  /*144c0*/  FSEL R164, R43, -INF , !P0 ;  /* 0xff8000002ba47808 */ /* 0x000fe40004000000 */
[----:B------:R-:W-:Y:S02]  /*144d0*/  ISETP.GT.AND P0, PT, R2, 0x59, !P6 ;  /* 0x000000590200780c */ /* 0x000fe40007704270 */
[----:B------:R-:W-:Y:S02]  /*144e0*/  FMNMX.FTZ R2, R164, R12, !PT ;  /* 0x0000000ca4027209 */ /* 0x000fe40007810000 */
[----:B------:R-:W-:Y:S04]  /*144f0*/  ISETP.LT.OR P0, PT, R3, 0x5a, P0 ;  /* 0x0000005a0300780c */ /* 0x000fe80000701670 */
[----:B------:R-:W-:Y:S02]  /*14500*/  FSEL R71, R35, -INF , !P0 ;  /* 0xff80000023477808 */ /* 0x000fe40004000000 */
[----:B-1----:R-:W-:Y:S02]  /*14510*/  FMNMX.FTZ R3, R0, R13, !PT ;  /* 0x0000000d00037209 */ /* 0x002fe40007810000 */
[----:B------:R-:W-:Y:S03]  /*14520*/  FMNMX.FTZ R0, R165, R2, !PT ;  /* 0x00000002a5007209 */ /* 0x000fe60007810000 */
[----:B------:R-:W1:Y:S01]  /*14530*/  SHFL.BFLY PT, R12, R3, 0x1, 0x1f ;  /* 0x0c201f00030c7f89 */ /* 0x000e6200000e0000 */
[----:B------:R-:W-:Y:S04]  /*14540*/  FMNMX.FTZ R0, R170, R0, !PT ;  /* 0x00000000aa007209 */ /* 0x000fe80007810000 */
[----:B------:R-:W-:Y:S05]  /*14550*/  FMNMX.FTZ R0, R71, R0, !PT ;  /* 0x0000000047007209 */ /* 0x000fea0007810000 */
[----:B------:R-:W2:Y:S01]  /*14560*/  SHFL.BFLY PT, R2, R0, 0x2, 0x1f ;  /* 0x0c401f0000027f89 */ /* 0x000ea200000e0000 */
[----:B-1----:R-:W-:Y:S07]  /*14570*/  FMNMX.FTZ R68, R3, R12, !PT ;  /* 0x0000000c03447209 */ /* 0x002fee0007810000 */
[----:B------:R-:W-:Y:S01]  /*14580*/  LDSM.16.MT88.4 R12, [R202] ;  /* 0x00000000ca0c783b */ /* 0x000fe20000004200 */
[C---:B------:R-:W-:Y:S01]  /*14590*/  FSETP.NEU.FTZ.AND P0, PT, R68.reuse, -INF , PT ;  /* 0xff8000004400780b */ /* 0x040fe20003f1d000 */
[----:B------:R-:W-:Y:S05]  /*145a0*/  FMUL.FTZ R3, R68, c[0x0][0x2d0] ;  /* 0x0000b40044037a20 */ /* 0x000fea0000410000 */
[----:B------:R-:W-:Y:S02]  /*145b0*/  FSEL R74, R3, RZ, P0 ;  /* 0x000000ff034a7208 */ /* 0x000fe40000000000 */
[----:B--2---:R-:W-:Y:S03]  /*145c0*/  FMNMX.FTZ R2, R0, R2, !PT ;  /* 0x0000000200027209 */ /* 0x004fe60007810000 */
[--C-:B------:R-:W-:Y:S02]  /*145d0*/  FFMA.FTZ R0, R8, c[0x0][0x2d0], -R74.reuse ;  /* 0x0000b40008007a23 */ /* 0x100fe4000001084a */
[----:B------:R-:W1:Y:S01]  /*145e0*/  SHFL.BFLY PT, R3, R2, 0x1, 0x1f ;  /* 0x0c201f0002037f89 */ /* 0x000e6200000e0000 */
[--C-:B------:R-:W-:Y:S01]  /*145f0*/  FFMA.FTZ R11, R11, c[0x0][0x2d0], -R74.reuse ;  /* 0x0000b4000b0b7a23 */ /* 0x100fe2000001084a */
[----:B------:R2:W-:Y:S10]  /*14600*/  MUFU.EX2 R242, R0 ;  /* 0x0000000000f27308 */ /* 0x0005f40000000800 */
[----:B------:R-:W-:Y:S01]  /*14610*/  MUFU.EX2 R243, R11 ;  /* 0x0000000b00f37308 */ /* 0x000fe20000000800 */
[----:B-1----:R-:W-:Y:S01]  /*14620*/  FMNMX.FTZ R3, R2, R3, !PT ;  /* 0x0000000302037209 */ /* 0x002fe20007810000 */
[--C-:B--2---:R-:W-:Y:S04]  /*14630*/  FFMA.FTZ R0, R10, c[0x0][0x2d0], -R74.reuse ;  /* 0x0000b4000a007a23 */ /* 0x104fe8000001084a */
[----:B------:R-:W-:Y:S04]  /*14640*/  FMUL.FTZ R8, R3, c[0x0][0x2d0] ;  /* 0x0000b40003087a20 */ /* 0x000fe80000410000 */
[----:B------:R1:W2:Y:S02]  /*14650*/  MUFU.EX2 R245, R0 ;  /* 0x0000000000f57308 */ /* 0x0002a40000000800 */
[----:B-1----:R-:W-:Y:S01]  /*14660*/  FFMA.FTZ R0, R9, c[0x0][0x2d0], -R74 ;  /* 0x0000b40009007a23 */ /* 0x002fe2000001084a */
[----:B--2---:R-:W-:Y:S07]  /*14670*/  F2FP.BF16.PACK_AB R132, R245, R242 ;  /* 0x000000f2f584723e */ /* 0x004fee00000010ff */
        /* <DEDUP_REMOVED lines=18> */
[C---:B---3--:R-:W-:Y:S02]  /*147a0*/  FMUL.FTZ R4, R2.reuse, R76 ;  /* 0x0000004c02047220 */ /* 0x048fe40000410000 */
        /* <DEDUP_REMOVED lines=31> */
[C---:B------:R-:W-:Y:S03]  /*149a0*/  HMMA.16816.F32.BF16 R4, R132.reuse, R12, R4 ;  /* 0x0000000c8404723c */ /* 0x040fe60000041804 */
[----:B------:R-:W3:Y:S02]  /*149b0*/  LDSM.16.MT88.4 R80, [R205+0x3000] ;  /* 0x00300000cd50783b */ /* 0x000ee40000004200 */
        /* <DEDUP_REMOVED lines=10> */
[----:B------:R-:W4:Y:S01]  /*14a60*/  LDSM.16.MT88.4 R84, [R204+0x3000] ;  /* 0x00300000cc54783b */ /* 0x000f220000004200 */
        /* <DEDUP_REMOVED lines=28> */
[C---:B------:R-:W-:Y:S02]  /*14c30*/  FMUL.FTZ R62, R0.reuse, R62 ;  /* 0x0000003e003e7220 */ /* 0x040fe40000410000 */
        /* <DEDUP_REMOVED lines=14> */
[----:B------:R2:W2:Y:S01]  /*14d20*/  MUFU.EX2 R236, R40 ;  /* 0x0000002800ec7308 */ /* 0x0004a20000000800 */
[--C-:B-1----:R-:W-:Y:S02]  /*14d30*/  FFMA.FTZ R70, R143, c[0x0][0x2d0], -R74.reuse ;  /* 0x0000b4008f467a23 */ /* 0x102fe4000001084a */
[C---:B-----5:R-:W-:Y:S02]  /*14d40*/  FMUL.FTZ R36, R2.reuse, R108 ;  /* 0x0000006c02247220 */ /* 0x060fe40000410000 */
[----:B------:R-:W-:Y:S05]  /*14d50*/  LDSM.16.MT88.4 R108, [R204+0x2800] ;  /* 0x00280000cc6c783b */ /* 0x000fea0000004200 */
[C---:B------:R-:W-:Y:S03]  /*14d60*/  HMMA.16816.F32.BF16 R36, R132.reuse, R44, R36 ;  /* 0x0000002c8424723c */ /* 0x040fe60000041824 */
[----:B--2---:R-:W-:Y:S02]  /*14d70*/  FMUL.FTZ R40, R2, R112 ;  /* 0x0000007002287220 */ /* 0x004fe40000410000 */
        /* <DEDUP_REMOVED lines=17> */
[----:B-----5:R-:W-:Y:S02]  /*14e90*/  FMUL.FTZ R48, R2, R120 ;  /* 0x0000007802307220 */ /* 0x020fe40000410000 */
[----:B------:R-:W-:Y:S05]  /*14ea0*/  LDSM.16.MT88.4 R120, [R203+0x5800] ;  /* 0x00580000cb78783b */ /* 0x000fea0000004200 */
[C---:B------:R-:W-:Y:S07]  /*14eb0*/  HMMA.16816.F32.BF16 R48, R132.reuse, R78, R48 ;  /* 0x0000004e8430723c */ /* 0x040fee0000041830 */
[----:B---3--:R-:W-:Y:S01]  /*14ec0*/  F2FP.BF16.PACK_AB R78, R232, R233 ;  /* 0x000000e9e84e723e */ /* 0x008fe200000010ff */
[C---:B------:R-:W-:Y:S04]  /*14ed0*/  HMMA.16816.F32.BF16 R52, R132.reuse, R80, R52 ;  /* 0x000000508434723c */ /* 0x040fe80000041834 */
[--C-:B-1----:R-:W-:Y:S01]  /*14ee0*/  FFMA.FTZ R70, R146, c[0x0][0x2d0], -R74.reuse ;  /* 0x0000b40092467a23 */ /* 0x102fe2000001084a */
[----:B------:R-:W-:Y:S03]  /*14ef0*/  F2FP.BF16.PACK_AB R79, R223, R224 ;  /* 0x000000e0df4f723e */ /* 0x000fe600000010ff */
[C---:B------:R-:W-:Y:S01]  /*14f00*/  HMMA.16816.F32.BF16 R56, R132.reuse, R82, R56 ;  /* 0x000000528438723c */ /* 0x040fe20000041838 */
[----:B------:R1:W-:Y:S01]  /*14f10*/  MUFU.EX2 R118, R70 ;  /* 0x0000004600767308 */ /* 0x0003e20000000800 */
[----:B------:R-:W3:Y:S06]  /*14f20*/  LDSM.16.MT88.4 R80, [R203+0x800] ;  /* 0x00080000cb50783b */ /* 0x000eec0000004200 */
[C---:B----4-:R-:W-:Y:S08]  /*14f30*/  HMMA.16816.F32.BF16 R60, R132.reuse, R84, R60 ;  /* 0x00000054843c723c */ /* 0x050ff0000004183c */
        /* <DEDUP_REMOVED lines=204> */
[----:B------:R-:W-:Y:S01]  /*15c00*/  FADD.FTZ R2, R194, R2 ;  /* 0x00000002c2027221 */ /* 0x000fe20000010000 */
[----:B------:R-:W-:Y:S01]  /*15c10*/  IADD3 R220, R221, -0x1, RZ ;  /* 0xffffffffdddc7810 */ /* 0x000fe20007ffe0ff */
        /* <DEDUP_REMOVED lines=29> */
[----:B------:R-:W-:Y:S02]  /*15df0*/  IMAD.MOV.U32 R221, RZ, RZ, R220 ;  /* 0x000000ffffdd7224 */ /* 0x000fe400078e00dc */
[----:B------:R-:W-:Y:S02]  /*15e00*/  IMAD.MOV.U32 R69, RZ, RZ, R68 ;  /* 0x000000ffff457224 */ /* 0x000fe400078e0044 */
[----:B------:R-:W-:Y:S01]  /*15e10*/  IMAD.MOV.U32 R70, RZ, RZ, R3 ;  /* 0x000000ffff467224 */ /* 0x000fe200078e0003 */
[----:B------:R-:W-:-:S05]  /*15e20*/  @P0 BRA `(.L_x_814) ;  /* 0xffffbd0000000947 */ /* 0x000fca000383ffff */
.L_x_805:
[----:B------:R-:W2:Y:S04]  /*15e30*/  LDL R5, [R1+0x8] ;  /* 0x0000080001057983 */ /* 0x000ea80000100800 */
[----:B------:R-:W3:Y:S04]  /*15e40*/  LDL R0, [R1+0x14] ;  /* 0x0000140001007983 */ /* 0x000ee80000100800 */
[----:B------:R-:W4:Y:S01]  /*15e50*/  LDL R2, [R1+0xc] ;  /* 0x00000c0001027983 */ /* 0x000f220000100800 */
[----:B------:R-:W-:-:S05]  /*15e60*/  IMAD.MOV.U32 R4, RZ, RZ, c[0x0][0x2c4] ;  /* 0x0000b100ff047624 */ /* 0x000fca00078e00ff */
[----:B------:R-:W-:Y:S01]  /*15e70*/  ISETP.NE.AND P1, PT, R4, 0x1, PT ;  /* 0x000000010400780c */ /* 0x000fe20003f25270 */
[----:B--2---:R-:W-:Y:S02]  /*15e80*/  IMAD.MOV.U32 R6, RZ, RZ, R5 ;  /* 0x000000ffff067224 */ /* 0x004fe400078e0005 */
[----:B------:R-:W-:Y:S01]  /*15e90*/  IMAD.MOV.U32 R5, RZ, RZ, c[0x0][0x32c] ;  /* 0x0000cb00ff057624 */ /* 0x000fe200078e00ff */
[----:B---3--:R-:W-:-:S04]  /*15ea0*/  IADD3 R0, R0, 0x7f, RZ ;  /* 0x0000007f00007810 */ /* 0x008fc80007ffe0ff */
[----:B------:R-:W-:-:S05]  /*15eb0*/  ISETP.GE.AND P0, PT, R5, 0x1, PT ;  /* 0x000000010500780c */ /* 0x000fca0003f06270 */
        /* <DEDUP_REMOVED lines=16> */
.L_x_817:
[----:B------:R-:W-:-:S04]  /*15fc0*/  MOV R4, c[0x0][0x32c] ;  /* 0x0000cb0000047a02 */ /* 0x000fc80000000f00 */
[----:B------:R-:W-:-:S13]  /*15fd0*/  ISETP.NE.AND P0, PT, R4, 0x1, PT ;  /* 0x000000010400780c */ /* 0x000fda0003f05270 */
[----:B------:R-:W-:-:S05]  /*15fe0*/  @P0 IMAD.HI.U32 R4, R0, c[0x0][0x330], RZ ;  /* 0x0000cc0000040a27 */ /* 0x000fca00078e00ff */
[----:B------:R-:W-:Y:S02]  /*15ff0*/  @P0 SHF.R.U32.HI R0, RZ, c[0x0][0x334], R4 ;  /* 0x0000cd00ff000a19 */ /* 0x000fe40000011604 */
.L_x_818:
[----:B------:R-:W-:Y:S05]  /*16000*/  BSYNC B0 ;  /* 0x0000000000007941 */ /* 0x000fea0003800000 */
.L_x_816:
[----:B------:R-:W-:-:S05]  /*16010*/  IMAD R0, R0, c[0x0][0x32c], RZ ;  /* 0x0000cb0000007a24 */ /* 0x000fca00078e02ff */
[----:B------:R-:W-:-:S04]  /*16020*/  IMNMX R2, R2, R0, !PT ;  /* 0x0000000002027217 */ /* 0x000fc80007800200 */
.L_x_815:
        /* <DEDUP_REMOVED lines=11> */
.L_x_820:
[----:B------:R-:W2:Y:S01]  /*160e0*/  LDL R0, [R1+0x18] ;  /* 0x0000180001007983 */ /* 0x000ea20000100800 */
[----:B------:R-:W-:Y:S04]  /*160f0*/  DEPBAR.LE SB0, 0x0 ;  /* 0x000080000000791a */ /* 0x000fe80000000000 */
[----:B------:R-:W-:Y:S01]  /*16100*/  WARPSYNC 0xffffffff ;  /* 0xffffffff00007948 */ /* 0x000fe20003800000 */
[----:B------:R-:W-:Y:S01]  /*16110*/  BAR.SYNC.DEFER_BLOCKING 0x0 ;  /* 0x0000000000007b1d */ /* 0x000fe20000010000 */
[----:B------:R-:W-:Y:S02]  /*16120*/  ISETP.GT.AND P0, PT, R226, R221, PT ;  /* 0x000000dde200720c */ /* 0x000fe40003f04270 */
[C---:B------:R-:W-:Y:S11]  /*16130*/  IADD3 R220, R221.reuse, -0x1, RZ ;  /* 0xffffffffdddc7810 */ /* 0x040ff60007ffe0ff */
[----:B------:R-:W-:Y:S01]  /*16140*/  @!P0 IMAD.WIDE.U32 R38, R221, c[0x0][0x208], RZ ;  /* 0x00008200dd268a25 */ /* 0x000fe200078e00ff */
[----:B------:R-:W-:Y:S02]  /*16150*/  @!P0 MOV R2, c[0x0][0x208] ;  /* 0x0000820000028a02 */ /* 0x000fe40000000f00 */
[----:B------:R-:W-:Y:S02]  /*16160*/  @!P0 MOV R3, 0x5 ;  /* 0x0000000500038802 */ /* 0x000fe40000000f00 */
[----:B------:R-:W-:Y:S02]  /*16170*/  @!P0 MOV R36, R228 ;  /* 0x000000e400248202 */ /* 0x000fe40000000f00 */
[C---:B------:R-:W-:Y:S02]  /*16180*/  @!P0 SHF.L.U64.HI R3, R2.reuse, R3, c[0x0][0x20c] ;  /* 0x0000830002038619 */ /* 0x040fe40000010203 */
[----:B------:R-:W-:Y:S01]  /*16190*/  @!P0 SHF.L.U32 R2, R2, 0x5, RZ ;  /* 0x0000000502028819 */ /* 0x000fe200000006ff */
[----:B------:R-:W3:Y:S01]  /*161a0*/  LDSM.16.M88.4 R8, [R201] ;  /* 0x00000000c908783b */ /* 0x000ee20000000200 */
[----:B------:R-:W-:Y:S02]  /*161b0*/  @!P0 MOV R37, R234 ;  /* 0x000000ea00258202 */ /* 0x000fe40000000f00 */
[----:B------:R-:W-:Y:S01]  /*161c0*/  @!P0 IADD3 R44, P1, R2, R2, RZ ;  /* 0x00000002022c8210 */ /* 0x000fe20007f3e0ff */
[----:B------:R-:W-:Y:S03]  /*161d0*/  @!P0 IMAD.WIDE.U32 R28, R38, 0x60, R2 ;  /* 0x00000060261c8825 */ /* 0x000fe600078e0002 */
[----:B------:R-:W-:Y:S01]  /*161e0*/  @!P0 IADD3.X R45, R3, R3, RZ, P1, !PT ;  /* 0x00000003032d8210 */ /* 0x000fe20000ffe4ff */
[----:B------:R-:W4:Y:S01]  /*161f0*/  LDSM.16.M88.4 R16, [R201+0x800] ;  /* 0x00080000c910783b */ /* 0x000f220000000200 */
[-C--:B------:R-:W-:Y:S01]  /*16200*/  @!P0 IADD3 R47, P2, P1, R228, R28.reuse, R2 ;  /* 0x0000001ce42f8210 */ /* 0x080fe2000795e002 */
[----:B------:R-:W-:Y:S01]  /*16210*/  @!P0 IMAD.WIDE.U32 R36, R38, 0x60, R36 ;  /* 0x0000006026248825 */ /* 0x000fe200078e0024 */
[----:B------:R-:W-:Y:S03]  /*16220*/  @!P0 IADD3 R46, P3, R228, R28, RZ ;  /* 0x0000001ce42e8210 */ /* 0x000fe60007f7e0ff */
[----:B------:R-:W-:Y:S01]  /*16230*/  @!P0 IMAD.WIDE.U32 R44, R38, 0x60, R44 ;  /* 0x00000060262c8825 */ /* 0x000fe200078e002c */
[----:B------:R-:W-:Y:S01]  /*16240*/  @!P0 LEA R2, P4, R36, c[0x0][0x1f8], 0x1 ;  /* 0x00007e0024028a11 */ /* 0x000fe200078808ff */
[----:B------:R-:W5:Y:S08]  /*16250*/  LDSM.16.M88.4 R24, [R201+0x1000] ;  /* 0x00100000c918783b */ /* 0x000f700000000200 */
[----:B------:R-:W1:Y:S08]  /*16260*/  LDSM.16.M88.4 R32, [R201+0x1800] ;  /* 0x00180000c920783b */ /* 0x000e700000000200 */
[----:B------:R-:W1:Y:S02]  /*16270*/  LDSM.16.M88.4 R40, [R201+0x2000] ;  /* 0x00200000c928783b */ /* 0x000e640000000200 */
[C---:B-1-3--:R-:W-:Y:S06]  /*16280*/  HMMA.16816.F32.BF16 R4, R124.reuse, R8, RZ ;  /* 0x000000087c04723c */ /* 0x04afec00000418ff */
[----:B------:R-:W1:Y:S02]  /*16290*/  LDSM.16.M88.4 R48, [R201+0x2800] ;  /* 0x00280000c930783b */ /* 0x000e640000000200 */
[C---:B------:R-:W-:Y:S06]  /*162a0*/  HMMA.16816.F32.BF16 R8, R124.reuse, R10, RZ ;  /* 0x0000000a7c08723c */ /* 0x040fec00000418ff */
[----:B------:R-:W3:Y:S02]  /*162b0*/  LDSM.16.M88.4 R132, [R206] ;  /* 0x00000000ce84783b */ /* 0x000ee40000000200 */
[C---:B----4-:R-:W-:Y:S06]  /*162c0*/  HMMA.16816.F32.BF16 R12, R124.reuse, R16, RZ ;  /* 0x000000107c0c723c */ /* 0x050fec00000418ff */
[----:B------:R-:W4:Y:S02]  /*162d0*/  LDSM.16.M88.4 R136, [R208] ;  /* 0x00000000d088783b */ /* 0x000f240000000200 */
[C---:B------:R-:W-:Y:S06]  /*162e0*/  HMMA.16816.F32.BF16 R16, R124.reuse, R18, RZ ;  /* 0x000000127c10723c */ /* 0x040fec00000418ff */
[----:B------:R-:W1:Y:S02]  /*162f0*/  LDSM.16.M88.4 R140, [R209] ;  /* 0x00000000d18c783b */ /* 0x000e640000000200 */
[C---:B-----5:R-:W-:Y:S06]  /*16300*/  HMMA.16816.F32.BF16 R20, R124.reuse, R24, RZ ;  /* 0x000000187c14723c */ /* 0x060fec00000418ff */
[----:B------:R-:W5:Y:S02]  /*16310*/  LDSM.16.M88.4 R144, [R210] ;  /* 0x00000000d290783b */ /* 0x000f640000000200 */
[C---:B------:R-:W-:Y:S06]  /*16320*/  HMMA.16816.F32.BF16 R24, R124.reuse, R26, RZ ;  /* 0x0000001a7c18723c */ /* 0x040fec00000418ff */
        /* <DEDUP_REMOVED lines=17> */
[C---:B------:R-:W-:Y:S01]  /*16440*/  HMMA.16816.F32.BF16 R36, R124.reuse, R40, RZ ;  /* 0x000000287c24723c */ /* 0x040fe200000418ff */
        /* <DEDUP_REMOVED lines=8> */
[C---:B-1----:R-:W-:Y:S07]  /*164d0*/  HMMA.16816.F32.BF16 R44, R124.reuse, R48, RZ ;  /* 0x000000307c2c723c */ /* 0x042fee00000418ff */
        /* <DEDUP_REMOVED lines=10> */
[C---:B----4-:R-:W-:Y:S07]  /*16580*/  HMMA.16816.F32.BF16 R12, R128.reuse, R136, R12 ;  /* 0x00000088800c723c */ /* 0x050fee000004180c */
[----:B------:R3:W-:Y:S01]  /*16590*/  @!P0 LDGSTS.E.BYPASS.LTC128B.128 [R219+0x2100], [R164.64], !P1 ;  /* 0x02100000a4db8fae */ /* 0x0007e2000c901d48 */
[C---:B------:R-:W-:Y:S07]  /*165a0*/  HMMA.16816.F32.BF16 R16, R128.reuse, R138, R16 ;  /* 0x0000008a8010723c */ /* 0x040fee0000041810 */
[----:B------:R2:W-:Y:S01]  /*165b0*/  @!P0 LDGSTS.E.BYPASS.LTC128B.128 [R219+0x5100], [R162.64+0x80], !P5 ;  /* 0x05100080a2db8fae */ /* 0x0005e2000e901d48 */
[C---:B------:R-:W-:Y:S03]  /*165c0*/  HMMA.16816.F32.BF16 R20, R128.reuse, R140, R20 ;  /* 0x0000008c8014723c */ /* 0x040fe60000041814 */
[----:B------:R-:W-:Y:S04]  /*165d0*/  ISETP.GT.AND P0, PT, R221, R226, PT ;  /* 0x000000e2dd00720c */ /* 0x000fe80003f04270 */
[----:B------:R-:W-:Y:S01]  /*165e0*/  LDSM.16.M88.4 R132, [R200+0x1000] ;  /* 0x00100000c884783b */ /* 0x000fe20000000200 */
[C---:B------:R-:W-:Y:S07]  /*165f0*/  HMMA.16816.F32.BF16 R24, R128.reuse, R142, R24 ;  /* 0x0000008e8018723c */ /* 0x040fee0000041818 */
[----:B------:R-:W0:Y:S01]  /*16600*/  LDGDEPBAR ;  /* 0x00000000000079af */ /* 0x000e220000000000 */
[C---:B-----5:R-:W-:Y:S07]  /*16610*/  HMMA.16816.F32.BF16 R28, R128.reuse, R144, R28 ;  /* 0x00000090801c723c */ /* 0x060fee000004181c */
[----:B---3--:R-:W-:Y:S01]  /*16620*/  LDSM.16.M88.4 R164, [R200+0x800] ;  /* 0x00080000c8a4783b */ /* 0x008fe20000000200 */
[C---:B------:R-:W-:Y:S07]  /*16630*/  HMMA.16816.F32.BF16 R32, R128.reuse, R146, R32 ;  /* 0x000000928020723c */ /* 0x040fee0000041820 */
[----:B--2---:R-:W2:Y:S01]  /*16640*/  LDSM.16.M88.4 R160, [R200] ;  /* 0x00000000c8a0783b */ /* 0x004ea20000000200 */
[C---:B------:R-:W-:Y:S07]  /*16650*/  HMMA.16816.F32.BF16 R36, R128.reuse, R148, R36 ;  /* 0x000000948024723c */ /* 0x040fee0000041824 */
[----:B------:R-:W3:Y:S01]  /*16660*/  LDSM.16.M88.4 R136, [R200+0x1800] ;  /* 0x00180000c888783b */ /* 0x000ee20000000200 */
[C---:B------:R-:W-:Y:S07]  /*16670*/  HMMA.16816.F32.BF16 R40, R128.reuse, R150, R40 ;  /* 0x000000968028723c */ /* 0x040fee0000041828 */
[----:B------:R-:W4:Y:S01]  /*16680*/  LDSM.16.M88.4 R168, [R200+0x2000] ;  /* 0x00200000c8a8783b */ /* 0x000f220000000200 */
[C---:B------:R-:W-:Y:S07]  /*16690*/  HMMA.16816.F32.BF16 R44, R128.reuse, R152, R44 ;  /* 0x00000098802c723c */ /* 0x040fee000004182c */
[----:B------:R-:W5:Y:S01]  /*166a0*/  LDSM.16.M88.4 R172, [R200+0x2800] ;  /* 0x00280000c8ac783b */ /* 0x000f620000000200 */
[----:B------:R-:W-:Y:S07]  /*166b0*/  HMMA.16816.F32.BF16 R48, R128, R154, R48 ;  /* 0x0000009a8030723c */ /* 0x000fee0000041830 */
[----:B------:R-:W1:Y:S01]  /*166c0*/  LDSM.16.M88.4 R140, [R75+-0x3000] ;  /* 0xffd000004b8c783b */ /* 0x000e620000000200 */
[C---:B--2---:R-:W-:Y:S07]  /*166d0*/  HMMA.16816.F32.BF16 R4, R156.reuse, R160, R4 ;  /* 0x000000a09c04723c */ /* 0x044fee0000041804 */
[----:B------:R-:W2:Y:S01]  /*166e0*/  LDSM.16.M88.4 R144, [R75+-0x2800] ;  /* 0xffd800004b90783b */ /* 0x000ea20000000200 */
        /* <DEDUP_REMOVED lines=10> */
[C---:B---3--:R-:W-:Y:S07]  /*16790*/  HMMA.16816.F32.BF16 R28, R156.reuse, R136, R28 ;  /* 0x000000889c1c723c */ /* 0x048fee000004181c */
[----:B------:R-:W-:Y:S01]  /*167a0*/  LDSM.16.M88.4 R192, [R200+0x5800] ;  /* 0x00580000c8c0783b */ /* 0x000fe20000000200 */
[C---:B------:R-:W-:Y:S07]  /*167b0*/  HMMA.16816.F32.BF16 R32, R156.reuse, R138, R32 ;  /* 0x0000008a9c20723c */ /* 0x040fee0000041820 */
[----:B------:R-:W3:Y:S01]  /*167c0*/  LDSM.16.M88.4 R136, [R201+0x3000] ;  /* 0x00300000c988783b */ /* 0x000ee20000000200 */
[C---:B----4-:R-:W-:Y:S08]  /*167d0*/  HMMA.16816.F32.BF16 R36, R156.reuse, R168, R36 ;  /* 0x000000a89c24723c */ /* 0x050ff00000041824 */
[C---:B------:R-:W-:Y:S01]  /*167e0*/  HMMA.16816.F32.BF16 R40, R156.reuse, R170, R40 ;  /* 0x000000aa9c28723c */ /* 0x040fe20000041828 */
[----:B------:R-:W4:Y:S07]  /*167f0*/  LDSM.16.M88.4 R168, [R201+0x4000] ;  /* 0x00400000c9a8783b */ /* 0x000f2e0000000200 */
[C---:B-----5:R-:W-:Y:S08]  /*16800*/  HMMA.16816.F32.BF16 R44, R156.reuse, R172, R44 ;  /* 0x000000ac9c2c723c */ /* 0x060ff0000004182c */
[----:B------:R-:W-:Y:S01]  /*16810*/  HMMA.16816.F32.BF16 R48, R156, R174, R48 ;  /* 0x000000ae9c30723c */ /* 0x000fe20000041830 */
        /* <DEDUP_REMOVED lines=19> */
[C---:B---3--:R-:W-:Y:S08]  /*16950*/  HMMA.16816.F32.BF16 R4, R180.reuse, R136, R4 ;  /* 0x00000088b404723c */ /* 0x048ff00000041804 */
[C---:B------:R-:W-:Y:S01]  /*16960*/  HMMA.16816.F32.BF16 R8, R180.reuse, R138, R8 ;  /* 0x0000008ab408723c */ /* 0x040fe20000041808 */
[----:B------:R-:W3:Y:S07]  /*16970*/  LDSM.16.M88.4 R136, [R215] ;  /* 0x00000000d788783b */ /* 0x000eee0000000200 */
[C---:B------:R-:W-:Y:S08]  /*16980*/  HMMA.16816.F32.BF16 R12, R180.reuse, R164, R12 ;  /* 0x000000a4b40c723c */ /* 0x040ff0000004180c */
[C---:B------:R-:W-:Y:S01]  /*16990*/  HMMA.16816.F32.BF16 R16, R180.reuse, R166, R16 ;  /* 0x000000a6b410723c */ /* 0x040fe20000041810 */
[----:B------:R-:W2:Y:S07]  /*169a0*/  LDSM.16.M88.4 R164, [R217] ;  /* 0x00000000d9a4783b */ /* 0x000eae0000000200 */
[C---:B----4-:R-:W-:Y:S08]  /*169b0*/  HMMA.16816.F32.BF16 R20, R180.reuse, R168, R20 ;  /* 0x000000a8b414723c */ /* 0x050ff00000041814 */
[C---:B------:R-:W-:Y:S01]  /*169c0*/  HMMA.16816.F32.BF16 R24, R180.reuse, R170, R24 ;  /* 0x000000aab418723c */ /* 0x040fe20000041818 */
[----:B------:R-:W4:Y:S07]  /*169d0*/  LDSM.16.M88.4 R168, [R200+0x3000] ;  /* 0x00300000c8a8783b */ /* 0x000f2e0000000200 */
        /* <DEDUP_REMOVED lines=11> */
[----:B------:R-:W5:Y:S07]  /*16a90*/  LDSM.16.M88.4 R148, [R200+0x4800] ;  /* 0x00480000c894783b */ /* 0x000f6e0000000200 */
[C---:B------:R-:W-:Y:S08]  /*16aa0*/  HMMA.16816.F32.BF16 R12, R184.reuse, R152, R12 ;  /* 0x00000098b80c723c */ /* 0x040ff0000004180c */
[C---:B------:R-:W-:Y:S01]  /*16ab0*/  HMMA.16816.F32.BF16 R16, R184.reuse, R154, R16 ;  /* 0x0000009ab810723c */ /* 0x040fe20000041810 */
[----:B------:R-:W1:Y:S07]  /*16ac0*/  LDSM.16.M88.4 R152, [R75] ;  /* 0x000000004b98783b */ /* 0x000e6e0000000200 */
[C---:B------:R-:W-:Y:S08]  /*16ad0*/  HMMA.16816.F32.BF16 R20, R184.reuse, R132, R20 ;  /* 0x00000084b814723c */ /* 0x040ff00000041814 */
[C---:B------:R-:W-:Y:S01]  /*16ae0*/  HMMA.16816.F32.BF16 R24, R184.reuse, R134, R24 ;  /* 0x00000086b818723c */ /* 0x040fe20000041818 */
[----:B------:R-:W1:Y:S07]  /*16af0*/  LDSM.16.M88.4 R132, [R75+0x800] ;  /* 0x000800004b84783b */ /* 0x000e6e0000000200 */
[C---:B---3--:R-:W-:Y:S08]  /*16b00*/  HMMA.16816.F32.BF16 R28, R184.reuse, R136, R28 ;  /* 0x00000088b81c723c */ /* 0x048ff0000004181c */
        /* <DEDUP_REMOVED lines=8> */
[C---:B------:R-:W-:Y:S08]  /*16b90*/  HMMA.16816.F32.BF16 R16, R188.reuse, R142, R16 ;  /* 0x0000008ebc10723c */ /* 0x040ff00000041810 */
[C---:B--2---:R-:W-:Y:S08]  /*16ba0*/  HMMA.16816.F32.BF16 R20, R188.reuse, R144, R20 ;  /* 0x00000090bc14723c */ /* 0x044ff00000041814 */
[C---:B------:R-:W-:Y:S08]  /*16bb0*/  HMMA.16816.F32.BF16 R24, R188.reuse, R146, R24 ;  /* 0x00000092bc18723c */ /* 0x040ff00000041818 */
[C---:B-----5:R-:W-:Y:S08]  /*16bc0*/  HMMA.16816.F32.BF16 R28, R188.reuse, R148, R28 ;  /* 0x00000094bc1c723c */ /* 0x060ff0000004181c */
        /* <DEDUP_REMOVED lines=21> */
[----:B------:R3:W4:Y:S02]  /*16d20*/  MUFU.TANH R142, R0 ;  /* 0x00000000008e7308 */ /* 0x0007240000002400 */
[----:B---3--:R-:W-:Y:S08]  /*16d30*/  FMUL.FTZ R0, R8, c[0x0][0x320] ;  /* 0x0000c80008007a20 */ /* 0x008ff00000410000 */
[----:B------:R3:W-:Y:S01]  /*16d40*/  MUFU.TANH R138, R0 ;  /* 0x00000000008a7308 */ /* 0x0007e20000002400 */
[C---:B-1----:R-:W-:Y:S08]  /*16d50*/  HMMA.16816.F32.BF16 R20, R196.reuse, R4, R20 ;  /* 0x00000004c414723c */ /* 0x042ff00000041814 */
[C---:B------:R-:W-:Y:S01]  /*16d60*/  HMMA.16816.F32.BF16 R24, R196.reuse, R6, R24 ;  /* 0x00000006c418723c */ /* 0x040fe20000041818 */
[----:B------:R-:W-:Y:S03]  /*16d70*/  LDSM.16.M88.4 R4, [R75+0x2000] ;  /* 0x002000004b04783b */ /* 0x000fe60000000200 */
[----:B---3--:R-:W-:Y:S04]  /*16d80*/  FMUL.FTZ R0, R9, c[0x0][0x320] ;  /* 0x0000c80009007a20 */ /* 0x008fe80000410000 */
[----:B------:R1:W-:Y:S11]  /*16d90*/  MUFU.TANH R133, R0 ;  /* 0x0000000000857308 */ /* 0x0003f60000002400 */
[----:B------:R-:W-:Y:S05]  /*16da0*/  @!UPT UIADD3 URZ, URZ, URZ, URZ ;  /* 0x0000003f3f3ff290 */ /* 0x000fea000fffe03f */
[----:B------:R-:W-:Y:S04]  /*16db0*/  FMUL.FTZ R3, R27, c[0x0][0x320] ;  /* 0x0000c8001b037a20 */ /* 0x000fe80000410000 */
[----:B------:R-:W-:Y:S01]  /*16dc0*/  MUFU.TANH R167, R3 ;  /* 0x0000000300a77308 */ /* 0x000fe20000002400 */
[----:B-1----:R-:W-:Y:S02]  /*16dd0*/  FMUL.FTZ R0, R10, c[0x0][0x320] ;  /* 0x0000c8000a007a20 */ /* 0x002fe40000410000 */
[----:B------:R-:W1:Y:S07]  /*16de0*/  LDSM.16.M88.4 R8, [R75+0x1800] ;  /* 0x001800004b08783b */ /* 0x000e6e0000000200 */
[----:B------:R3:W5:Y:S02]  /*16df0*/  MUFU.TANH R139, R0 ;  /* 0x00000000008b7308 */ /* 0x0007640000002400 */
[----:B---3--:R-:W-:Y:S08]  /*16e00*/  FMUL.FTZ R0, R12, c[0x0][0x320] ;  /* 0x0000c8000c007a20 */ /* 0x008ff00000410000 */
[----:B------:R3:W-:Y:S01]  /*16e10*/  MUFU.TANH R134, R0 ;  /* 0x0000000000867308 */ /* 0x0007e20000002400 */
[C---:B-1----:R-:W-:Y:S08]  /*16e20*/  HMMA.16816.F32.BF16 R28, R196.reuse, R8, R28 ;  /* 0x00000008c41c723c */ /* 0x042ff0000004181c */
[C---:B------:R-:W-:Y:S01]  /*16e30*/  HMMA.16816.F32.BF16 R32, R196.reuse, R10, R32 ;  /* 0x0000000ac420723c */ /* 0x040fe20000041820 */
[----:B------:R-:W1:Y:S01]  /*16e40*/  LDSM.16.M88.4 R8, [R75+0x2800] ;  /* 0x002800004b08783b */ /* 0x000e620000000200 */
[----:B------:R-:W-:Y:S04]  /*16e50*/  DEPBAR.LE SB0, 0x0 ;  /* 0x000080000000791a */ /* 0x000fe80000000000 */
[----:B---3--:R-:W-:Y:S02]  /*16e60*/  FMUL.FTZ R0, R13, c[0x0][0x320] ;  /* 0x0000c8000d007a20 */ /* 0x008fe40000410000 */
[C---:B------:R-:W-:Y:S02]  /*16e70*/  HMMA.16816.F32.BF16 R36, R196.reuse, R4, R36 ;  /* 0x00000004c424723c */ /* 0x040fe40000041824 */
[----:B------:R3:W-:Y:S01]  /*16e80*/  MUFU.TANH R135, R0 ;  /* 0x0000000000877308 */ /* 0x0007e20000002400 */
[----:B------:R-:W-:Y:S05]  /*16e90*/  BAR.SYNC.DEFER_BLOCKING 0x0 ;  /* 0x0000000000007b1d */ /* 0x000fea0000010000 */
[C---:B------:R-:W-:Y:S07]  /*16ea0*/  HMMA.16816.F32.BF16 R40, R196.reuse, R6, R40 ;  /* 0x00000006c428723c */ /* 0x040fee0000041828 */
[----:B------:R-:W-:Y:S01]  /*16eb0*/  @P0 MOV R7, 0x5 ;  /* 0x0000000500070802 */ /* 0x000fe20000000f00 */
[----:B------:R-:W-:Y:S01]  /*16ec0*/  FMUL.FTZ R2, R32, c[0x0][0x320] ;  /* 0x0000c80020027a20 */ /* 0x000fe20000410000 */
[----:B------:R-:W-:Y:S03]  /*16ed0*/  @P0 SHF.R.S32.HI R6, RZ, 0x1f, R220 ;  /* 0x0000001fff060819 */ /* 0x000fe600000114dc */
[----:B------:R2:W-:Y:S02]  /*16ee0*/  MUFU.TANH R224, R2 ;  /* 0x0000000200e07308 */ /* 0x0005e40000002400 */
[----:B------:R-:W-:Y:S02]  /*16ef0*/  @P0 IMAD R6, R6, c[0x0][0x1e0], RZ ;  /* 0x0000780006060a24 */ /* 0x000fe400078e02ff */
[----:B---3--:R-:W-:Y:S02]  /*16f00*/  FMUL.FTZ R0, R14, c[0x0][0x320] ;  /* 0x0000c8000e007a20 */ /* 0x008fe40000410000 */
[C---:B------:R-:W-:Y:S04]  /*16f10*/  @P0 IMAD R6, R220.reuse, c[0x0][0x1e4], R6 ;  /* 0x00007900dc060a24 */ /* 0x040fe800078e0206 */
[----:B------:R3:W3:Y:S01]  /*16f20*/  MUFU.TANH R145, R0 ;  /* 0x0000000000917308 */ /* 0x0006e20000002400 */
[C---:B-1----:R-:W-:Y:S07]  /*16f30*/  HMMA.16816.F32.BF16 R44, R196.reuse, R8, R44 ;  /* 0x00000008c42c723c */ /* 0x042fee000004182c */
[----:B------:R-:W-:Y:S01]  /*16f40*/  @P0 MOV R8, R230 ;  /* 0x000000e600080202 */ /* 0x000fe20000000f00 */
[----:B------:R-:W-:Y:S04]  /*16f50*/  HMMA.16816.F32.BF16 R48, R196, R10, R48 ;  /* 0x0000000ac430723c */ /* 0x000fe80000041830 */
[----:B--2---:R-:W-:Y:S01]  /*16f60*/  FMUL.FTZ R2, R43, c[0x0][0x320] ;  /* 0x0000c8002b027a20 */ /* 0x004fe20000410000 */
[----:B------:R-:W-:Y:S02]  /*16f70*/  @P0 MOV R9, R235 ;  /* 0x000000eb00090202 */ /* 0x000fe40000000f00 */
[----:B------:R-:W-:Y:S01]  /*16f80*/  @P0 IMAD.WIDE.U32 R10, R220, c[0x0][0x1e0], RZ ;  /* 0x00007800dc0a0a25 */ /* 0x000fe200078e00ff */
[----:B------:R1:W-:Y:S04]  /*16f90*/  MUFU.TANH R244, R2 ;  /* 0x0000000200f47308 */ /* 0x0003e80000002400 */
[----:B------:R-:W-:Y:S01]  /*16fa0*/  @P0 IADD3 R11, R11, R6, RZ ;  /* 0x000000060b0b0210 */ /* 0x000fe20007ffe0ff */
[----:B---3--:R-:W-:Y:S02]  /*16fb0*/  FMUL.FTZ R0, R15, c[0x0][0x320] ;  /* 0x0000c8000f007a20 */ /* 0x008fe40000410000 */
[----:B------:R-:W-:Y:S03]  /*16fc0*/  @P0 IMAD.WIDE.U32 R8, R10, 0x60, R8 ;  /* 0x000000600a080825 */ /* 0x000fe600078e0008 */
[----:B------:R2:W3:Y:S01]  /*16fd0*/  MUFU.TANH R147, R0 ;  /* 0x0000000000937308 */ /* 0x0004e20000002400 */
[----:B------:R-:W-:Y:S02]  /*16fe0*/  FMUL.FTZ R3, R44, c[0x0][0x320] ;  /* 0x0000c8002c037a20 */ /* 0x000fe40000410000 */
[----:B------:R-:W-:Y:S05]  /*16ff0*/  @P0 IMAD R12, R11, 0x60, RZ ;  /* 0x000000600b0c0824 */ /* 0x000fea00078e02ff */
[----:B------:R-:W-:Y:S02]  /*17000*/  @P0 IADD3 R11, R9, R12, RZ ;  /* 0x0000000c090b0210 */ /* 0x000fe40007ffe0ff */
[----:B------:R3:W-:Y:S01]  /*17010*/  MUFU.TANH R248, R3 ;  /* 0x0000000300f87308 */ /* 0x0007e20000002400 */
[----:B-1----:R-:W-:Y:S04]  /*17020*/  FMNMX.FTZ R2, R141, R70, !PT ;  /* 0x000000468d027209 */ /* 0x002fe80007810000 */
[----:B----4-:R-:W-:Y:S04]  /*17030*/  FMNMX.FTZ R2, R142, R2, !PT ;  /* 0x000000028e027209 */ /* 0x010fe80007810000 */
[----:B-----5:R-:W-:Y:S01]  /*17040*/  FMNMX.FTZ R2, R139, R2, !PT ;  /* 0x000000028b027209 */ /* 0x020fe20007810000 */
[----:B--2---:R-:W-:Y:S03]  /*17050*/  FMUL.FTZ R0, R16, c[0x0][0x320] ;  /* 0x0000c80010007a20 */ /* 0x004fe60000410000 */
[----:B------:R-:W-:Y:S01]  /*17060*/  FMNMX.FTZ R2, R140, R2, !PT ;  /* 0x000000028c027209 */ /* 0x000fe20007810000 */
[----:B------:R1:W-:Y:S03]  /*17070*/  MUFU.TANH R143, R0 ;  /* 0x00000000008f7308 */ /* 0x0003e60000002400 */
[----:B------:R-:W-:Y:S01]  /*17080*/  FMNMX.FTZ R2, R145, R2, !PT ;  /* 0x0000000291027209 */ /* 0x000fe20007810000 */
[----:B---3--:R-:W-:Y:S03]  /*17090*/  FMUL.FTZ R3, R45, c[0x0][0x320] ;  /* 0x0000c8002d037a20 */ /* 0x008fe60000410000 */
[----:B------:R-:W-:Y:S03]  /*170a0*/  FMNMX.FTZ R2, R147, R2, !PT ;  /* 0x0000000293027209 */ /* 0x000fe60007810000 */
[----:B------:R2:W-:Y:S01]  /*170b0*/  MUFU.TANH R247, R3 ;  /* 0x0000000300f77308 */ /* 0x0005e20000002400 */
[----:B-1----:R-:W-:Y:S09]  /*170c0*/  FMUL.FTZ R0, R17, c[0x0][0x320] ;  /* 0x0000c80011007a20 */ /* 0x002ff20000410000 */
[----:B------:R1:W-:Y:S01]  /*170d0*/  MUFU.TANH R144, R0 ;  /* 0x0000000000907308 */ /* 0x0003e20000002400 */
[----:B--2---:R-:W-:Y:S09]  /*170e0*/  FMUL.FTZ R3, R46, c[0x0][0x320] ;  /* 0x0000c8002e037a20 */ /* 0x004ff20000410000 */
[----:B------:R2:W-:Y:S01]  /*170f0*/  MUFU.TANH R249, R3 ;  /* 0x0000000300f97308 */ /* 0x0005e20000002400 */
[----:B-1----:R-:W-:Y:S09]  /*17100*/  FMUL.FTZ R0, R18, c[0x0][0x320] ;  /* 0x0000c80012007a20 */ /* 0x002ff20000410000 */
[----:B------:R1:W3:Y:S01]  /*17110*/  MUFU.TANH R146, R0 ;  /* 0x0000000000927308 */ /* 0x0002e20000002400 */
[----:B--2---:R-:W-:Y:S09]  /*17120*/  FMUL.FTZ R3, R47, c[0x0][0x320] ;  /* 0x0000c8002f037a20 */ /* 0x004ff20000410000 */
[----:B------:R2:W-:Y:S01]  /*17130*/  MUFU.TANH R250, R3 ;  /* 0x0000000300fa7308 */ /* 0x0005e20000002400 */
[----:B-1----:R-:W-:Y:S01]  /*17140*/  FMUL.FTZ R0, R20, c[0x0][0x320] ;  /* 0x0000c80014007a20 */ /* 0x002fe20000410000 */
[----:B---3--:R-:W-:Y:S08]  /*17150*/  FMNMX.FTZ R2, R146, R2, !PT ;  /* 0x0000000292027209 */ /* 0x008ff00007810000 */
[----:B------:R1:W-:Y:S01]  /*17160*/  MUFU.TANH R149, R0 ;  /* 0x0000000000957308 */ /* 0x0003e20000002400 */
[----:B------:R-:W-:Y:S01]  /*17170*/  FMNMX.FTZ R2, R148, R2, !PT ;  /* 0x0000000294027209 */ /* 0x000fe20007810000 */
[----:B--2---:R-:W-:Y:S08]  /*17180*/  FMUL.FTZ R3, R48, c[0x0][0x320] ;  /* 0x0000c80030037a20 */ /* 0x004ff00000410000 */
        /* <DEDUP_REMOVED lines=8> */
[----:B------:R-:W-:Y:S01]  /*17210*/  MUFU.TANH R71, R3 ;  /* 0x0000000300477308 */ /* 0x000fe20000002400 */
[----:B-1----:R-:W-:Y:S01]  /*17220*/  FMUL.FTZ R0, R23, c[0x0][0x320] ;  /* 0x0000c80017007a20 */ /* 0x002fe20000410000 */
[----:B---3--:R-:W-:Y:S08]  /*17230*/  FMNMX.FTZ R2, R165, R2, !PT ;  /* 0x00000002a5027209 */ /* 0x008ff00007810000 */
[----:B------:R1:W2:Y:S02]  /*17240*/  MUFU.TANH R166, R0 ;  /* 0x0000000000a67308 */ /* 0x0002a40000002400 */
[----:B-1----:R-:W-:Y:S01]  /*17250*/  FMUL.FTZ R0, R24, c[0x0][0x320] ;  /* 0x0000c80018007a20 */ /* 0x002fe20000410000 */
[----:B--2---:R-:W-:Y:S07]  /*17260*/  FMNMX.FTZ R2, R166, R2, !PT ;  /* 0x00000002a6027209 */ /* 0x004fee0007810000 */
[----:B------:R1:W-:Y:S02]  /*17270*/  MUFU.TANH R155, R0 ;  /* 0x00000000009b7308 */ /* 0x0003e40000002400 */
[----:B-1----:R-:W-:Y:S08]  /*17280*/  FMUL.FTZ R0, R25, c[0x0][0x320] ;  /* 0x0000c80019007a20 */ /* 0x002ff00000410000 */
[----:B------:R1:W-:Y:S02]  /*17290*/  MUFU.TANH R154, R0 ;  /* 0x00000000009a7308 */ /* 0x0003e40000002400 */
[----:B-1----:R-:W-:Y:S08]  /*172a0*/  FMUL.FTZ R0, R26, c[0x0][0x320] ;  /* 0x0000c8001a007a20 */ /* 0x002ff00000410000 */
[----:B------:R1:W2:Y:S02]  /*172b0*/  MUFU.TANH R160, R0 ;  /* 0x0000000000a07308 */ /* 0x0002a40000002400 */
[----:B-1----:R-:W-:Y:S01]  /*172c0*/  FMUL.FTZ R0, R28, c[0x0][0x320] ;  /* 0x0000c8001c007a20 */ /* 0x002fe20000410000 */
[----:B--2---:R-:W-:Y:S07]  /*172d0*/  FMNMX.FTZ R2, R160, R2, !PT ;  /* 0x00000002a0027209 */ /* 0x004fee0007810000 */
[----:B------:R1:W-:Y:S01]  /*172e0*/  MUFU.TANH R168, R0 ;  /* 0x0000000000a87308 */ /* 0x0003e20000002400 */
[----:B------:R-:W-:Y:S01]  /*172f0*/  FMNMX.FTZ R2, R167, R2, !PT ;  /* 0x00000002a7027209 */ /* 0x000fe20007810000 */
[----:B-1----:R-:W-:Y:S08]  /*17300*/  FMUL.FTZ R0, R29, c[0x0][0x320] ;  /* 0x0000c8001d007a20 */ /* 0x002ff00000410000 */
[----:B------:R1:W-:Y:S02]  /*17310*/  MUFU.TANH R223, R0 ;  /* 0x0000000000df7308 */ /* 0x0003e40000002400 */
[----:B-1----:R-:W-:Y:S08]  /*17320*/  FMUL.FTZ R0, R30, c[0x0][0x320] ;  /* 0x0000c8001e007a20 */ /* 0x002ff00000410000 */
[----:B------:R1:W2:Y:S02]  /*17330*/  MUFU.TANH R227, R0 ;  /* 0x0000000000e37308 */ /* 0x0002a40000002400 */
[----:B-1----:R-:W-:Y:S01]  /*17340*/  FMUL.FTZ R0, R31, c[0x0][0x320] ;  /* 0x0000c8001f007a20 */ /* 0x002fe20000410000 */
[----:B--2---:R-:W-:Y:S07]  /*17350*/  FMNMX.FTZ R2, R227, R2, !PT ;  /* 0x00000002e3027209 */ /* 0x004fee0007810000 */
[----:B------:R1:W2:Y:S02]  /*17360*/  MUFU.TANH R233, R0 ;  /* 0x0000000000e97308 */ /* 0x0002a40000002400 */
[----:B-1----:R-:W-:Y:S01]  /*17370*/  FMUL.FTZ R0, R33, c[0x0][0x320] ;  /* 0x0000c80021007a20 */ /* 0x002fe20000410000 */
[----:B--2---:R-:W-:Y:S07]  /*17380*/  FMNMX.FTZ R2, R233, R2, !PT ;  /* 0x00000002e9027209 */ /* 0x004fee0007810000 */
        /* <DEDUP_REMOVED lines=18> */
[----:B------:R1:W2:Y:S02]  /*174b0*/  MUFU.TANH R238, R0 ;  /* 0x0000000000ee7308 */ /* 0x0002a40000002400 */
[----:B-1----:R-:W-:Y:S08]  /*174c0*/  FMUL.FTZ R0, R41, c[0x0][0x320] ;  /* 0x0000c80029007a20 */ /* 0x002ff00000410000 */
[----:B------:R1:W3:Y:S02]  /*174d0*/  MUFU.TANH R240, R0 ;  /* 0x0000000000f07308 */ /* 0x0002e40000002400 */
[----:B-1----:R-:W-:Y:S08]  /*174e0*/  FMUL.FTZ R0, R42, c[0x0][0x320] ;  /* 0x0000c8002a007a20 */ /* 0x002ff00000410000 */
[----:B------:R1:W4:Y:S02]  /*174f0*/  MUFU.TANH R241, R0 ;  /* 0x0000000000f17308 */ /* 0x0003240000002400 */
[----:B-1----:R-:W-:Y:S04]  /*17500*/  FMNMX.FTZ R0, R136, R69, !PT ;  /* 0x0000004588007209 */ /* 0x002fe80007810000 */
[----:B------:R-:W-:Y:S04]  /*17510*/  FMNMX.FTZ R0, R137, R0, !PT ;  /* 0x0000000089007209 */ /* 0x000fe80007810000 */
        /* <DEDUP_REMOVED lines=15> */
[----:B------:R-:W-:Y:S01]  /*17610*/  FMNMX.FTZ R2, R239, R0, !PT ;  /* 0x00000000ef027209 */ /* 0x000fe20007810000 */
[----:B------:R-:W-:Y:S03]  /*17620*/  FMUL.FTZ R0, R51, c[0x0][0x320] ;  /* 0x0000c80033007a20 */ /* 0x000fe60000410000 */
[----:B--2---:R-:W-:Y:S01]  /*17630*/  FMNMX.FTZ R2, R238, R2, !PT ;  /* 0x00000002ee027209 */ /* 0x004fe20007810000 */
[----:B------:R3:W1:Y:S03]  /*17640*/  MUFU.TANH R74, R0 ;  /* 0x00000000004a7308 */ /* 0x0006660000002400 */
[----:B---3--:R-:W-:Y:S02]  /*17650*/  FMNMX.FTZ R0, R240, R2, !PT ;  /* 0x00000002f0007209 */ /* 0x008fe40007810000 */
[----:B----4-:R-:W-:Y:S02]  /*17660*/  FMNMX.FTZ R2, R241, R3, !PT ;  /* 0x00000003f1027209 */ /* 0x010fe40007810000 */
[----:B------:R-:W-:Y:S02]  /*17670*/  FMNMX.FTZ R0, R248, R0, !PT ;  /* 0x00000000f8007209 */ /* 0x000fe40007810000 */
[----:B------:R-:W-:Y:S02]  /*17680*/  FMNMX.FTZ R2, R244, R2, !PT ;  /* 0x00000002f4027209 */ /* 0x000fe40007810000 */
[----:B------:R-:W-:Y:S02]  /*17690*/  FMNMX.FTZ R0, R247, R0, !PT ;  /* 0x00000000f7007209 */ /* 0x000fe40007810000 */
[----:B------:R-:W-:Y:S02]  /*176a0*/  FMNMX.FTZ R2, R249, R2, !PT ;  /* 0x00000002f9027209 */ /* 0x000fe40007810000 */
[----:B------:R-:W-:Y:S02]  /*176b0*/  FMNMX.FTZ R3, R246, R0, !PT ;  /* 0x00000000f6037209 */ /* 0x000fe40007810000 */
[----:B------:R-:W-:Y:S02]  /*176c0*/  FMNMX.FTZ R0, R250, R2, !PT ;  /* 0x00000002fa007209 */ /* 0x000fe40007810000 */
[----:B------:R-:W-:Y:S02]  /*176d0*/  FMNMX.FTZ R3, R245, R3, !PT ;  /* 0x00000003f5037209 */ /* 0x000fe40007810000 */
[----:B------:R-:W-:Y:S03]  /*176e0*/  FMNMX.FTZ R0, R71, R0, !PT ;  /* 0x0000000047007209 */ /* 0x000fe60007810000 */
[----:B------:R-:W2:Y:S01]  /*176f0*/  SHFL.BFLY PT, R4, R3, 0x2, 0x1f ;  /* 0x0c401f0003047f89 */ /* 0x000ea200000e0000 */
[----:B-1----:R-:W-:Y:S07]  /*17700*/  FMNMX.FTZ R0, R74, R0, !PT ;  /* 0x000000004a007209 */ /* 0x002fee0007810000 */
[----:B------:R-:W1:Y:S01]  /*17710*/  SHFL.BFLY PT, R2, R0, 0x2, 0x1f ;  /* 0x0c401f0000027f89 */ /* 0x000e6200000e0000 */
[----:B--2---:R-:W-:Y:S07]  /*17720*/  FMNMX.FTZ R4, R3, R4, !PT ;  /* 0x0000000403047209 */ /* 0x004fee0007810000 */
[----:B------:R-:W2:Y:S01]  /*17730*/  SHFL.BFLY PT, R5, R4, 0x1, 0x1f ;  /* 0x0c201f0004057f89 */ /* 0x000ea200000e0000 */
[----:B-1----:R-:W-:Y:S07]  /*17740*/  FMNMX.FTZ R0, R0, R2, !PT ;  /* 0x0000000200007209 */ /* 0x002fee0007810000 */
[----:B------:R-:W1:Y:S01]  /*17750*/  SHFL.BFLY PT, R3, R0, 0x1, 0x1f ;  /* 0x0c201f0000037f89 */ /* 0x000e6200000e0000 */
[----:B--2---:R-:W-:Y:S02]  /*17760*/  FMNMX.FTZ R68, R4, R5, !PT ;  /* 0x0000000504447209 */ /* 0x004fe40007810000 */
[----:B------:R-:W-:Y:S03]  /*17770*/  @P0 MOV R5, c[0x0][0x1e0] ;  /* 0x0000780000050a02 */ /* 0x000fe60000000f00 */
[C---:B------:R-:W-:Y:S02]  /*17780*/  FMUL.FTZ R132, R68.reuse, c[0x0][0x2d0] ;  /* 0x0000b40044847a20 */ /* 0x040fe40000410000 */
[----:B------:R-:W-:Y:S01]  /*17790*/  FADD.FTZ R2, -R68, R69 ;  /* 0x0000004544027221 */ /* 0x000fe20000010100 */
[----:B-1----:R-:W-:Y:S01]  /*177a0*/  FMNMX.FTZ R3, R0, R3, !PT ;  /* 0x0000000300037209 */ /* 0x002fe20007810000 */
[--C-:B------:R-:W-:Y:S02]  /*177b0*/  FFMA.FTZ R4, R136, c[0x0][0x2d0], -R132.reuse ;  /* 0x0000b40088047a23 */ /* 0x100fe40000010884 */
[--C-:B------:R-:W-:Y:S02]  /*177c0*/  FFMA.FTZ R16, R138, c[0x0][0x2d0], -R132.reuse ;  /* 0x0000b4008a107a23 */ /* 0x100fe40000010884 */
[----:B------:R1:W-:Y:S01]  /*177d0*/  MUFU.EX2 R222, R4 ;  /* 0x0000000400de7308 */ /* 0x0003e20000000800 */
[----:B------:R-:W-:Y:S02]  /*177e0*/  FMUL.FTZ R69, R3, c[0x0][0x2d0] ;  /* 0x0000b40003457a20 */ /* 0x000fe40000410000 */
[----:B------:R-:W-:Y:S02]  /*177f0*/  FMUL.FTZ R0, R2, c[0x0][0x2d0] ;  /* 0x0000b40002007a20 */ /* 0x000fe40000410000 */
[--C-:B------:R-:W-:Y:S02]  /*17800*/  FFMA.FTZ R32, R134, c[0x0][0x2d0], -R132.reuse ;  /* 0x0000b40086207a23 */ /* 0x100fe40000010884 */
[--C-:B------:R-:W-:Y:S02]  /*17810*/  FFMA.FTZ R40, R143, c[0x0][0x2d0], -R132.reuse ;  /* 0x0000b4008f287a23 */ /* 0x100fe40000010884 */
[--C-:B------:R-:W-:Y:S01]  /*17820*/  FFMA.FTZ R48, R145, c[0x0][0x2d0], -R69.reuse ;  /* 0x0000b40091307a23 */ /* 0x100fe20000010845 */
[----:B------:R-:W-:Y:S01]  /*17830*/  MUFU.EX2 R194, R16 ;  /* 0x0000001000c27308 */ /* 0x000fe20000000800 */
[----:B------:R-:W-:Y:S09]  /*17840*/  FFMA.FTZ R71, R71, c[0x0][0x2d0], -R69 ;  /* 0x0000b40047477a23 */ /* 0x000ff20000010845 */
[----:B------:R2:W3:Y:S01]  /*17850*/  MUFU.EX2 R2, R0 ;  /* 0x0000000000027308 */ /* 0x0004e20000000800 */
[C---:B-1----:R-:W-:Y:S02]  /*17860*/  @P0 SHF.L.U32 R4, R5.reuse, 0x5, RZ ;  /* 0x0000000505040819 */ /* 0x042fe400000006ff */
[----:B------:R-:W-:Y:S01]  /*17870*/  @P0 SHF.L.U64.HI R5, R5, R7, c[0x0][0x1e4] ;  /* 0x0000790005050619 */ /* 0x000fe20000010207 */
[----:B------:R-:W-:Y:S01]  /*17880*/  FFMA.FTZ R7, R137, c[0x0][0x2d0], -R132 ;  /* 0x0000b40089077a23 */ /* 0x000fe20000010884 */
[----:B------:R-:W-:Y:S05]  /*17890*/  @P0 IADD3 R14, P1, R4, R4, RZ ;  /* 0x00000004040e0210 */ /* 0x000fea0007f3e0ff */
[----:B------:R1:W-:Y:S01]  /*178a0*/  MUFU.EX2 R192, R32 ;  /* 0x0000002000c07308 */ /* 0x0003e20000000800 */
[----:B------:R-:W-:Y:S05]  /*178b0*/  @P0 IADD3.X R15, R5, R5, RZ, P1, !PT ;  /* 0x00000005050f0210 */ /* 0x000fea0000ffe4ff */
[----:B------:R-:W-:Y:S04]  /*178c0*/  @P0 IMAD.WIDE.U32 R14, R10, 0x60, R14 ;  /* 0x000000600a0e0825 */ /* 0x000fe800078e000e */
[----:B------:R4:W-:Y:S01]  /*178d0*/  MUFU.EX2 R195, R7 ;  /* 0x0000000700c37308 */ /* 0x0009e20000000800 */
[----:B--2---:R-:W-:Y:S02]  /*178e0*/  FADD.FTZ R0, -R3, R70 ;  /* 0x0000004603007221 */ /* 0x004fe40000010100 */
[----:B---3--:R-:W-:Y:S02]  /*178f0*/  FMUL.FTZ R17, R2, R89 ;  /* 0x0000005902117220 */ /* 0x008fe40000410000 */
[----:B------:R-:W-:Y:S02]  /*17900*/  FMUL.FTZ R0, R0, c[0x0][0x2d0] ;  /* 0x0000b40000007a20 */ /* 0x000fe40000410000 */
[C---:B------:R-:W-:Y:S03]  /*17910*/  FMUL.FTZ R24, R2.reuse, R96 ;  /* 0x0000006002187220 */ /* 0x040fe60000410000 */
[----:B------:R2:W-:Y:S01]  /*17920*/  MUFU.EX2 R174, R40 ;  /* 0x0000002800ae7308 */ /* 0x0005e20000000800 */
[C---:B------:R-:W-:Y:S02]  /*17930*/  FMUL.FTZ R25, R2.reuse, R97 ;  /* 0x0000006102197220 */ /* 0x040fe40000410000 */
[----:B------:R-:W-:Y:S02]  /*17940*/  FFMA.FTZ R70, R147, c[0x0][0x2d0], -R69 ;  /* 0x0000b40093467a23 */ /* 0x000fe40000010845 */
[C---:B-1----:R-:W-:Y:S02]  /*17950*/  FMUL.FTZ R32, R2.reuse, R104 ;  /* 0x0000006802207220 */ /* 0x042fe40000410000 */
[C---:B------:R-:W-:Y:S02]  /*17960*/  FMUL.FTZ R33, R2.reuse, R105 ;  /* 0x0000006902217220 */ /* 0x040fe40000410000 */
[C---:B------:R-:W-:Y:S01]  /*17970*/  FMUL.FTZ R41, R2.reuse, R113 ;  /* 0x0000007102297220 */ /* 0x040fe20000410000 */
[----:B------:R-:W1:Y:S01]  /*17980*/  MUFU.EX2 R0, R0 ;  /* 0x0000000000007308 */ /* 0x000e620000000800 */
[----:B------:R-:W-:Y:S02]  /*17990*/  FMUL.FTZ R49, R2, R121 ;  /* 0x0000007902317220 */ /* 0x000fe40000410000 */
[----:B----4-:R-:W-:Y:S01]  /*179a0*/  @P0 IMAD.WIDE.U32 R6, R10, 0x60, R4 ;  /* 0x000000600a060825 */ /* 0x010fe200078e0004 */
[----:B------:R-:W-:Y:S03]  /*179b0*/  @P0 LEA R10, P3, R8, c[0x0][0x1c8], 0x1 ;  /* 0x00007200080a0a11 */ /* 0x000fe600078608ff */
[----:B------:R-:W-:Y:S01]  /*179c0*/  FMUL.FTZ R52, R2, R52 ;  /* 0x0000003402347220 */ /* 0x000fe20000410000 */
[----:B------:R-:W-:Y:S01]  /*179d0*/  @P0 IADD3 R13, P2, P1, R230, R6, R4 ;  /* 0x00000006e60d0210 */ /* 0x000fe2000795e004 */
[----:B------:R-:W-:Y:S01]  /*179e0*/  FMUL.FTZ R53, R2, R53 ;  /* 0x0000003502357220 */ /* 0x000fe20000410000 */
[----:B------:R-:W-:Y:S01]  /*179f0*/  @P0 IADD3 R9, R12, R7, RZ ;  /* 0x000000070c090210 */ /* 0x000fe20007ffe0ff */
[----:B------:R3:W-:Y:S01]  /*17a00*/  MUFU.EX2 R151, R70 ;  /* 0x0000004600977308 */ /* 0x0007e20000000800 */
[----:B------:R-:W-:Y:S01]  /*17a10*/  @P0 LEA.HI.X R11, R8, c[0x0][0x1cc], R11, 0x1, P3 ;  /* 0x00007300080b0a11 */ /* 0x000fe200018f0c0b */
[----:B------:R-:W-:Y:S01]  /*17a20*/  FFMA.FTZ R8, R133, c[0x0][0x2d0], -R132 ;  /* 0x0000b40085087a23 */ /* 0x000fe20000010884 */
[C---:B------:R-:W-:Y:S01]  /*17a30*/  @P0 IADD3.X R16, R235.reuse, R9, R5, P2, P1 ;  /* 0x00000009eb100210 */ /* 0x040fe200017e2405 */
[----:B--2---:R-:W-:Y:S01]  /*17a40*/  FMUL.FTZ R40, R2, R112 ;  /* 0x0000007002287220 */ /* 0x004fe20000410000 */
[----:B------:R-:W-:Y:S01]  /*17a50*/  @P0 IADD3 R7, P1, R230, R14, RZ ;  /* 0x0000000ee6070210 */ /* 0x000fe20007f3e0ff */
[----:B------:R-:W-:Y:S01]  /*17a60*/  FMUL.FTZ R56, R2, R56 ;  /* 0x0000003802387220 */ /* 0x000fe20000410000 */
[----:B------:R-:W-:Y:S01]  /*17a70*/  @P0 IADD3 R6, P3, R230, R6, RZ ;  /* 0x00000006e6060210 */ /* 0x000fe20007f7e0ff */
[----:B------:R-:W-:Y:S01]  /*17a80*/  FMUL.FTZ R57, R2, R57 ;  /* 0x0000003902397220 */ /* 0x000fe20000410000 */
[----:B------:R-:W-:Y:S01]  /*17a90*/  @P0 IADD3.X R14, R235, R12, R15, P1, !PT ;  /* 0x0000000ceb0e0210 */ /* 0x000fe20000ffe40f */
[----:B------:R-:W-:Y:S01]  /*17aa0*/  FFMA.FTZ R12, R141, c[0x0][0x2d0], -R69 ;  /* 0x0000b4008d0c7a23 */ /* 0x000fe20000010845 */
[----:B------:R-:W-:Y:S01]  /*17ab0*/  @P0 ISETP.GE.AND P1, PT, R72, c[0x0][0x1d4], PT ;  /* 0x0000750048000a0c */ /* 0x000fe20003f26270 */
[----:B------:R2:W-:Y:S01]  /*17ac0*/  MUFU.EX2 R193, R8 ;  /* 0x0000000800c17308 */ /* 0x0005e20000000800 */
[----:B------:R-:W-:Y:S01]  /*17ad0*/  @P0 LEA R4, P2, R6, c[0x0][0x1c8], 0x1 ;  /* 0x0000720006040a11 */ /* 0x000fe200078408ff */
[C---:B-1----:R-:W-:Y:S01]  /*17ae0*/  FMUL.FTZ R18, R0.reuse, R90 ;  /* 0x0000005a00127220 */ /* 0x042fe20000410000 */
[----:B------:R-:W-:Y:S01]  /*17af0*/  @P0 IADD3.X R5, R9, R235, RZ, P3, !PT ;  /* 0x000000eb09050210 */ /* 0x000fe20001ffe4ff */
[C---:B------:R-:W-:Y:S02]  /*17b00*/  FMUL.FTZ R19, R0.reuse, R91 ;  /* 0x0000005b00137220 */ /* 0x040fe40000410000 */
[----:B------:R-:W-:Y:S01]  /*17b10*/  FMUL.FTZ R26, R0, R98 ;  /* 0x00000062001a7220 */ /* 0x000fe20000410000 */
[----:B------:R-:W-:Y:S01]  /*17b20*/  @P0 LEA.HI.X R5, R6, c[0x0][0x1cc], R5, 0x1, P2 ;  /* 0x0000730006050a11 */ /* 0x000fe200010f0c05 */
[C---:B------:R-:W-:Y:S01]  /*17b30*/  FMUL.FTZ R27, R0.reuse, R99 ;  /* 0x00000063001b7220 */ /* 0x040fe20000410000 */
[C---:B------:R-:W-:Y:S01]  /*17b40*/  @P0 LEA R6, P2, R7.reuse, c[0x0][0x1c8], 0x1 ;  /* 0x0000720007060a11 */ /* 0x040fe200078408ff */
[----:B------:R1:W-:Y:S01]  /*17b50*/  MUFU.EX2 R163, R12 ;  /* 0x0000000c00a37308 */ /* 0x0003e20000000800 */
[C---:B------:R-:W-:Y:S01]  /*17b60*/  FMUL.FTZ R34, R0.reuse, R106 ;  /* 0x0000006a00227220 */ /* 0x040fe20000410000 */
[----:B------:R4:W-:Y:S01]  /*17b70*/  @P0 LDGSTS.E.BYPASS.LTC128B.128 [R219+0x8100], [R10.64], !P1 ;  /* 0x081000000adb0fae */ /* 0x0009e2000c901d48 */
[----:B------:R-:W-:Y:S01]  /*17b80*/  @P0 LEA.HI.X R7, R7, c[0x0][0x1cc], R14, 0x1, P2 ;  /* 0x0000730007070a11 */ /* 0x000fe200010f0c0e */
[----:B------:R-:W-:Y:S02]  /*17b90*/  FMUL.FTZ R35, R0, R107 ;  /* 0x0000006b00237220 */ /* 0x000fe40000410000 */
[--C-:B---3--:R-:W-:Y:S02]  /*17ba0*/  FFMA.FTZ R70, R146, c[0x0][0x2d0], -R69.reuse ;  /* 0x0000b40092467a23 */ /* 0x108fe40000010845 */
[C---:B------:R-:W-:Y:S02]  /*17bb0*/  FMUL.FTZ R42, R0.reuse, R114 ;  /* 0x00000072002a7220 */ /* 0x040fe40000410000 */
[----:B------:R4:W-:Y:S01]  /*17bc0*/  @P0 LDGSTS.E.BYPASS.LTC128B.128 [R219+0xb100], [R10.64+0x80], !P5 ;  /* 0x0b1000800adb0fae */ /* 0x0009e2000e901d48 */
[----:B------:R3:W-:Y:S01]  /*17bd0*/  MUFU.EX2 R150, R70 ;  /* 0x0000004600967308 */ /* 0x0007e20000000800 */
[C---:B------:R-:W-:Y:S01]  /*17be0*/  FMUL.FTZ R43, R0.reuse, R115 ;  /* 0x00000073002b7220 */ /* 0x040fe20000410000 */
[C---:B--2---:R-:W-:Y:S01]  /*17bf0*/  @P0 LEA R8, P3, R13.reuse, c[0x0][0x1c8], 0x1 ;  /* 0x000072000d080a11 */ /* 0x044fe200078608ff */
[C---:B------:R-:W-:Y:S02]  /*17c00*/  FMUL.FTZ R50, R0.reuse, R122 ;  /* 0x0000007a00327220 */ /* 0x040fe40000410000 */
[----:B------:R-:W-:Y:S02]  /*17c10*/  FMUL.FTZ R51, R0, R123 ;  /* 0x0000007b00337220 */ /* 0x000fe40000410000 */
[----:B------:R2:W-:Y:S01]  /*17c20*/  @P0 LDGSTS.E.BYPASS.LTC128B.128 [R219+0x9100], [R4.64], !P1 ;  /* 0x0910000004db0fae */ /* 0x0005e2000c901d48 */
[----:B------:R-:W-:Y:S01]  /*17c30*/  @P0 LEA.HI.X R9, R13, c[0x0][0x1cc], R16, 0x1, P3 ;  /* 0x000073000d090a11 */ /* 0x000fe200018f0c10 */
[----:B------:R-:W-:Y:S01]  /*17c40*/  FMUL.FTZ R16, R2, R88 ;  /* 0x0000005802107220 */ /* 0x000fe20000410000 */
[----:B------:R5:W-:Y:S01]  /*17c50*/  MUFU.EX2 R152, R48 ;  /* 0x0000003000987308 */ /* 0x000be20000000800 */
[----:B------:R-:W-:Y:S02]  /*17c60*/  FMUL.FTZ R54, R0, R54 ;  /* 0x0000003600367220 */ /* 0x000fe40000410000 */
[--C-:B-1----:R-:W-:Y:S02]  /*17c70*/  FFMA.FTZ R12, R142, c[0x0][0x2d0], -R69.reuse ;  /* 0x0000b4008e0c7a23 */ /* 0x102fe40000010845 */
[----:B------:R2:W-:Y:S01]  /*17c80*/  @P0 LDGSTS.E.BYPASS.LTC128B.128 [R219+0xc100], [R4.64+0x80], !P5 ;  /* 0x0c10008004db0fae */ /* 0x0005e2000e901d48 */
[C---:B------:R-:W-:Y:S02]  /*17c90*/  FMUL.FTZ R55, R0.reuse, R55 ;  /* 0x0000003700377220 */ /* 0x040fe40000410000 */
[C---:B------:R-:W-:Y:S02]  /*17ca0*/  FMUL.FTZ R58, R0.reuse, R58 ;  /* 0x0000003a003a7220 */ /* 0x040fe40000410000 */
[----:B------:R-:W1:Y:S01]  /*17cb0*/  MUFU.EX2 R164, R12 ;  /* 0x0000000c00a47308 */ /* 0x000e620000000800 */
[----:B------:R-:W-:Y:S02]  /*17cc0*/  FMUL.FTZ R59, R0, R59 ;  /* 0x0000003b003b7220 */ /* 0x000fe40000410000 */
[----:B------:R1:W-:Y:S01]  /*17cd0*/  @P0 LDGSTS.E.BYPASS.LTC128B.128 [R219+0xa100], [R8.64], !P1 ;  /* 0x0a10000008db0fae */ /* 0x0003e2000c901d48 */
[--C-:B---3--:R-:W-:Y:S02]  /*17ce0*/  FFMA.FTZ R70, R148, c[0x0][0x2d0], -R69.reuse ;  /* 0x0000b40094467a23 */ /* 0x108fe40000010845 */
[C---:B----4-:R-:W-:Y:S02]  /*17cf0*/  FMUL.FTZ R10, R0.reuse, R82 ;  /* 0x00000052000a7220 */ /* 0x050fe40000410000 */
[----:B------:R-:W-:Y:S02]  /*17d00*/  FMUL.FTZ R11, R0, R83 ;  /* 0x00000053000b7220 */ /* 0x000fe40000410000 */
[C---:B------:R-:W-:Y:S01]  /*17d10*/  FMUL.FTZ R60, R2.reuse, R60 ;  /* 0x0000003c023c7220 */ /* 0x040fe20000410000 */
[----:B------:R3:W-:Y:S01]  /*17d20*/  @P0 LDGSTS.E.BYPASS.LTC128B.128 [R219+0xd100], [R6.64+0x80], !P5 ;  /* 0x0d10008006db0fae */ /* 0x0007e2000e901d48 */
[C---:B------:R-:W-:Y:S01]  /*17d30*/  FMUL.FTZ R61, R2.reuse, R61 ;  /* 0x0000003d023d7220 */ /* 0x040fe20000410000 */
[----:B------:R-:W-:Y:S01]  /*17d40*/  MUFU.EX2 R71, R71 ;  /* 0x0000004700477308 */ /* 0x000fe20000000800 */
[----:B-----5:R-:W-:Y:S02]  /*17d50*/  FMUL.FTZ R48, R2, R120 ;  /* 0x0000007802307220 */ /* 0x020fe40000410000 */
[C---:B------:R-:W-:Y:S02]  /*17d60*/  FMUL.FTZ R62, R0.reuse, R62 ;  /* 0x0000003e003e7220 */ /* 0x040fe40000410000 */
[----:B------:R-:W-:Y:S01]  /*17d70*/  FMUL.FTZ R63, R0, R63 ;  /* 0x0000003f003f7220 */ /* 0x000fe20000410000 */
[----:B------:R-:W-:Y:S01]  /*17d80*/  LDSM.16.MT88.4 R20, [R203] ;  /* 0x00000000cb14783b */ /* 0x000fe20000004200 */
[C---:B------:R-:W-:Y:S02]  /*17d90*/  FMUL.FTZ R64, R2.reuse, R64 ;  /* 0x0000004002407220 */ /* 0x040fe40000410000 */
[--C-:B--2---:R-:W-:Y:S02]  /*17da0*/  FFMA.FTZ R4, R139, c[0x0][0x2d0], -R69.reuse ;  /* 0x0000b4008b047a23 */ /* 0x104fe40000010845 */
[----:B------:R-:W-:Y:S01]  /*17db0*/  FMUL.FTZ R5, R2, R77 ;  /* 0x0000004d02057220 */ /* 0x000fe20000410000 */
[----:B-1----:R-:W-:Y:S01]  /*17dc0*/  F2FP.BF16.PACK_AB R77, R164, R163 ;  /* 0x000000a3a44d723e */ /* 0x002fe200000010ff */
[----:B------:R1:W-:Y:S01]  /*17dd0*/  MUFU.EX2 R161, R4 ;  /* 0x0000000400a17308 */ /* 0x0003e20000000800 */
[----:B------:R-:W2:Y:S01]  /*17de0*/  LDSM.16.MT88.4 R12, [R202] ;  /* 0x00000000ca0c783b */ /* 0x000ea20000004200 */
[C---:B------:R-:W-:Y:S02]  /*17df0*/  FMUL.FTZ R65, R2.reuse, R65 ;  /* 0x0000004102417220 */ /* 0x040fe40000410000 */
[C---:B------:R-:W-:Y:S02]  /*17e00*/  FMUL.FTZ R8, R2.reuse, R80 ;  /* 0x0000005002087220 */ /* 0x040fe40000410000 */
[----:B------:R-:W-:Y:S02]  /*17e10*/  FMUL.FTZ R9, R2, R81 ;  /* 0x0000005102097220 */ /* 0x000fe40000410000 */
[C---:B------:R-:W-:Y:S01]  /*17e20*/  FMUL.FTZ R66, R0.reuse, R66 ;  /* 0x0000004200427220 */ /* 0x040fe20000410000 */
[----:B------:R-:W4:Y:S01]  /*17e30*/  LDSM.16.MT88.4 R28, [R205] ;  /* 0x00000000cd1c783b */ /* 0x000f220000004200 */
[C---:B------:R-:W-:Y:S02]  /*17e40*/  FMUL.FTZ R67, R0.reuse, R67 ;  /* 0x0000004300437220 */ /* 0x040fe40000410000 */
[C---:B---3--:R-:W-:Y:S01]  /*17e50*/  FMUL.FTZ R6, R0.reuse, R78 ;  /* 0x0000004e00067220 */ /* 0x048fe20000410000 */
[----:B------:R-:W-:Y:S01]  /*17e60*/  F2FP.BF16.PACK_AB R78, R193, R194 ;  /* 0x000000c2c14e723e */ /* 0x000fe200000010ff */
[----:B------:R-:W-:Y:S03]  /*17e70*/  FMUL.FTZ R7, R0, R79 ;  /* 0x0000004f00077220 */ /* 0x000fe60000410000 */
[----:B------:R-:W3:Y:S01]  /*17e80*/  LDSM.16.MT88.4 R36, [R204] ;  /* 0x00000000cc24783b */ /* 0x000ee20000004200 */
[----:B-1----:R-:W-:Y:S07]  /*17e90*/  FFMA.FTZ R4, R140, c[0x0][0x2d0], -R69 ;  /* 0x0000b4008c047a23 */ /* 0x002fee0000010845 */
[----:B------:R-:W1:Y:S01]  /*17ea0*/  LDSM.16.MT88.4 R44, [R202+0x3000] ;  /* 0x00300000ca2c783b */ /* 0x000e620000004200 */
[----:B------:R-:W5:Y:S07]  /*17eb0*/  MUFU.EX2 R162, R4 ;  /* 0x0000000400a27308 */ /* 0x000f6e0000000800 */
[----:B------:R-:W1:Y:S08]  /*17ec0*/  LDSM.16.MT88.4 R80, [R203+0x3000] ;  /* 0x00300000cb50783b */ /* 0x000e700000004200 */
[----:B------:R-:W-:Y:S08]  /*17ed0*/  LDSM.16.MT88.4 R88, [R204+0x3000] ;  /* 0x00300000cc58783b */ /* 0x000ff00000004200 */
[----:B------:R-:W-:Y:S01]  /*17ee0*/  LDSM.16.MT88.4 R96, [R204+0x800] ;  /* 0x00080000cc60783b */ /* 0x000fe20000004200 */
[----:B-----5:R-:W-:Y:S01]  /*17ef0*/  F2FP.BF16.PACK_AB R79, R162, R161 ;  /* 0x000000a1a24f723e */ /* 0x020fe200000010ff */
[C---:B------:R-:W-:Y:S01]  /*17f00*/  FMUL.FTZ R4, R2.reuse, R76 ;  /* 0x0000004c02047220 */ /* 0x040fe20000410000 */
[----:B------:R-:W-:Y:S05]  /*17f10*/  F2FP.BF16.PACK_AB R76, R195, R222 ;  /* 0x000000dec34c723e */ /* 0x000fea00000010ff */
[----:B------:R-:W-:Y:S02]  /*17f20*/  LDSM.16.MT88.4 R104, [R204+0x4000] ;  /* 0x00400000cc68783b */ /* 0x000fe40000004200 */
[C---:B--2---:R-:W-:Y:S06]  /*17f30*/  HMMA.16816.F32.BF16 R4, R76.reuse, R12, R4 ;  /* 0x0000000c4c04723c */ /* 0x044fec0000041804 */
[----:B------:R-:W-:Y:S01]  /*17f40*/  LDSM.16.MT88.4 R112, [R202+0x5800] ;  /* 0x00580000ca70783b */ /* 0x000fe20000004200 */
[C---:B------:R-:W-:Y:S01]  /*17f50*/  FMUL.FTZ R12, R2.reuse, R84 ;  /* 0x00000054020c7220 */ /* 0x040fe20000410000 */
[C---:B------:R-:W-:Y:S04]  /*17f60*/  HMMA.16816.F32.BF16 R8, R76.reuse, R14, R8 ;  /* 0x0000000e4c08723c */ /* 0x040fe80000041808 */
[----:B------:R-:W-:Y:S02]  /*17f70*/  FMUL.FTZ R13, R2, R85 ;  /* 0x00000055020d7220 */ /* 0x000fe40000410000 */
[----:B------:R-:W-:Y:S01]  /*17f80*/  LDSM.16.MT88.4 R120, [R203+0x5800] ;  /* 0x00580000cb78783b */ /* 0x000fe20000004200 */
[C---:B------:R-:W-:Y:S02]  /*17f90*/  FMUL.FTZ R14, R0.reuse, R86 ;  /* 0x00000056000e7220 */ /* 0x040fe40000410000 */
[----:B------:R-:W-:Y:S05]  /*17fa0*/  FMUL.FTZ R15, R0, R87 ;  /* 0x00000057000f7220 */ /* 0x000fea0000410000 */
[----:B------:R-:W2:Y:S02]  /*17fb0*/  LDSM.16.MT88.4 R84, [R205+0x3000] ;  /* 0x00300000cd54783b */ /* 0x000ea40000004200 */
[C---:B------:R-:W-:Y:S06]  /*17fc0*/  HMMA.16816.F32.BF16 R12, R76.reuse, R20, R12 ;  /* 0x000000144c0c723c */ /* 0x040fec000004180c */
[----:B------:R-:W0:Y:S01]  /*17fd0*/  LDGDEPBAR ;  /* 0x00000000000079af */ /* 0x000e220000000000 */
[C---:B------:R-:W-:Y:S01]  /*17fe0*/  FMUL.FTZ R20, R2.reuse, R92 ;  /* 0x0000005c02147220 */ /* 0x040fe20000410000 */
[C---:B------:R-:W-:Y:S04]  /*17ff0*/  HMMA.16816.F32.BF16 R16, R76.reuse, R22, R16 ;  /* 0x000000164c10723c */ /* 0x040fe80000041810 */
[----:B------:R-:W-:Y:S03]  /*18000*/  FMUL.FTZ R21, R2, R93 ;  /* 0x0000005d02157220 */ /* 0x000fe60000410000 */
[C---:B------:R-:W-:Y:S02]  /*18010*/  FMUL.FTZ R22, R0.reuse, R94 ;  /* 0x0000005e00167220 */ /* 0x040fe40000410000 */
[----:B------:R-:W-:Y:S02]  /*18020*/  FMUL.FTZ R23, R0, R95 ;  /* 0x0000005f00177220 */ /* 0x000fe40000410000 */
[----:B------:R-:W-:Y:S05]  /*18030*/  LDSM.16.MT88.4 R92, [R205+0x800] ;  /* 0x00080000cd5c783b */ /* 0x000fea0000004200 */
[C---:B----4-:R-:W-:Y:S07]  /*18040*/  HMMA.16816.F32.BF16 R20, R76.reuse, R28, R20 ;  /* 0x0000001c4c14723c */ /* 0x050fee0000041814 */
[C---:B------:R-:W-:Y:S01]  /*18050*/  FMUL.FTZ R28, R2.reuse, R100 ;  /* 0x00000064021c7220 */ /* 0x040fe20000410000 */
[C---:B------:R-:W-:Y:S04]  /*18060*/  HMMA.16816.F32.BF16 R24, R76.reuse, R30, R24 ;  /* 0x0000001e4c18723c */ /* 0x040fe80000041818 */
[----:B------:R-:W-:Y:S03]  /*18070*/  FMUL.FTZ R29, R2, R101 ;  /* 0x00000065021d7220 */ /* 0x000fe60000410000 */
[C---:B------:R-:W-:Y:S02]  /*18080*/  FMUL.FTZ R30, R0.reuse, R102 ;  /* 0x00000066001e7220 */ /* 0x040fe40000410000 */
[----:B------:R-:W-:Y:S02]  /*18090*/  FMUL.FTZ R31, R0, R103 ;  /* 0x00000067001f7220 */ /* 0x000fe40000410000 */
[----:B------:R-:W-:Y:S05]  /*180a0*/  LDSM.16.MT88.4 R100, [R205+0x4000] ;  /* 0x00400000cd64783b */ /* 0x000fea0000004200 */
[C---:B---3--:R-:W-:Y:S07]  /*180b0*/  HMMA.16816.F32.BF16 R28, R76.reuse, R36, R28 ;  /* 0x000000244c1c723c */ /* 0x048fee000004181c */
[--C-:B------:R-:W-:Y:S01]  /*180c0*/  FFMA.FTZ R36, R135, c[0x0][0x2d0], -R132.reuse ;  /* 0x0000b40087247a23 */ /* 0x100fe20000010884 */
[C---:B------:R-:W-:Y:S03]  /*180d0*/  HMMA.16816.F32.BF16 R32, R76.reuse, R38, R32 ;  /* 0x000000264c20723c */ /* 0x040fe60000041820 */
[----:B------:R3:W-:Y:S01]  /*180e0*/  MUFU.EX2 R175, R36 ;  /* 0x0000002400af7308 */ /* 0x0007e20000000800 */
[----:B------:R-:W-:Y:S03]  /*180f0*/  FMUL.FTZ R37, R2, R109 ;  /* 0x0000006d02257220 */ /* 0x000fe60000410000 */
[C---:B------:R-:W-:Y:S02]  /*18100*/  FMUL.FTZ R38, R0.reuse, R110 ;  /* 0x0000006e00267220 */ /* 0x040fe40000410000 */
[----:B------:R-:W-:Y:S03]  /*18110*/  FMUL.FTZ R39, R0, R111 ;  /* 0x0000006f00277220 */ /* 0x000fe60000410000 */
[C---:B---3--:R-:W-:Y:S02]  /*18120*/  FMUL.FTZ R36, R2.reuse, R108 ;  /* 0x0000006c02247220 */ /* 0x048fe40000410000 */
[----:B------:R-:W-:Y:S05]  /*18130*/  LDSM.16.MT88.4 R108, [R203+0x1800] ;  /* 0x00180000cb6c783b */ /* 0x000fea0000004200 */
[C---:B-1----:R-:W-:Y:S07]  /*18140*/  HMMA.16816.F32.BF16 R36, R76.reuse, R44, R36 ;  /* 0x0000002c4c24723c */ /* 0x042fee0000041824 */
[----:B------:R-:W-:Y:S01]  /*18150*/  FMUL.FTZ R45, R2, R117 ;  /* 0x00000075022d7220 */ /* 0x000fe20000410000 */
[C---:B------:R-:W-:Y:S04]  /*18160*/  HMMA.16816.F32.BF16 R40, R76.reuse, R46, R40 ;  /* 0x0000002e4c28723c */ /* 0x040fe80000041828 */
[----:B------:R-:W-:Y:S03]  /*18170*/  FFMA.FTZ R44, R144, c[0x0][0x2d0], -R132 ;  /* 0x0000b400902c7a23 */ /* 0x000fe60000010884 */
[C---:B------:R-:W-:Y:S01]  /*18180*/  FMUL.FTZ R47, R0.reuse, R119 ;  /* 0x00000077002f7220 */ /* 0x040fe20000410000 */
[----:B------:R1:W-:Y:S01]  /*18190*/  MUFU.EX2 R173, R44 ;  /* 0x0000002c00ad7308 */ /* 0x0003e20000000800 */
[C---:B------:R-:W-:Y:S03]  /*181a0*/  FMUL.FTZ R46, R0.reuse, R118 ;  /* 0x00000076002e7220 */ /* 0x040fe60000410000 */
[----:B------:R-:W-:Y:S04]  /*181b0*/  FFMA.FTZ R0, R0, R252, R163 ;  /* 0x000000fc00007223 */ /* 0x000fe800000100a3 */
[----:B------:R-:W-:Y:S02]  /*181c0*/  FADD.FTZ R0, R164, R0 ;  /* 0x00000000a4007221 */ /* 0x000fe40000010000 */
[----:B------:R3:W4:Y:S02]  /*181d0*/  MUFU.EX2 R119, R70 ;  /* 0x0000004600777308 */ /* 0x0007240000000800 */
[----:B------:R-:W-:Y:S04]  /*181e0*/  FADD.FTZ R0, R161, R0 ;  /* 0x00000000a1007221 */ /* 0x000fe80000010000 */
[----:B------:R-:W-:Y:S04]  /*181f0*/  FADD.FTZ R0, R162, R0 ;  /* 0x00000000a2007221 */ /* 0x000fe80000010000 */
[----:B------:R-:W-:Y:S02]  /*18200*/  FADD.FTZ R0, R152, R0 ;  /* 0x0000000098007221 */ /* 0x000fe40000010000 */
[C---:B-1----:R-:W-:Y:S02]  /*18210*/  FMUL.FTZ R44, R2.reuse, R116 ;  /* 0x00000074022c7220 */ /* 0x042fe40000410000 */
[----:B------:R-:W-:Y:S02]  /*18220*/  FFMA.FTZ R2, R2, R251, R222 ;  /* 0x000000fb02027223 */ /* 0x000fe400000100de */
[----:B------:R-:W-:Y:S02]  /*18230*/  FADD.FTZ R0, R151, R0 ;  /* 0x0000000097007221 */ /* 0x000fe40000010000 */
[----:B------:R-:W-:Y:S01]  /*18240*/  FADD.FTZ R2, R195, R2 ;  /* 0x00000002c3027221 */ /* 0x000fe20000010000 */
[C---:B------:R-:W-:Y:S03]  /*18250*/  HMMA.16816.F32.BF16 R44, R76.reuse, R80, R44 ;  /* 0x000000504c2c723c */ /* 0x040fe6000004182c */
[----:B---3--:R-:W-:Y:S02]  /*18260*/  FFMA.FTZ R70, R149, c[0x0][0x2d0], -R132 ;  /* 0x0000b40095467a23 */ /* 0x008fe40000010884 */
[----:B------:R-:W-:Y:S02]  /*18270*/  FADD.FTZ R2, R194, R2 ;  /* 0x00000002c2027221 */ /* 0x000fe40000010000 */
[----:B------:R1:W3:Y:S01]  /*18280*/  MUFU.EX2 R171, R70 ;  /* 0x0000004600ab7308 */ /* 0x0002e20000000800 */
[C---:B------:R-:W-:Y:S01]  /*18290*/  HMMA.16816.F32.BF16 R48, R76.reuse, R82, R48 ;  /* 0x000000524c30723c */ /* 0x040fe20000041830 */
[----:B------:R-:W5:Y:S03]  /*182a0*/  LDSM.16.MT88.4 R80, [R202+0x800] ;  /* 0x00080000ca50783b */ /* 0x000f660000004200 */
[----:B------:R-:W-:Y:S02]  /*182b0*/  FADD.FTZ R2, R193, R2 ;  /* 0x00000002c1027221 */ /* 0x000fe40000010000 */
[----:B------:R-:W-:Y:S02]  /*182c0*/  FADD.FTZ R0, R150, R0 ;  /* 0x0000000096007221 */ /* 0x000fe40000010000 */
[C---:B--2---:R-:W-:Y:S04]  /*182d0*/  HMMA.16816.F32.BF16 R52, R76.reuse, R84, R52 ;  /* 0x000000544c34723c */ /* 0x044fe80000041834 */
[----:B------:R-:W-:Y:S02]  /*182e0*/  FADD.FTZ R2, R192, R2 ;  /* 0x00000002c0027221 */ /* 0x000fe40000010000 */
[----:B----4-:R-:W-:Y:S02]  /*182f0*/  FADD.FTZ R0, R119, R0 ;  /* 0x0000000077007221 */ /* 0x010fe40000010000 */
[C---:B------:R-:W-:Y:S01]  /*18300*/  HMMA.16816.F32.BF16 R56, R76.reuse, R86, R56 ;  /* 0x000000564c38723c */ /* 0x040fe20000041838 */
[----:B------:R-:W2:Y:S03]  /*18310*/  LDSM.16.MT88.4 R84, [R203+0x800] ;  /* 0x00080000cb54783b */ /* 0x000ea60000004200 */
[----:B------:R-:W-:Y:S02]  /*18320*/  FADD.FTZ R2, R175, R2 ;  /* 0x00000002af027221 */ /* 0x000fe40000010000 */
[----:B-1----:R-:W-:Y:S02]  /*18330*/  FFMA.FTZ R70, R153, c[0x0][0x2d0], -R132 ;  /* 0x0000b40099467a23 */ /* 0x002fe40000010884 */
[C---:B------:R-:W-:Y:S02]  /*18340*/  HMMA.16816.F32.BF16 R60, R76.reuse, R88, R60 ;  /* 0x000000584c3c723c */ /* 0x040fe4000004183c */
[----:B------:R1:W4:Y:S02]  /*18350*/  MUFU.EX2 R172, R70 ;  /* 0x0000004600ac7308 */ /* 0x0003240000000800 */
[----:B------:R-:W-:Y:S04]  /*18360*/  FADD.FTZ R2, R174, R2 ;  /* 0x00000002ae027221 */ /* 0x000fe80000010000 */
[----:B------:R-:W-:Y:S01]  /*18370*/  HMMA.16816.F32.BF16 R64, R76, R90, R64 ;  /* 0x0000005a4c40723c */ /* 0x000fe20000041840 */
[----:B------:R-:W2:Y:S03]  /*18380*/  LDSM.16.MT88.4 R88, [R202+0x3800] ;  /* 0x00380000ca58783b */ /* 0x000ea60000004200 */
[----:B------:R-:W-:Y:S03]  /*18390*/  FADD.FTZ R2, R173, R2 ;  /* 0x00000002ad027221 */ /* 0x000fe60000010000 */
[----:B------:R-:W-:Y:S01]  /*183a0*/  F2FP.BF16.PACK_AB R76, R175, R192 ;  /* 0x000000c0af4c723e */ /* 0x000fe200000010ff */
[----:B---3--:R-:W-:Y:S01]  /*183b0*/  FADD.FTZ R2, R171, R2 ;  /* 0x00000002ab027221 */ /* 0x008fe20000010000 */
[----:B------:R-:W-:Y:S03]  /*183c0*/  F2FP.BF16.PACK_AB R78, R173, R174 ;  /* 0x000000aead4e723e */ /* 0x000fe600000010ff */
[----:B------:R-:W-:Y:S02]  /*183d0*/  F2FP.BF16.PACK_AB R77, R151, R152 ;  /* 0x00000098974d723e */ /* 0x000fe400000010ff */
[----:B------:R-:W-:Y:S01]  /*183e0*/  F2FP.BF16.PACK_AB R79, R119, R150 ;  /* 0x00000096774f723e */ /* 0x000fe200000010ff */
[----:B-1----:R-:W-:Y:S06]  /*183f0*/  FFMA.FTZ R70, R155, c[0x0][0x2d0], -R132 ;  /* 0x0000b4009b467a23 */ /* 0x002fec0000010884 */
[C---:B-----5:R-:W-:Y:S01]  /*18400*/  HMMA.16816.F32.BF16 R4, R76.reuse, R80, R4 ;  /* 0x000000504c04723c */ /* 0x060fe20000041804 */
[----:B------:R1:W3:Y:S02]  /*18410*/  MUFU.EX2 R170, R70 ;  /* 0x0000004600aa7308 */ /* 0x0002e40000000800 */
[----:B----4-:R-:W-:Y:S05]  /*18420*/  FADD.FTZ R2, R172, R2 ;  /* 0x00000002ac027221 */ /* 0x010fea0000010000 */
[C---:B------:R-:W-:Y:S01]  /*18430*/  HMMA.16816.F32.BF16 R8, R76.reuse, R82, R8 ;  /* 0x000000524c08723c */ /* 0x040fe20000041808 */
[----:B------:R-:W4:Y:S07]  /*18440*/  LDSM.16.MT88.4 R80, [R203+0x3800] ;  /* 0x00380000cb50783b */ /* 0x000f2e0000004200 */
[C---:B--2---:R-:W-:Y:S08]  /*18450*/  HMMA.16816.F32.BF16 R12, R76.reuse, R84, R12 ;  /* 0x000000544c0c723c */ /* 0x044ff0000004180c */
[C---:B------:R-:W-:Y:S01]  /*18460*/  HMMA.16816.F32.BF16 R16, R76.reuse, R86, R16 ;  /* 0x000000564c10723c */ /* 0x040fe20000041810 */
[----:B------:R-:W2:Y:S03]  /*18470*/  LDSM.16.MT88.4 R84, [R205+0x3800] ;  /* 0x00380000cd54783b */ /* 0x000ea60000004200 */
[----:B-1----:R-:W-:Y:S02]  /*18480*/  FFMA.FTZ R70, R154, c[0x0][0x2d0], -R132 ;  /* 0x0000b4009a467a23 */ /* 0x002fe40000010884 */
[----:B---3--:R-:W-:Y:S02]  /*18490*/  FADD.FTZ R2, R170, R2 ;  /* 0x00000002aa027221 */ /* 0x008fe40000010000 */
[C---:B------:R-:W-:Y:S01]  /*184a0*/  HMMA.16816.F32.BF16 R20, R76.reuse, R92, R20 ;  /* 0x0000005c4c14723c */ /* 0x040fe20000041814 */
[----:B------:R1:W3:Y:S07]  /*184b0*/  MUFU.EX2 R169, R70 ;  /* 0x0000004600a97308 */ /* 0x0002ee0000000800 */
[C---:B------:R-:W-:Y:S01]  /*184c0*/  HMMA.16816.F32.BF16 R24, R76.reuse, R94, R24 ;  /* 0x0000005e4c18723c */ /* 0x040fe20000041818 */
[----:B------:R-:W5:Y:S07]  /*184d0*/  LDSM.16.MT88.4 R92, [R204+0x3800] ;  /* 0x00380000cc5c783b */ /* 0x000f6e0000004200 */
[C---:B------:R-:W-:Y:S08]  /*184e0*/  HMMA.16816.F32.BF16 R28, R76.reuse, R96, R28 ;  /* 0x000000604c1c723c */ /* 0x040ff0000004181c */
[C---:B------:R-:W-:Y:S01]  /*184f0*/  HMMA.16816.F32.BF16 R32, R76.reuse, R98, R32 ;  /* 0x000000624c20723c */ /* 0x040fe20000041820 */
[----:B------:R-:W-:Y:S03]  /*18500*/  LDSM.16.MT88.4 R96, [R203+0x4000] ;  /* 0x00400000cb60783b */ /* 0x000fe60000004200 */
[--C-:B-1----:R-:W-:Y:S02]  /*18510*/  FFMA.FTZ R70, R165, c[0x0][0x2d0], -R69.reuse ;  /* 0x0000b400a5467a23 */ /* 0x102fe40000010845 */
[----:B---3--:R-:W-:Y:S02]  /*18520*/  FADD.FTZ R2, R169, R2 ;  /* 0x00000002a9027221 */ /* 0x008fe40000010000 */
[C---:B------:R-:W-:Y:S01]  /*18530*/  HMMA.16816.F32.BF16 R36, R76.reuse, R88, R36 ;  /* 0x000000584c24723c */ /* 0x040fe20000041824 */
[----:B------:R1:W3:Y:S07]  /*18540*/  MUFU.EX2 R117, R70 ;  /* 0x0000004600757308 */ /* 0x0002ee0000000800 */
[C---:B------:R-:W-:Y:S01]  /*18550*/  HMMA.16816.F32.BF16 R40, R76.reuse, R90, R40 ;  /* 0x0000005a4c28723c */ /* 0x040fe20000041828 */
[----:B------:R-:W-:Y:S07]  /*18560*/  LDSM.16.MT88.4 R88, [R205+0x1000] ;  /* 0x00100000cd58783b */ /* 0x000fee0000004200 */
[C---:B----4-:R-:W-:Y:S08]  /*18570*/  HMMA.16816.F32.BF16 R44, R76.reuse, R80, R44 ;  /* 0x000000504c2c723c */ /* 0x050ff0000004182c */
        /* <DEDUP_REMOVED lines=9> */
[----:B------:R-:W-:Y:S01]  /*18610*/  HMMA.16816.F32.BF16 R64, R76, R94, R64 ;  /* 0x0000005e4c40723c */ /* 0x000fe20000041840 */
[----:B------:R-:W5:Y:S03]  /*18620*/  LDSM.16.MT88.4 R92, [R204+0x1000] ;  /* 0x00100000cc5c783b */ /* 0x000f660000004200 */
[--C-:B-1----:R-:W-:Y:S02]  /*18630*/  FFMA.FTZ R70, R160, c[0x0][0x2d0], -R69.reuse ;  /* 0x0000b400a0467a23 */ /* 0x102fe40000010845 */
[----:B--2---:R-:W-:Y:S01]  /*18640*/  FADD.FTZ R0, R118, R0 ;  /* 0x0000000076007221 */ /* 0x004fe20000010000 */
[----:B------:R-:W-:Y:S01]  /*18650*/  F2FP.BF16.PACK_AB R76, R172, R171 ;  /* 0x000000abac4c723e */ /* 0x000fe200000010ff */
[----:B------:R1:W2:Y:S01]  /*18660*/  MUFU.EX2 R116, R70 ;  /* 0x0000004600747308 */ /* 0x0002a20000000800 */
[----:B------:R-:W-:Y:S03]  /*18670*/  F2FP.BF16.PACK_AB R78, R169, R170 ;  /* 0x000000aaa94e723e */ /* 0x000fe600000010ff */
[----:B------:R-:W-:Y:S01]  /*18680*/  F2FP.BF16.PACK_AB R77, R118, R117 ;  /* 0x00000075764d723e */ /* 0x000fe200000010ff */
[--C-:B-1----:R-:W-:Y:S02]  /*18690*/  FFMA.FTZ R70, R167, c[0x0][0x2d0], -R69.reuse ;  /* 0x0000b400a7467a23 */ /* 0x102fe40000010845 */
[----:B--2---:R-:W-:Y:S03]  /*186a0*/  FADD.FTZ R0, R116, R0 ;  /* 0x0000000074007221 */ /* 0x004fe60000010000 */
[----:B------:R1:W2:Y:S02]  /*186b0*/  MUFU.EX2 R149, R70 ;  /* 0x0000004600957308 */ /* 0x0002a40000000800 */
[----:B-1----:R-:W-:Y:S01]  /*186c0*/  FFMA.FTZ R70, R168, c[0x0][0x2d0], -R132 ;  /* 0x0000b400a8467a23 */ /* 0x002fe20000010884 */
[C---:B--2---:R-:W-:Y:S01]  /*186d0*/  F2FP.BF16.PACK_AB R79, R149.reuse, R116 ;  /* 0x00000074954f723e */ /* 0x044fe200000010ff */
[----:B------:R-:W-:Y:S06]  /*186e0*/  FADD.FTZ R0, R149, R0 ;  /* 0x0000000095007221 */ /* 0x000fec0000010000 */
[----:B------:R1:W2:Y:S01]  /*186f0*/  MUFU.EX2 R168, R70 ;  /* 0x0000004600a87308 */ /* 0x0002a20000000800 */
[C---:B----4-:R-:W-:Y:S08]  /*18700*/  HMMA.16816.F32.BF16 R4, R76.reuse, R80, R4 ;  /* 0x000000504c04723c */ /* 0x050ff00000041804 */
[C---:B------:R-:W-:Y:S01]  /*18710*/  HMMA.16816.F32.BF16 R8, R76.reuse, R82, R8 ;  /* 0x000000524c08723c */ /* 0x040fe20000041808 */
[----:B------:R-:W4:Y:S07]  /*18720*/  LDSM.16.MT88.4 R80, [R202+0x4000] ;  /* 0x00400000ca50783b */ /* 0x000f2e0000004200 */
[C---:B---3--:R-:W-:Y:S04]  /*18730*/  HMMA.16816.F32.BF16 R12, R76.reuse, R84, R12 ;  /* 0x000000544c0c723c */ /* 0x048fe8000004180c */
[----:B-1----:R-:W-:Y:S02]  /*18740*/  FFMA.FTZ R70, R223, c[0x0][0x2d0], -R132 ;  /* 0x0000b400df467a23 */ /* 0x002fe40000010884 */
[----:B------:R-:W3:Y:S01]  /*18750*/  LDL R223, [R1+0x10] ;  /* 0x0000100001df7983 */ /* 0x000ee20000100800 */
[----:B--2---:R-:W-:Y:S01]  /*18760*/  FADD.FTZ R2, R168, R2 ;  /* 0x00000002a8027221 */ /* 0x004fe20000010000 */
[C---:B------:R-:W-:Y:S01]  /*18770*/  HMMA.16816.F32.BF16 R16, R76.reuse, R86, R16 ;  /* 0x000000564c10723c */ /* 0x040fe20000041810 */
[----:B------:R1:W2:Y:S01]  /*18780*/  MUFU.EX2 R166, R70 ;  /* 0x0000004600a67308 */ /* 0x0002a20000000800 */
[----:B------:R-:W4:Y:S06]  /*18790*/  LDSM.16.MT88.4 R84, [R202+0x1800] ;  /* 0x00180000ca54783b */ /* 0x000f2c0000004200 */
[C---:B------:R-:W-:Y:S08]  /*187a0*/  HMMA.16816.F32.BF16 R20, R76.reuse, R88, R20 ;  /* 0x000000584c14723c */ /* 0x040ff00000041814 */
[C---:B------:R-:W-:Y:S01]  /*187b0*/  HMMA.16816.F32.BF16 R24, R76.reuse, R90, R24 ;  /* 0x0000005a4c18723c */ /* 0x040fe20000041818 */
[----:B------:R-:W4:Y:S07]  /*187c0*/  LDSM.16.MT88.4 R88, [R205+0x1800] ;  /* 0x00180000cd58783b */ /* 0x000f2e0000004200 */
[C---:B-----5:R-:W-:Y:S04]  /*187d0*/  HMMA.16816.F32.BF16 R28, R76.reuse, R92, R28 ;  /* 0x0000005c4c1c723c */ /* 0x060fe8000004181c */
[----:B-1----:R-:W-:Y:S02]  /*187e0*/  FFMA.FTZ R70, R224, c[0x0][0x2d0], -R132 ;  /* 0x0000b400e0467a23 */ /* 0x002fe40000010884 */
[C---:B--2---:R-:W-:Y:S02]  /*187f0*/  FADD.FTZ R2, R166.reuse, R2 ;  /* 0x00000002a6027221 */ /* 0x044fe40000010000 */
[C---:B------:R-:W-:Y:S01]  /*18800*/  HMMA.16816.F32.BF16 R32, R76.reuse, R94, R32 ;  /* 0x0000005e4c20723c */ /* 0x040fe20000041820 */
[----:B------:R1:W2:Y:S01]  /*18810*/  MUFU.EX2 R167, R70 ;  /* 0x0000004600a77308 */ /* 0x0002a20000000800 */
[----:B------:R-:W-:Y:S06]  /*18820*/  LDSM.16.MT88.4 R92, [R203+0x4800] ;  /* 0x00480000cb5c783b */ /* 0x000fec0000004200 */
[C---:B----4-:R-:W-:Y:S08]  /*18830*/  HMMA.16816.F32.BF16 R36, R76.reuse, R80, R36 ;  /* 0x000000504c24723c */ /* 0x050ff00000041824 */
[C---:B------:R-:W-:Y:S01]  /*18840*/  HMMA.16816.F32.BF16 R40, R76.reuse, R82, R40 ;  /* 0x000000524c28723c */ /* 0x040fe20000041828 */
[----:B------:R-:W4:Y:S07]  /*18850*/  LDSM.16.MT88.4 R80, [R204+0x1800] ;  /* 0x00180000cc50783b */ /* 0x000f2e0000004200 */
        /* <DEDUP_REMOVED lines=9> */
[C---:B------:R-:W-:Y:S04]  /*188f0*/  HMMA.16816.F32.BF16 R60, R76.reuse, R104, R60 ;  /* 0x000000684c3c723c */ /* 0x040fe8000004183c */
[--C-:B-1----:R-:W-:Y:S02]  /*18900*/  FFMA.FTZ R70, R227, c[0x0][0x2d0], -R69.reuse ;  /* 0x0000b400e3467a23 */ /* 0x102fe40000010845 */
[C---:B--2---:R-:W-:Y:S02]  /*18910*/  FADD.FTZ R2, R165.reuse, R2 ;  /* 0x00000002a5027221 */ /* 0x044fe40000010000 */
        /* <DEDUP_REMOVED lines=12> */
[--C-:B-1----:R-:W-:Y:S02]  /*189e0*/  FFMA.FTZ R70, R236, c[0x0][0x2d0], -R69.reuse ;  /* 0x0000b400ec467a23 */ /* 0x102fe40000010845 */
[----:B--2---:R-:W-:Y:S06]  /*189f0*/  FADD.FTZ R0, R142, R0 ;  /* 0x000000008e007221 */ /* 0x004fec0000010000 */
[----:B------:R1:W2:Y:S02]  /*18a00*/  MUFU.EX2 R141, R70 ;  /* 0x00000046008d7308 */ /* 0x0002a40000000800 */
[----:B-1----:R-:W-:Y:S01]  /*18a10*/  FFMA.FTZ R70, R237, c[0x0][0x2d0], -R132 ;  /* 0x0000b400ed467a23 */ /* 0x002fe20000010884 */
[C---:B--2---:R-:W-:Y:S01]  /*18a20*/  F2FP.BF16.PACK_AB R79, R141.reuse, R142 ;  /* 0x0000008e8d4f723e */ /* 0x044fe200000010ff */
[----:B------:R-:W-:Y:S06]  /*18a30*/  FADD.FTZ R0, R141, R0 ;  /* 0x000000008d007221 */ /* 0x000fec0000010000 */
[----:B------:R1:W2:Y:S01]  /*18a40*/  MUFU.EX2 R160, R70 ;  /* 0x0000004600a07308 */ /* 0x0002a20000000800 */
[C---:B------:R-:W-:Y:S08]  /*18a50*/  HMMA.16816.F32.BF16 R4, R76.reuse, R84, R4 ;  /* 0x000000544c04723c */ /* 0x040ff00000041804 */
[C---:B------:R-:W-:Y:S01]  /*18a60*/  HMMA.16816.F32.BF16 R8, R76.reuse, R86, R8 ;  /* 0x000000564c08723c */ /* 0x040fe20000041808 */
[----:B------:R-:W5:Y:S07]  /*18a70*/  LDSM.16.MT88.4 R84, [R202+0x4800] ;  /* 0x00480000ca54783b */ /* 0x000f6e0000004200 */
        /* <DEDUP_REMOVED lines=8> */
[----:B------:R-:W3:Y:S07]  /*18b00*/  LDSM.16.MT88.4 R88, [R205+0x4800] ;  /* 0x00480000cd58783b */ /* 0x000eee0000004200 */
[C---:B----4-:R-:W-:Y:S04]  /*18b10*/  HMMA.16816.F32.BF16 R28, R76.reuse, R80, R28 ;  /* 0x000000504c1c723c */ /* 0x050fe8000004181c */
[----:B-1----:R-:W-:Y:S02]  /*18b20*/  FFMA.FTZ R70, R238, c[0x0][0x2d0], -R132 ;  /* 0x0000b400ee467a23 */ /* 0x002fe40000010884 */
[----:B--2---:R-:W-:Y:S02]  /*18b30*/  FADD.FTZ R2, R155, R2 ;  /* 0x000000029b027221 */ /* 0x004fe40000010000 */
[C---:B------:R-:W-:Y:S01]  /*18b40*/  HMMA.16816.F32.BF16 R32, R76.reuse, R82, R32 ;  /* 0x000000524c20723c */ /* 0x040fe20000041820 */
[----:B------:R1:W2:Y:S01]  /*18b50*/  MUFU.EX2 R154, R70 ;  /* 0x00000046009a7308 */ /* 0x0002a20000000800 */
[----:B------:R-:W4:Y:S06]  /*18b60*/  LDSM.16.MT88.4 R80, [R204+0x4800] ;  /* 0x00480000cc50783b */ /* 0x000f2c0000004200 */
[C---:B-----5:R-:W-:Y:S08]  /*18b70*/  HMMA.16816.F32.BF16 R36, R76.reuse, R84, R36 ;  /* 0x000000544c24723c */ /* 0x060ff00000041824 */
[C---:B------:R-:W-:Y:S01]  /*18b80*/  HMMA.16816.F32.BF16 R40, R76.reuse, R86, R40 ;  /* 0x000000564c28723c */ /* 0x040fe20000041828 */
[----:B------:R-:W5:Y:S07]  /*18b90*/  LDSM.16.MT88.4 R84, [R202+0x2000] ;  /* 0x00200000ca54783b */ /* 0x000f6e0000004200 */
[C---:B------:R-:W-:Y:S04]  /*18ba0*/  HMMA.16816.F32.BF16 R44, R76.reuse, R92, R44 ;  /* 0x0000005c4c2c723c */ /* 0x040fe8000004182c */
[----:B-1----:R-:W-:Y:S01]  /*18bb0*/  FFMA.FTZ R70, R240, c[0x0][0x2d0], -R132 ;  /* 0x0000b400f0467a23 */ /* 0x002fe20000010884 */
[----:B---3--:R-:W-:Y:S01]  /*18bc0*/  ISETP.GT.AND P0, PT, R221, R223, PT ;  /* 0x000000dfdd00720c */ /* 0x008fe20003f04270 */
[----:B--2---:R-:W-:Y:S01]  /*18bd0*/  FADD.FTZ R2, R154, R2 ;  /* 0x000000029a027221 */ /* 0x004fe20000010000 */
[----:B------:R-:W-:Y:S01]  /*18be0*/  MOV R221, R220 ;  /* 0x000000dc00dd7202 */ /* 0x000fe20000000f00 */
[C---:B------:R-:W-:Y:S01]  /*18bf0*/  HMMA.16816.F32.BF16 R48, R76.reuse, R94, R48 ;  /* 0x0000005e4c30723c */ /* 0x040fe20000041830 */
[----:B------:R1:W2:Y:S01]  /*18c00*/  MUFU.EX2 R153, R70 ;  /* 0x0000004600997308 */ /* 0x0002a20000000800 */
[----:B------:R-:W3:Y:S06]  /*18c10*/  LDSM.16.MT88.4 R92, [R203+0x2000] ;  /* 0x00200000cb5c783b */ /* 0x000eec0000004200 */
[C---:B------:R-:W-:Y:S08]  /*18c20*/  HMMA.16816.F32.BF16 R52, R76.reuse, R88, R52 ;  /* 0x000000584c34723c */ /* 0x040ff00000041834 */
[C---:B------:R-:W-:Y:S01]  /*18c30*/  HMMA.16816.F32.BF16 R56, R76.reuse, R90, R56 ;  /* 0x0000005a4c38723c */ /* 0x040fe20000041838 */
[----:B------:R-:W3:Y:S07]  /*18c40*/  LDSM.16.MT88.4 R88, [R205+0x2000] ;  /* 0x00200000cd58783b */ /* 0x000eee0000004200 */
[C---:B----4-:R-:W-:Y:S04]  /*18c50*/  HMMA.16816.F32.BF16 R60, R76.reuse, R80, R60 ;  /* 0x000000504c3c723c */ /* 0x050fe8000004183c */
[--C-:B-1----:R-:W-:Y:S02]  /*18c60*/  FFMA.FTZ R70, R242, c[0x0][0x2d0], -R69.reuse ;  /* 0x0000b400f2467a23 */ /* 0x102fe40000010845 */
[----:B--2---:R-:W-:Y:S02]  /*18c70*/  FADD.FTZ R2, R153, R2 ;  /* 0x0000000299027221 */ /* 0x004fe40000010000 */
[----:B------:R-:W-:Y:S01]  /*18c80*/  HMMA.16816.F32.BF16 R64, R76, R82, R64 ;  /* 0x000000524c40723c */ /* 0x000fe20000041840 */
[----:B------:R1:W2:Y:S01]  /*18c90*/  MUFU.EX2 R140, R70 ;  /* 0x00000046008c7308 */ /* 0x0002a20000000800 */
[----:B------:R-:W4:Y:S05]  /*18ca0*/  LDSM.16.MT88.4 R80, [R204+0x2000] ;  /* 0x00200000cc50783b */ /* 0x000f2a0000004200 */
        /* <DEDUP_REMOVED lines=15> */
[----:B------:R1:W-:Y:S01]  /*18da0*/  MUFU.EX2 R148, R70 ;  /* 0x0000004600947308 */ /* 0x0003e20000000800 */
[C---:B-----5:R-:W-:Y:S08]  /*18db0*/  HMMA.16816.F32.BF16 R4, R76.reuse, R84, R4 ;  /* 0x000000544c04723c */ /* 0x060ff00000041804 */
        /* <DEDUP_REMOVED lines=16> */
[C---:B------:R-:W-:Y:S08]  /*18ec0*/  HMMA.16816.F32.BF16 R40, R76.reuse, R86, R40 ;  /* 0x000000564c28723c */ /* 0x040ff00000041828 */
[C---:B-----5:R-:W-:Y:S04]  /*18ed0*/  HMMA.16816.F32.BF16 R44, R76.reuse, R92, R44 ;  /* 0x0000005c4c2c723c */ /* 0x060fe8000004182c */
[----:B-1----:R-:W-:Y:S01]  /*18ee0*/  FFMA.FTZ R70, R245, c[0x0][0x2d0], -R132 ;  /* 0x0000b400f5467a23 */ /* 0x002fe20000010884 */
[----:B---3--:R-:W-:Y:S03]  /*18ef0*/  F2FP.BF16.PACK_AB R132, R147, R148 ;  /* 0x000000949384723e */ /* 0x008fe600000010ff */
[C---:B------:R-:W-:Y:S01]  /*18f00*/  HMMA.16816.F32.BF16 R48, R76.reuse, R94, R48 ;  /* 0x0000005e4c30723c */ /* 0x040fe20000041830 */
[----:B------:R1:W2:Y:S07]  /*18f10*/  MUFU.EX2 R145, R70 ;  /* 0x0000004600917308 */ /* 0x0002ae0000000800 */
[C---:B------:R-:W-:Y:S08]  /*18f20*/  HMMA.16816.F32.BF16 R52, R76.reuse, R88, R52 ;  /* 0x000000584c34723c */ /* 0x040ff00000041834 */
[C---:B------:R-:W-:Y:S08]  /*18f30*/  HMMA.16816.F32.BF16 R56, R76.reuse, R90, R56 ;  /* 0x0000005a4c38723c */ /* 0x040ff00000041838 */
[C---:B------:R-:W-:Y:S04]  /*18f40*/  HMMA.16816.F32.BF16 R60, R76.reuse, R96, R60 ;  /* 0x000000604c3c723c */ /* 0x040fe8000004183c */
[--C-:B-1----:R-:W-:Y:S01]  /*18f50*/  FFMA.FTZ R70, R249, c[0x0][0x2d0], -R69.reuse ;  /* 0x0000b400f9467a23 */ /* 0x102fe20000010845 */
[----:B--2---:R-:W-:Y:S03]  /*18f60*/  F2FP.BF16.PACK_AB R134, R145, R146 ;  /* 0x000000929186723e */ /* 0x004fe600000010ff */
[----:B------:R-:W-:Y:S01]  /*18f70*/  HMMA.16816.F32.BF16 R64, R76, R98, R64 ;  /* 0x000000624c40723c */ /* 0x000fe20000041840 */
[----:B------:R1:W-:Y:S03]  /*18f80*/  MUFU.EX2 R136, R70 ;  /* 0x0000004600887308 */ /* 0x0003e60000000800 */
[--C-:B-1----:R-:W-:Y:S02]  /*18f90*/  FFMA.FTZ R70, R250, c[0x0][0x2d0], -R69.reuse ;  /* 0x0000b400fa467a23 */ /* 0x102fe40000010845 */
[----:B------:R-:W-:Y:S05]  /*18fa0*/  FFMA.FTZ R69, R74, c[0x0][0x2d0], -R69 ;  /* 0x0000b4004a457a23 */ /* 0x000fea0000010845 */
[----:B------:R-:W1:Y:S10]  /*18fb0*/  MUFU.EX2 R70, R70 ;  /* 0x0000004600467308 */ /* 0x000e740000000800 */
[----:B------:R-:W2:Y:S01]  /*18fc0*/  MUFU.EX2 R69, R69 ;  /* 0x0000004500457308 */ /* 0x000ea20000000800 */
[----:B-1----:R-:W-:Y:S02]  /*18fd0*/  F2FP.BF16.PACK_AB R133, R70, R136 ;  /* 0x000000884685723e */ /* 0x002fe400000010ff */
[----:B--2---:R-:W-:Y:S07]  /*18fe0*/  F2FP.BF16.PACK_AB R135, R69, R71 ;  /* 0x000000474587723e */ /* 0x004fee00000010ff */
[C---:B----4-:R-:W-:Y:S01]  /*18ff0*/  HMMA.16816.F32.BF16 R76, R132.reuse, R80, R4 ;  /* 0x00000050844c723c */ /* 0x050fe20000041804 */
[----:B------:R-:W1:Y:S07]  /*19000*/  LDSM.16.MT88.4 R4, [R205+0x5800] ;  /* 0x00580000cd04783b */ /* 0x000e6e0000004200 */
[C---:B------:R-:W-:Y:S01]  /*19010*/  HMMA.16816.F32.BF16 R80, R132.reuse, R82, R8 ;  /* 0x000000528450723c */ /* 0x040fe20000041808 */
[----:B------:R-:W2:Y:S07]  /*19020*/  LDSM.16.MT88.4 R8, [R204+0x5800] ;  /* 0x00580000cc08783b */ /* 0x000eae0000004200 */
        /* <DEDUP_REMOVED lines=17> */
[----:B------:R-:W-:Y:S01]  /*19140*/  MOV R70, R3 ;  /* 0x0000000300467202 */ /* 0x000fe20000000f00 */
[----:B------:R-:W-:Y:S02]  /*19150*/  FADD.FTZ R2, R146, R0 ;  /* 0x0000000092027221 */ /* 0x000fe40000010000 */
[----:B------:R-:W-:Y:S04]  /*19160*/  HMMA.16816.F32.BF16 R64, R132, R10, R64 ;  /* 0x0000000a8440723c */ /* 0x000fe80000041840 */
[----:B------:R-:W-:Y:S02]  /*19170*/  FADD.FTZ R0, R71, R4 ;  /* 0x0000000447007221 */ /* 0x000fe40000010000 */
[----:B------:R-:W-:Y:S02]  /*19180*/  FADD.FTZ R251, R145, R2 ;  /* 0x0000000291fb7221 */ /* 0x000fe40000010000 */
[----:B------:R-:W-:Y:S01]  /*19190*/  FADD.FTZ R252, R69, R0 ;  /* 0x0000000045fc7221 */ /* 0x000fe20000010000 */
[----:B------:R-:W-:Y:S01]  /*191a0*/  MOV R69, R68 ;  /* 0x0000004400457202 */ /* 0x000fe20000000f00 */
[----:B------:R-:W-:-:S05]  /*191b0*/  @P0 BRA `(.L_x_820) ;  /* 0xffffcf2000000947 */ /* 0x000fca000383ffff */
.L_x_819:
[----:B------:R-:W-:-:S13]  /*191c0*/  ISETP.GE.AND P0, PT, R220, R226, PT ;  /* 0x000000e2dc00720c */ /* 0x000fda0003f06270 */
[----:B------:R-:W-:Y:S05]  /*191d0*/  @!P0 BRA `(.L_x_821) ;  /* 0x0000432000008947 */ /* 0x000fea0003800000 */
[----:B------:R-:W-:Y:S02]  /*191e0*/  MOV R70, R3 ;  /* 0x0000000300467202 */ /* 0x000fe40000000f00 */
[----:B------:R-:W-:Y:S02]  /*191f0*/  MOV R69, R68 ;  /* 0x0000004400457202 */ /* 0x000fe40000000f00 */
.L_x_830:
[----:B------:R-:W2:Y:S01]  /*19200*/  LDL R0, [R1+0x18] ;  /* 0x0000180001007983 */ /* 0x000ea20000100800 */
[----:B------:R-:W-:Y:S04]  /*19210*/  DEPBAR.LE SB0, 0x0 ;  /* 0x000080000000791a */ /* 0x000fe80000000000 */
[----:B------:R-:W3:Y:S01]  /*19220*/  LDL R68, [R1] ;  /* 0x0000000001447983 */ /* 0x000ee20000100800 */
[----:B------:R-:W-:Y:S01]  /*19230*/  WARPSYNC 0xffffffff ;  /* 0xffffffff00007948 */ /* 0x000fe20003800000 */
[----:B------:R-:W-:Y:S01]  /*19240*/  MOV R3, c[0x0][0x208] ;  /* 0x0000820000037a02 */ /* 0x000fe20000000f00 */
[----:B------:R-:W-:Y:S01]  /*19250*/  IMAD.WIDE.U32 R36, R220, c[0x0][0x208], RZ ;  /* 0x00008200dc247a25 */ /* 0x000fe200078e00ff */
[----:B------:R-:W-:Y:S01]  /*19260*/  BAR.SYNC.DEFER_BLOCKING 0x0 ;  /* 0x0000000000007b1d */ /* 0x000fe20000010000 */
[----:B------:R-:W-:Y:S02]  /*19270*/  MOV R221, 0x5 ;  /* 0x0000000500dd7802 */ /* 0x000fe40000000f00 */
[C---:B------:R-:W-:Y:S01]  /*19280*/  SHF.L.U32 R2, R3.reuse, 0x5, RZ ;  /* 0x0000000503027819 */ /* 0x040fe200000006ff */
[----:B------:R-:W-:Y:S01]  /*19290*/  IMAD.MOV.U32 R222, RZ, RZ, c[0x0][0x2c4] ;  /* 0x0000b100ffde7624 */ /* 0x000fe200078e00ff */
[----:B------:R-:W-:Y:S02]  /*192a0*/  SHF.L.U64.HI R3, R3, R221, c[0x0][0x20c] ;  /* 0x0000830003037619 */ /* 0x000fe400000102dd */
[----:B------:R-:W-:Y:S02]  /*192b0*/  IADD3 R30, P0, R2, R2, RZ ;  /* 0x00000002021e7210 */ /* 0x000fe40007f1e0ff */
[----:B------:R-:W-:Y:S01]  /*192c0*/  MOV R28, R228 ;  /* 0x000000e4001c7202 */ /* 0x000fe20000000f00 */
[----:B------:R-:W-:Y:S01]  /*192d0*/  IMAD.WIDE.U32 R46, R36, 0x60, R2 ;  /* 0x00000060242e7825 */ /* 0x000fe200078e0002 */
[----:B------:R-:W-:Y:S02]  /*192e0*/  IADD3.X R31, R3, R3, RZ, P0, !PT ;  /* 0x00000003031f7210 */ /* 0x000fe400007fe4ff */
[----:B------:R-:W-:Y:S02]  /*192f0*/  MOV R29, R234 ;  /* 0x000000ea001d7202 */ /* 0x000fe40000000f00 */
[----:B------:R-:W-:Y:S01]  /*19300*/  ISETP.GE.AND P4, PT, R72, c[0x0][0x1d4], PT ;  /* 0x0000750048007a0c */ /* 0x000fe20003f86270 */
[----:B------:R-:W-:Y:S01]  /*19310*/  IMAD.WIDE.U32 R136, R36, 0x60, R30 ;  /* 0x0000006024887825 */ /* 0x000fe200078e001e */
[----:B------:R-:W-:Y:S03]  /*19320*/  ISETP.NE.AND P6, PT, R222, 0x1, PT ;  /* 0x00000001de00780c */ /* 0x000fe60003fc5270 */
[----:B------:R-:W-:Y:S01]  /*19330*/  IMAD.WIDE.U32 R28, R36, 0x60, R28 ;  /* 0x00000060241c7825 */ /* 0x000fe200078e001c */
[C---:B------:R-:W-:Y:S02]  /*19340*/  IADD3 R38, P0, R228.reuse, R136, RZ ;  /* 0x00000088e4267210 */ /* 0x040fe40007f1e0ff */
[----:B------:R-:W-:Y:S01]  /*19350*/  IADD3 R36, P3, R228, R46, RZ ;  /* 0x0000002ee4247210 */ /* 0x000fe20007f7e0ff */
[----:B------:R-:W4:Y:S01]  /*19360*/  LDSM.16.M88.4 R8, [R201] ;  /* 0x00000000c908783b */ /* 0x000f220000000200 */
[----:B------:R-:W-:Y:S01]  /*19370*/  LEA R44, P1, R28, c[0x0][0x1f8], 0x1 ;  /* 0x00007e001c2c7a11 */ /* 0x000fe200078208ff */
[----:B------:R-:W-:Y:S02]  /*19380*/  ULDC UR4, c[0x0][0x324] ;  /* 0x0000c90000047ab9 */ /* 0x000fe40000000800 */
[----:B------:R-:W-:Y:S04]  /*19390*/  ULOP3.LUT UR4, URZ, UR4, URZ, 0x33, !UPT ;  /* 0x000000043f047292 */ /* 0x000fe8000f8e333f */
[----:B------:R-:W5:Y:S08]  /*193a0*/  LDSM.16.M88.4 R16, [R201+0x800] ;  /* 0x00080000c910783b */ /* 0x000f700000000200 */
[----:B------:R-:W1:Y:S08]  /*193b0*/  LDSM.16.M88.4 R24, [R201+0x1000] ;  /* 0x00100000c918783b */ /* 0x000e700000000200 */
[----:B------:R-:W3:Y:S04]  /*193c0*/  LDL R224, [R1+0x14] ;  /* 0x0000140001e07983 */ /* 0x000ee80000100800 */
[----:B------:R-:W1:Y:S08]  /*193d0*/  LDSM.16.M88.4 R32, [R201+0x1800] ;  /* 0x00180000c920783b */ /* 0x000e700000000200 */
[----:B------:R-:W3:Y:S01]  /*193e0*/  LDL R223, [R1+0x1c] ;  /* 0x00001c0001df7983 */ /* 0x000ee20000100800 */
[C---:B-1--4-:R-:W-:Y:S03]  /*193f0*/  HMMA.16816.F32.BF16 R4, R124.reuse, R8, RZ ;  /* 0x000000087c04723c */ /* 0x052fe600000418ff */
[----:B------:R-:W1:Y:S05]  /*19400*/  LDSM.16.M88.4 R40, [R201+0x2000] ;  /* 0x00200000c928783b */ /* 0x000e6a0000000200 */
[C---:B------:R-:W-:Y:S03]  /*19410*/  HMMA.16816.F32.BF16 R8, R124.reuse, R10, RZ ;  /* 0x0000000a7c08723c */ /* 0x040fe600000418ff */
[----:B------:R-:W4:Y:S05]  /*19420*/  LDSM.16.M88.4 R48, [R201+0x2800] ;  /* 0x00280000c930783b */ /* 0x000f2a0000000200 */
[C---:B-----5:R-:W-:Y:S03]  /*19430*/  HMMA.16816.F32.BF16 R12, R124.reuse, R16, RZ ;  /* 0x000000107c0c723c */ /* 0x060fe600000418ff */
[----:B------:R-:W5:Y:S05]  /*19440*/  LDSM.16.M88.4 R132, [R206] ;  /* 0x00000000ce84783b */ /* 0x000f6a0000000200 */
[C---:B------:R-:W-:Y:S03]  /*19450*/  HMMA.16816.F32.BF16 R16, R124.reuse, R18, RZ ;  /* 0x000000127c10723c */ /* 0x040fe600000418ff */
[----:B------:R-:W-:Y:S05]  /*19460*/  LDSM.16.M88.4 R140, [R209] ;  /* 0x00000000d18c783b */ /* 0x000fea0000000200 */
[C---:B------:R-:W-:Y:S03]  /*19470*/  HMMA.16816.F32.BF16 R20, R124.reuse, R24, RZ ;  /* 0x000000187c14723c */ /* 0x040fe600000418ff */
[----:B------:R-:W-:Y:S05]  /*19480*/  LDSM.16.M88.4 R144, [R210] ;  /* 0x00000000d290783b */ /* 0x000fea0000000200 */
[C---:B------:R-:W-:Y:S03]  /*19490*/  HMMA.16816.F32.BF16 R24, R124.reuse, R26, RZ ;  /* 0x0000001a7c18723c */ /* 0x040fe600000418ff */
[----:B------:R-:W-:Y:S08]  /*194a0*/  LDSM.16.M88.4 R148, [R211] ;  /* 0x00000000d394783b */ /* 0x000ff00000000200 */
[----:B------:R-:W-:Y:S01]  /*194b0*/  LDSM.16.M88.4 R152, [R212] ;  /* 0x00000000d498783b */ /* 0x000fe20000000200 */
[----:B--2---:R-:W-:Y:S02]  /*194c0*/  LOP3.LUT P5, RZ, R0, 0x20000, RZ, 0xc0, !PT ;  /* 0x0002000000ff7812 */ /* 0x004fe400078ac0ff */
[----:B------:R-:W-:Y:S05]  /*194d0*/  SHF.R.S32.HI R0, RZ, 0x1f, R220 ;  /* 0x0000001fff007819 */ /* 0x000fea00000114dc */
[----:B------:R-:W-:Y:S04]  /*194e0*/  IMAD R0, R0, c[0x0][0x208], RZ ;  /* 0x0000820000007a24 */ /* 0x000fe800078e02ff */
[----:B------:R-:W-:Y:S05]  /*194f0*/  IMAD R0, R220, c[0x0][0x20c], R0 ;  /* 0x00008300dc007a24 */ /* 0x000fea00078e0200 */
[----:B------:R-:W-:Y:S05]  /*19500*/  IADD3 R0, R37, R0, RZ ;  /* 0x0000000025007210 */ /* 0x000fea0007ffe0ff */
[----:B------:R-:W-:Y:S05]  /*19510*/  IMAD R39, R0, 0x60, RZ ;  /* 0x0000006000277824 */ /* 0x000fea00078e02ff */
[----:B------:R-:W-:Y:S04]  /*19520*/  IADD3 R0, R29, R39, RZ ;  /* 0x000000271d007210 */ /* 0x000fe80007ffe0ff */
[----:B------:R-:W-:Y:S02]  /*19530*/  LEA.HI.X R45, R28, c[0x0][0x1fc], R0, 0x1, P1 ;  /* 0x00007f001c2d7a11 */ /* 0x000fe400008f0c00 */
[C---:B------:R-:W-:Y:S01]  /*19540*/  HMMA.16816.F32.BF16 R28, R124.reuse, R32, RZ ;  /* 0x000000207c1c723c */ /* 0x040fe200000418ff */
[----:B------:R-:W-:Y:S02]  /*19550*/  IADD3 R0, R39, R47, RZ ;  /* 0x0000002f27007210 */ /* 0x000fe40007ffe0ff */
[----:B------:R-:W-:Y:S02]  /*19560*/  IADD3.X R47, R234, R39, R137, P0, !PT ;  /* 0x00000027ea2f7210 */ /* 0x000fe400007fe489 */
[----:B------:R-:W2:Y:S01]  /*19570*/  LDSM.16.M88.4 R136, [R208] ;  /* 0x00000000d088783b */ /* 0x000ea20000000200 */
[----:B------:R-:W-:Y:S02]  /*19580*/  IADD3 R37, P2, P1, R228, R46, R2 ;  /* 0x0000002ee4257210 */ /* 0x000fe4000795e002 */
[C---:B------:R-:W-:Y:S01]  /*19590*/  HMMA.16816.F32.BF16 R32, R124.reuse, R34, RZ ;  /* 0x000000227c20723c */ /* 0x040fe200000418ff */
[----:B------:R-:W-:Y:S03]  /*195a0*/  LEA R46, P0, R38, c[0x0][0x1f8], 0x1 ;  /* 0x00007e00262e7a11 */ /* 0x000fe600078008ff */
[----:B------:R-:W-:Y:S01]  /*195b0*/  IADD3.X R39, R234, R0, R3, P2, P1 ;  /* 0x00000000ea277210 */ /* 0x000fe200017e2403 */
[----:B------:R-:W-:Y:S01]  /*195c0*/  @!PT LDS RZ, [RZ] ;  /* 0x00000000fffff984 */ /* 0x000fe20000000800 */
[----:B------:R-:W-:Y:S01]  /*195d0*/  @!PT LDS RZ, [RZ] ;  /* 0x00000000fffff984 */ /* 0x000fe20000000800 */
[----:B------:R-:W-:Y:S01]  /*195e0*/  @!PT LDS RZ, [RZ] ;  /* 0x00000000fffff984 */ /* 0x000fe20000000800 */
[----:B---3--:R4:W-:Y:S01]  /*195f0*/  LDGSTS.E.BYPASS.LTC128B.128 [R68+0x100], [R44.64], !P4 ;  /* 0x001000002c447fae */ /* 0x0089e2000e101d48 */
[----:B------:R-:W-:Y:S02]  /*19600*/  LEA R2, P2, R36, c[0x0][0x1f8], 0x1 ;  /* 0x00007e0024027a11 */ /* 0x000fe400078408ff */
[----:B------:R-:W-:Y:S04]  /*19610*/  IADD3.X R0, R0, R234, RZ, P3, !PT ;  /* 0x000000ea00007210 */ /* 0x000fe80001ffe4ff */
[----:B------:R-:W-:Y:S01]  /*19620*/  LEA.HI.X R3, R36, c[0x0][0x1fc], R0, 0x1, P2 ;  /* 0x00007f0024037a11 */ /* 0x000fe200010f0c00 */
[----:B------:R4:W-:Y:S01]  /*19630*/  LDGSTS.E.BYPASS.LTC128B.128 [R68+0x3100], [R44.64+0x80], !P5 ;  /* 0x031000802c447fae */ /* 0x0009e2000e901d48 */
[C---:B------:R-:W-:Y:S02]  /*19640*/  LEA R160, P1, R37.reuse, c[0x0][0x1f8], 0x1 ;  /* 0x00007e0025a07a11 */ /* 0x040fe400078208ff */
[----:B------:R-:W-:Y:S02]  /*19650*/  LEA.HI.X R47, R38, c[0x0][0x1fc], R47, 0x1, P0 ;  /* 0x00007f00262f7a11 */ /* 0x000fe400000f0c2f */
[----:B------:R-:W-:Y:S02]  /*19660*/  LEA.HI.X R161, R37, c[0x0][0x1fc], R39, 0x1, P1 ;  /* 0x00007f0025a17a11 */ /* 0x000fe400008f0c27 */
[C---:B-1----:R-:W-:Y:S01]  /*19670*/  HMMA.16816.F32.BF16 R36, R124.reuse, R40, RZ ;  /* 0x000000287c24723c */ /* 0x042fe200000418ff */
[----:B------:R1:W-:Y:S01]  /*19680*/  LDGSTS.E.BYPASS.LTC128B.128 [R68+0x1100], [R2.64], !P4 ;  /* 0x0110000002447fae */ /* 0x0003e2000e101d48 */
[----:B------:R-:W-:Y:S06]  /*19690*/  ISETP.GT.AND P0, PT, R220, R226, PT ;  /* 0x000000e2dc00720c */ /* 0x000fec0003f04270 */
[C---:B------:R-:W-:Y:S01]  /*196a0*/  HMMA.16816.F32.BF16 R40, R124.reuse, R42, RZ ;  /* 0x0000002a7c28723c */ /* 0x040fe200000418ff */
[----:B------:R1:W-:Y:S08]  /*196b0*/  LDGSTS.E.BYPASS.LTC128B.128 [R68+0x4100], [R2.64+0x80], !P5 ;  /* 0x0410008002447fae */ /* 0x0003f0000e901d48 */
[----:B------:R3:W-:Y:S08]  /*196c0*/  LDGSTS.E.BYPASS.LTC128B.128 [R68+0x2100], [R160.64], !P4 ;  /* 0x02100000a0447fae */ /* 0x0007f0000e101d48 */
[----:B------:R4:W-:Y:S08]  /*196d0*/  LDGSTS.E.BYPASS.LTC128B.128 [R68+0x5100], [R46.64+0x80], !P5 ;  /* 0x051000802e447fae */ /* 0x0009f0000e901d48 */
[----:B------:R-:W-:Y:S08]  /*196e0*/  LDSM.16.M88.4 R164, [R200+0x800] ;  /* 0x00080000c8a4783b */ /* 0x000ff00000000200 */
[----:B------:R-:W0:Y:S08]  /*196f0*/  LDGDEPBAR ;  /* 0x00000000000079af */ /* 0x000e300000000000 */
[----:B---3--:R-:W3:Y:S01]  /*19700*/  LDSM.16.M88.4 R160, [R200] ;  /* 0x00000000c8a0783b */ /* 0x008ee20000000200 */
[C---:B----4-:R-:W-:Y:S07]  /*19710*/  HMMA.16816.F32.BF16 R44, R124.reuse, R48, RZ ;  /* 0x000000307c2c723c */ /* 0x050fee00000418ff */
[----:B------:R-:W-:Y:S01]  /*19720*/  LDSM.16.M88.4 R168, [R200+0x2000] ;  /* 0x00200000c8a8783b */ /* 0x000fe20000000200 */
[----:B------:R-:W-:Y:S07]  /*19730*/  HMMA.16816.F32.BF16 R48, R124, R50, RZ ;  /* 0x000000327c30723c */ /* 0x000fee00000418ff */
[----:B------:R-:W-:Y:S01]  /*19740*/  LDSM.16.M88.4 R172, [R200+0x2800] ;  /* 0x00280000c8ac783b */ /* 0x000fe20000000200 */
[C---:B-----5:R-:W-:Y:S07]  /*19750*/  HMMA.16816.F32.BF16 R4, R128.reuse, R132, R4 ;  /* 0x000000848004723c */ /* 0x060fee0000041804 */
[----:B------:R-:W-:Y:S01]  /*19760*/  LDSM.16.M88.4 R192, [R200+0x5800] ;  /* 0x00580000c8c0783b */ /* 0x000fe20000000200 */
[C---:B------:R-:W-:Y:S07]  /*19770*/  HMMA.16816.F32.BF16 R8, R128.reuse, R134, R8 ;  /* 0x000000868008723c */ /* 0x040fee0000041808 */
[----:B------:R-:W4:Y:S01]  /*19780*/  LDSM.16.M88.4 R132, [R200+0x1000] ;  /* 0x00100000c884783b */ /* 0x000f220000000200 */
[C---:B--2---:R-:W-:Y:S08]  /*19790*/  HMMA.16816.F32.BF16 R12, R128.reuse, R136, R12 ;  /* 0x00000088800c723c */ /* 0x044ff0000004180c */
[C---:B------:R-:W-:Y:S01]  /*197a0*/  HMMA.16816.F32.BF16 R16, R128.reuse, R138, R16 ;  /* 0x0000008a8010723c */ /* 0x040fe20000041810 */
[----:B------:R-:W2:Y:S07]  /*197b0*/  LDSM.16.M88.4 R136, [R200+0x1800] ;  /* 0x00180000c888783b */ /* 0x000eae0000000200 */
[C---:B------:R-:W-:Y:S08]  /*197c0*/  HMMA.16816.F32.BF16 R20, R128.reuse, R140, R20 ;  /* 0x0000008c8014723c */ /* 0x040ff00000041814 */
[C---:B------:R-:W-:Y:S01]  /*197d0*/  HMMA.16816.F32.BF16 R24, R128.reuse, R142, R24 ;  /* 0x0000008e8018723c */ /* 0x040fe20000041818 */
[----:B------:R-:W5:Y:S07]  /*197e0*/  LDSM.16.M88.4 R140, [R75+-0x3000] ;  /* 0xffd000004b8c783b */ /* 0x000f6e0000000200 */
[C---:B------:R-:W-:Y:S08]  /*197f0*/  HMMA.16816.F32.BF16 R28, R128.reuse, R144, R28 ;  /* 0x00000090801c723c */ /* 0x040ff0000004181c */
[C---:B------:R-:W-:Y:S01]  /*19800*/  HMMA.16816.F32.BF16 R32, R128.reuse, R146, R32 ;  /* 0x000000928020723c */ /* 0x040fe20000041820 */
[----:B------:R-:W1:Y:S07]  /*19810*/  LDSM.16.M88.4 R144, [R75+-0x2800] ;  /* 0xffd800004b90783b */ /* 0x000e6e0000000200 */
[C---:B------:R-:W-:Y:S08]  /*19820*/  HMMA.16816.F32.BF16 R36, R128.reuse, R148, R36 ;  /* 0x000000948024723c */ /* 0x040ff00000041824 */
[C---:B------:R-:W-:Y:S01]  /*19830*/  HMMA.16816.F32.BF16 R40, R128.reuse, R150, R40 ;  /* 0x000000968028723c */ /* 0x040fe20000041828 */
[----:B------:R-:W1:Y:S07]  /*19840*/  LDSM.16.M88.4 R148, [R75+-0x2000] ;  /* 0xffe000004b94783b */ /* 0x000e6e0000000200 */
[C---:B------:R-:W-:Y:S08]  /*19850*/  HMMA.16816.F32.BF16 R44, R128.reuse, R152, R44 ;  /* 0x00000098802c723c */ /* 0x040ff0000004182c */
[----:B------:R-:W-:Y:S01]  /*19860*/  HMMA.16816.F32.BF16 R48, R128, R154, R48 ;  /* 0x0000009a8030723c */ /* 0x000fe20000041830 */
[----:B------:R-:W1:Y:S07]  /*19870*/  LDSM.16.M88.4 R152, [R75+-0x1800] ;  /* 0xffe800004b98783b */ /* 0x000e6e0000000200 */
[C---:B---3--:R-:W-:Y:S08]  /*19880*/  HMMA.16816.F32.BF16 R4, R156.reuse, R160, R4 ;  /* 0x000000a09c04723c */ /* 0x048ff00000041804 */
[C---:B------:R-:W-:Y:S01]  /*19890*/  HMMA.16816.F32.BF16 R8, R156.reuse, R162, R8 ;  /* 0x000000a29c08723c */ /* 0x040fe20000041808 */
[----:B------:R-:W3:Y:S07]  /*198a0*/  LDSM.16.M88.4 R160, [R75+-0x1000] ;  /* 0xfff000004ba0783b */ /* 0x000eee0000000200 */
[C---:B------:R-:W-:Y:S08]  /*198b0*/  HMMA.16816.F32.BF16 R12, R156.reuse, R164, R12 ;  /* 0x000000a49c0c723c */ /* 0x040ff0000004180c */
[C---:B------:R-:W-:Y:S01]  /*198c0*/  HMMA.16816.F32.BF16 R16, R156.reuse, R166, R16 ;  /* 0x000000a69c10723c */ /* 0x040fe20000041810 */
[----:B------:R-:W-:Y:S07]  /*198d0*/  LDSM.16.M88.4 R164, [R201+0x3800] ;  /* 0x00380000c9a4783b */ /* 0x000fee0000000200 */
[C---:B----4-:R-:W-:Y:S08]  /*198e0*/  HMMA.16816.F32.BF16 R20, R156.reuse, R132, R20 ;  /* 0x000000849c14723c */ /* 0x050ff00000041814 */
[C---:B------:R-:W-:Y:S01]  /*198f0*/  HMMA.16816.F32.BF16 R24, R156.reuse, R134, R24 ;  /* 0x000000869c18723c */ /* 0x040fe20000041818 */
[----:B------:R-:W4:Y:S07]  /*19900*/  LDSM.16.M88.4 R132, [R75+-0x800] ;  /* 0xfff800004b84783b */ /* 0x000f2e0000000200 */
[C---:B--2---:R-:W-:Y:S08]  /*19910*/  HMMA.16816.F32.BF16 R28, R156.reuse, R136, R28 ;  /* 0x000000889c1c723c */ /* 0x044ff0000004181c */
[C---:B------:R-:W-:Y:S01]  /*19920*/  HMMA.16816.F32.BF16 R32, R156.reuse, R138, R32 ;  /* 0x0000008a9c20723c */ /* 0x040fe20000041820 */
[----:B------:R-:W2:Y:S07]  /*19930*/  LDSM.16.M88.4 R136, [R201+0x3000] ;  /* 0x00300000c988783b */ /* 0x000eae0000000200 */
[C---:B------:R-:W-:Y:S08]  /*19940*/  HMMA.16816.F32.BF16 R36, R156.reuse, R168, R36 ;  /* 0x000000a89c24723c */ /* 0x040ff00000041824 */
[C---:B------:R-:W-:Y:S01]  /*19950*/  HMMA.16816.F32.BF16 R40, R156.reuse, R170, R40 ;  /* 0x000000aa9c28723c */ /* 0x040fe20000041828 */
[----:B------:R-:W2:Y:S07]  /*19960*/  LDSM.16.M88.4 R168, [R201+0x4000] ;  /* 0x00400000c9a8783b */ /* 0x000eae0000000200 */
[C---:B------:R-:W-:Y:S08]  /*19970*/  HMMA.16816.F32.BF16 R44, R156.reuse, R172, R44 ;  /* 0x000000ac9c2c723c */ /* 0x040ff0000004182c */
[----:B------:R-:W-:Y:S01]  /*19980*/  HMMA.16816.F32.BF16 R48, R156, R174, R48 ;  /* 0x000000ae9c30723c */ /* 0x000fe20000041830 */
[----:B------:R-:W2:Y:S07]  /*19990*/  LDSM.16.M88.4 R172, [R201+0x4800] ;  /* 0x00480000c9ac783b */ /* 0x000eae0000000200 */
[C---:B-----5:R-:W-:Y:S08]  /*199a0*/  HMMA.16816.F32.BF16 R4, R176.reuse, R140, R4 ;  /* 0x0000008cb004723c */ /* 0x060ff00000041804 */
[C---:B------:R-:W-:Y:S01]  /*199b0*/  HMMA.16816.F32.BF16 R8, R176.reuse, R142, R8 ;  /* 0x0000008eb008723c */ /* 0x040fe20000041808 */
[----:B------:R-:W5:Y:S07]  /*199c0*/  LDSM.16.M88.4 R140, [R201+0x5000] ;  /* 0x00500000c98c783b */ /* 0x000f6e0000000200 */
        /* <DEDUP_REMOVED lines=9> */
[C---:B---3--:R-:W-:Y:S08]  /*19a60*/  HMMA.16816.F32.BF16 R36, R176.reuse, R160, R36 ;  /* 0x000000a0b024723c */ /* 0x048ff00000041824 */
[C---:B------:R-:W-:Y:S01]  /*19a70*/  HMMA.16816.F32.BF16 R40, R176.reuse, R162, R40 ;  /* 0x000000a2b028723c */ /* 0x040fe20000041828 */
[----:B------:R-:W-:Y:S07]  /*19a80*/  LDSM.16.M88.4 R160, [R216] ;  /* 0x00000000d8a0783b */ /* 0x000fee0000000200 */
[C---:B----4-:R-:W-:Y:S08]  /*19a90*/  HMMA.16816.F32.BF16 R44, R176.reuse, R132, R44 ;  /* 0x00000084b02c723c */ /* 0x050ff0000004182c */
[----:B------:R-:W-:Y:S01]  /*19aa0*/  HMMA.16816.F32.BF16 R48, R176, R134, R48 ;  /* 0x00000086b030723c */ /* 0x000fe20000041830 */
        /* <DEDUP_REMOVED lines=9> */
[----:B------:R-:W2:Y:S07]  /*19b40*/  LDSM.16.M88.4 R168, [R200+0x3000] ;  /* 0x00300000c8a8783b */ /* 0x000eae0000000200 */
[C---:B------:R-:W-:Y:S08]  /*19b50*/  HMMA.16816.F32.BF16 R28, R180.reuse, R172, R28 ;  /* 0x000000acb41c723c */ /* 0x040ff0000004181c */
[C---:B------:R-:W-:Y:S01]  /*19b60*/  HMMA.16816.F32.BF16 R32, R180.reuse, R174, R32 ;  /* 0x000000aeb420723c */ /* 0x040fe20000041820 */
[----:B------:R-:W-:Y:S07]  /*19b70*/  LDSM.16.M88.4 R172, [R200+0x5000] ;  /* 0x00500000c8ac783b */ /* 0x000fee0000000200 */
[C---:B-----5:R-:W-:Y:S08]  /*19b80*/  HMMA.16816.F32.BF16 R36, R180.reuse, R140, R36 ;  /* 0x0000008cb424723c */ /* 0x060ff00000041824 */
[C---:B------:R-:W-:Y:S01]  /*19b90*/  HMMA.16816.F32.BF16 R40, R180.reuse, R142, R40 ;  /* 0x0000008eb428723c */ /* 0x040fe20000041828 */
[----:B------:R-:W5:Y:S07]  /*19ba0*/  LDSM.16.M88.4 R140, [R200+0x3800] ;  /* 0x00380000c88c783b */ /* 0x000f6e0000000200 */
        /* <DEDUP_REMOVED lines=9> */
[C---:B---3--:R-:W-:Y:S08]  /*19c40*/  HMMA.16816.F32.BF16 R20, R184.reuse, R132, R20 ;  /* 0x00000084b814723c */ /* 0x048ff00000041814 */
[C---:B------:R-:W-:Y:S01]  /*19c50*/  HMMA.16816.F32.BF16 R24, R184.reuse, R134, R24 ;  /* 0x00000086b818723c */ /* 0x040fe20000041818 */
[----:B------:R-:W3:Y:S07]  /*19c60*/  LDSM.16.M88.4 R132, [R75+0x800] ;  /* 0x000800004b84783b */ /* 0x000eee0000000200 */
[C---:B--2---:R-:W-:Y:S08]  /*19c70*/  HMMA.16816.F32.BF16 R28, R184.reuse, R136, R28 ;  /* 0x00000088b81c723c */ /* 0x044ff0000004181c */
[C---:B------:R-:W-:Y:S08]  /*19c80*/  HMMA.16816.F32.BF16 R32, R184.reuse, R138, R32 ;  /* 0x0000008ab820723c */ /* 0x040ff00000041820 */
[C---:B------:R-:W-:Y:S08]  /*19c90*/  HMMA.16816.F32.BF16 R36, R184.reuse, R160, R36 ;  /* 0x000000a0b824723c */ /* 0x040ff00000041824 */
[C---:B------:R-:W-:Y:S08]  /*19ca0*/  HMMA.16816.F32.BF16 R40, R184.reuse, R162, R40 ;  /* 0x000000a2b828723c */ /* 0x040ff00000041828 */
[C---:B----4-:R-:W-:Y:S08]  /*19cb0*/  HMMA.16816.F32.BF16 R44, R184.reuse, R164, R44 ;  /* 0x000000a4b82c723c */ /* 0x050ff0000004182c */
[----:B------:R-:W-:Y:S08]  /*19cc0*/  HMMA.16816.F32.BF16 R48, R184, R166, R48 ;  /* 0x000000a6b830723c */ /* 0x000ff00000041830 */
[C---:B------:R-:W-:Y:S08]  /*19cd0*/  HMMA.16816.F32.BF16 R4, R188.reuse, R168, R4 ;  /* 0x000000a8bc04723c */ /* 0x040ff00000041804 */
[C---:B------:R-:W-:Y:S08]  /*19ce0*/  HMMA.16816.F32.BF16 R8, R188.reuse, R170, R8 ;  /* 0x000000aabc08723c */ /* 0x040ff00000041808 */
[C---:B-----5:R-:W-:Y:S08]  /*19cf0*/  HMMA.16816.F32.BF16 R12, R188.reuse, R140, R12 ;  /* 0x0000008cbc0c723c */ /* 0x060ff0000004180c */
        /* <DEDUP_REMOVED lines=31> */
[----:B-----5:R-:W-:Y:S04]  /*19ef0*/  FMUL.FTZ R0, R9, c[0x0][0x320] ;  /* 0x0000c80009007a20 */ /* 0x020fe80000410000 */
[----:B------:R1:W1:Y:S11]  /*19f00*/  MUFU.TANH R144, R0 ;  /* 0x0000000000907308 */ /* 0x0002760000002400 */
[----:B------:R-:W-:Y:S05]  /*19f10*/  @!UPT UIADD3 URZ, URZ, URZ, URZ ;  /* 0x0000003f3f3ff290 */ /* 0x000fea000fffe03f */
[----:B------:R-:W-:Y:S04]  /*19f20*/  FMUL.FTZ R2, R27, c[0x0][0x320] ;  /* 0x0000c8001b027a20 */ /* 0x000fe80000410000 */
[----:B------:R-:W2:Y:S01]  /*19f30*/  MUFU.TANH R142, R2 ;  /* 0x00000002008e7308 */ /* 0x000ea20000002400 */
[----:B-1----:R-:W-:Y:S02]  /*19f40*/  FMUL.FTZ R0, R10, c[0x0][0x320] ;  /* 0x0000c8000a007a20 */ /* 0x002fe40000410000 */
[----:B------:R-:W1:Y:S07]  /*19f50*/  LDSM.16.M88.4 R8, [R75+0x1800] ;  /* 0x001800004b08783b */ /* 0x000e6e0000000200 */
[----:B------:R5:W1:Y:S02]  /*19f60*/  MUFU.TANH R161, R0 ;  /* 0x0000000000a17308 */ /* 0x000a640000002400 */
[----:B-----5:R-:W-:Y:S08]  /*19f70*/  FMUL.FTZ R0, R12, c[0x0][0x320] ;  /* 0x0000c8000c007a20 */ /* 0x020ff00000410000 */
[----:B------:R5:W2:Y:S01]  /*19f80*/  MUFU.TANH R141, R0 ;  /* 0x00000000008d7308 */ /* 0x000aa20000002400 */
[C---:B-1----:R-:W-:Y:S08]  /*19f90*/  HMMA.16816.F32.BF16 R28, R196.reuse, R8, R28 ;  /* 0x00000008c41c723c */ /* 0x042ff0000004181c */
[C---:B------:R-:W-:Y:S01]  /*19fa0*/  HMMA.16816.F32.BF16 R32, R196.reuse, R10, R32 ;  /* 0x0000000ac420723c */ /* 0x040fe20000041820 */
[----:B------:R-:W1:Y:S01]  /*19fb0*/  LDSM.16.M88.4 R8, [R75+0x2800] ;  /* 0x002800004b08783b */ /* 0x000e620000000200 */
[----:B------:R-:W-:Y:S04]  /*19fc0*/  DEPBAR.LE SB0, 0x0 ;  /* 0x000080000000791a */ /* 0x000fe80000000000 */
[----:B-----5:R-:W-:Y:S02]  /*19fd0*/  FMUL.FTZ R0, R13, c[0x0][0x320] ;  /* 0x0000c8000d007a20 */ /* 0x020fe40000410000 */
[C---:B------:R-:W-:Y:S02]  /*19fe0*/  HMMA.16816.F32.BF16 R36, R196.reuse, R4, R36 ;  /* 0x00000004c424723c */ /* 0x040fe40000041824 */
[----:B------:R5:W1:Y:S01]  /*19ff0*/  MUFU.TANH R140, R0 ;  /* 0x00000000008c7308 */ /* 0x000a620000002400 */
[----:B------:R-:W-:Y:S04]  /*1a000*/  BAR.SYNC.DEFER_BLOCKING 0x0 ;  /* 0x0000000000007b1d */ /* 0x000fe80000010000 */
[----:B------:R-:W-:Y:S01]  /*1a010*/  @P0 MOV R5, c[0x0][0x1e0] ;  /* 0x0000780000050a02 */ /* 0x000fe20000000f00 */
[C---:B------:R-:W-:Y:S07]  /*1a020*/  HMMA.16816.F32.BF16 R40, R196.reuse, R6, R40 ;  /* 0x00000006c428723c */ /* 0x040fee0000041828 */
[----:B------:R-:W-:Y:S01]  /*1a030*/  @P0 MOV R7, R235 ;  /* 0x000000eb00070202 */ /* 0x000fe20000000f00 */
[----:B------:R-:W-:Y:S04]  /*1a040*/  FMUL.FTZ R2, R35, c[0x0][0x320] ;  /* 0x0000c80023027a20 */ /* 0x000fe80000410000 */
[----:B------:R-:W2:Y:S01]  /*1a050*/  MUFU.TANH R132, R2 ;  /* 0x0000000200847308 */ /* 0x000ea20000002400 */
[----:B-----5:R-:W-:Y:S09]  /*1a060*/  FMUL.FTZ R0, R14, c[0x0][0x320] ;  /* 0x0000c8000e007a20 */ /* 0x020ff20000410000 */
[----:B------:R5:W2:Y:S01]  /*1a070*/  MUFU.TANH R153, R0 ;  /* 0x0000000000997308 */ /* 0x000aa20000002400 */
[C---:B-1----:R-:W-:Y:S08]  /*1a080*/  HMMA.16816.F32.BF16 R44, R196.reuse, R8, R44 ;  /* 0x00000008c42c723c */ /* 0x042ff0000004182c */
[----:B------:R-:W-:Y:S04]  /*1a090*/  HMMA.16816.F32.BF16 R48, R196, R10, R48 ;  /* 0x0000000ac430723c */ /* 0x000fe80000041830 */
[----:B-----5:R-:W-:Y:S11]  /*1a0a0*/  FMUL.FTZ R0, R15, c[0x0][0x320] ;  /* 0x0000c8000f007a20 */ /* 0x020ff60000410000 */
[----:B------:R-:W-:Y:S01]  /*1a0b0*/  @!UPT UIADD3 URZ, URZ, URZ, URZ ;  /* 0x0000003f3f3ff290 */ /* 0x000fe2000fffe03f */
[----:B------:R-:W-:Y:S01]  /*1a0c0*/  FMUL.FTZ R3, R44, c[0x0][0x320] ;  /* 0x0000c8002c037a20 */ /* 0x000fe20000410000 */
[----:B------:R1:W1:Y:S01]  /*1a0d0*/  MUFU.TANH R152, R0 ;  /* 0x0000000000987308 */ /* 0x0002620000002400 */
[----:B------:R-:W5:Y:S01]  /*1a0e0*/  LDL R44, [R1+0x4] ;  /* 0x00000400012c7983 */ /* 0x000f620000100800 */
[----:B------:R-:W-:Y:S03]  /*1a0f0*/  FMUL.FTZ R6, R45, c[0x0][0x320] ;  /* 0x0000c8002d067a20 */ /* 0x000fe60000410000 */
[----:B------:R-:W2:Y:S01]  /*1a100*/  LDL R45, [R1+0x8] ;  /* 0x00000800012d7983 */ /* 0x000ea20000100800 */
[----:B-1----:R-:W-:Y:S04]  /*1a110*/  FMUL.FTZ R0, R16, c[0x0][0x320] ;  /* 0x0000c80010007a20 */ /* 0x002fe80000410000 */
        /* <DEDUP_REMOVED lines=30> */
[----:B------:R1:W2:Y:S10]  /*1a300*/  MUFU.TANH R32, R3 ;  /* 0x0000000300207308 */ /* 0x0002b40000002400 */
[----:B------:R2:W2:Y:S01]  /*1a310*/  MUFU.TANH R18, R0 ;  /* 0x0000000000127308 */ /* 0x0004a20000002400 */
[----:B-1----:R-:W-:Y:S01]  /*1a320*/  @P0 SHF.L.U64.HI R3, R5, R221, c[0x0][0x1e4] ;  /* 0x0000790005030619 */ /* 0x002fe200000102dd */
[----:B--2---:R-:W-:Y:S08]  /*1a330*/  FMUL.FTZ R0, R33, c[0x0][0x320] ;  /* 0x0000c80021007a20 */ /* 0x004ff00000410000 */
[----:B------:R1:W2:Y:S02]  /*1a340*/  MUFU.TANH R17, R0 ;  /* 0x0000000000117308 */ /* 0x0002a40000002400 */
        /* <DEDUP_REMOVED lines=20> */
[----:B------:R-:W-:Y:S02]  /*1a490*/  @P0 IMAD R4, R2, c[0x0][0x1e0], RZ ;  /* 0x0000780002040a24 */ /* 0x000fe400078e02ff */
[----:B------:R-:W-:Y:S02]  /*1a4a0*/  @P0 IMAD.SHL.U32 R2, R5, 0x20, RZ ;  /* 0x0000002005020824 */ /* 0x000fe400078e00ff */
[C---:B------:R-:W-:Y:S02]  /*1a4b0*/  @P0 IMAD R8, R0.reuse, c[0x0][0x1e4], R4 ;  /* 0x0000790000080a24 */ /* 0x040fe400078e0204 */
[----:B------:R-:W-:Y:S01]  /*1a4c0*/  @P0 IMAD.WIDE.U32 R4, R0, c[0x0][0x1e0], RZ ;  /* 0x0000780000040a25 */ /* 0x000fe200078e00ff */
[----:B------:R-:W-:Y:S04]  /*1a4d0*/  @P0 IADD3 R10, P1, R2, R2, RZ ;  /* 0x00000002020a0210 */ /* 0x000fe80007f3e0ff */
[----:B------:R-:W-:Y:S01]  /*1a4e0*/  @P0 IADD3 R0, R5, R8, RZ ;  /* 0x0000000805000210 */ /* 0x000fe20007ffe0ff */
[----:B------:R-:W-:Y:S01]  /*1a4f0*/  FMUL.FTZ R5, R46, c[0x0][0x320] ;  /* 0x0000c8002e057a20 */ /* 0x000fe20000410000 */
[----:B------:R-:W-:Y:S01]  /*1a500*/  @P0 IADD3.X R11, R3, R3, RZ, P1, !PT ;  /* 0x00000003030b0210 */ /* 0x000fe20000ffe4ff */
[----:B------:R-:W2:Y:S01]  /*1a510*/  LDL R46, [R1+0xc] ;  /* 0x00000c00012e7983 */ /* 0x000ea20000100800 */
[C---:B------:R-:W-:Y:S01]  /*1a520*/  @P0 IMAD.WIDE.U32 R8, R4.reuse, 0x60, R2 ;  /* 0x0000006004080825 */ /* 0x040fe200078e0002 */
[----:B------:R-:W1:Y:S03]  /*1a530*/  MUFU.TANH R43, R5 ;  /* 0x00000005002b7308 */ /* 0x000e660000002400 */
[----:B------:R-:W-:Y:S01]  /*1a540*/  @P0 IMAD.WIDE.U32 R6, R4, 0x60, R6 ;  /* 0x0000006004060825 */ /* 0x000fe200078e0006 */
[----:B------:R-:W-:Y:S03]  /*1a550*/  @P0 IADD3 R13, P2, P1, R230, R8, R2 ;  /* 0x00000008e60d0210 */ /* 0x000fe6000795e002 */
[----:B------:R-:W-:Y:S01]  /*1a560*/  FMUL.FTZ R2, R47, c[0x0][0x320] ;  /* 0x0000c8002f027a20 */ /* 0x000fe20000410000 */
[----:B------:R-:W-:Y:S01]  /*1a570*/  MOV R47, c[0x0][0x32c] ;  /* 0x0000cb00002f7a02 */ /* 0x000fe20000000f00 */
[----:B------:R-:W-:Y:S02]  /*1a580*/  @P0 IMAD R0, R0, 0x60, RZ ;  /* 0x0000006000000824 */ /* 0x000fe400078e02ff */
[----:B------:R1:W1:Y:S01]  /*1a590*/  MUFU.TANH R42, R2 ;  /* 0x00000002002a7308 */ /* 0x0002620000002400 */
[----:B------:R-:W-:Y:S01]  /*1a5a0*/  @P0 IMAD.WIDE.U32 R10, R4, 0x60, R10 ;  /* 0x00000060040a0825 */ /* 0x000fe200078e000a */
[----:B------:R-:W-:Y:S02]  /*1a5b0*/  @P0 LEA R4, P3, R6, c[0x0][0x1c8], 0x1 ;  /* 0x0000720006040a11 */ /* 0x000fe400078608ff */
[----:B------:R-:W-:Y:S04]  /*1a5c0*/  @P0 IADD3 R12, R0, R9, RZ ;  /* 0x00000009000c0210 */ /* 0x000fe80007ffe0ff */
[C---:B------:R-:W-:Y:S02]  /*1a5d0*/  @P0 IADD3.X R15, R235.reuse, R12, R3, P2, P1 ;  /* 0x0000000ceb0f0210 */ /* 0x040fe400017e2403 */
[C---:B------:R-:W-:Y:S02]  /*1a5e0*/  @P0 IADD3 R9, P1, R230.reuse, R10, RZ ;  /* 0x0000000ae6090210 */ /* 0x040fe40007f3e0ff */
[----:B------:R-:W-:Y:S02]  /*1a5f0*/  @P0 IADD3 R3, P2, R230, R8, RZ ;  /* 0x00000008e6030210 */ /* 0x000fe40007f5e0ff */
[-C--:B------:R-:W-:Y:S02]  /*1a600*/  @P0 IADD3.X R14, R235, R0.reuse, R11, P1, !PT ;  /* 0x00000000eb0e0210 */ /* 0x080fe40000ffe40b */
[----:B-1----:R-:W-:Y:S02]  /*1a610*/  @P0 IADD3 R2, R7, R0, RZ ;  /* 0x0000000007020210 */ /* 0x002fe40007ffe0ff */
[----:B------:R-:W-:Y:S02]  /*1a620*/  @P0 IADD3.X R7, R12, R235, RZ, P2, !PT ;  /* 0x000000eb0c070210 */ /* 0x000fe400017fe4ff */
[----:B------:R-:W-:Y:S01]  /*1a630*/  @P0 LEA.HI.X R5, R6, c[0x0][0x1cc], R2, 0x1, P3 ;  /* 0x0000730006050a11 */ /* 0x000fe200018f0c02 */
[----:B------:R-:W-:Y:S01]  /*1a640*/  FMUL.FTZ R6, R48, c[0x0][0x320] ;  /* 0x0000c80030067a20 */ /* 0x000fe20000410000 */
[----:B------:R-:W-:Y:S02]  /*1a650*/  @P0 LEA R2, P1, R3, c[0x0][0x1c8], 0x1 ;  /* 0x0000720003020a11 */ /* 0x000fe400078208ff */
[----:B------:R-:W-:Y:S01]  /*1a660*/  @P0 LEA R10, P2, R13, c[0x0][0x1c8], 0x1 ;  /* 0x000072000d0a0a11 */ /* 0x000fe200078408ff */
[----:B------:R-:W-:Y:S01]  /*1a670*/  @!PT LDS RZ, [RZ] ;  /* 0x00000000fffff984 */ /* 0x000fe20000000800 */
[----:B------:R-:W-:Y:S01]  /*1a680*/  @!PT LDS RZ, [RZ] ;  /* 0x00000000fffff984 */ /* 0x000fe20000000800 */
[----:B------:R-:W-:Y:S01]  /*1a690*/  @!PT LDS RZ, [RZ] ;  /* 0x00000000fffff984 */ /* 0x000fe20000000800 */
[----:B------:R1:W-:Y:S01]  /*1a6a0*/  @P0 LDGSTS.E.BYPASS.LTC128B.128 [R219+0x8100], [R4.64], !P4 ;  /* 0x0810000004db0fae */ /* 0x0003e2000e101d48 */
[----:B------:R3:W1:Y:S01]  /*1a6b0*/  MUFU.TANH R16, R6 ;  /* 0x0000000600107308 */ /* 0x0006620000002400 */
[----:B------:R-:W-:Y:S02]  /*1a6c0*/  @P0 LEA.HI.X R3, R3, c[0x0][0x1cc], R7, 0x1, P1 ;  /* 0x0000730003030a11 */ /* 0x000fe400008f0c07 */
[----:B------:R-:W-:Y:S02]  /*1a6d0*/  @P0 LEA R8, P1, R9, c[0x0][0x1c8], 0x1 ;  /* 0x0000720009080a11 */ /* 0x000fe400078208ff */
[----:B------:R-:W-:Y:S02]  /*1a6e0*/  IADD3 R0, R223, R224, RZ ;  /* 0x000000e0df007210 */ /* 0x000fe40007ffe0ff */
[----:B------:R1:W-:Y:S01]  /*1a6f0*/  @P0 LDGSTS.E.BYPASS.LTC128B.128 [R219+0xb100], [R4.64+0x80], !P5 ;  /* 0x0b10008004db0fae */ /* 0x0003e2000e901d48 */
[----:B------:R-:W-:Y:S02]  /*1a700*/  @P0 LEA.HI.X R9, R9, c[0x0][0x1cc], R14, 0x1, P1 ;  /* 0x0000730009090a11 */ /* 0x000fe400008f0c0e */
[----:B------:R-:W-:Y:S05]  /*1a710*/  @P6 IMAD.HI.U32 R11, R0, c[0x0][0x2c8], RZ ;  /* 0x0000b200000b6a27 */ /* 0x000fea00078e00ff */
[----:B------:R1:W-:Y:S08]  /*1a720*/  @P0 LDGSTS.E.BYPASS.LTC128B.128 [R219+0x9100], [R2.64], !P4 ;  /* 0x0910000002db0fae */ /* 0x0003f0000e101d48 */
[----:B------:R4:W-:Y:S01]  /*1a730*/  @P0 LDGSTS.E.BYPASS.LTC128B.128 [R219+0xc100], [R2.64+0x80], !P5 ;  /* 0x0c10008002db0fae */ /* 0x0009e2000e901d48 */
[----:B---3--:R-:W-:Y:S01]  /*1a740*/  MOV R6, R0 ;  /* 0x0000000000067202 */ /* 0x008fe20000000f00 */
[----:B------:R-:W-:Y:S01]  /*1a750*/  FMUL.FTZ R0, R49, c[0x0][0x320] ;  /* 0x0000c80031007a20 */ /* 0x000fe20000410000 */
[----:B------:R-:W-:Y:S02]  /*1a760*/  @P6 SHF.R.U32.HI R6, RZ, c[0x0][0x2cc], R11 ;  /* 0x0000b300ff066a19 */ /* 0x000fe4000001160b */
[----:B------:R-:W-:Y:S01]  /*1a770*/  @P0 LEA.HI.X R11, R13, c[0x0][0x1cc], R15, 0x1, P2 ;  /* 0x000073000d0b0a11 */ /* 0x000fe200010f0c0f */
[----:B------:R3:W2:Y:S04]  /*1a780*/  MUFU.TANH R30, R0 ;  /* 0x00000000001e7308 */ /* 0x0006a80000002400 */
[----:B------:R2:W-:Y:S08]  /*1a790*/  @P0 LDGSTS.E.BYPASS.LTC128B.128 [R219+0xa100], [R10.64], !P4 ;  /* 0x0a1000000adb0fae */ /* 0x0005f0000e101d48 */
[----:B------:R2:W-:Y:S01]  /*1a7a0*/  @P0 LDGSTS.E.BYPASS.LTC128B.128 [R219+0xd100], [R8.64+0x80], !P5 ;  /* 0x0d10008008db0fae */ /* 0x0005e2000e901d48 */
[----:B------:R-:W-:Y:S07]  /*1a7b0*/  ISETP.GE.AND P5, PT, R47, 0x1, PT ;  /* 0x000000012f00780c */ /* 0x000fee0003fa6270 */
[----:B-1----:R-:W1:Y:S01]  /*1a7c0*/  SHFL.IDX PT, R4, R6, RZ, 0x1c1f ;  /* 0x001c1fff06047589 */ /* 0x002e6200000e0000 */
[----:B----4-:R-:W-:Y:S02]  /*1a7d0*/  FMUL.FTZ R2, R51, c[0x0][0x320] ;  /* 0x0000c80033027a20 */ /* 0x010fe40000410000 */
[----:B---3--:R-:W-:Y:S02]  /*1a7e0*/  FMUL.FTZ R0, R50, c[0x0][0x320] ;  /* 0x0000c80032007a20 */ /* 0x008fe40000410000 */
[----:B------:R-:W3:Y:S03]  /*1a7f0*/  MUFU.TANH R35, R2 ;  /* 0x0000000200237308 */ /* 0x000ee60000002400 */
[----:B------:R-:W0:Y:S07]  /*1a800*/  LDGDEPBAR ;  /* 0x00000000000079af */ /* 0x000e2e0000000000 */
[----:B------:R4:W1:Y:S02]  /*1a810*/  MUFU.TANH R38, R0 ;  /* 0x0000000000267308 */ /* 0x0008640000002400 */
[----:B----4-:R-:W-:Y:S05]  /*1a820*/  IMAD R0, R220, -0x60, RZ ;  /* 0xffffffa0dc007824 */ /* 0x010fea00078e02ff */
[----:B-----5:R-:W-:Y:S04]  /*1a830*/  IADD3 R2, -R44, 0x1, R0 ;  /* 0x000000012c027810 */ /* 0x020fe80007ffe100 */
[----:B--2---:R-:W-:Y:S04]  /*1a840*/  IADD3 R2, -R45, R2, R46 ;  /* 0x000000022d027210 */ /* 0x004fe80007ffe12e */
[C---:B------:R-:W-:Y:S02]  /*1a850*/  IADD3 R7, R2.reuse, c[0x0][0x328], RZ ;  /* 0x0000ca0002077a10 */ /* 0x040fe40007ffe0ff */
[----:B------:R-:W-:Y:S02]  /*1a860*/  IADD3 R5, R2, UR4, RZ ;  /* 0x0000000402057c10 */ /* 0x000fe4000fffe0ff */
[----:B-1----:R-:W-:Y:S02]  /*1a870*/  IADD3 R3, R7, R4, RZ ;  /* 0x0000000407037210 */ /* 0x002fe40007ffe0ff */
[----:B------:R-:W-:Y:S01]  /*1a880*/  IADD3 R2, R4, R5, RZ ;  /* 0x0000000504027210 */ /* 0x000fe20007ffe0ff */
[----:B------:R-:W-:-:S05]  /*1a890*/  @!P5 BRA `(.L_x_822) ;  /* 0x000001800000d947 */ /* 0x000fca0003800000 */
[----:B---3--:R-:W-:Y:S01]  /*1a8a0*/  IADD3 R4, -R45, R46, R4 ;  /* 0x0000002e2d047210 */ /* 0x008fe20007ffe104 */
        /* <DEDUP_REMOVED lines=12> */
.L_x_824:
[----:B------:R-:W-:Y:S04]  /*1a970*/  MOV R8, c[0x0][0x32c] ;  /* 0x0000cb0000087a02 */ /* 0x000fe80000000f00 */
[----:B------:R-:W-:Y:S11]  /*1a980*/  ISETP.NE.AND P0, PT, R8, 0x1, PT ;  /* 0x000000010800780c */ /* 0x000ff60003f05270 */
[----:B------:R-:W-:Y:S02]  /*1a990*/  @!UPT UIADD3 URZ, URZ, URZ, URZ ;  /* 0x0000003f3f3ff290 */ /* 0x000fe4000fffe03f */
[----:B------:R-:W-:Y:S05]  /*1a9a0*/  @P0 IMAD.HI.U32 R8, R4, c[0x0][0x330], RZ ;  /* 0x0000cc0004080a27 */ /* 0x000fea00078e00ff */
[----:B------:R-:W-:Y:S02]  /*1a9b0*/  @P0 SHF.R.U32.HI R4, RZ, c[0x0][0x334], R8 ;  /* 0x0000cd00ff040a19 */ /* 0x000fe40000011608 */
.L_x_825:
[----:B------:R-:W-:Y:S05]  /*1a9c0*/  BSYNC B0 ;  /* 0x0000000000007941 */ /* 0x000fea0003800000 */
.L_x_823:
[----:B------:R-:W-:Y:S04]  /*1a9d0*/  IMAD.IADD R8, R0, 0x1, -R44 ;  /* 0x0000000100087824 */ /* 0x000fe800078e0a2c */
[----:B------:R-:W-:Y:S05]  /*1a9e0*/  IMAD R4, R4, c[0x0][0x32c], R8 ;  /* 0x0000cb0004047a24 */ /* 0x000fea00078e0208 */
[----:B------:R-:W-:Y:S02]  /*1a9f0*/  IADD3 R8, R4, c[0x0][0x32c], RZ ;  /* 0x0000cb0004087a10 */ /* 0x000fe40007ffe0ff */
[----:B------:R-:W-:Y:S02]  /*1aa00*/  IMNMX R2, R2, R4, !PT ;  /* 0x0000000402027217 */ /* 0x000fe40007800200 */
[----:B------:R-:W-:Y:S02]  /*1aa10*/  IMNMX R3, R3, R8, PT ;  /* 0x0000000803037217 */ /* 0x000fe40003800200 */
.L_x_822:
[C---:B---3--:R-:W-:Y:S01]  /*1aa20*/  ISETP.GE.AND P0, PT, R0.reuse, 0x2, PT ;  /* 0x000000020000780c */ /* 0x048fe20003f06270 */
        /* <DEDUP_REMOVED lines=107> */
[----:B------:R-:W-:Y:S04]  /*1b0e0*/  ISETP.LT.OR P0, PT, R3, 0x59, P0 ;  /* 0x000000590300780c */ /* 0x000fe80000701670 */
        /* <DEDUP_REMOVED lines=24> */
.L_x_828:
[----:B------:R-:W-:Y:S04]  /*1b270*/  MOV R5, c[0x0][0x32c] ;  /* 0x0000cb0000057a02 */ /* 0x000fe80000000f00 */
[----:B------:R-:W-:Y:S11]  /*1b280*/  ISETP.NE.AND P0, PT, R5, 0x1, PT ;  /* 0x000000010500780c */ /* 0x000ff60003f05270 */
[----:B------:R-:W-:Y:S02]  /*1b290*/  @!UPT UIADD3 URZ, URZ, URZ, URZ ;  /* 0x0000003f3f3ff290 */ /* 0x000fe4000fffe03f */
[----:B------:R-:W-:Y:S05]  /*1b2a0*/  @P0 IMAD.HI.U32 R5, R4, c[0x0][0x330], RZ ;  /* 0x0000cc0004050a27 */ /* 0x000fea00078e00ff */
[----:B------:R-:W-:Y:S02]  /*1b2b0*/  @P0 SHF.R.U32.HI R4, RZ, c[0x0][0x334], R5 ;  /* 0x0000cd00ff040a19 */ /* 0x000fe40000011605 */
.L_x_829:
[----:B------:R-:W-:Y:S05]  /*1b2c0*/  BSYNC B0 ;  /* 0x0000000000007941 */ /* 0x000fea0003800000 */
.L_x_827:
[----:B------:R-:W-:Y:S04]  /*1b2d0*/  IMAD.IADD R0, R0, 0x1, -R44 ;  /* 0x0000000100007824 */ /* 0x000fe800078e0a2c */
[----:B------:R-:W-:Y:S05]  /*1b2e0*/  IMAD R0, R4, c[0x0][0x32c], R0 ;  /* 0x0000cb0004007a24 */ /* 0x000fea00078e0200 */
[----:B------:R-:W-:Y:S02]  /*1b2f0*/  IADD3 R4, R0, c[0x0][0x32c], RZ ;  /* 0x0000cb0000047a10 */ /* 0x000fe40007ffe0ff */
[----:B------:R-:W-:Y:S02]  /*1b300*/  IMNMX R2, R2, R0, !PT ;  /* 0x0000000002027217 */ /* 0x000fe40007800200 */
[----:B------:R-:W-:Y:S02]  /*1b310*/  IMNMX R3, R3, R4, PT ;  /* 0x0000000403037217 */ /* 0x000fe40003800200 */
.L_x_826:
        /* <DEDUP_REMOVED lines=534> */
[----:B------:R-:W-:Y:S01]  /*1d480*/  FADD.FTZ R2, R70, R0 ;  /* 0x0000000046027221 */ /* 0x000fe20000010000 */
[----:B------:R-:W-:Y:S01]  /*1d490*/  IADD3 R0, R220, -0x1, RZ ;  /* 0xffffffffdc007810 */ /* 0x000fe20007ffe0ff */
[----:B------:R-:W-:Y:S02]  /*1d4a0*/  FADD.FTZ R251, R141, R4 ;  /* 0x000000048dfb7221 */ /* 0x000fe40000010000 */
[----:B------:R-:W-:Y:S02]  /*1d4b0*/  FADD.FTZ R252, R69, R2 ;  /* 0x0000000245fc7221 */ /* 0x000fe40000010000 */
[----:B------:R-:W-:Y:S02]  /*1d4c0*/  IMAD.MOV.U32 R220, RZ, RZ, R0 ;  /* 0x000000ffffdc7224 */ /* 0x000fe400078e0000 */
[----:B------:R-:W-:Y:S02]  /*1d4d0*/  IMAD.MOV.U32 R69, RZ, RZ, R68 ;  /* 0x000000ffff457224 */ /* 0x000fe400078e0044 */
[----:B------:R-:W-:Y:S01]  /*1d4e0*/  IMAD.MOV.U32 R70, RZ, RZ, R3 ;  /* 0x000000ffff467224 */ /* 0x000fe200078e0003 */
[----:B------:R-:W-:-:S05]  /*1d4f0*/  @P0 BRA `(.L_x_830) ;  /* 0xffffbd0000000947 */ /* 0x000fca000383ffff */
.L_x_821:
[----:B------:R-:W-:Y:S02]  /*1d500*/  MOV R9, 0x1f ;  /* 0x0000001f00097802 */ /* 0x000fe40000000f00 */
[----:B------:R-:W-:Y:S01]  /*1d510*/  MOV R8, 0xffffffff ;  /* 0xffffffff00087802 */ /* 0x000fe20000000f00 */
[----:B------:R-:W-:Y:S05]  /*1d520*/  BRA.DIV ~URZ, `(.L_x_831) ;  /* 0x000047327f007947 */ /* 0x000fea000b800000 */
[----:B------:R2:W3:Y:S02]  /*1d530*/  SHFL.BFLY PT, R0, R251, 0x2, 0x1f ;  /* 0x0c401f00fb007f89 */ /* 0x0004e400000e0000 */
.L_x_898:
[----:B---3--:R-:W-:Y:S01]  /*1d540*/  FADD.FTZ R0, R0, R251 ;  /* 0x000000fb00007221 */ /* 0x008fe20000010000 */
[----:B------:R-:W-:Y:S05]  /*1d550*/  BRA.DIV ~URZ, `(.L_x_832) ;  /* 0x000047627f007947 */ /* 0x000fea000b800000 */
[----:B------:R-:W3:Y:S04]  /*1d560*/  SHFL.BFLY PT, R2, R252, 0x2, 0x1f ;  /* 0x0c401f00fc027f89 */ /* 0x000ee800000e0000 */
[----:B------:R-:W4:Y:S01]  /*1d570*/  SHFL.BFLY PT, R5, R0, 0x1, 0x1f ;  /* 0x0c201f0000057f89 */ /* 0x000f2200000e0000 */
[----:B-1-3--:R-:W-:-:S02]  /*1d580*/  FADD.FTZ R4, R2, R252 ;  /* 0x000000fc02047221 */ /* 0x00afc40000010000 */
[----:B----4-:R-:W-:-:S03]  /*1d590*/  FADD.FTZ R0, R0, R5 ;  /* 0x0000000500007221 */ /* 0x010fc60000010000 */
[----:B------:R1:W3:Y:S04]  /*1d5a0*/  SHFL.BFLY PT, R6, R4, 0x1, 0x1f ;  /* 0x0c201f0004067f89 */ /* 0x0002e800000e0000 */
.L_x_899:
[----:B------:R-:W-:Y:S01]  /*1d5b0*/  FSETP.NE.FTZ.AND P1, PT, R0, RZ, PT ;  /* 0x000000ff0000720b */ /* 0x000fe20003f35000 */
[----:B-1-3--:R-:W-:Y:S01]  /*1d5c0*/  FADD.FTZ R4, R6, R4 ;  /* 0x0000000406047221 */ /* 0x00afe20000010000 */
[----:B------:R-:W-:Y:S02]  /*1d5d0*/  MOV R2, RZ ;  /* 0x000000ff00027202 */ /* 0x000fe40000000f00 */
[----:B------:R-:W-:Y:S02]  /*1d5e0*/  MOV R27, 0xff800000 ;  /* 0xff800000001b7802 */ /* 0x000fe40000000f00 */
[----:B------:R-:W-:Y:S02]  /*1d5f0*/  FSETP.NE.FTZ.AND P0, PT, R4, RZ, PT ;  /* 0x000000ff0400720b */ /* 0x000fe40003f15000 */
[----:B------:R-:W-:-:S05]  /*1d600*/  MOV R22, 0xff800000 ;  /* 0xff80000000167802 */ /* 0x000fca0000000f00 */
[----:B------:R-:W1:Y:S01]  /*1d610*/  @P1 MUFU.LG2 R5, R0 ;  /* 0x0000000000051308 */ /* 0x000e620000000c00 */
[----:B------:R-:W-:-:S07]  /*1d620*/  @P1 MOV R7, 0x3f317218 ;  /* 0x3f31721800071802 */ /* 0x000fce0000000f00 */
[----:B------:R-:W3:Y:S01]  /*1d630*/  @P1 MUFU.RCP R2, R0 ;  /* 0x0000000000021308 */ /* 0x000ee20000001000 */
[----:B-1----:R-:W-:Y:S02]  /*1d640*/  @P1 FMUL.FTZ R6, R5, 0.69314718246459960938 ;  /* 0x3f31721805061820 */ /* 0x002fe40000410000 */
[----:B------:R-:W-:-:S04]  /*1d650*/  @P1 FMUL.FTZ R5, R7, c[0x0][0x2d0] ;  /* 0x0000b40007051a20 */ /* 0x000fc80000410000 */
[----:B------:R-:W-:Y:S01]  /*1d660*/  @P1 FFMA.FTZ R27, R5, R68, R6 ;  /* 0x00000044051b1223 */ /* 0x000fe20000010006 */
[----:B------:R-:W-:Y:S01]  /*1d670*/  MOV R5, 0x1 ;  /* 0x0000000100057802 */ /* 0x000fe20000000f00 */
[C---:B---3--:R-:W-:Y:S01]  /*1d680*/  FMUL.FTZ R74, R2.reuse, R88 ;  /* 0x00000058024a7220 */ /* 0x048fe20000410000 */
[----:B------:R-:W-:Y:S01]  /*1d690*/  MOV R0, RZ ;  /* 0x000000ff00007202 */ /* 0x000fe20000000f00 */
[C---:B------:R-:W-:Y:S02]  /*1d6a0*/  FMUL.FTZ R75, R2.reuse, R89 ;  /* 0x00000059024b7220 */ /* 0x040fe40000410000 */
        /* <DEDUP_REMOVED lines=32> */
[C---:B-1----:R-:W-:Y:S02]  /*1d8b0*/  FMUL.FTZ R116, R0.reuse, R78 ;  /* 0x0000004e00747220 */ /* 0x042fe40000410000 */
[C---:B------:R-:W-:Y:S02]  /*1d8c0*/  FMUL.FTZ R117, R0.reuse, R79 ;  /* 0x0000004f00757220 */ /* 0x040fe40000410000 */
[----:B------:R-:W-:-:S02]  /*1d8d0*/  FMUL.FTZ R128, R0, R90 ;  /* 0x0000005a00807220 */ /* 0x000fc40000410000 */
[C---:B------:R-:W-:Y:S02]  /*1d8e0*/  FMUL.FTZ R129, R0.reuse, R91 ;  /* 0x0000005b00817220 */ /* 0x040fe40000410000 */
[C---:B------:R-:W-:Y:S02]  /*1d8f0*/  FMUL.FTZ R126, R0.reuse, R94 ;  /* 0x0000005e007e7220 */ /* 0x040fe40000410000 */
[C---:B------:R-:W-:Y:S02]  /*1d900*/  FMUL.FTZ R127, R0.reuse, R95 ;  /* 0x0000005f007f7220 */ /* 0x040fe40000410000 */
[C---:B------:R-:W-:Y:S02]  /*1d910*/  FMUL.FTZ R120, R0.reuse, R98 ;  /* 0x0000006200787220 */ /* 0x040fe40000410000 */
[----:B------:R-:W-:Y:S01]  /*1d920*/  FMUL.FTZ R121, R0, R99 ;  /* 0x0000006300797220 */ /* 0x000fe20000410000 */
[----:B---3--:R-:W-:Y:S01]  /*1d930*/  @P0 MOV R4, 0x3f317218 ;  /* 0x3f31721800040802 */ /* 0x008fe20000000f00 */
[----:B----4-:R-:W-:-:S02]  /*1d940*/  @P0 FMUL.FTZ R2, R2, 0.69314718246459960938 ;  /* 0x3f31721802020820 */ /* 0x010fc40000410000 */
[----:B------:R-:W-:Y:S02]  /*1d950*/  FMUL.FTZ R94, R0, R102 ;  /* 0x00000066005e7220 */ /* 0x000fe40000410000 */
[----:B------:R-:W-:Y:S02]  /*1d960*/  @P0 FMUL.FTZ R4, R4, c[0x0][0x2d0] ;  /* 0x0000b40004040a20 */ /* 0x000fe40000410000 */
[C---:B------:R-:W-:Y:S02]  /*1d970*/  FMUL.FTZ R95, R0.reuse, R103 ;  /* 0x00000067005f7220 */ /* 0x040fe40000410000 */
[C---:B------:R-:W-:Y:S02]  /*1d980*/  FMUL.FTZ R78, R0.reuse, R106 ;  /* 0x0000006a004e7220 */ /* 0x040fe40000410000 */
[C---:B------:R-:W-:Y:S02]  /*1d990*/  FMUL.FTZ R79, R0.reuse, R107 ;  /* 0x0000006b004f7220 */ /* 0x040fe40000410000 */
[----:B------:R-:W-:-:S02]  /*1d9a0*/  FMUL.FTZ R90, R0, R54 ;  /* 0x00000036005a7220 */ /* 0x000fc40000410000 */
[----:B------:R-:W-:Y:S02]  /*1d9b0*/  FMUL.FTZ R91, R0, R55 ;  /* 0x00000037005b7220 */ /* 0x000fe40000410000 */
[--C-:B------:R-:W-:Y:S01]  /*1d9c0*/  @P0 FFMA.FTZ R22, R4, R3, R2.reuse ;  /* 0x0000000304160223 */ /* 0x100fe20000010002 */
[----:B------:R-:W-:Y:S01]  /*1d9d0*/  PRMT R2, R5, 0x7610, R2 ;  /* 0x0000761005027816 */ /* 0x000fe20000000002 */
        /* <DEDUP_REMOVED lines=17> */
[----:B------:R-:W-:Y:S02]  /*1daf0*/  FMUL.FTZ R47, R0, R67 ;  /* 0x00000043002f7220 */ /* 0x000fe40000410000 */
.L_x_754:
[----:B------:R1:W5:Y:S01]  /*1db00*/  LDL R6, [R1+0x20] ;  /* 0x0000200001067983 */ /* 0x0003620000100800 */
[----:B------:R-:W-:Y:S03]  /*1db10*/  BSSY B0, `(.L_x_833) ;  /* 0x0000012000007945 */ /* 0x000fe60003800000 */
[----:B------:R-:W3:Y:S02]  /*1db20*/  S2R R63, SR_TID.X ;  /* 0x00000000003f7919 */ /* 0x000ee40000002100 */
[----:B---3--:R-:W-:-:S13]  /*1db30*/  LOP3.LUT P0, RZ, R63, 0xff, RZ, 0xc0, !PT ;  /* 0x000000ff3fff7812 */ /* 0x008fda000780c0ff */
[----:B------:R-:W-:Y:S05]  /*1db40*/  @P0 BRA `(.L_x_834) ;  /* 0x000000e000000947 */ /* 0x000fea0003800000 */
[----:B-1----:R-:W1:Y:S01]  /*1db50*/  S2R R4, SR_LANEID ;  /* 0x0000000000047919 */ /* 0x002e620000000000 */
[----:B------:R-:W-:Y:S01]  /*1db60*/  VOTEU.ANY UR4, UPT, PT ;  /* 0x0000000000047886 */ /* 0x000fe200038e0100 */
[----:B------:R-:W-:Y:S01]  /*1db70*/  IMAD.MOV.U32 R5, RZ, RZ, c[0x0][0x564] ;  /* 0x00015900ff057624 */ /* 0x000fe200078e00ff */
[----:B------:R-:W1:Y:S08]  /*1db80*/  FLO.U32 R3, UR4 ;  /* 0x0000000400037d00 */ /* 0x000e7000080e0000 */
[----:B------:R-:W3:Y:S01]  /*1db90*/  POPC R0, UR4 ;  /* 0x0000000400007d09 */ /* 0x000ee20008000000 */
[----:B-1----:R-:W-:Y:S01]  /*1dba0*/  ISETP.EQ.U32.AND P0, PT, R3, R4, PT ;  /* 0x000000040300720c */ /* 0x002fe20003f02070 */
[----:B------:R-:W-:-:S12]  /*1dbb0*/  IMAD.MOV.U32 R4, RZ, RZ, c[0x0][0x560] ;  /* 0x00015800ff047624 */ /* 0x000fd800078e00ff */
[----:B---3--:R1:W3:Y:S04]  /*1dbc0*/  @P0 ATOMG.E.ADD.STRONG.GPU PT, R0, [R4.64], R0 ;  /* 0x00000000040009a8 */ /* 0x0082e800081ee1c8 */
[----:B-1----:R-:W1:Y:S04]  /*1dbd0*/  S2R R4, SR_LTMASK ;  /* 0x0000000000047919 */ /* 0x002e680000003900 */
[----:B---3--:R1:W3:Y:S02]  /*1dbe0*/  SHFL.IDX PT, R3, R0, R3, 0x1f ;  /* 0x00001f0300037589 */ /* 0x0082e400000e0000 */
[----:B-1----:R-:W-:-:S06]  /*1dbf0*/  LOP3.LUT R0, R4, UR4, RZ, 0xc0, !PT ;  /* 0x0000000404007c12 */ /* 0x002fcc000f8ec0ff */
[----:B------:R-:W3:Y:S02]  /*1dc00*/  POPC R0, R0 ;  /* 0x0000000000007309 */ /* 0x000ee40000000000 */
[----:B---3-5:R-:W-:-:S05]  /*1dc10*/  IADD3 R6, R3, c[0x0][0xc], R0 ;  /* 0x0000030003067a10 */ /* 0x028fca0007ffe000 */
[----:B------:R1:W-:Y:S02]  /*1dc20*/  STL [R1+0x20], R6 ;  /* 0x0000200601007387 */ /* 0x0003e40000100800 */
.L_x_834:
[----:B-1----:R-:W-:Y:S05]  /*1dc30*/  BSYNC B0 ;  /* 0x0000000000007941 */ /* 0x002fea0003800000 */
.L_x_833:
[----:B------:R-:W-:Y:S01]  /*1dc40*/  PRMT R0, R2, 0x9910, RZ ;  /* 0x0000991002007816 */ /* 0x000fe200000000ff */
[----:B------:R-:W-:Y:S01]  /*1dc50*/  BSSY B1, `(.L_x_835) ;  /* 0x00002b4000017945 */ /* 0x000fe20003800000 */
[----:B------:R-:W-:Y:S01]  /*1dc60*/  SHF.R.S32.HI R4, RZ, 0x1f, R63 ;  /* 0x0000001fff047819 */ /* 0x000fe2000001143f */
[----:B-----5:R-:W-:Y:S01]  /*1dc70*/  IMAD.MOV.U32 R62, RZ, RZ, R6 ;  /* 0x000000ffff3e7224 */ /* 0x020fe200078e0006 */
[----:B------:R-:W-:Y:S02]  /*1dc80*/  ISETP.NE.AND P0, PT, R0, RZ, PT ;  /* 0x000000ff0000720c */ /* 0x000fe40003f05270 */
[----:B------:R-:W-:Y:S02]  /*1dc90*/  LEA.HI R2, R4, R63, RZ, 0x3 ;  /* 0x0000003f04027211 */ /* 0x000fe400078f18ff */
[----:B------:R-:W-:Y:S02]  /*1dca0*/  IADD3 R14, R72, 0x40, RZ ;  /* 0x00000040480e7810 */ /* 0x000fe40007ffe0ff */
[----:B------:R-:W-:-:S02]  /*1dcb0*/  LOP3.LUT R0, R2, 0xfffffff8, RZ, 0xc0, !PT ;  /* 0xfffffff802007812 */ /* 0x000fc400078ec0ff */
[----:B------:R-:W-:Y:S02]  /*1dcc0*/  SHF.R.S32.HI R48, RZ, 0x1f, R72 ;  /* 0x0000001fff307819 */ /* 0x000fe40000011448 */
[----:B------:R-:W-:Y:S01]  /*1dcd0*/  SHF.R.S32.HI R49, RZ, 0x1f, R14 ;  /* 0x0000001fff317819 */ /* 0x000fe2000001140e */
[----:B------:R-:W-:Y:S01]  /*1dce0*/  IMAD.IADD R23, R63, 0x1, -R0 ;  /* 0x000000013f177824 */ /* 0x000fe200078e0a00 */
[----:B------:R-:W-:Y:S01]  /*1dcf0*/  SHF.R.S32.HI R50, RZ, 0x3, R2 ;  /* 0x00000003ff327819 */ /* 0x000fe20000011402 */
[----:B------:R-:W-:Y:S05]  /*1dd00*/  @!P0 BRA `(.L_x_836) ;  /* 0x00001f6000008947 */ /* 0x000fea0003800000 */
[----:B------:R-:W3:Y:S04]  /*1dd10*/  LDL R13, [R1+0x38] ;  /* 0x00003800010d7983 */ /* 0x000ee80000100800 */
[----:B------:R-:W4:Y:S04]  /*1dd20*/  LDL R10, [R1+0x40] ;  /* 0x00004000010a7983 */ /* 0x000f280000100800 */
[----:B--2---:R-:W2:Y:S04]  /*1dd30*/  LDL R12, [R1+0x3c] ;  /* 0x00003c00010c7983 */ /* 0x004ea80000100800 */
[----:B------:R-:W2:Y:S04]  /*1dd40*/  LDL R9, [R1+0x50] ;  /* 0x0000500001097983 */ /* 0x000ea80000100800 */
[----:B------:R-:W2:Y:S04]  /*1dd50*/  LDL R8, [R1+0x48] ;  /* 0x0000480001087983 */ /* 0x000ea80000100800 */
[----:B------:R-:W2:Y:S04]  /*1dd60*/  LDL R7, [R1+0x4c] ;  /* 0x00004c0001077983 */ /* 0x000ea80000100800 */
[----:B------:R-:W2:Y:S04]  /*1dd70*/  LDL R11, [R1+0x44] ;  /* 0x00004400010b7983 */ /* 0x000ea80000100800 */
[----:B------:R-:W2:Y:S01]  /*1dd80*/  LDL R6, [R1+0x2c] ;  /* 0x00002c0001067983 */ /* 0x000ea20000100800 */
[CC--:B------:R-:W-:Y:S01]  /*1dd90*/  LEA.HI R3, R4.reuse, R63.reuse, RZ, 0x2 ;  /* 0x0000003f04037211 */ /* 0x0c0fe200078f10ff */
[----:B------:R-:W-:Y:S01]  /*1dda0*/  WARPSYNC 0xffffffff ;  /* 0xffffffff00007948 */ /* 0x000fe20003800000 */
[----:B------:R-:W-:-:S02]  /*1ddb0*/  LEA.HI R25, R4, R63, RZ, 0x5 ;  /* 0x0000003f04197211 */ /* 0x000fc400078f28ff */
[--C-:B------:R-:W-:Y:S02]  /*1ddc0*/  SHF.R.S32.HI R2, RZ, 0x2, R3.reuse ;  /* 0x00000002ff027819 */ /* 0x100fe40000011403 */
[----:B------:R-:W-:Y:S02]  /*1ddd0*/  SHF.R.S32.HI R0, RZ, 0x1f, R3 ;  /* 0x0000001fff007819 */ /* 0x000fe40000011403 */
[----:B------:R-:W-:Y:S02]  /*1dde0*/  SHF.R.S32.HI R24, RZ, 0x5, R25 ;  /* 0x00000005ff187819 */ /* 0x000fe40000011419 */
[----:B------:R-:W-:Y:S02]  /*1ddf0*/  LEA.HI R0, R0, R2, RZ, 0x3 ;  /* 0x0000000200007211 */ /* 0x000fe400078f18ff */
[----:B------:R-:W-:Y:S02]  /*1de00*/  F2FP.BF16.PACK_AB R4, R121, R120 ;  /* 0x000000787904723e */ /* 0x000fe400000010ff */
        /* <DEDUP_REMOVED lines=19> */
[----:B------:R-:W-:-:S02]  /*1df40*/  ISETP.NE.U32.AND P0, PT, RZ, c[0x0][0x508], PT ;  /* 0x00014200ff007a0c */ /* 0x000fc40003f05070 */
[----:B------:R-:W-:Y:S02]  /*1df50*/  ISETP.NE.U32.AND P2, PT, RZ, c[0x0][0x500], PT ;  /* 0x00014000ff007a0c */ /* 0x000fe40003f45070 */
[----:B------:R-:W-:Y:S02]  /*1df60*/  ISETP.NE.AND.EX P1, PT, RZ, c[0x0][0x50c], PT, P0 ;  /* 0x00014300ff007a0c */ /* 0x000fe40003f25300 */
[----:B------:R-:W-:Y:S01]  /*1df70*/  ISETP.NE.AND.EX P2, PT, RZ, c[0x0][0x504], PT, P2 ;  /* 0x00014100ff007a0c */ /* 0x000fe20003f45320 */
[----:B------:R-:W-:Y:S01]  /*1df80*/  IMAD.MOV.U32 R15, RZ, RZ, c[0x0][0x388] ;  /* 0x0000e200ff0f7624 */ /* 0x000fe200078e00ff */
[----:B---3--:R1:W-:Y:S04]  /*1df90*/  STS [R13], R3 ;  /* 0x000000030d007388 */ /* 0x0083e80000000800 */
[----:B------:R3:W-:Y:S04]  /*1dfa0*/  STS [R13+0x400], R0 ;  /* 0x000400000d007388 */ /* 0x0007e80000000800 */
[----:B----4-:R4:W-:Y:S01]  /*1dfb0*/  STS [R10+0x80], R2 ;  /* 0x000080020a007388 */ /* 0x0109e20000000800 */
[----:B-1----:R-:W-:-:S02]  /*1dfc0*/  F2FP.BF16.PACK_AB R3, R61, R60 ;  /* 0x0000003c3d03723e */ /* 0x002fc400000010ff */
[----:B---3--:R-:W-:-:S03]  /*1dfd0*/  F2FP.BF16.PACK_AB R0, R75, R74 ;  /* 0x0000004a4b00723e */ /* 0x008fc600000010ff */
[----:B------:R1:W-:Y:S01]  /*1dfe0*/  STS [R10+0x480], R3 ;  /* 0x000480030a007388 */ /* 0x0003e20000000800 */
[----:B----4-:R-:W-:-:S03]  /*1dff0*/  F2FP.BF16.PACK_AB R2, R129, R128 ;  /* 0x000000808102723e */ /* 0x010fc600000010ff */
[----:B--2---:R2:W-:Y:S04]  /*1e000*/  STS [R12], R0 ;  /* 0x000000000c007388 */ /* 0x0045e80000000800 */
[----:B------:R3:W-:Y:S01]  /*1e010*/  STS [R12+0x400], R2 ;  /* 0x000400020c007388 */ /* 0x0007e20000000800 */
[----:B-1----:R-:W-:Y:S02]  /*1e020*/  F2FP.BF16.PACK_AB R3, R77, R76 ;  /* 0x0000004c4d03723e */ /* 0x002fe400000010ff */
[----:B--2---:R-:W-:-:S03]  /*1e030*/  F2FP.BF16.PACK_AB R0, R127, R126 ;  /* 0x0000007e7f00723e */ /* 0x004fc600000010ff */
[----:B------:R1:W-:Y:S01]  /*1e040*/  STS [R9+0x80], R3 ;  /* 0x0000800309007388 */ /* 0x0003e20000000800 */
[----:B---3--:R-:W-:-:S03]  /*1e050*/  F2FP.BF16.PACK_AB R2, R81, R80 ;  /* 0x000000505102723e */ /* 0x008fc600000010ff */
[----:B------:R2:W-:Y:S04]  /*1e060*/  STS [R9+0x480], R0 ;  /* 0x0004800009007388 */ /* 0x0005e80000000800 */
[----:B------:R3:W-:Y:S04]  /*1e070*/  STS [R8], R2 ;  /* 0x0000000208007388 */ /* 0x0007e80000000800 */
[----:B------:R4:W-:Y:S01]  /*1e080*/  STS [R8+0x400], R4 ;  /* 0x0004000408007388 */ /* 0x0009e20000000800 */
[----:B-1----:R-:W-:Y:S02]  /*1e090*/  F2FP.BF16.PACK_AB R3, R95, R94 ;  /* 0x0000005e5f03723e */ /* 0x002fe400000010ff */
[----:B--2---:R-:W-:-:S02]  /*1e0a0*/  F2FP.BF16.PACK_AB R0, R85, R84 ;  /* 0x000000545500723e */ /* 0x004fc400000010ff */
[----:B---3--:R-:W-:-:S03]  /*1e0b0*/  F2FP.BF16.PACK_AB R2, R79, R78 ;  /* 0x0000004e4f02723e */ /* 0x008fc600000010ff */
[----:B------:R1:W-:Y:S01]  /*1e0c0*/  STS [R7+0x80], R0 ;  /* 0x0000800007007388 */ /* 0x0003e20000000800 */
[----:B----4-:R-:W-:-:S03]  /*1e0d0*/  F2FP.BF16.PACK_AB R4, R89, R88 ;  /* 0x000000585904723e */ /* 0x010fc600000010ff */
[----:B------:R2:W-:Y:S04]  /*1e0e0*/  STS [R7+0x480], R3 ;  /* 0x0004800307007388 */ /* 0x0005e80000000800 */
[----:B------:R3:W-:Y:S04]  /*1e0f0*/  STS [R11], R4 ;  /* 0x000000040b007388 */ /* 0x0007e80000000800 */
[----:B------:R4:W-:Y:S01]  /*1e100*/  STS [R11+0x400], R2 ;  /* 0x000400020b007388 */ /* 0x0009e20000000800 */
[----:B-1----:R-:W-:Y:S02]  /*1e110*/  F2FP.BF16.PACK_AB R0, R105, R104 ;  /* 0x000000686900723e */ /* 0x002fe400000010ff */
[----:B--2---:R-:W-:-:S03]  /*1e120*/  F2FP.BF16.PACK_AB R3, R93, R92 ;  /* 0x0000005c5d03723e */ /* 0x004fc600000010ff */
[----:B------:R1:W-:Y:S01]  /*1e130*/  STS [R5+0x4080], R0 ;  /* 0x0040800005007388 */ /* 0x0003e20000000800 */
[----:B---3--:R-:W-:Y:S02]  /*1e140*/  F2FP.BF16.PACK_AB R4, R53, R52 ;  /* 0x000000343504723e */ /* 0x008fe400000010ff */
[----:B----4-:R-:W-:-:S03]  /*1e150*/  F2FP.BF16.PACK_AB R2, R107, R106 ;  /* 0x0000006a6b02723e */ /* 0x010fc600000010ff */
[----:B------:R2:W-:Y:S04]  /*1e160*/  STS [R5+0x4480], R4 ;  /* 0x0044800405007388 */ /* 0x0005e80000000800 */
[----:B------:R3:W-:Y:S04]  /*1e170*/  STS [R13+0x4000], R3 ;  /* 0x004000030d007388 */ /* 0x0007e80000000800 */
[----:B------:R4:W-:Y:S01]  /*1e180*/  STS [R13+0x4400], R2 ;  /* 0x004400020d007388 */ /* 0x0009e20000000800 */
[----:B-1----:R-:W-:-:S05]  /*1e190*/  F2FP.BF16.PACK_AB R0, R97, R96 ;  /* 0x000000606100723e */ /* 0x002fca00000010ff */
[----:B------:R1:W-:Y:S01]  /*1e1a0*/  STS [R10+0x4080], R0 ;  /* 0x004080000a007388 */ /* 0x0003e20000000800 */
[----:B--2---:R-:W-:Y:S02]  /*1e1b0*/  F2FP.BF16.PACK_AB R4, R103, R102 ;  /* 0x000000666704723e */ /* 0x004fe400000010ff */
[----:B------:R-:W-:Y:S02]  /*1e1c0*/  F2FP.BF16.PACK_AB R5, R101, R100 ;  /* 0x000000646505723e */ /* 0x000fe400000010ff */
[----:B---3--:R-:W-:Y:S01]  /*1e1d0*/  F2FP.BF16.PACK_AB R3, R99, R98 ;  /* 0x000000626303723e */ /* 0x008fe200000010ff */
[----:B------:R2:W-:Y:S01]  /*1e1e0*/  STS [R10+0x4480], R4 ;  /* 0x004480040a007388 */ /* 0x0005e20000000800 */
[----:B----4-:R-:W-:-:S03]  /*1e1f0*/  F2FP.BF16.PACK_AB R2, R113, R112 ;  /* 0x000000707102723e */ /* 0x010fc600000010ff */
[----:B------:R-:W-:Y:S04]  /*1e200*/  STS [R12+0x4000], R5 ;  /* 0x004000050c007388 */ /* 0x000fe80000000800 */
[----:B------:R3:W-:Y:S04]  /*1e210*/  STS [R12+0x4400], R3 ;  /* 0x004400030c007388 */ /* 0x0007e80000000800 */
[----:B------:R4:W-:Y:S01]  /*1e220*/  STS [R9+0x4080], R2 ;  /* 0x0040800209007388 */ /* 0x0009e20000000800 */
[----:B-1----:R-:W-:-:S05]  /*1e230*/  F2FP.BF16.PACK_AB R0, R91, R90 ;  /* 0x0000005a5b00723e */ /* 0x002fca00000010ff */
[----:B------:R1:W-:Y:S01]  /*1e240*/  STS [R9+0x4480], R0 ;  /* 0x0044800009007388 */ /* 0x0003e20000000800 */
[----:B--2---:R-:W-:-:S03]  /*1e250*/  F2FP.BF16.PACK_AB R4, R109, R108 ;  /* 0x0000006c6d04723e */ /* 0x004fc600000010ff */
[----:B------:R-:W2:Y:S04]  /*1e260*/  LDL.LU R10, [R1+0x28] ;  /* 0x00002800010a7983 */ /* 0x000ea80000300800 */
[----:B------:R1:W-:Y:S01]  /*1e270*/  STS [R8+0x4000], R4 ;  /* 0x0040000408007388 */ /* 0x0003e20000000800 */
[----:B---3--:R-:W-:Y:S02]  /*1e280*/  F2FP.BF16.PACK_AB R3, R59, R58 ;  /* 0x0000003a3b03723e */ /* 0x008fe400000010ff */
[----:B----4-:R-:W-:-:S03]  /*1e290*/  F2FP.BF16.PACK_AB R2, R57, R56 ;  /* 0x000000383902723e */ /* 0x010fc600000010ff */
[----:B------:R-:W-:Y:S04]  /*1e2a0*/  STS [R8+0x4400], R3 ;  /* 0x0044000308007388 */ /* 0x000fe80000000800 */
[----:B------:R3:W-:Y:S01]  /*1e2b0*/  STS [R7+0x4080], R2 ;  /* 0x0040800207007388 */ /* 0x0007e20000000800 */
[----:B-1----:R-:W-:-:S05]  /*1e2c0*/  F2FP.BF16.PACK_AB R0, R55, R54 ;  /* 0x000000363700723e */ /* 0x002fca00000010ff */
[----:B------:R1:W-:Y:S01]  /*1e2d0*/  STS [R7+0x4480], R0 ;  /* 0x0044800007007388 */ /* 0x0003e20000000800 */
[----:B------:R-:W-:-:S05]  /*1e2e0*/  F2FP.BF16.PACK_AB R4, R45, R44 ;  /* 0x0000002c2d04723e */ /* 0x000fca00000010ff */
[----:B------:R4:W-:Y:S01]  /*1e2f0*/  STS [R11+0x4000], R4 ;  /* 0x004000040b007388 */ /* 0x0009e20000000800 */
[----:B---3--:R-:W-:-:S04]  /*1e300*/  IMAD.MOV.U32 R2, RZ, RZ, 0x4 ;  /* 0x00000004ff027424 */ /* 0x008fc800078e00ff */
[----:B------:R-:W-:-:S04]  /*1e310*/  @P1 IMAD.WIDE R8, R6, R2, c[0x0][0x508] ;  /* 0x0001420006081625 */ /* 0x000fc800078e0202 */
[----:B------:R-:W-:Y:S01]  /*1e320*/  IMAD.WIDE R2, R6, R2, c[0x0][0x500] ;  /* 0x0001400006027625 */ /* 0x000fe200078e0202 */
[----:B-1----:R-:W-:-:S03]  /*1e330*/  F2FP.BF16.PACK_AB R0, R47, R46 ;  /* 0x0000002e2f00723e */ /* 0x002fc600000010ff */
[----:B------:R-:W-:Y:S02]  /*1e340*/  IMAD.MOV.U32 R7, RZ, RZ, RZ ;  /* 0x000000ffff077224 */ /* 0x000fe400078e00ff */
[----:B------:R1:W-:Y:S04]  /*1e350*/  STS [R11+0x4400], R0 ;  /* 0x004400000b007388 */ /* 0x0003e80000000800 */
[----:B------:R-:W-:Y:S06]  /*1e360*/  BAR.SYNC.DEFER_BLOCKING 0x1, 0x100 ;  /* 0x0044000000007b1d */ /* 0x000fec0000010000 */
[----:B------:R1:W5:Y:S04]  /*1e370*/  @P1 LDG.E R15, [R8.64] ;  /* 0x00000008080f1981 */ /* 0x000368000c1e1900 */
[----:B------:R1:W5:Y:S01]  /*1e380*/  @P2 LDG.E R7, [R2.64] ;  /* 0x0000000802072981 */ /* 0x000362000c1e1900 */
[----:B--2---:R-:W-:-:S04]  /*1e390*/  ISETP.NE.AND P0, PT, R10, RZ, PT ;  /* 0x000000ff0a00720c */ /* 0x004fc80003f05270 */
[----:B----4-:R-:W-:Y:S01]  /*1e3a0*/  SEL R4, R10, c[0x0][0x3d4], P0 ;  /* 0x0000f5000a047a07 */ /* 0x010fe20000000000 */
[----:B------:R-:W-:Y:S05]  /*1e3b0*/  @P1 BRA `(.L_x_837) ;  /* 0x0000004000001947 */ /* 0x000fea0003800000 */
[----:B-1----:R-:W-:Y:S05]  /*1e3c0*/  @!P2 BRA `(.L_x_837) ;  /* 0x000000300000a947 */ /* 0x002fea0003800000 */
[----:B------:R1:W2:Y:S04]  /*1e3d0*/  LDG.E R0, [R2.64] ;  /* 0x0000000802007981 */ /* 0x0002a8000c1e1900 */
[----:B-1----:R-:W2:Y:S02]  /*1e3e0*/  LDG.E R2, [R2.64+0x4] ;  /* 0x0000040802027981 */ /* 0x002ea4000c1e1900 */
[----:B--2--5:R-:W-:Y:S02]  /*1e3f0*/  IADD3 R15, -R0, R2, RZ ;  /* 0x00000002000f7210 */ /* 0x024fe40007ffe1ff */
.L_x_837:
[----:B-1----:R-:W2:Y:S04]  /*1e400*/  LDL R2, [R1+0x1c] ;  /* 0x00001c0001027983 */ /* 0x002ea80000100800 */
[----:B------:R-:W2:Y:S04]  /*1e410*/  LDL R66, [R1+0x14] ;  /* 0x0000140001427983 */ /* 0x000ea80000100800 */
[----:B------:R-:W3:Y:S04]  /*1e420*/  LDL R26, [R1+0x30] ;  /* 0x00003000011a7983 */ /* 0x000ee80000100800 */
[----:B------:R-:W4:Y:S01]  /*1e430*/  LDL R11, [R1+0x34] ;  /* 0x00003400010b7983 */ /* 0x000f220000100800 */
[----:B------:R-:W-:Y:S01]  /*1e440*/  IMAD.MOV.U32 R9, RZ, RZ, 0x368 ;  /* 0x00000368ff097424 */ /* 0x000fe200078e00ff */
[----:B------:R-:W-:-:S04]  /*1e450*/  ISETP.GT.AND P2, PT, R4, 0x1, PT ;  /* 0x000000010400780c */ /* 0x000fc80003f44270 */
[----:B------:R-:W-:-:S04]  /*1e460*/  SEL R9, R9, 0x328, P2 ;  /* 0x0000032809097807 */ /* 0x000fc80001000000 */
[----:B------:R-:W1:Y:S08]  /*1e470*/  LDC.64 R4, c[0x0][R9+0x170] ;  /* 0x00005c0009047b82 */ /* 0x000e700000000a00 */
[----:B------:R-:W3:Y:S08]  /*1e480*/  LDC.64 R16, c[0x0][R9+0x168] ;  /* 0x00005a0009107b82 */ /* 0x000ef00000000a00 */
[----:B------:R1:W1:Y:S01]  /*1e490*/  LDC.64 R18, c[0x0][R9+0x178] ;  /* 0x00005e0009127b82 */ /* 0x0002620000000a00 */
[----:B------:R-:W-:-:S07]  /*1e4a0*/  ISETP.NE.U32.AND P0, PT, RZ, c[0x0][0x500], PT ;  /* 0x00014000ff007a0c */ /* 0x000fce0003f05070 */
[----:B------:R1:W1:Y:S01]  /*1e4b0*/  LDC.64 R20, c[0x0][R9+0x160] ;  /* 0x0000580009147b82 */ /* 0x0002620000000a00 */
[----:B------:R-:W-:Y:S01]  /*1e4c0*/  IMAD.MOV.U32 R0, RZ, RZ, c[0x0][0x4e8] ;  /* 0x00013a00ff007624 */ /* 0x000fe200078e00ff */
[----:B------:R-:W-:-:S04]  /*1e4d0*/  ISETP.NE.AND.EX P0, PT, RZ, c[0x0][0x504], PT, P0 ;  /* 0x00014100ff007a0c */ /* 0x000fc80003f05300 */
[----:B------:R-:W-:Y:S02]  /*1e4e0*/  ISETP.NE.AND P3, PT, R0, 0x1, PT ;  /* 0x000000010000780c */ /* 0x000fe40003f65270 */
[----:B------:R-:W-:Y:S02]  /*1e4f0*/  SHF.R.S32.HI R0, RZ, 0x1f, R6 ;  /* 0x0000001fff007819 */ /* 0x000fe40000011406 */
[----:B------:R-:W-:Y:S01]  /*1e500*/  SEL R8, R6, RZ, !P0 ;  /* 0x000000ff06087207 */ /* 0x000fe20004000000 */
[----:B--2---:R-:W-:Y:S01]  /*1e510*/  IMAD.IADD R12, R2, 0x1, R66 ;  /* 0x00000001020c7824 */ /* 0x004fe200078e0242 */
[----:B------:R-:W-:-:S03]  /*1e520*/  SEL R2, R0, RZ, !P0 ;  /* 0x000000ff00027207 */ /* 0x000fc60004000000 */
[----:B-1----:R-:W-:-:S04]  /*1e530*/  IMAD R0, R5, R8, RZ ;  /* 0x0000000805007224 */ /* 0x002fc800078e02ff */
[----:B------:R-:W-:Y:S02]  /*1e540*/  IMAD R10, R4, R2, R0 ;  /* 0x00000002040a7224 */ /* 0x000fe400078e0200 */
[----:B------:R-:W-:-:S04]  /*1e550*/  @P3 IMAD.HI.U32 R0, R12, c[0x0][0x4ec], RZ ;  /* 0x00013b000c003a27 */ /* 0x000fc800078e00ff */
[----:B------:R-:W-:-:S04]  /*1e560*/  IMAD.WIDE.U32 R2, R4, R8, RZ ;  /* 0x0000000804027225 */ /* 0x000fc800078e00ff */
[----:B------:R-:W-:Y:S01]  /*1e570*/  IMAD.MOV.U32 R6, RZ, RZ, R12 ;  /* 0x000000ffff067224 */ /* 0x000fe200078e000c */
[----:B------:R-:W-:Y:S01]  /*1e580*/  @P3 SHF.R.U32.HI R6, RZ, c[0x0][0x4f0], R0 ;  /* 0x00013c00ff063a19 */ /* 0x000fe20000011600 */
[----:B---3--:R-:W-:Y:S01]  /*1e590*/  IMAD.WIDE.U32 R4, R16, R26, RZ ;  /* 0x0000001a10047225 */ /* 0x008fe200078e00ff */
[----:B----4-:R-:W-:-:S03]  /*1e5a0*/  SEL R0, R11, RZ, P2 ;  /* 0x000000ff0b007207 */ /* 0x010fc60001000000 */
[----:B------:R-:W-:Y:S01]  /*1e5b0*/  IMAD R9, R17, R26, RZ ;  /* 0x0000001a11097224 */ /* 0x000fe200078e02ff */
[--C-:B-----5:R-:W-:Y:S01]  /*1e5c0*/  IADD3 R13, P1, P0, R2, R4, R7.reuse ;  /* 0x00000004020d7210 */ /* 0x120fe2000783e007 */
[----:B------:R-:W-:Y:S01]  /*1e5d0*/  IMAD.IADD R10, R3, 0x1, R10 ;  /* 0x00000001030a7824 */ /* 0x000fe200078e020a */
[----:B------:R-:W-:Y:S01]  /*1e5e0*/  SHF.R.S32.HI R11, RZ, 0x1f, R7 ;  /* 0x0000001fff0b7819 */ /* 0x000fe20000011407 */
[----:B------:R-:W-:Y:S02]  /*1e5f0*/  IMAD.IADD R4, R5, 0x1, R9 ;  /* 0x0000000105047824 */ /* 0x000fe400078e0209 */
        /* <DEDUP_REMOVED lines=10> */
[----:B------:R-:W-:Y:S02]  /*1e6a0*/  SHF.R.S32.HI R5, RZ, 0x1f, R0 ;  /* 0x0000001fff057819 */ /* 0x000fe40000011400 */
[----:B------:R-:W-:Y:S01]  /*1e6b0*/  LOP3.LUT R6, R25, 0xffffffe0, RZ, 0xc0, !PT ;  /* 0xffffffe019067812 */ /* 0x000fe200078ec0ff */
[----:B------:R-:W-:-:S04]  /*1e6c0*/  IMAD.WIDE.U32 R2, R20, R0, R2 ;  /* 0x0000000014027225 */ /* 0x000fc800078e0002 */
[----:B------:R-:W-:Y:S02]  /*1e6d0*/  IMAD.MOV.U32 R0, RZ, RZ, c[0x0][0x4a8] ;  /* 0x00012a00ff007624 */ /* 0x000fe400078e00ff */
[----:B------:R-:W-:Y:S01]  /*1e6e0*/  IMAD R5, R20, R5, R4 ;  /* 0x0000000514057224 */ /* 0x000fe200078e0204 */
[----:B------:R-:W-:Y:S01]  /*1e6f0*/  SHF.R.S32.HI R4, RZ, 0x1f, R25 ;  /* 0x0000001fff047819 */ /* 0x000fe20000011419 */
[----:B------:R-:W-:Y:S01]  /*1e700*/  IMAD.IADD R6, R63, 0x1, -R6 ;  /* 0x000000013f067824 */ /* 0x000fe200078e0a06 */
[----:B------:R-:W-:Y:S01]  /*1e710*/  SEL R0, R0, c[0x0][0x450], P2 ;  /* 0x0001140000007a07 */ /* 0x000fe20001000000 */
[----:B------:R-:W-:Y:S01]  /*1e720*/  IMAD.MOV.U32 R9, RZ, RZ, c[0x0][0x4ac] ;  /* 0x00012b00ff097624 */ /* 0x000fe200078e00ff */
[----:B------:R-:W-:Y:S01]  /*1e730*/  LEA.HI R4, R4, R24, RZ, 0x3 ;  /* 0x0000001804047211 */ /* 0x000fe200078f18ff */
[----:B------:R-:W-:Y:S01]  /*1e740*/  IMAD.IADD R3, R3, 0x1, R5 ;  /* 0x0000000103037824 */ /* 0x000fe200078e0205 */
[----:B------:R-:W-:Y:S02]  /*1e750*/  SHF.R.S32.HI R10, RZ, 0x1f, R6 ;  /* 0x0000001fff0a7819 */ /* 0x000fe40000011406 */
[----:B------:R-:W-:-:S02]  /*1e760*/  SEL R9, R9, c[0x0][0x454], P2 ;  /* 0x0001150009097a07 */ /* 0x000fc40001000000 */
[----:B------:R-:W-:Y:S02]  /*1e770*/  LEA R0, P0, R2, R0, 0x2 ;  /* 0x0000000002007211 */ /* 0x000fe400078010ff */
[----:B------:R-:W-:Y:S02]  /*1e780*/  LOP3.LUT R5, R4, 0xffffff8, RZ, 0xc0, !PT ;  /* 0x0ffffff804057812 */ /* 0x000fe400078ec0ff */
[----:B------:R-:W-:Y:S02]  /*1e790*/  LEA.HI R4, R10, R6, RZ, 0x2 ;  /* 0x000000060a047211 */ /* 0x000fe400078f10ff */
[----:B------:R-:W-:Y:S01]  /*1e7a0*/  LEA.HI.X R3, R2, R9, R3, 0x2, P0 ;  /* 0x0000000902037211 */ /* 0x000fe200000f1403 */
[----:B------:R-:W-:Y:S01]  /*1e7b0*/  IMAD.IADD R10, R24, 0x1, -R5 ;  /* 0x00000001180a7824 */ /* 0x000fe200078e0a05 */
[----:B------:R-:W-:Y:S01]  /*1e7c0*/  SHF.R.S32.HI R9, RZ, 0x2, R4 ;  /* 0x00000002ff097819 */ /* 0x000fe20000011404 */
[----:B------:R-:W-:Y:S04]  /*1e7d0*/  SHFL.IDX PT, R2, R0, 0x1, 0x1c1f ;  /* 0x003c1f0000027f89 */ /* 0x000fe800000e0000 */
[----:B------:R1:W-:Y:S04]  /*1e7e0*/  SHFL.IDX PT, R4, R0, RZ, 0x1c1f ;  /* 0x001c1fff00047589 */ /* 0x0003e800000e0000 */
[----:B------:R-:W2:Y:S01]  /*1e7f0*/  SHFL.IDX PT, R5, R3, RZ, 0x1c1f ;  /* 0x001c1fff03057589 */ /* 0x000ea200000e0000 */
[----:B------:R-:W-:-:S03]  /*1e800*/  LOP3.LUT P0, RZ, R6, 0x3, RZ, 0xc0, !PT ;  /* 0x0000000306ff7812 */ /* 0x000fc6000780c0ff */
[----:B------:R-:W3:Y:S01]  /*1e810*/  SHFL.IDX PT, R3, R3, 0x1, 0x1c1f ;  /* 0x003c1f0003037f89 */ /* 0x000ee200000e0000 */
[----:B-1----:R-:W-:Y:S02]  /*1e820*/  IMAD R0, R10, 0x10, R9 ;  /* 0x000000100a007824 */ /* 0x002fe400078e0209 */
[----:B------:R-:W-:Y:S02]  /*1e830*/  IMAD R10, R15, c[0x0][0x4e8], RZ ;  /* 0x00013a000f0a7a24 */ /* 0x000fe400078e02ff */
[----:B------:R-:W-:-:S05]  /*1e840*/  IMAD.IADD R0, R0, 0x1, R66 ;  /* 0x0000000100007824 */ /* 0x000fca00078e0242 */
[C---:B------:R-:W-:Y:S02]  /*1e850*/  IADD3 R6, R0.reuse, 0x8, RZ ;  /* 0x0000000800067810 */ /* 0x040fe40007ffe0ff */
[-C--:B------:R-:W-:Y:S02]  /*1e860*/  ISETP.GE.OR P1, PT, R0, R10.reuse, P0 ;  /* 0x0000000a0000720c */ /* 0x080fe40000726670 */
[----:B------:R-:W-:-:S11]  /*1e870*/  ISETP.GE.OR P0, PT, R6, R10, P0 ;  /* 0x0000000a0600720c */ /* 0x000fd60000706670 */
[----:B--2---:R1:W-:Y:S01]  /*1e880*/  @!P1 ST.E [R4.64], R27 ;  /* 0x0000001b04009985 */ /* 0x0043e2000c101908 */
        /* <DEDUP_REMOVED lines=10> */
[----:B------:R-:W-:Y:S01]  /*1e930*/  IADD3 R4, R66, R4, RZ ;  /* 0x0000000442047210 */ /* 0x000fe20007ffe0ff */
[----:B------:R-:W-:-:S02]  /*1e940*/  IMAD R7, R7, c[0x0][0x3a4], R0 ;  /* 0x0000e90007077a24 */ /* 0x000fc400078e0200 */
[----:B------:R1:W3:Y:S01]  /*1e950*/  LDS.128 R28, [R219+0x1080] ;  /* 0x00108000db1c7984 */ /* 0x0002e20000000c00 */
[----:B------:R-:W-:Y:S01]  /*1e960*/  IMAD R5, R5, c[0x0][0x3f0], RZ ;  /* 0x0000fc0005057a24 */ /* 0x000fe200078e02ff */
[----:B------:R-:W-:Y:S01]  /*1e970*/  MOV R0, R4 ;  /* 0x0000000400007202 */ /* 0x000fe20000000f00 */
[----:B------:R-:W-:Y:S01]  /*1e980*/  @P3 IMAD.HI.U32 R6, R4, c[0x0][0x4ec], RZ ;  /* 0x00013b0004063a27 */ /* 0x000fe200078e00ff */
[----:B------:R-:W-:Y:S01]  /*1e990*/  IADD3 R3, R3, R7, RZ ;  /* 0x0000000703037210 */ /* 0x000fe20007ffe0ff */
[----:B------:R1:W4:Y:S02]  /*1e9a0*/  LDS.128 R36, [R219+0x2080] ;  /* 0x00208000db247984 */ /* 0x0003240000000c00 */
[----:B------:R-:W-:Y:S01]  /*1e9b0*/  IMAD R7, R8, c[0x0][0x3f4], R5 ;  /* 0x0000fd0008077a24 */ /* 0x000fe200078e0205 */
[----:B------:R-:W-:Y:S01]  /*1e9c0*/  @P3 SHF.R.U32.HI R0, RZ, c[0x0][0x4f0], R6 ;  /* 0x00013c00ff003a19 */ /* 0x000fe20000011606 */
[C---:B------:R-:W-:Y:S01]  /*1e9d0*/  IMAD.WIDE.U32 R2, R26.reuse, c[0x0][0x3e8], R2 ;  /* 0x0000fa001a027a25 */ /* 0x040fe200078e0002 */
[----:B------:R1:W1:Y:S02]  /*1e9e0*/  LDS.128 R44, [R219+0x3080] ;  /* 0x00308000db2c7984 */ /* 0x0002640000000c00 */
[----:B------:R-:W-:Y:S01]  /*1e9f0*/  SHF.R.S32.HI R6, RZ, 0x1f, R0 ;  /* 0x0000001fff067819 */ /* 0x000fe20000011400 */
[----:B------:R-:W-:Y:S01]  /*1ea00*/  IMAD R3, R26, c[0x0][0x3ec], R3 ;  /* 0x0000fb001a037a24 */ /* 0x000fe200078e0203 */
[----:B------:R1:W1:Y:S01]  /*1ea10*/  LDS.128 R16, [R219+0x4080] ;  /* 0x00408000db107984 */ /* 0x0002620000000c00 */
[----:B------:R-:W-:-:S02]  /*1ea20*/  IADD3 R5, -R0, RZ, RZ ;  /* 0x000000ff00057210 */ /* 0x000fc40007ffe1ff */
[----:B------:R-:W-:Y:S01]  /*1ea30*/  IMAD.WIDE.U32 R2, R8, c[0x0][0x3f0], R2 ;  /* 0x0000fc0008027a25 */ /* 0x000fe200078e0002 */
[----:B------:R1:W1:Y:S03]  /*1ea40*/  LDS.128 R24, [R219+0x5080] ;  /* 0x00508000db187984 */ /* 0x0002660000000c00 */
[----:B------:R-:W-:Y:S01]  /*1ea50*/  IMAD R6, R6, c[0x0][0x3e0], RZ ;  /* 0x0000f80006067a24 */ /* 0x000fe200078e02ff */
[----:B------:R1:W1:Y:S01]  /*1ea60*/  LDS.128 R32, [R219+0x6080] ;  /* 0x00608000db207984 */ /* 0x0002620000000c00 */
[----:B------:R-:W-:Y:S01]  /*1ea70*/  IADD3 R3, R3, R7, RZ ;  /* 0x0000000703037210 */ /* 0x000fe20007ffe0ff */
[----:B------:R-:W-:Y:S01]  /*1ea80*/  IMAD R4, R5, c[0x0][0x4e8], R4 ;  /* 0x00013a0005047a24 */ /* 0x000fe200078e0204 */
[----:B------:R-:W-:Y:S01]  /*1ea90*/  IADD3 R7, R50, R66, RZ ;  /* 0x0000004232077210 */ /* 0x000fe20007ffe0ff */
[----:B------:R1:W1:Y:S01]  /*1eaa0*/  LDS.128 R40, [R219+0x7080] ;  /* 0x00708000db287984 */ /* 0x0002620000000c00 */
[----:B------:R-:W-:-:S02]  /*1eab0*/  IMAD R5, R0, c[0x0][0x3e4], R6 ;  /* 0x0000f90000057a24 */ /* 0x000fc400078e0206 */
        /* <DEDUP_REMOVED lines=11> */
.L_x_900:
[----:B------:R-:W-:Y:S05]  /*1eb70*/  BRA.DIV ~URZ, `(.L_x_840) ;  /* 0x000032b27f007947 */ /* 0x000fea000b800000 */
[----:B------:R4:W2:Y:S02]  /*1eb80*/  SHFL.IDX PT, R2, R8, RZ, 0x181f ;  /* 0x00181fff08027589 */ /* 0x0008a400000e0000 */
.L_x_901:
[----:B------:R-:W-:Y:S01]  /*1eb90*/  ISETP.GE.AND P0, PT, R7, R10, PT ;  /* 0x0000000a0700720c */ /* 0x000fe20003f06270 */
[----:B------:R-:W-:-:S12]  /*1eba0*/  BSSY B0, `(.L_x_841) ;  /* 0x000000a000007945 */ /* 0x000fd80003800000 */
[----:B------:R-:W-:Y:S05]  /*1ebb0*/  @P0 BRA `(.L_x_842) ;  /* 0x0000008000000947 */ /* 0x000fea0003800000 */
[----:B------:R-:W-:Y:S02]  /*1ebc0*/  ISETP.GE.AND P1, PT, R72, c[0x0][0x3c8], PT ;  /* 0x0000f20048007a0c */ /* 0x000fe40003f26270 */
[----:B------:R-:W-:-:S11]  /*1ebd0*/  ISETP.GE.AND P0, PT, R14, c[0x0][0x3c8], PT ;  /* 0x0000f2000e007a0c */ /* 0x000fd60003f06270 */
[-C--:B--2---:R-:W-:Y:S02]  /*1ebe0*/  @!P1 LEA R4, P3, R72, R2.reuse, 0x1 ;  /* 0x0000000248049211 */ /* 0x084fe400078608ff */
[----:B------:R-:W-:Y:S02]  /*1ebf0*/  @!P0 LEA R2, P2, R14, R2, 0x1 ;  /* 0x000000020e028211 */ /* 0x000fe400078408ff */
[-C--:B---3--:R-:W-:Y:S02]  /*1ec00*/  @!P1 LEA.HI.X R5, R72, R9.reuse, R48, 0x1, P3 ;  /* 0x0000000948059211 */ /* 0x088fe400018f0c30 */
[----:B------:R-:W-:-:S03]  /*1ec10*/  @!P0 LEA.HI.X R3, R14, R9, R49, 0x1, P2 ;  /* 0x000000090e038211 */ /* 0x000fc600010f0c31 */
[----:B------:R2:W-:Y:S04]  /*1ec20*/  @!P1 ST.E.128 [R4.64], R20 ;  /* 0x0000001404009985 */ /* 0x0005e8000c101d08 */
[----:B-1----:R2:W-:Y:S02]  /*1ec30*/  @!P0 ST.E.128 [R2.64], R16 ;  /* 0x0000001002008985 */ /* 0x0025e4000c101d08 */
.L_x_842:
[----:B------:R-:W-:Y:S05]  /*1ec40*/  BSYNC B0 ;  /* 0x0000000000007941 */ /* 0x000fea0003800000 */
.L_x_841:
[----:B------:R-:W-:Y:S05]  /*1ec50*/  BRA.DIV ~URZ, `(.L_x_843) ;  /* 0x000032427f007947 */ /* 0x000fea000b800000 */
[----:B---3--:R3:W4:Y:S04]  /*1ec60*/  SHFL.IDX PT, R9, R6, 0x1, 0x181f ;  /* 0x00381f0006097f89 */ /* 0x00872800000e0000 */
[----:B--2---:R3:W2:Y:S02]  /*1ec70*/  SHFL.IDX PT, R2, R8, 0x1, 0x181f ;  /* 0x00381f0008027f89 */ /* 0x0046a400000e0000 */
.L_x_902:
[----:B------:R-:W-:Y:S01]  /*1ec80*/  IADD3 R0, R7, 0x20, RZ ;  /* 0x0000002007007810 */ /* 0x000fe20007ffe0ff */
[----:B------:R-:W-:Y:S03]  /*1ec90*/  BSSY B0, `(.L_x_844) ;  /* 0x000000b000007945 */ /* 0x000fe60003800000 */
[----:B------:R-:W-:-:S13]  /*1eca0*/  ISETP.GE.AND P0, PT, R0, R10, PT ;  /* 0x0000000a0000720c */ /* 0x000fda0003f06270 */
[----:B------:R-:W-:Y:S05]  /*1ecb0*/  @P0 BRA `(.L_x_845) ;  /* 0x0000008000000947 */ /* 0x000fea0003800000 */
[----:B------:R-:W-:Y:S02]  /*1ecc0*/  ISETP.GE.AND P1, PT, R72, c[0x0][0x3c8], PT ;  /* 0x0000f20048007a0c */ /* 0x000fe40003f26270 */
[----:B------:R-:W-:-:S11]  /*1ecd0*/  ISETP.GE.AND P0, PT, R14, c[0x0][0x3c8], PT ;  /* 0x0000f2000e007a0c */ /* 0x000fd60003f06270 */
[-C--:B--2---:R-:W-:Y:S02]  /*1ece0*/  @!P1 LEA R4, P3, R72, R2.reuse, 0x1 ;  /* 0x0000000248049211 */ /* 0x084fe400078608ff */
[----:B------:R-:W-:Y:S02]  /*1ecf0*/  @!P0 LEA R2, P2, R14, R2, 0x1 ;  /* 0x000000020e028211 */ /* 0x000fe400078408ff */
[-C--:B----4-:R-:W-:Y:S02]  /*1ed00*/  @!P1 LEA.HI.X R5, R72, R9.reuse, R48, 0x1, P3 ;  /* 0x0000000948059211 */ /* 0x090fe400018f0c30 */
[----:B------:R-:W-:-:S03]  /*1ed10*/  @!P0 LEA.HI.X R3, R14, R9, R49, 0x1, P2 ;  /* 0x000000090e038211 */ /* 0x000fc600010f0c31 */
[----:B------:R2:W-:Y:S04]  /*1ed20*/  @!P1 ST.E.128 [R4.64], R28 ;  /* 0x0000001c04009985 */ /* 0x0005e8000c101d08 */
[----:B-1----:R2:W-:Y:S02]  /*1ed30*/  @!P0 ST.E.128 [R2.64], R24 ;  /* 0x0000001802008985 */ /* 0x0025e4000c101d08 */
.L_x_845:
[----:B------:R-:W-:Y:S05]  /*1ed40*/  BSYNC B0 ;  /* 0x0000000000007941 */ /* 0x000fea0003800000 */
.L_x_844:
[----:B------:R-:W-:Y:S05]  /*1ed50*/  BRA.DIV ~URZ, `(.L_x_846) ;  /* 0x000032127f007947 */ /* 0x000fea000b800000 */
[----:B----4-:R4:W3:Y:S02]  /*1ed60*/  SHFL.IDX PT, R9, R6, 0x2, 0x181f ;  /* 0x00581f0006097f89 */ /* 0x0108e400000e0000 */
.L_x_903:
[----:B------:R-:W-:Y:S05]  /*1ed70*/  BRA.DIV ~URZ, `(.L_x_847) ;  /* 0x000032627f007947 */ /* 0x000fea000b800000 */
[----:B--2---:R2:W4:Y:S02]  /*1ed80*/  SHFL.IDX PT, R2, R8, 0x2, 0x181f ;  /* 0x00581f0008027f89 */ /* 0x00452400000e0000 */
.L_x_904:
[----:B------:R-:W-:Y:S01]  /*1ed90*/  IADD3 R0, R7, 0x40, RZ ;  /* 0x0000004007007810 */ /* 0x000fe20007ffe0ff */
[----:B------:R-:W-:Y:S03]  /*1eda0*/  BSSY B0, `(.L_x_848) ;  /* 0x000000b000007945 */ /* 0x000fe60003800000 */
[----:B------:R-:W-:-:S13]  /*1edb0*/  ISETP.GE.AND P0, PT, R0, R10, PT ;  /* 0x0000000a0000720c */ /* 0x000fda0003f06270 */
[----:B------:R-:W-:Y:S05]  /*1edc0*/  @P0 BRA `(.L_x_849) ;  /* 0x0000008000000947 */ /* 0x000fea0003800000 */
[----:B------:R-:W-:Y:S02]  /*1edd0*/  ISETP.GE.AND P1, PT, R72, c[0x0][0x3c8], PT ;  /* 0x0000f20048007a0c */ /* 0x000fe40003f26270 */
[----:B------:R-:W-:-:S11]  /*1ede0*/  ISETP.GE.AND P0, PT, R14, c[0x0][0x3c8], PT ;  /* 0x0000f2000e007a0c */ /* 0x000fd60003f06270 */
[-C--:B----4-:R-:W-:Y:S02]  /*1edf0*/  @!P1 LEA R4, P3, R72, R2.reuse, 0x1 ;  /* 0x0000000248049211 */ /* 0x090fe400078608ff */
[----:B------:R-:W-:Y:S02]  /*1ee00*/  @!P0 LEA R2, P2, R14, R2, 0x1 ;  /* 0x000000020e028211 */ /* 0x000fe400078408ff */
[-C--:B---3--:R-:W-:Y:S02]  /*1ee10*/  @!P1 LEA.HI.X R5, R72, R9.reuse, R48, 0x1, P3 ;  /* 0x0000000948059211 */ /* 0x088fe400018f0c30 */
[----:B------:R-:W-:-:S03]  /*1ee20*/  @!P0 LEA.HI.X R3, R14, R9, R49, 0x1, P2 ;  /* 0x000000090e038211 */ /* 0x000fc600010f0c31 */
[----:B------:R3:W-:Y:S04]  /*1ee30*/  @!P1 ST.E.128 [R4.64], R36 ;  /* 0x0000002404009985 */ /* 0x0007e8000c101d08 */
[----:B-1----:R3:W-:Y:S02]  /*1ee40*/  @!P0 ST.E.128 [R2.64], R32 ;  /* 0x0000002002008985 */ /* 0x0027e4000c101d08 */
.L_x_849:
[----:B------:R-:W-:Y:S05]  /*1ee50*/  BSYNC B0 ;  /* 0x0000000000007941 */ /* 0x000fea0003800000 */
.L_x_848:
[----:B------:R-:W-:Y:S05]  /*1ee60*/  BRA.DIV ~URZ, `(.L_x_850) ;  /* 0x000031e27f007947 */ /* 0x000fea000b800000 */
[----:B---34-:R-:W3:Y:S04]  /*1ee70*/  SHFL.IDX PT, R6, R6, 0x3, 0x181f ;  /* 0x00781f0006067f89 */ /* 0x018ee800000e0000 */
[----:B------:R4:W2:Y:S02]  /*1ee80*/  SHFL.IDX PT, R0, R8, 0x3, 0x181f ;  /* 0x00781f0008007f89 */ /* 0x0008a400000e0000 */
.L_x_905:
[----:B------:R-:W-:-:S04]  /*1ee90*/  IADD3 R2, R7, 0x60, RZ ;  /* 0x0000006007027810 */ /* 0x000fc80007ffe0ff */
[----:B------:R-:W-:-:S13]  /*1eea0*/  ISETP.GE.AND P0, PT, R2, R10, PT ;  /* 0x0000000a0200720c */ /* 0x000fda0003f06270 */
[----:B------:R-:W-:Y:S05]  /*1eeb0*/  @P0 BRA `(.L_x_851) ;  /* 0x000018d000000947 */ /* 0x000fea0003800000 */
[----:B------:R-:W-:-:S13]  /*1eec0*/  ISETP.GE.AND P0, PT, R72, c[0x0][0x3c8], PT ;  /* 0x0000f20048007a0c */ /* 0x000fda0003f06270 */
[----:B--2---:R-:W-:-:S04]  /*1eed0*/  @!P0 LEA R2, P1, R72, R0, 0x1 ;  /* 0x0000000048028211 */ /* 0x004fc800078208ff */
[----:B---3--:R-:W-:-:S05]  /*1eee0*/  @!P0 LEA.HI.X R3, R72, R6, R48, 0x1, P1 ;  /* 0x0000000648038211 */ /* 0x008fca00008f0c30 */
[----:B-1----:R1:W-:Y:S01]  /*1eef0*/  @!P0 ST.E.128 [R2.64], R44 ;  /* 0x0000002c02008985 */ /* 0x0023e2000c101d08 */
[----:B------:R-:W-:-:S13]  /*1ef00*/  ISETP.GE.AND P0, PT, R14, c[0x0][0x3c8], PT ;  /* 0x0000f2000e007a0c */ /* 0x000fda0003f06270 */
[----:B------:R-:W-:Y:S05]  /*1ef10*/  @P0 BRA `(.L_x_851) ;  /* 0x0000187000000947 */ /* 0x000fea0003800000 */
[----:B-1----:R-:W-:-:S04]  /*1ef20*/  LEA R2, P0, R14, R0, 0x1 ;  /* 0x000000000e027211 */ /* 0x002fc800078008ff */
[----:B------:R-:W-:-:S05]  /*1ef30*/  LEA.HI.X R3, R14, R6, R49, 0x1, P0 ;  /* 0x000000060e037211 */ /* 0x000fca00000f0c31 */
[----:B------:R1:W-:Y:S01]  /*1ef40*/  ST.E.128 [R2.64], R40 ;  /* 0x0000002802007985 */ /* 0x0003e2000c101d08 */
[----:B------:R-:W-:Y:S05]  /*1ef50*/  BRA `(.L_x_851) ;  /* 0x0000183000007947 */ /* 0x000fea0003800000 */
.L_x_838:
[----:B-1----:R-:W2:Y:S04]  /*1ef60*/  LDL.LU R4, [R1+0x30] ;  /* 0x0000300001047983 */ /* 0x002ea80000300800 */
[----:B------:R-:W3:Y:S01]  /*1ef70*/  LDL.LU R6, [R1+0x34] ;  /* 0x0000340001067983 */ /* 0x000ee20000300800 */
[----:B------:R-:W-:Y:S02]  /*1ef80*/  IMAD R0, R11, c[0x0][0x408], RZ ;  /* 0x000102000b007a24 */ /* 0x000fe400078e02ff */
[----:B------:R-:W-:-:S04]  /*1ef90*/  IMAD.WIDE.U32 R2, R7, c[0x0][0x408], RZ ;  /* 0x0001020007027a25 */ /* 0x000fc800078e00ff */
[----:B------:R-:W-:Y:S01]  /*1efa0*/  IMAD R7, R7, c[0x0][0x40c], R0 ;  /* 0x0001030007077a24 */ /* 0x000fe200078e0200 */
[----:B------:R-:W-:Y:S01]  /*1efb0*/  SHF.R.S32.HI R0, RZ, 0x1f, R8 ;  /* 0x0000001fff007819 */ /* 0x000fe20000011408 */
[----:B------:R-:W-:-:S03]  /*1efc0*/  @P3 IMAD.HI.U32 R5, R12, c[0x0][0x4ec], RZ ;  /* 0x00013b000c053a27 */ /* 0x000fc600078e00ff */
[----:B------:R-:W-:Y:S01]  /*1efd0*/  IADD3 R3, R3, R7, RZ ;  /* 0x0000000703037210 */ /* 0x000fe20007ffe0ff */
[----:B------:R-:W-:-:S04]  /*1efe0*/  IMAD R0, R0, c[0x0][0x440], RZ ;  /* 0x0001100000007a24 */ /* 0x000fc800078e02ff */
        /* <DEDUP_REMOVED lines=25> */
.L_x_906:
[----:B------:R-:W-:Y:S05]  /*1f180*/  BRA.DIV ~URZ, `(.L_x_853) ;  /* 0x00002ff27f007947 */ /* 0x000fea000b800000 */
[----:B------:R3:W4:Y:S02]  /*1f190*/  SHFL.IDX PT, R0, R28, RZ, 0x1c1f ;  /* 0x001c1fff1c007589 */ /* 0x00072400000e0000 */
.L_x_907:
        /* <DEDUP_REMOVED lines=47> */
[-C--:B--2---:R-:W-:Y:S02]  /*1f490*/  @!P3 LEA R6, P5, R13, R0.reuse, 0x2 ;  /* 0x000000000d06b211 */ /* 0x084fe400078a10ff */
[----:B----4-:R-:W-:Y:S02]  /*1f4a0*/  @!P4 LEA R2, P0, R15, R0, 0x2 ;  /* 0x000000000f02c211 */ /* 0x010fe400078010ff */
        /* <DEDUP_REMOVED lines=49> */
.L_x_855:
[----:B------:R-:W-:Y:S05]  /*1f7c0*/  BSYNC B0 ;  /* 0x0000000000007941 */ /* 0x000fea0003800000 */
.L_x_854:
[----:B------:R-:W-:Y:S05]  /*1f7d0*/  BRA.DIV ~URZ, `(.L_x_856) ;  /* 0x00002a027f007947 */ /* 0x000fea000b800000 */
[----:B--2---:R2:W1:Y:S04]  /*1f7e0*/  SHFL.IDX PT, R4, R14, 0x1, 0x1c1f ;  /* 0x003c1f000e047f89 */ /* 0x00446800000e0000 */
[----:B----4-:R2:W4:Y:S02]  /*1f7f0*/  SHFL.IDX PT, R0, R28, 0x1, 0x1c1f ;  /* 0x003c1f001c007f89 */ /* 0x01052400000e0000 */
.L_x_908:
[----:B------:R-:W-:-:S13]  /*1f800*/  ISETP.NE.AND P0, PT, R51, RZ, PT ;  /* 0x000000ff3300720c */ /* 0x000fda0003f05270 */
        /* <DEDUP_REMOVED lines=11> */
[----:B------:R-:W-:-:S02]  /*1f8c0*/  ISETP.GE.AND P3, PT, R18, c[0x0][0x3c8], PT ;  /* 0x0000f20012007a0c */ /* 0x000fc40003f66270 */
[----:B-----5:R-:W-:-:S13]  /*1f8d0*/  ISETP.GE.AND P2, PT, R5, c[0x0][0x3c8], PT ;  /* 0x0000f20005007a0c */ /* 0x020fda0003f46270 */
[----:B------:R-:W-:Y:S02]  /*1f8e0*/  @!P2 IMAD.MOV.U32 R8, RZ, RZ, R0 ;  /* 0x000000ffff08a224 */ /* 0x000fe400078e0000 */
[----:B------:R-:W-:-:S04]  /*1f8f0*/  @!P2 IMAD.MOV.U32 R9, RZ, RZ, R4 ;  /* 0x000000ffff09a224 */ /* 0x000fc800078e0004 */
[----:B------:R-:W-:-:S05]  /*1f900*/  @!P2 IMAD.WIDE R8, R5, 0x4, R8 ;  /* 0x000000040508a825 */ /* 0x000fca00078e0208 */
[----:B------:R1:W-:Y:S01]  /*1f910*/  @!P2 ST.E.64 [R8.64], R116 ;  /* 0x000000740800a985 */ /* 0x0003e2000c101b08 */
[----:B------:R-:W-:-:S03]  /*1f920*/  ISETP.GE.AND P2, PT, R19, c[0x0][0x3c8], PT ;  /* 0x0000f20013007a0c */ /* 0x000fc60003f46270 */
[----:B------:R4:W-:Y:S01]  /*1f930*/  @!P1 ST.E.64 [R6.64], R64 ;  /* 0x0000004006009985 */ /* 0x0009e2000c101b08 */
[----:B------:R-:W-:-:S03]  /*1f940*/  @!P6 LEA R12, P1, R16, R0, 0x2 ;  /* 0x00000000100ce211 */ /* 0x000fc600078210ff */
[----:B------:R5:W-:Y:S01]  /*1f950*/  @!P0 ST.E.64 [R2.64], R60 ;  /* 0x0000003c02008985 */ /* 0x000be2000c101b08 */
[C---:B--2---:R-:W-:Y:S02]  /*1f960*/  @!P5 LEA R14, P0, R15.reuse, R0, 0x2 ;  /* 0x000000000f0ed211 */ /* 0x044fe400078010ff */
[-C--:B------:R-:W-:Y:S02]  /*1f970*/  @!P6 LEA.HI.X R13, R16, R4.reuse, R33, 0x2, P1 ;  /* 0x00000004100de211 */ /* 0x080fe400008f1421 */
[----:B------:R-:W-:Y:S02]  /*1f980*/  @!P5 LEA.HI.X R15, R15, R4, R31, 0x2, P0 ;  /* 0x000000040f0fd211 */ /* 0x000fe400000f141f */
        /* <DEDUP_REMOVED lines=46> */
.L_x_836:
[----:B------:R-:W3:Y:S04]  /*1fc70*/  LDL.LU R0, [R1+0x28] ;  /* 0x0000280001007983 */ /* 0x000ee80000300800 */
[----:B------:R-:W4:Y:S01]  /*1fc80*/  LDL R6, [R1+0x2c] ;  /* 0x00002c0001067983 */ /* 0x000f220000100800 */
[----:B------:R-:W-:Y:S01]  /*1fc90*/  ISETP.NE.U32.AND P0, PT, RZ, c[0x0][0x508], PT ;  /* 0x00014200ff007a0c */ /* 0x000fe20003f05070 */
[----:B------:R-:W-:Y:S01]  /*1fca0*/  IMAD.MOV.U32 R4, RZ, RZ, 0x4 ;  /* 0x00000004ff047424 */ /* 0x000fe200078e00ff */
        /* <DEDUP_REMOVED lines=14> */
[----:B-1-3--:R-:W4:Y:S02]  /*1fd90*/  LDG.E R2, [R2.64+0x4] ;  /* 0x0000040802027981 */ /* 0x00af24000c1e1900 */
[----:B----45:R-:W-:Y:S02]  /*1fda0*/  IADD3 R20, -R0, R2, RZ ;  /* 0x0000000200147210 */ /* 0x030fe40007ffe1ff */
.L_x_857:
[----:B------:R-:W-:Y:S01]  /*1fdb0*/  ISETP.GT.AND P0, PT, R63, 0x7f, PT ;  /* 0x0000007f3f00780c */ /* 0x000fe20003f04270 */
[----:B------:R-:W-:Y:S01]  /*1fdc0*/  BSSY B0, `(.L_x_858) ;  /* 0x0000038000007945 */ /* 0x000fe20003800000 */
[----:B------:R-:W-:Y:S02]  /*1fdd0*/  SHF.R.S32.HI R0, RZ, 0x1f, R6 ;  /* 0x0000001fff007819 */ /* 0x000fe40000011406 */
[----:B-----5:R-:W-:-:S02]  /*1fde0*/  SHF.R.S32.HI R18, RZ, 0x1f, R7 ;  /* 0x0000001fff127819 */ /* 0x020fc40000011407 */
[----:B------:R-:W-:Y:S02]  /*1fdf0*/  SEL R16, R6, RZ, !P2 ;  /* 0x000000ff06107207 */ /* 0x000fe40005000000 */
[----:B------:R-:W-:-:S05]  /*1fe00*/  SEL R21, R0, RZ, !P2 ;  /* 0x000000ff00157207 */ /* 0x000fca0005000000 */
[----:B------:R-:W-:Y:S05]  /*1fe10*/  @P0 BRA `(.L_x_859) ;  /* 0x0000032000000947 */ /* 0x000fea0003800000 */
[----:B-1----:R-:W3:Y:S01]  /*1fe20*/  LDL R2, [R1+0x14] ;  /* 0x0000140001027983 */ /* 0x002ee20000100800 */
[----:B------:R-:W-:Y:S01]  /*1fe30*/  IMAD R0, R20, c[0x0][0x4e8], RZ ;  /* 0x00013a0014007a24 */ /* 0x000fe200078e02ff */
[----:B---3--:R-:W-:-:S04]  /*1fe40*/  IADD3 R15, R2, R63, RZ ;  /* 0x0000003f020f7210 */ /* 0x008fc80007ffe0ff */
[----:B------:R-:W-:-:S13]  /*1fe50*/  ISETP.GE.AND P0, PT, R15, R0, PT ;  /* 0x000000000f00720c */ /* 0x000fda0003f06270 */
[----:B------:R-:W-:Y:S05]  /*1fe60*/  @P0 BRA `(.L_x_859) ;  /* 0x000002d000000947 */ /* 0x000fea0003800000 */
[----:B------:R-:W3:Y:S04]  /*1fe70*/  LDL R2, [R1+0x30] ;  /* 0x0000300001027983 */ /* 0x000ee80000100800 */
[----:B------:R-:W4:Y:S01]  /*1fe80*/  LDL.LU R22, [R1+0x34] ;  /* 0x0000340001167983 */ /* 0x000f220000300800 */
[----:B------:R-:W-:Y:S01]  /*1fe90*/  IMAD.MOV.U32 R0, RZ, RZ, 0x368 ;  /* 0x00000368ff007424 */ /* 0x000fe200078e00ff */
[----:B------:R-:W-:Y:S02]  /*1fea0*/  ISETP.GT.AND P2, PT, R19, 0x1, PT ;  /* 0x000000011300780c */ /* 0x000fe40003f44270 */
[----:B------:R-:W-:Y:S02]  /*1feb0*/  MOV R6, R15 ;  /* 0x0000000f00067202 */ /* 0x000fe40000000f00 */
[----:B------:R-:W-:-:S04]  /*1fec0*/  SEL R0, R0, 0x328, P2 ;  /* 0x0000032800007807 */ /* 0x000fc80001000000 */
[----:B------:R1:W5:Y:S08]  /*1fed0*/  LDC.64 R8, c[0x0][R0+0x170] ;  /* 0x00005c0000087b82 */ /* 0x0003700000000a00 */
[----:B------:R1:W3:Y:S08]  /*1fee0*/  LDC.64 R4, c[0x0][R0+0x168] ;  /* 0x00005a0000047b82 */ /* 0x0002f00000000a00 */
[----:B------:R1:W2:Y:S08]  /*1fef0*/  LDC.64 R12, c[0x0][R0+0x178] ;  /* 0x00005e00000c7b82 */ /* 0x0002b00000000a00 */
[----:B------:R1:W2:Y:S02]  /*1ff00*/  LDC.64 R10, c[0x0][R0+0x160] ;  /* 0x00005800000a7b82 */ /* 0x0002a40000000a00 */
[----:B-1----:R-:W-:-:S05]  /*1ff10*/  IMAD.MOV.U32 R0, RZ, RZ, c[0x0][0x4e8] ;  /* 0x00013a00ff007624 */ /* 0x002fca00078e00ff */
[----:B------:R-:W-:Y:S01]  /*1ff20*/  ISETP.NE.AND P0, PT, R0, 0x1, PT ;  /* 0x000000010000780c */ /* 0x000fe20003f05270 */
[----:B-----5:R-:W-:-:S12]  /*1ff30*/  IMAD R0, R9, R16, RZ ;  /* 0x0000001009007224 */ /* 0x020fd800078e02ff */
[----:B------:R-:W-:-:S05]  /*1ff40*/  @P0 IMAD.HI.U32 R17, R15, c[0x0][0x4ec], RZ ;  /* 0x00013b000f110a27 */ /* 0x000fca00078e00ff */
[----:B------:R-:W-:Y:S01]  /*1ff50*/  @P0 SHF.R.U32.HI R6, RZ, c[0x0][0x4f0], R17 ;  /* 0x00013c00ff060a19 */ /* 0x000fe20000011611 */
[-C--:B---3--:R-:W-:Y:S02]  /*1ff60*/  IMAD R9, R5, R2.reuse, RZ ;  /* 0x0000000205097224 */ /* 0x088fe400078e02ff */
[----:B------:R-:W-:-:S04]  /*1ff70*/  IMAD.WIDE.U32 R4, R4, R2, RZ ;  /* 0x0000000204047225 */ /* 0x000fc800078e00ff */
[----:B------:R-:W-:-:S04]  /*1ff80*/  IMAD.WIDE.U32 R2, R8, R16, RZ ;  /* 0x0000001008027225 */ /* 0x000fc800078e00ff */
[----:B------:R-:W-:Y:S01]  /*1ff90*/  IMAD R8, R8, R21, R0 ;  /* 0x0000001508087224 */ /* 0x000fe200078e0200 */
[----:B----4-:R-:W-:Y:S01]  /*1ffa0*/  SEL R0, R22, RZ, P2 ;  /* 0x000000ff16007207 */ /* 0x010fe20001000000 */
[----:B------:R-:W-:Y:S01]  /*1ffb0*/  IMAD.IADD R9, R5, 0x1, R9 ;  /* 0x0000000105097824 */ /* 0x000fe200078e0209 */
[----:B------:R-:W-:Y:S01]  /*1ffc0*/  IADD3 R17, P1, P0, R2, R4, R7 ;  /* 0x0000000402117210 */ /* 0x000fe2000783e007 */
[----:B------:R-:W-:Y:S01]  /*1ffd0*/  IMAD.MOV R4, RZ, RZ, -R6 ;  /* 0x000000ffff047224 */ /* 0x000fe200078e0a06 */
[----:B------:R-:W-:Y:S01]  /*1ffe0*/  IADD3 R5, R3, R8, RZ ;  /* 0x0000000803057210 */ /* 0x000fe20007ffe0ff */
[----:B--2---:R-:W-:-:S03]  /*1fff0*/  IMAD.WIDE.U32 R2, R12, R0, RZ ;  /* 0x000000000c027225 */ /* 0x004fc600078e00ff */
        /* <DEDUP_REMOVED lines=20> */
.L_x_859:
[----:B------:R-:W-:Y:S05]  /*20140*/  BSYNC B0 ;  /* 0x0000000000007941 */ /* 0x000fea0003800000 */
.L_x_858:
[----:B------:R-:W-:-:S13]  /*20150*/  ISETP.GT.AND P0, PT, R19, 0x1, PT ;  /* 0x000000011300780c */ /* 0x000fda0003f04270 */
[----:B------:R-:W-:Y:S05]  /*20160*/  @P0 BRA `(.L_x_851) ;  /* 0x0000062000000947 */ /* 0x000fea0003800000 */
[----:B------:R-:W3:Y:S04]  /*20170*/  LDL.LU R9, [R1+0x30] ;  /* 0x0000300001097983 */ /* 0x000ee80000300800 */
[----:B------:R-:W4:Y:S01]  /*20180*/  LDL.LU R8, [R1+0x14] ;  /* 0x0000140001087983 */ /* 0x000f220000300800 */
[----:B-1----:R-:W-:Y:S01]  /*20190*/  MOV R2, c[0x0][0x4e8] ;  /* 0x00013a0000027a02 */ /* 0x002fe20000000f00 */
[----:B------:R-:W-:Y:S01]  /*201a0*/  IMAD R0, R18, c[0x0][0x3a0], RZ ;  /* 0x0000e80012007a24 */ /* 0x000fe200078e02ff */
[----:B------:R-:W-:Y:S01]  /*201b0*/  LEA R4, R23, R50, 0x5 ;  /* 0x0000003217047211 */ /* 0x000fe200078e28ff */
[----:B------:R-:W-:Y:S01]  /*201c0*/  IMAD R5, R21, c[0x0][0x3f0], RZ ;  /* 0x0000fc0015057a24 */ /* 0x000fe200078e02ff */
[----:B------:R-:W-:Y:S01]  /*201d0*/  ISETP.NE.AND P0, PT, R2, 0x1, PT ;  /* 0x000000010200780c */ /* 0x000fe20003f05270 */
[----:B------:R-:W-:-:S02]  /*201e0*/  IMAD R0, R7, c[0x0][0x3a4], R0 ;  /* 0x0000e90007007a24 */ /* 0x000fc400078e0200 */
[----:B------:R-:W-:-:S04]  /*201f0*/  IMAD.WIDE.U32 R2, R7, c[0x0][0x3a0], RZ ;  /* 0x0000e80007027a25 */ /* 0x000fc800078e00ff */
[----:B------:R-:W-:Y:S01]  /*20200*/  IMAD R7, R16, c[0x0][0x3f4], R5 ;  /* 0x0000fd0010077a24 */ /* 0x000fe200078e0205 */
[----:B------:R-:W-:-:S05]  /*20210*/  IADD3 R3, R3, R0, RZ ;  /* 0x0000000003037210 */ /* 0x000fca0007ffe0ff */
[----:B---3--:R-:W-:Y:S01]  /*20220*/  IMAD.WIDE.U32 R2, R9, c[0x0][0x3e8], R2 ;  /* 0x0000fa0009027a25 */ /* 0x008fe200078e0002 */
[----:B----4-:R-:W-:-:S03]  /*20230*/  IADD3 R4, R8, R4, RZ ;  /* 0x0000000408047210 */ /* 0x010fc60007ffe0ff */
[----:B------:R-:W-:Y:S01]  /*20240*/  IMAD R3, R9, c[0x0][0x3ec], R3 ;  /* 0x0000fb0009037a24 */ /* 0x000fe200078e0203 */
[----:B------:R-:W-:Y:S02]  /*20250*/  IADD3 R8, R50, R8, RZ ;  /* 0x0000000832087210 */ /* 0x000fe40007ffe0ff */
[----:B------:R-:W-:Y:S01]  /*20260*/  MOV R0, R4 ;  /* 0x0000000400007202 */ /* 0x000fe20000000f00 */
[----:B------:R-:W-:-:S04]  /*20270*/  @P0 IMAD.HI.U32 R6, R4, c[0x0][0x4ec], RZ ;  /* 0x00013b0004060a27 */ /* 0x000fc800078e00ff */
[----:B------:R-:W-:Y:S01]  /*20280*/  IMAD.WIDE.U32 R2, R16, c[0x0][0x3f0], R2 ;  /* 0x0000fc0010027a25 */ /* 0x000fe200078e0002 */
[----:B------:R-:W-:-:S04]  /*20290*/  @P0 SHF.R.U32.HI R0, RZ, c[0x0][0x4f0], R6 ;  /* 0x00013c00ff000a19 */ /* 0x000fc80000011606 */
        /* <DEDUP_REMOVED lines=17> */
.L_x_909:
[----:B------:R-:W-:Y:S05]  /*203b0*/  BRA.DIV ~URZ, `(.L_x_861) ;  /* 0x00001f527f007947 */ /* 0x000fea000b800000 */
[----:B------:R4:W1:Y:S02]  /*203c0*/  SHFL.IDX PT, R2, R9, RZ, 0x181f ;  /* 0x00181fff09027589 */ /* 0x00086400000e0000 */
.L_x_910:
[----:B------:R-:W-:Y:S01]  /*203d0*/  IMAD R7, R20, c[0x0][0x4e8], RZ ;  /* 0x00013a0014077a24 */ /* 0x000fe200078e02ff */
[----:B------:R-:W-:Y:S04]  /*203e0*/  BSSY B0, `(.L_x_862) ;  /* 0x000000b000007945 */ /* 0x000fe80003800000 */
[----:B------:R-:W-:-:S13]  /*203f0*/  ISETP.GE.AND P0, PT, R8, R7, PT ;  /* 0x000000070800720c */ /* 0x000fda0003f06270 */
[----:B------:R-:W-:Y:S05]  /*20400*/  @P0 BRA `(.L_x_863) ;  /* 0x0000008000000947 */ /* 0x000fea0003800000 */
[----:B------:R-:W-:Y:S02]  /*20410*/  ISETP.GE.AND P1, PT, R72, c[0x0][0x3c8], PT ;  /* 0x0000f20048007a0c */ /* 0x000fe40003f26270 */
[----:B------:R-:W-:-:S11]  /*20420*/  ISETP.GE.AND P0, PT, R14, c[0x0][0x3c8], PT ;  /* 0x0000f2000e007a0c */ /* 0x000fd60003f06270 */
[-C--:B-1----:R-:W-:Y:S02]  /*20430*/  @!P1 LEA R4, P3, R72, R2.reuse, 0x1 ;  /* 0x0000000248049211 */ /* 0x082fe400078608ff */
[----:B------:R-:W-:Y:S02]  /*20440*/  @!P0 LEA R2, P2, R14, R2, 0x1 ;  /* 0x000000020e028211 */ /* 0x000fe400078408ff */
[-C--:B---3--:R-:W-:Y:S02]  /*20450*/  @!P1 LEA.HI.X R5, R72, R10.reuse, R48, 0x1, P3 ;  /* 0x0000000a48059211 */ /* 0x088fe400018f0c30 */
[----:B------:R-:W-:-:S03]  /*20460*/  @!P0 LEA.HI.X R3, R14, R10, R49, 0x1, P2 ;  /* 0x0000000a0e038211 */ /* 0x000fc600010f0c31 */
[----:B------:R1:W-:Y:S04]  /*20470*/  @!P1 ST.E.128 [R4.64], RZ ;  /* 0x000000ff04009985 */ /* 0x0003e8000c101d08 */
[----:B------:R1:W-:Y:S02]  /*20480*/  @!P0 ST.E.128 [R2.64], RZ ;  /* 0x000000ff02008985 */ /* 0x0003e4000c101d08 */
.L_x_863:
[----:B------:R-:W-:Y:S05]  /*20490*/  BSYNC B0 ;  /* 0x0000000000007941 */ /* 0x000fea0003800000 */
.L_x_862:
[----:B------:R-:W-:Y:S05]  /*204a0*/  BRA.DIV ~URZ, `(.L_x_864) ;  /* 0x00001ed27f007947 */ /* 0x000fea000b800000 */
[----:B---3--:R3:W2:Y:S04]  /*204b0*/  SHFL.IDX PT, R10, R6, 0x1, 0x181f ;  /* 0x00381f00060a7f89 */ /* 0x0086a800000e0000 */
[----:B-1----:R3:W1:Y:S02]  /*204c0*/  SHFL.IDX PT, R2, R9, 0x1, 0x181f ;  /* 0x00381f0009027f89 */ /* 0x00266400000e0000 */
.L_x_911:
[----:B------:R-:W-:Y:S01]  /*204d0*/  IADD3 R0, R8, 0x20, RZ ;  /* 0x0000002008007810 */ /* 0x000fe20007ffe0ff */
[----:B------:R-:W-:Y:S03]  /*204e0*/  BSSY B0, `(.L_x_865) ;  /* 0x000000b000007945 */ /* 0x000fe60003800000 */
[----:B------:R-:W-:-:S13]  /*204f0*/  ISETP.GE.AND P0, PT, R0, R7, PT ;  /* 0x000000070000720c */ /* 0x000fda0003f06270 */
[----:B------:R-:W-:Y:S05]  /*20500*/  @P0 BRA `(.L_x_866) ;  /* 0x0000008000000947 */ /* 0x000fea0003800000 */
[----:B------:R-:W-:Y:S02]  /*20510*/  ISETP.GE.AND P1, PT, R72, c[0x0][0x3c8], PT ;  /* 0x0000f20048007a0c */ /* 0x000fe40003f26270 */
[----:B------:R-:W-:-:S11]  /*20520*/  ISETP.GE.AND P0, PT, R14, c[0x0][0x3c8], PT ;  /* 0x0000f2000e007a0c */ /* 0x000fd60003f06270 */
[-C--:B-1----:R-:W-:Y:S02]  /*20530*/  @!P1 LEA R4, P3, R72, R2.reuse, 0x1 ;  /* 0x0000000248049211 */ /* 0x082fe400078608ff */
[----:B------:R-:W-:Y:S02]  /*20540*/  @!P0 LEA R2, P2, R14, R2, 0x1 ;  /* 0x000000020e028211 */ /* 0x000fe400078408ff */
[-C--:B--2---:R-:W-:Y:S02]  /*20550*/  @!P1 LEA.HI.X R5, R72, R10.reuse, R48, 0x1, P3 ;  /* 0x0000000a48059211 */ /* 0x084fe400018f0c30 */
[----:B------:R-:W-:-:S03]  /*20560*/  @!P0 LEA.HI.X R3, R14, R10, R49, 0x1, P2 ;  /* 0x0000000a0e038211 */ /* 0x000fc600010f0c31 */
[----:B------:R1:W-:Y:S04]  /*20570*/  @!P1 ST.E.128 [R4.64], RZ ;  /* 0x000000ff04009985 */ /* 0x0003e8000c101d08 */
[----:B------:R1:W-:Y:S02]  /*20580*/  @!P0 ST.E.128 [R2.64], RZ ;  /* 0x000000ff02008985 */ /* 0x0003e4000c101d08 */
.L_x_866:
[----:B------:R-:W-:Y:S05]  /*20590*/  BSYNC B0 ;  /* 0x0000000000007941 */ /* 0x000fea0003800000 */
.L_x_865:
[----:B------:R-:W-:Y:S05]  /*205a0*/  BRA.DIV ~URZ, `(.L_x_867) ;  /* 0x00001ea27f007947 */ /* 0x000fea000b800000 */
[----:B--2---:R2:W3:Y:S02]  /*205b0*/  SHFL.IDX PT, R10, R6, 0x2, 0x181f ;  /* 0x00581f00060a7f89 */ /* 0x0044e400000e0000 */
.L_x_912:
[----:B------:R-:W-:Y:S05]  /*205c0*/  BRA.DIV ~URZ, `(.L_x_868) ;  /* 0x00001ef27f007947 */ /* 0x000fea000b800000 */
[----:B-1----:R1:W2:Y:S02]  /*205d0*/  SHFL.IDX PT, R2, R9, 0x2, 0x181f ;  /* 0x00581f0009027f89 */ /* 0x0022a400000e0000 */
.L_x_913:
        /* <DEDUP_REMOVED lines=8> */
[-C--:B---3--:R-:W-:Y:S02]  /*20660*/  @!P1 LEA.HI.X R5, R72, R10.reuse, R48, 0x1, P3 ;  /* 0x0000000a48059211 */ /* 0x088fe400018f0c30 */
[----:B------:R-:W-:-:S03]  /*20670*/  @!P0 LEA.HI.X R3, R14, R10, R49, 0x1, P2 ;  /* 0x0000000a0e038211 */ /* 0x000fc600010f0c31 */
[----:B------:R2:W-:Y:S04]  /*20680*/  @!P1 ST.E.128 [R4.64], RZ ;  /* 0x000000ff04009985 */ /* 0x0005e8000c101d08 */
[----:B------:R2:W-:Y:S02]  /*20690*/  @!P0 ST.E.128 [R2.64], RZ ;  /* 0x000000ff02008985 */ /* 0x0005e4000c101d08 */
.L_x_870:
[----:B------:R-:W-:Y:S05]  /*206a0*/  BSYNC B0 ;  /* 0x0000000000007941 */ /* 0x000fea0003800000 */
.L_x_869:
[----:B------:R-:W-:Y:S05]  /*206b0*/  BRA.DIV ~URZ, `(.L_x_871) ;  /* 0x00001e727f007947 */ /* 0x000fea000b800000 */
[----:B--23--:R-:W2:Y:S04]  /*206c0*/  SHFL.IDX PT, R6, R6, 0x3, 0x181f ;  /* 0x00781f0006067f89 */ /* 0x00cea800000e0000 */
[----:B------:R3:W1:Y:S02]  /*206d0*/  SHFL.IDX PT, R2, R9, 0x3, 0x181f ;  /* 0x00781f0009027f89 */ /* 0x00066400000e0000 */
.L_x_914:
[----:B------:R-:W-:-:S04]  /*206e0*/  IADD3 R0, R8, 0x60, RZ ;  /* 0x0000006008007810 */ /* 0x000fc80007ffe0ff */
        /* <DEDUP_REMOVED lines=10> */
.L_x_851:
[----:B------:R-:W-:Y:S05]  /*20790*/  BSYNC B1 ;  /* 0x0000000000017941 */ /* 0x000fea0003800000 */
.L_x_835:
[----:B-12-4-:R-:W2:Y:S02]  /*207a0*/  LDL R0, [R1+0x54] ;  /* 0x0000540001007983 */ /* 0x016ea40000100800 */
[----:B--2---:R-:W-:-:S13]  /*207b0*/  ISETP.NE.AND P0, PT, R0, RZ, PT ;  /* 0x000000ff0000720c */ /* 0x004fda0003f05270 */
[----:B------:R-:W-:Y:S01]  /*207c0*/  @P0 WARPSYNC 0xffffffff ;  /* 0xffffffff00000948 */ /* 0x000fe20003800000 */
[----:B------:R-:W-:Y:S06]  /*207d0*/  @P0 BAR.SYNC.DEFER_BLOCKING 0x5, 0x100 ;  /* 0x0144000000000b1d */ /* 0x000fec0000010000 */
[----:B---3--:R-:W1:Y:S04]  /*207e0*/  @P0 LDS.128 R4, [0xe100] ;  /* 0x00e10000ff040984 */ /* 0x008e680000000c00 */
[----:B-1----:R1:W-:Y:S04]  /*207f0*/  @P0 STL.64 [R1+0x20], R4 ;  /* 0x0000200401000387 */ /* 0x0023e80000100a00 */
[----:B------:R1:W-:Y:S04]  /*20800*/  @P0 STL.64 [R1+0x28], R6 ;  /* 0x0000280601000387 */ /* 0x0003e80000100a00 */
[----:B------:R-:W-:Y:S06]  /*20810*/  @P0 BAR.ARV 0x4, 0x100 ;  /* 0x0104000000000b1d */ /* 0x000fec0000002000 */
[----:B------:R-:W-:Y:S05]  /*20820*/  @P0 BRA `(.L_x_872) ;  /* 0x0000104000000947 */ /* 0x000fea0003800000 */
[----:B------:R-:W-:Y:S01]  /*20830*/  LOP3.LUT R14, R63, 0x1f, RZ, 0xc0, !PT ;  /* 0x0000001f3f0e7812 */ /* 0x000fe200078ec0ff */
[----:B-1----:R-:W-:-:S03]  /*20840*/  IMAD.MOV.U32 R7, RZ, RZ, RZ ;  /* 0x000000ffff077224 */ /* 0x002fc600078e00ff */
[----:B------:R-:W-:Y:S01]  /*20850*/  ISETP.NE.AND P6, PT, R14, 0x1f, PT ;  /* 0x0000001f0e00780c */ /* 0x000fe20003fc5270 */
[----:B------:R-:W-:Y:S10]  /*20860*/  BRA.DIV ~URZ, `(.L_x_873) ;  /* 0x00001d927f007947 */ /* 0x000ff4000b800000 */
[----:B------:R1:W2:Y:S02]  /*20870*/  SHFL.IDX PT, R9, R62, RZ, 0x1f ;  /* 0x00001fff3e097589 */ /* 0x0002a400000e0000 */
.L_x_915:
[----:B------:R-:W-:Y:S05]  /*20880*/  BRA.DIV ~URZ, `(.L_x_874) ;  /* 0x00001de27f007947 */ /* 0x000fea000b800000 */
[----:B------:R3:W4:Y:S02]  /*20890*/  SHFL.IDX PT, R8, R62, 0x1, 0x1f ;  /* 0x00201f003e087f89 */ /* 0x00072400000e0000 */
.L_x_916:
        /* <DEDUP_REMOVED lines=19> */
.L_x_917:
        /* <DEDUP_REMOVED lines=16> */
.L_x_918:
[----:B---3--:R-:W-:Y:S01]  /*20ad0*/  IMAD R0, R0, c[0x0][0x538], RZ ;  /* 0x00014e0000007a24 */ /* 0x008fe200078e02ff */
[----:B------:R-:W-:Y:S04]  /*20ae0*/  BSSY B1, `(.L_x_877) ;  /* 0x00000cf000017945 */ /* 0x000fe80003800000 */
[----:B----4-:R-:W-:-:S04]  /*20af0*/  IADD3 R8, R0, R8, RZ ;  /* 0x0000000800087210 */ /* 0x010fc80007ffe0ff */
[----:B--2---:R-:W-:-:S13]  /*20b00*/  ISETP.GT.AND P0, PT, R8, R9, PT ;  /* 0x000000090800720c */ /* 0x004fda0003f04270 */
[----:B------:R-:W-:Y:S05]  /*20b10*/  @P0 BRA `(.L_x_878) ;  /* 0x0000025000000947 */ /* 0x000fea0003800000 */
.L_x_882:
        /* <DEDUP_REMOVED lines=17> */
.L_x_919:
        /* <DEDUP_REMOVED lines=16> */
.L_x_920:
[----:B--2---:R-:W-:-:S05]  /*20d30*/  IMAD R0, R0, c[0x0][0x538], RZ ;  /* 0x00014e0000007a24 */ /* 0x004fca00078e02ff */
[----:B------:R-:W-:-:S04]  /*20d40*/  IADD3 R8, R0, R8, RZ ;  /* 0x0000000800087210 */ /* 0x000fc80007ffe0ff */
[----:B------:R-:W-:-:S13]  /*20d50*/  ISETP.GT.AND P0, PT, R8, R9, PT ;  /* 0x000000090800720c */ /* 0x000fda0003f04270 */
[----:B-1----:R-:W-:Y:S05]  /*20d60*/  @!P0 BRA `(.L_x_882) ;  /* 0xfffffdb000008947 */ /* 0x002fea000383ffff */
.L_x_878:
[----:B------:R-:W-:-:S05]  /*20d70*/  IADD3 R11, -R0, R8, RZ ;  /* 0x00000008000b7210 */ /* 0x000fca0007ffe1ff */
[----:B------:R-:W-:-:S05]  /*20d80*/  IMAD R0, R4, c[0x0][0x538], R11 ;  /* 0x00014e0004007a24 */ /* 0x000fca00078e020b */
[----:B------:R-:W-:Y:S01]  /*20d90*/  ISETP.GT.AND P0, PT, R0, R9, PT ;  /* 0x000000090000720c */ /* 0x000fe20003f04270 */
[----:B------:R-:W-:-:S12]  /*20da0*/  BRA.DIV ~URZ, `(.L_x_883) ;  /* 0x00001d027f007947 */ /* 0x000fd8000b800000 */
[----:B------:R-:W-:-:S03]  /*20db0*/  VOTE.ANY R10, PT, !P0 ;  /* 0x00000000000a7806 */ /* 0x000fc600040e0100 */
.L_x_921:
[----:B------:R-:W2:Y:S01]  /*20dc0*/  LDL.LU R0, [R1+0x2c] ;  /* 0x00002c0001007983 */ /* 0x000ea20000300800 */
[----:B------:R-:W2:Y:S02]  /*20dd0*/  POPC R8, R10 ;  /* 0x0000000a00087309 */ /* 0x000ea40000000000 */
[----:B--2---:R-:W-:-:S05]  /*20de0*/  IADD3 R0, R8, R0, RZ ;  /* 0x0000000008007210 */ /* 0x004fca0007ffe0ff */
[----:B------:R2:W-:Y:S01]  /*20df0*/  STL [R1+0x2c], R0 ;  /* 0x00002c0001007387 */ /* 0x0005e20000100800 */
[----:B------:R-:W-:Y:S05]  /*20e00*/  BRA.DIV ~URZ, `(.L_x_884) ;  /* 0x00001cf27f007947 */ /* 0x000fea000b800000 */
[----:B------:R3:W4:Y:S04]  /*20e10*/  SHFL.IDX PT, R12, R6, R8, 0x1f ;  /* 0x00001f08060c7589 */ /* 0x00072800000e0000 */
[----:B------:R3:W1:Y:S02]  /*20e20*/  SHFL.IDX PT, R7, R7, R8, 0x1f ;  /* 0x00001f0807077589 */ /* 0x00066400000e0000 */
.L_x_922:
[----:B------:R-:W-:Y:S01]  /*20e30*/  ISETP.NE.AND P0, PT, R10, RZ, PT ;  /* 0x000000ff0a00720c */ /* 0x000fe20003f05270 */
[----:B------:R-:W-:-:S12]  /*20e40*/  BSSY B0, `(.L_x_885) ;  /* 0x0000005000007945 */ /* 0x000fd80003800000 */
[----:B------:R-:W-:Y:S05]  /*20e50*/  @!P0 BRA `(.L_x_886) ;  /* 0x0000003000008947 */ /* 0x000fea0003800000 */
[----:B------:R-:W-:Y:S01]  /*20e60*/  IADD3 R3, R8, -0x1, RZ ;  /* 0xffffffff08037810 */ /* 0x000fe20007ffe0ff */
[----:B------:R-:W-:Y:S05]  /*20e70*/  BRA.DIV ~URZ, `(.L_x_887) ;  /* 0x00001d527f007947 */ /* 0x000fea000b800000 */
[----:B------:R2:W3:Y:S02]  /*20e80*/  SHFL.IDX PT, R13, R4, R3, 0x1f ;  /* 0x00001f03040d7589 */ /* 0x0004e400000e0000 */
.L_x_886:
[----:B------:R-:W-:Y:S05]  /*20e90*/  BSYNC B0 ;  /* 0x0000000000007941 */ /* 0x000fea0003800000 */
.L_x_885:
[----:B--23--:R-:W-:Y:S01]  /*20ea0*/  IMAD R0, R13, c[0x0][0x538], R11 ;  /* 0x00014e000d007a24 */ /* 0x00cfe200078e020b */
[----:B-1----:R-:W-:Y:S01]  /*20eb0*/  ISETP.NE.AND P0, PT, R7, 0x1, PT ;  /* 0x000000010700780c */ /* 0x002fe20003f05270 */
[----:B------:R-:W-:Y:S03]  /*20ec0*/  BSSY B0, `(.L_x_888) ;  /* 0x0000087000007945 */ /* 0x000fe60003800000 */
[----:B------:R1:W-:Y:S01]  /*20ed0*/  STL [R1+0x20], R0 ;  /* 0x0000200001007387 */ /* 0x0003e20000100800 */
[----:B------:R-:W-:-:S08]  /*20ee0*/  IADD3 R9, -R0, R9, RZ ;  /* 0x0000000900097210 */ /* 0x000fd00007ffe1ff */
[----:B------:R-:W-:Y:S05]  /*20ef0*/  @!P0 BRA `(.L_x_889) ;  /* 0x000003f000008947 */ /* 0x000fea0003800000 */
[-C--:B-1--4-:R-:W-:Y:S02]  /*20f00*/  IABS R0, R12.reuse ;  /* 0x0000000c00007213 */ /* 0x092fe40000000000 */
        /* <DEDUP_REMOVED lines=15> */
[----:B------:R-:W-:-:S04]  /*21000*/  IMAD.MOV R0, RZ, RZ, -R8 ;  /* 0x000000ffff007224 */ /* 0x000fc800078e0a08 */
[----:B------:R-:W-:Y:S02]  /*21010*/  IMAD.MOV.U32 R3, RZ, RZ, R0 ;  /* 0x000000ffff037224 */ /* 0x000fe400078e0000 */
        /* <DEDUP_REMOVED lines=13> */
[----:B-1----:R-:W-:-:S04]  /*210f0*/  IADD3 R2, RZ, -R3, RZ ;  /* 0x80000003ff027210 */ /* 0x002fc80007ffe0ff */
[----:B------:R-:W-:Y:S01]  /*21100*/  @!P1 IMAD.MOV R0, RZ, RZ, -R0 ;  /* 0x000000ffff009224 */ /* 0x000fe200078e0a00 */
[----:B------:R-:W-:Y:S01]  /*21110*/  @!P0 LOP3.LUT R0, RZ, R12, RZ, 0x33, !PT ;  /* 0x0000000cff008212 */ /* 0x000fe200078e33ff */
[----:B------:R-:W-:Y:S01]  /*21120*/  IMAD.MOV.U32 R4, RZ, RZ, R2 ;  /* 0x000000ffff047224 */ /* 0x000fe200078e0002 */
[----:B------:R-:W-:Y:S02]  /*21130*/  IABS R2, R7 ;  /* 0x0000000700027213 */ /* 0x000fe40000000000 */
[----:B------:R-:W-:Y:S01]  /*21140*/  IABS R8, R0 ;  /* 0x0000000000087213 */ /* 0x000fe20000000000 */
[----:B------:R-:W-:Y:S02]  /*21150*/  IMAD R4, R4, R5, RZ ;  /* 0x0000000504047224 */ /* 0x000fe400078e02ff */
[----:B------:R-:W-:Y:S01]  /*21160*/  IMAD.MOV R6, RZ, RZ, -R2 ;  /* 0x000000ffff067224 */ /* 0x000fe200078e0a02 */
[----:B------:R-:W-:-:S05]  /*21170*/  MOV R2, RZ ;  /* 0x000000ff00027202 */ /* 0x000fca0000000f00 */
        /* <DEDUP_REMOVED lines=16> */
[----:B------:R-:W-:Y:S01]  /*21280*/  IMAD.MOV R3, RZ, RZ, -R2 ;  /* 0x000000ffff037224 */ /* 0x000fe200078e0a02 */
[----:B------:R-:W-:-:S03]  /*21290*/  LEA R2, R7, R2, 0x18 ;  /* 0x0000000207027211 */ /* 0x000fc600078ec0ff */
[----:B------:R-:W-:Y:S02]  /*212a0*/  IMAD R3, R7, R3, R0 ;  /* 0x0000000307037224 */ /* 0x000fe400078e0200 */
[----:B------:R-:W-:Y:S02]  /*212b0*/  IMAD R0, R12, R4, R9 ;  /* 0x000000040c007224 */ /* 0x000fe400078e0209 */
[----:B------:R-:W-:-:S05]  /*212c0*/  IMAD R2, R3, 0x10000, R2 ;  /* 0x0001000003027824 */ /* 0x000fca00078e0202 */
[----:B------:R1:W-:Y:S01]  /*212d0*/  STL [R1+0x28], R2 ;  /* 0x0000280201007387 */ /* 0x0003e20000100800 */
[----:B------:R-:W-:Y:S05]  /*212e0*/  BRA `(.L_x_890) ;  /* 0x0000044000007947 */ /* 0x000fea0003800000 */
.L_x_889:
[----:B------:R-:W2:Y:S01]  /*212f0*/  LDL R3, [R1+0x2c] ;  /* 0x00002c0001037983 */ /* 0x000ea20000100800 */
[----:B------:R-:W-:-:S04]  /*21300*/  IMAD.MOV.U32 R2, RZ, RZ, 0x4 ;  /* 0x00000004ff027424 */ /* 0x000fc800078e00ff */
[----:B--2---:R-:W-:-:S05]  /*21310*/  IMAD.WIDE R2, R3, R2, c[0x0][0x590] ;  /* 0x0001640003027625 */ /* 0x004fca00078e0202 */
[----:B------:R-:W2:Y:S02]  /*21320*/  LDG.E R4, [R2.64] ;  /* 0x0000000802047981 */ /* 0x000ea4000c1e1900 */
[----:B--2-4-:R-:W-:-:S05]  /*21330*/  IMAD R11, R4, R12, RZ ;  /* 0x0000000c040b7224 */ /* 0x014fca00078e02ff */
        /* <DEDUP_REMOVED lines=35> */
[----:B------:R-:W-:Y:S01]  /*21570*/  MOV R7, R0 ;  /* 0x0000000000077202 */ /* 0x000fe20000000f00 */
[----:B------:R-:W-:Y:S02]  /*21580*/  IMAD.MOV.U32 R5, RZ, RZ, R2 ;  /* 0x000000ffff057224 */ /* 0x000fe400078e0002 */
[----:B------:R-:W-:-:S02]  /*21590*/  IMAD.MOV R0, RZ, RZ, -R9 ;  /* 0x000000ffff007224 */ /* 0x000fc400078e0a09 */
[----:B------:R-:W1:Y:S08]  /*215a0*/  I2F.RP R2, R5 ;  /* 0x0000000500027306 */ /* 0x000e700000209400 */
        /* <DEDUP_REMOVED lines=8> */
[----:B------:R-:W-:Y:S01]  /*21630*/  IMAD.HI.U32 R0, R3, R7, RZ ;  /* 0x0000000703007227 */ /* 0x000fe200078e00ff */
[----:B------:R-:W-:-:S03]  /*21640*/  IADD3 R3, R10, 0x1000000, R6 ;  /* 0x010000000a037810 */ /* 0x000fc60007ffe006 */
        /* <DEDUP_REMOVED lines=8> */
[----:B------:R-:W-:-:S06]  /*216d0*/  IMAD.MOV R2, RZ, RZ, -R4 ;  /* 0x000000ffff027224 */ /* 0x000fcc00078e0a04 */
[----:B------:R-:W-:-:S06]  /*216e0*/  @P2 IADD3 R0, R0, 0x1, RZ ;  /* 0x0000000100002810 */ /* 0x000fcc0007ffe0ff */
[----:B------:R-:W-:Y:S01]  /*216f0*/  @!P1 IMAD.MOV R0, RZ, RZ, -R0 ;  /* 0x000000ffff009224 */ /* 0x000fe200078e0a00 */
[----:B------:R-:W-:-:S05]  /*21700*/  @!P0 LOP3.LUT R0, RZ, R4, RZ, 0x33, !PT ;  /* 0x00000004ff008212 */ /* 0x000fca00078e33ff */
[----:B------:R-:W-:-:S05]  /*21710*/  IMAD R2, R0, R2, R3 ;  /* 0x0000000200027224 */ /* 0x000fca00078e0203 */
[----:B------:R1:W-:Y:S02]  /*21720*/  STL [R1+0x28], R2 ;  /* 0x0000280201007387 */ /* 0x0003e40000100800 */
.L_x_890:
[----:B------:R-:W-:Y:S05]  /*21730*/  BSYNC B0 ;  /* 0x0000000000007941 */ /* 0x000fea0003800000 */
.L_x_888:
[----:B------:R-:W-:-:S04]  /*21740*/  LOP3.LUT R0, RZ, R0, RZ, 0x33, !PT ;  /* 0x00000000ff007212 */ /* 0x000fc800078e33ff */
[----:B------:R-:W-:-:S05]  /*21750*/  IADD3 R0, R0, R12, RZ ;  /* 0x0000000c00007210 */ /* 0x000fca0007ffe0ff */
[----:B------:R2:W-:Y:S01]  /*21760*/  STL [R1+0x24], R0 ;  /* 0x0000240001007387 */ /* 0x0005e20000100800 */
[----:B------:R-:W-:Y:S05]  /*21770*/  BRA `(.L_x_891) ;  /* 0x0000005000007947 */ /* 0x000fea0003800000 */
.L_x_879:
[----:B------:R-:W-:Y:S01]  /*21780*/  MOV R0, c[0x0][0x53c] ;  /* 0x00014f0000007a02 */ /* 0x000fe20000000f00 */
[----:B------:R2:W-:Y:S04]  /*21790*/  STL [R1+0x20], R9 ;  /* 0x0000200901007387 */ /* 0x0005e80000100800 */
[----:B------:R2:W-:Y:S04]  /*217a0*/  STL [R1+0x24], RZ ;  /* 0x000024ff01007387 */ /* 0x0005e80000100800 */
[----:B------:R2:W-:Y:S04]  /*217b0*/  STL [R1+0x28], RZ ;  /* 0x000028ff01007387 */ /* 0x0005e80000100800 */
[----:B------:R2:W-:Y:S02]  /*217c0*/  STL [R1+0x2c], R0 ;  /* 0x00002c0001007387 */ /* 0x0005e40000100800 */
.L_x_891:
[----:B------:R-:W-:Y:S05]  /*217d0*/  BSYNC B1 ;  /* 0x0000000000017941 */ /* 0x000fea0003800000 */
.L_x_877:
        /* <DEDUP_REMOVED lines=9> */
.L_x_872:
[----:B--2---:R-:W2:Y:S02]  /*21870*/  LDL R0, [R1+0x2c] ;  /* 0x00002c0001007983 */ /* 0x004ea40000100800 */
[----:B--2---:R-:W-:-:S13]  /*21880*/  ISETP.GE.AND P0, PT, R0, c[0x0][0x53c], PT ;  /* 0x00014f0000007a0c */ /* 0x004fda0003f06270 */
[----:B-1----:R-:W-:Y:S01]  /*21890*/  @P0 CALL.REL.NOINC `(.L_x_892) ;  /* 0x0000001000000944 */ /* 0x002fe20003c00000 */
[----:B------:R-:W-:Y:S05]  /*218a0*/  BRA `(.L_x_893) ;  /* 0xfffdff3000007947 */ /* 0x000fea000383ffff */
.L_x_892:
[----:B------:R-:W-:Y:S05]  /*218b0*/  EXIT ;  /* 0x000000000000794d */ /* 0x000fea0003800000 */
.L_x_683:
[----:B------:R-:W-:Y:S01]  /*218c0*/  IMAD.MOV.U32 R0, RZ, RZ, R5 ;  /* 0x000000ffff007224 */ /* 0x000fe200078e0005 */
[----:B------:R-:W-:Y:S02]  /*218d0*/  MOV R2, 0x1 ;  /* 0x0000000100027802 */ /* 0x000fe40000000f00 */
[----:B------:R-:W-:Y:S02]  /*218e0*/  MOV R3, 0x21900 ;  /* 0x0002190000037802 */ /* 0x000fe40000000f00 */
[----:B------:R-:W-:Y:S05]  /*218f0*/  CALL.REL.NOINC `($__internal_16_$__cuda_sm70_shflsync_up_p) ;  /* 0x000013c000007944 */ /* 0x000fea0003c00000 */
[----:B------:R-:W-:Y:S01]  /*21900*/  MOV R0, R4 ;  /* 0x0000000400007202 */ /* 0x000fe20000000f00 */
[----:B------:R-:W-:Y:S05]  /*21910*/  BRA `(.L_x_894) ;  /* 0xfffdeb4000007947 */ /* 0x000fea000383ffff */
.L_x_684:
[----:B------:R-:W-:Y:S01]  /*21920*/  IMAD.MOV.U32 R0, RZ, RZ, R5 ;  /* 0x000000ffff007224 */ /* 0x000fe200078e0005 */
[----:B------:R-:W-:Y:S02]  /*21930*/  MOV R2, 0x2 ;  /* 0x0000000200027802 */ /* 0x000fe40000000f00 */
[----:B------:R-:W-:Y:S02]  /*21940*/  MOV R3, 0x21960 ;  /* 0x0002196000037802 */ /* 0x000fe40000000f00 */
[----:B------:R-:W-:Y:S05]  /*21950*/  CALL.REL.NOINC `($__internal_16_$__cuda_sm70_shflsync_up_p) ;  /* 0x0000136000007944 */ /* 0x000fea0003c00000 */
[----:B------:R-:W-:Y:S01]  /*21960*/  SEL R0, R4, RZ, P4 ;  /* 0x000000ff04007207 */ /* 0x000fe20002000000 */
[----:B------:R-:W-:Y:S01]  /*21970*/  IMAD.MOV.U32 R2, RZ, RZ, 0x4 ;  /* 0x00000004ff027424 */ /* 0x000fe200078e00ff */
[----:B------:R-:W-:-:S03]  /*21980*/  MOV R3, 0x219b0 ;  /* 0x000219b000037802 */ /* 0x000fc60000000f00 */
[----:B------:R-:W-:Y:S02]  /*21990*/  IMAD.IADD R0, R5, 0x1, R0 ;  /* 0x0000000105007824 */ /* 0x000fe400078e0200 */
        /* <DEDUP_REMOVED lines=14> */
[----:B------:R-:W-:Y:S01]  /*21a80*/  IMAD.IADD R4, R0, 0x1, R4 ;  /* 0x0000000100047824 */ /* 0x000fe200078e0204 */
[----:B------:R-:W-:-:S03]  /*21a90*/  MOV R0, 0x1f ;  /* 0x0000001f00007802 */ /* 0x000fc60000000f00 */
[----:B------:R-:W-:Y:S02]  /*21aa0*/  IMAD.MOV.U32 R5, RZ, RZ, R4 ;  /* 0x000000ffff057224 */ /* 0x000fe400078e0004 */
[----:B------:R-:W-:Y:S05]  /*21ab0*/  CALL.REL.NOINC `($__internal_15_$__cuda_sm70_shflsync_idx_p) ;  /* 0x000011b000007944 */ /* 0x000fea0003c00000 */
[----:B------:R-:W-:Y:S05]  /*21ac0*/  BRA `(.L_x_895) ;  /* 0xfffdea9000007947 */ /* 0x000fea000383ffff */
.L_x_686:
[----:B------:R-:W-:Y:S02]  /*21ad0*/  SEL R0, RZ, 0x1, P0 ;  /* 0x00000001ff007807 */ /* 0x000fe40000000000 */
[----:B------:R-:W-:Y:S02]  /*21ae0*/  MOV R2, 0x21b00 ;  /* 0x00021b0000027802 */ /* 0x000fe40000000f00 */
[----:B------:R-:W-:Y:S05]  /*21af0*/  CALL.REL.NOINC `($__internal_17_$__cuda_sm70_votesync_ballot) ;  /* 0x0000123000007944 */ /* 0x000fea0003c00000 */
[----:B------:R-:W-:Y:S01]  /*21b00*/  MOV R10, R0 ;  /* 0x00000000000a7202 */ /* 0x000fe20000000f00 */
[----:B------:R-:W-:Y:S05]  /*21b10*/  BRA `(.L_x_896) ;  /* 0xfffdead000007947 */ /* 0x000fea000383ffff */
.L_x_687:
[----:B------:R-:W-:Y:S01]  /*21b20*/  IMAD.MOV.U32 R5, RZ, RZ, R9 ;  /* 0x000000ffff057224 */ /* 0x000fe200078e0009 */
[----:B------:R-:W-:Y:S01]  /*21b30*/  MOV R3, R6 ;  /* 0x0000000600037202 */ /* 0x000fe20000000f00 */
[----:B-1----:R-:W-:Y:S01]  /*21b40*/  IMAD.MOV.U32 R0, RZ, RZ, 0x1f ;  /* 0x0000001fff007424 */ /* 0x002fe200078e00ff */
[----:B------:R-:W-:Y:S02]  /*21b50*/  MOV R2, 0x21b70 ;  /* 0x00021b7000027802 */ /* 0x000fe40000000f00 */
[----:B------:R-:W-:Y:S05]  /*21b60*/  CALL.REL.NOINC `($__internal_15_$__cuda_sm70_shflsync_idx_p) ;  /* 0x0000110000007944 */ /* 0x000fea0003c00000 */
[----:B------:R-:W-:Y:S01]  /*21b70*/  IMAD.MOV.U32 R12, RZ, RZ, R0 ;  /* 0x000000ffff0c7224 */ /* 0x000fe200078e0000 */
[----:B------:R-:W-:Y:S01]  /*21b80*/  MOV R5, R8 ;  /* 0x0000000800057202 */ /* 0x000fe20000000f00 */
[----:B------:R-:W-:Y:S01]  /*21b90*/  IMAD.MOV.U32 R7, RZ, RZ, RZ ;  /* 0x000000ffff077224 */ /* 0x000fe200078e00ff */
[----:B------:R-:W-:Y:S01]  /*21ba0*/  MOV R3, R6 ;  /* 0x0000000600037202 */ /* 0x000fe20000000f00 */
[----:B------:R-:W-:Y:S01]  /*21bb0*/  IMAD.MOV.U32 R0, RZ, RZ, 0x1f ;  /* 0x0000001fff007424 */ /* 0x000fe200078e00ff */
[----:B------:R-:W-:-:S02]  /*21bc0*/  MOV R2, 0x21be0 ;  /* 0x00021be000027802 */ /* 0x000fc40000000f00 */
[----:B------:R-:W-:Y:S05]  /*21bd0*/  CALL.REL.NOINC `($__internal_15_$__cuda_sm70_shflsync_idx_p) ;  /* 0x0000109000007944 */ /* 0x000fea0003c00000 */
[----:B------:R-:W-:Y:S01]  /*21be0*/  MOV R9, R0 ;  /* 0x0000000000097202 */ /* 0x000fe20000000f00 */
[----:B------:R-:W-:Y:S05]  /*21bf0*/  BRA `(.L_x_897) ;  /* 0xfffdea6000007947 */ /* 0x000fea000383ffff */
.L_x_690:
[----:B------:R-:W-:Y:S01]  /*21c00*/  IMAD.MOV.U32 R5, RZ, RZ, R4 ;  /* 0x000000ffff057224 */ /* 0x000fe200078e0004 */
[----:B-1----:R-:W-:-:S02]  /*21c10*/  MOV R0, 0x1f ;  /* 0x0000001f00007802 */ /* 0x002fc40000000f00 */
[----:B------:R-:W-:Y:S02]  /*21c20*/  MOV R2, 0x21c40 ;  /* 0x00021c4000027802 */ /* 0x000fe40000000f00 */
[----:B--234-:R-:W-:Y:S05]  /*21c30*/  CALL.REL.NOINC `($__internal_15_$__cuda_sm70_shflsync_idx_p) ;  /* 0x0000103000007944 */ /* 0x01cfea0003c00000 */
[----:B------:R-:W-:Y:S01]  /*21c40*/  MOV R7, R0 ;  /* 0x0000000000077202 */ /* 0x000fe20000000f00 */
[----:B------:R-:W-:Y:S05]  /*21c50*/  BRA `(.L_x_689) ;  /* 0xfffdea6000007947 */ /* 0x000fea000383ffff */
.L_x_831:
[----:B------:R-:W-:Y:S01]  /*21c60*/  IMAD.MOV.U32 R2, RZ, RZ, R251 ;  /* 0x000000ffff027224 */ /* 0x000fe200078e00fb */
[----:B------:R-:W-:Y:S02]  /*21c70*/  MOV R5, 0x2 ;  /* 0x0000000200057802 */ /* 0x000fe40000000f00 */
[----:B------:R-:W-:Y:S02]  /*21c80*/  MOV R6, 0x21ca0 ;  /* 0x00021ca000067802 */ /* 0x000fe40000000f00 */
[----:B-1----:R-:W-:Y:S05]  /*21c90*/  CALL.REL.NOINC `($__internal_14_$__cuda_sm70_shflsync_bfly_p) ;  /* 0x00000f9000007944 */ /* 0x002fea0003c00000 */
[----:B--2---:R-:W-:Y:S01]  /*21ca0*/  MOV R0, R2 ;  /* 0x0000000200007202 */ /* 0x004fe20000000f00 */
[----:B-1----:R-:W-:Y:S05]  /*21cb0*/  BRA `(.L_x_898) ;  /* 0xffffb88000007947 */ /* 0x002fea000383ffff */
.L_x_832:
[----:B------:R-:W-:Y:S01]  /*21cc0*/  IMAD.MOV.U32 R2, RZ, RZ, R0 ;  /* 0x000000ffff027224 */ /* 0x000fe200078e0000 */
[----:B------:R-:W-:Y:S02]  /*21cd0*/  MOV R5, 0x1 ;  /* 0x0000000100057802 */ /* 0x000fe40000000f00 */
[----:B------:R-:W-:Y:S02]  /*21ce0*/  MOV R6, 0x21d00 ;  /* 0x00021d0000067802 */ /* 0x000fe40000000f00 */
[----:B-12---:R-:W-:Y:S05]  /*21cf0*/  CALL.REL.NOINC `($__internal_14_$__cuda_sm70_shflsync_bfly_p) ;  /* 0x00000f3000007944 */ /* 0x006fea0003c00000 */
[----:B--2---:R-:W-:Y:S01]  /*21d00*/  FADD.FTZ R0, R0, R2 ;  /* 0x0000000200007221 */ /* 0x004fe20000010000 */
[----:B------:R-:W-:Y:S02]  /*21d10*/  MOV R2, R252 ;  /* 0x000000fc00027202 */ /* 0x000fe40000000f00 */
[----:B-1----:R-:W-:-:S02]  /*21d20*/  MOV R5, 0x2 ;  /* 0x0000000200057802 */ /* 0x002fc40000000f00 */
[----:B------:R-:W-:Y:S02]  /*21d30*/  MOV R6, 0x21d50 ;  /* 0x00021d5000067802 */ /* 0x000fe40000000f00 */
[----:B------:R-:W-:Y:S05]  /*21d40*/  CALL.REL.NOINC `($__internal_14_$__cuda_sm70_shflsync_bfly_p) ;  /* 0x00000ee000007944 */ /* 0x000fea0003c00000 */
[----:B--2---:R-:W-:Y:S01]  /*21d50*/  FADD.FTZ R4, R252, R2 ;  /* 0x00000002fc047221 */ /* 0x004fe20000010000 */
[----:B-1----:R-:W-:Y:S02]  /*21d60*/  MOV R5, 0x1 ;  /* 0x0000000100057802 */ /* 0x002fe40000000f00 */
[----:B------:R-:W-:Y:S02]  /*21d70*/  MOV R6, 0x21da0 ;  /* 0x00021da000067802 */ /* 0x000fe40000000f00 */
[----:B------:R-:W-:Y:S02]  /*21d80*/  MOV R2, R4 ;  /* 0x0000000400027202 */ /* 0x000fe40000000f00 */
[----:B------:R-:W-:Y:S05]  /*21d90*/  CALL.REL.NOINC `($__internal_14_$__cuda_sm70_shflsync_bfly_p) ;  /* 0x00000e9000007944 */ /* 0x000fea0003c00000 */
[----:B--2---:R-:W-:Y:S01]  /*21da0*/  MOV R6, R2 ;  /* 0x0000000200067202 */ /* 0x004fe20000000f00 */
[----:B-1----:R-:W-:Y:S05]  /*21db0*/  BRA `(.L_x_899) ;  /* 0xffffb7f000007947 */ /* 0x002fea000383ffff */
.L_x_839:
[----:B--234-:R-:W-:Y:S01]  /*21dc0*/  IMAD.MOV.U32 R5, RZ, RZ, R6 ;  /* 0x000000ffff057224 */ /* 0x01cfe200078e0006 */
[----:B------:R-:W-:Y:S01]  /*21dd0*/  MOV R3, RZ ;  /* 0x000000ff00037202 */ /* 0x000fe20000000f00 */
[----:B------:R-:W-:Y:S01]  /*21de0*/  IMAD.MOV.U32 R0, RZ, RZ, 0x181f ;  /* 0x0000181fff007424 */ /* 0x000fe200078e00ff */
[----:B------:R-:W-:Y:S02]  /*21df0*/  MOV R2, 0x21e10 ;  /* 0x00021e1000027802 */ /* 0x000fe40000000f00 */
[----:B-1----:R-:W-:Y:S05]  /*21e00*/  CALL.REL.NOINC `($__internal_15_$__cuda_sm70_shflsync_idx_p) ;  /* 0x00000e6000007944 */ /* 0x002fea0003c00000 */
[----:B------:R-:W-:Y:S01]  /*21e10*/  MOV R9, R0 ;  /* 0x0000000000097202 */ /* 0x000fe20000000f00 */
[----:B------:R-:W-:Y:S05]  /*21e20*/  BRA `(.L_x_900) ;  /* 0xffffcd4000007947 */ /* 0x000fea000383ffff */
.L_x_840:
[----:B------:R-:W-:Y:S01]  /*21e30*/  IMAD.MOV.U32 R5, RZ, RZ, R8 ;  /* 0x000000ffff057224 */ /* 0x000fe200078e0008 */
[----:B------:R-:W-:Y:S01]  /*21e40*/  MOV R3, RZ ;  /* 0x000000ff00037202 */ /* 0x000fe20000000f00 */
[----:B------:R-:W-:Y:S01]  /*21e50*/  IMAD.MOV.U32 R0, RZ, RZ, 0x181f ;  /* 0x0000181fff007424 */ /* 0x000fe200078e00ff */
[----:B------:R-:W-:-:S02]  /*21e60*/  MOV R2, 0x21e80 ;  /* 0x00021e8000027802 */ /* 0x000fc40000000f00 */
[----:B-123--:R-:W-:Y:S05]  /*21e70*/  CALL.REL.NOINC `($__internal_15_$__cuda_sm70_shflsync_idx_p) ;  /* 0x00000df000007944 */ /* 0x00efea0003c00000 */
[----:B------:R-:W-:Y:S01]  /*21e80*/  MOV R2, R0 ;  /* 0x0000000000027202 */ /* 0x000fe20000000f00 */
[----:B------:R-:W-:Y:S05]  /*21e90*/  BRA `(.L_x_901) ;  /* 0xffffccf000007947 */ /* 0x000fea000383ffff */
.L_x_843:
[----:B--2---:R-:W-:Y:S01]  /*21ea0*/  IMAD.MOV.U32 R5, RZ, RZ, R6 ;  /* 0x000000ffff057224 */ /* 0x004fe200078e0006 */
[----:B------:R-:W-:Y:S01]  /*21eb0*/  MOV R3, 0x1 ;  /* 0x0000000100037802 */ /* 0x000fe20000000f00 */
[----:B------:R-:W-:Y:S01]  /*21ec0*/  IMAD.MOV.U32 R0, RZ, RZ, 0x181f ;  /* 0x0000181fff007424 */ /* 0x000fe200078e00ff */
[----:B------:R-:W-:-:S02]  /*21ed0*/  MOV R2, 0x21ef0 ;  /* 0x00021ef000027802 */ /* 0x000fc40000000f00 */
[----:B-1-34-:R-:W-:Y:S05]  /*21ee0*/  CALL.REL.NOINC `($__internal_15_$__cuda_sm70_shflsync_idx_p) ;  /* 0x00000d8000007944 */ /* 0x01afea0003c00000 */
[----:B------:R-:W-:Y:S01]  /*21ef0*/  IMAD.MOV.U32 R9, RZ, RZ, R0 ;  /* 0x000000ffff097224 */ /* 0x000fe200078e0000 */
[----:B------:R-:W-:Y:S01]  /*21f00*/  MOV R3, 0x1 ;  /* 0x0000000100037802 */ /* 0x000fe20000000f00 */
[----:B------:R-:W-:Y:S01]  /*21f10*/  IMAD.MOV.U32 R5, RZ, RZ, R8 ;  /* 0x000000ffff057224 */ /* 0x000fe200078e0008 */
[----:B------:R-:W-:-:S02]  /*21f20*/  MOV R0, 0x181f ;  /* 0x0000181f00007802 */ /* 0x000fc40000000f00 */
[----:B------:R-:W-:Y:S02]  /*21f30*/  MOV R2, 0x21f50 ;  /* 0x00021f5000027802 */ /* 0x000fe40000000f00 */
[----:B------:R-:W-:Y:S05]  /*21f40*/  CALL.REL.NOINC `($__internal_15_$__cuda_sm70_shflsync_idx_p) ;  /* 0x00000d2000007944 */ /* 0x000fea0003c00000 */
[----:B------:R-:W-:Y:S01]  /*21f50*/  MOV R2, R0 ;  /* 0x0000000000027202 */ /* 0x000fe20000000f00 */
[----:B------:R-:W-:Y:S05]  /*21f60*/  BRA `(.L_x_902) ;  /* 0xffffcd1000007947 */ /* 0x000fea000383ffff */
.L_x_846:
[----:B--2---:R-:W-:Y:S01]  /*21f70*/  IMAD.MOV.U32 R5, RZ, RZ, R6 ;  /* 0x000000ffff057224 */ /* 0x004fe200078e0006 */
[----:B------:R-:W-:Y:S01]  /*21f80*/  MOV R3, 0x2 ;  /* 0x0000000200037802 */ /* 0x000fe20000000f00 */
[----:B------:R-:W-:Y:S01]  /*21f90*/  IMAD.MOV.U32 R0, RZ, RZ, 0x181f ;  /* 0x0000181fff007424 */ /* 0x000fe200078e00ff */
[----:B------:R-:W-:Y:S02]  /*21fa0*/  MOV R2, 0x21fc0 ;  /* 0x00021fc000027802 */ /* 0x000fe40000000f00 */
[----:B-1-34-:R-:W-:Y:S05]  /*21fb0*/  CALL.REL.NOINC `($__internal_15_$__cuda_sm70_shflsync_idx_p) ;  /* 0x00000cb000007944 */ /* 0x01afea0003c00000 */
[----:B------:R-:W-:Y:S01]  /*21fc0*/  MOV R9, R0 ;  /* 0x0000000000097202 */ /* 0x000fe20000000f00 */
[----:B------:R-:W-:Y:S05]  /*21fd0*/  BRA `(.L_x_903) ;  /* 0xffffcd9000007947 */ /* 0x000fea000383ffff */
.L_x_847:
[----:B--2---:R-:W-:Y:S01]  /*21fe0*/  IMAD.MOV.U32 R5, RZ, RZ, R8 ;  /* 0x000000ffff057224 */ /* 0x004fe200078e0008 */
[----:B------:R-:W-:Y:S01]  /*21ff0*/  MOV R3, 0x2 ;  /* 0x0000000200037802 */ /* 0x000fe20000000f00 */
[----:B------:R-:W-:Y:S01]  /*22000*/  IMAD.MOV.U32 R0, RZ, RZ, 0x181f ;  /* 0x0000181fff007424 */ /* 0x000fe200078e00ff */
[----:B------:R-:W-:Y:S02]  /*22010*/  MOV R2, 0x22030 ;  /* 0x0002203000027802 */ /* 0x000fe40000000f00 */
[----:B-1-34-:R-:W-:Y:S05]  /*22020*/  CALL.REL.NOINC `($__internal_15_$__cuda_sm70_shflsync_idx_p) ;  /* 0x00000c4000007944 */ /* 0x01afea0003c00000 */
[----:B------:R-:W-:Y:S01]  /*22030*/  MOV R2, R0 ;  /* 0x0000000000027202 */ /* 0x000fe20000000f00 */
[----:B------:R-:W-:Y:S05]  /*22040*/  BRA `(.L_x_904) ;  /* 0xffffcd4000007947 */ /* 0x000fea000383ffff */
.L_x_850:
[----:B---3--:R-:W-:Y:S01]  /*22050*/  IMAD.MOV.U32 R5, RZ, RZ, R6 ;  /* 0x000000ffff057224 */ /* 0x008fe200078e0006 */
[----:B------:R-:W-:Y:S01]  /*22060*/  MOV R3, 0x3 ;  /* 0x0000000300037802 */ /* 0x000fe20000000f00 */
[----:B------:R-:W-:Y:S01]  /*22070*/  IMAD.MOV.U32 R0, RZ, RZ, 0x181f ;  /* 0x0000181fff007424 */ /* 0x000fe200078e00ff */
[----:B----4-:R-:W-:-:S02]  /*22080*/  MOV R2, 0x220a0 ;  /* 0x000220a000027802 */ /* 0x010fc40000000f00 */
[----:B-12---:R-:W-:Y:S05]  /*22090*/  CALL.REL.NOINC `($__internal_15_$__cuda_sm70_shflsync_idx_p) ;  /* 0x00000bd000007944 */ /* 0x006fea0003c00000 */
[----:B------:R-:W-:Y:S01]  /*220a0*/  IMAD.MOV.U32 R6, RZ, RZ, R0 ;  /* 0x000000ffff067224 */ /* 0x000fe200078e0000 */
[----:B------:R-:W-:Y:S01]  /*220b0*/  MOV R3, 0x3 ;  /* 0x0000000300037802 */ /* 0x000fe20000000f00 */
[----:B------:R-:W-:Y:S01]  /*220c0*/  IMAD.MOV.U32 R5, RZ, RZ, R8 ;  /* 0x000000ffff057224 */ /* 0x000fe200078e0008 */
[----:B------:R-:W-:-:S02]  /*220d0*/  MOV R0, 0x181f ;  /* 0x0000181f00007802 */ /* 0x000fc40000000f00 */
[----:B------:R-:W-:Y:S02]  /*220e0*/  MOV R2, 0x22100 ;  /* 0x0002210000027802 */ /* 0x000fe40000000f00 */
[----:B------:R-:W-:Y:S05]  /*220f0*/  CALL.REL.NOINC `($__internal_15_$__cuda_sm70_shflsync_idx_p) ;  /* 0x00000b7000007944 */ /* 0x000fea0003c00000 */
[----:B------:R-:W-:Y:S05]  /*22100*/  BRA `(.L_x_905) ;  /* 0xffffcd8000007947 */ /* 0x000fea000383ffff */
.L_x_852:
[----:B------:R-:W-:Y:S01]  /*22110*/  IMAD.MOV.U32 R5, RZ, RZ, R14 ;  /* 0x000000ffff057224 */ /* 0x000fe200078e000e */
[----:B------:R-:W-:Y:S01]  /*22120*/  MOV R3, RZ ;  /* 0x000000ff00037202 */ /* 0x000fe20000000f00 */
[----:B------:R-:W-:Y:S01]  /*22130*/  IMAD.MOV.U32 R0, RZ, RZ, 0x1c1f ;  /* 0x00001c1fff007424 */ /* 0x000fe200078e00ff */
[----:B------:R-:W-:Y:S02]  /*22140*/  MOV R2, 0x22160 ;  /* 0x0002216000027802 */ /* 0x000fe40000000f00 */
[----:B------:R-:W-:Y:S05]  /*22150*/  CALL.REL.NOINC `($__internal_15_$__cuda_sm70_shflsync_idx_p) ;  /* 0x00000b1000007944 */ /* 0x000fea0003c00000 */
[----:B------:R-:W-:Y:S01]  /*22160*/  MOV R4, R0 ;  /* 0x0000000000047202 */ /* 0x000fe20000000f00 */
[----:B------:R-:W-:Y:S05]  /*22170*/  BRA `(.L_x_906) ;  /* 0xffffd00000007947 */ /* 0x000fea000383ffff */
.L_x_853:
[----:B------:R-:W-:Y:S01]  /*22180*/  IMAD.MOV.U32 R5, RZ, RZ, R28 ;  /* 0x000000ffff057224 */ /* 0x000fe200078e001c */
[----:B------:R-:W-:Y:S01]  /*22190*/  MOV R3, RZ ;  /* 0x000000ff00037202 */ /* 0x000fe20000000f00 */
[----:B------:R-:W-:Y:S01]  /*221a0*/  IMAD.MOV.U32 R0, RZ, RZ, 0x1c1f ;  /* 0x00001c1fff007424 */ /* 0x000fe200078e00ff */
[----:B------:R-:W-:Y:S02]  /*221b0*/  MOV R2, 0x221d0 ;  /* 0x000221d000027802 */ /* 0x000fe40000000f00 */
[----:B-12---:R-:W-:Y:S05]  /*221c0*/  CALL.REL.NOINC `($__internal_15_$__cuda_sm70_shflsync_idx_p) ;  /* 0x00000aa000007944 */ /* 0x006fea0003c00000 */
[----:B------:R-:W-:Y:S05]  /*221d0*/  BRA `(.L_x_907) ;  /* 0xffffcfc000007947 */ /* 0x000fea000383ffff */
.L_x_856:
[----:B------:R-:W-:Y:S01]  /*221e0*/  IMAD.MOV.U32 R5, RZ, RZ, R14 ;  /* 0x000000ffff057224 */ /* 0x000fe200078e000e */
[----:B----4-:R-:W-:Y:S01]  /*221f0*/  MOV R3, 0x1 ;  /* 0x0000000100037802 */ /* 0x010fe20000000f00 */
[----:B------:R-:W-:Y:S01]  /*22200*/  IMAD.MOV.U32 R0, RZ, RZ, 0x1c1f ;  /* 0x00001c1fff007424 */ /* 0x000fe200078e00ff */
[----:B------:R-:W-:-:S02]  /*22210*/  MOV R2, 0x22230 ;  /* 0x0002223000027802 */ /* 0x000fc40000000f00 */
[----:B-123--:R-:W-:Y:S05]  /*22220*/  CALL.REL.NOINC `($__internal_15_$__cuda_sm70_shflsync_idx_p) ;  /* 0x00000a4000007944 */ /* 0x00efea0003c00000 */
[----:B------:R-:W-:Y:S01]  /*22230*/  IMAD.MOV.U32 R4, RZ, RZ, R0 ;  /* 0x000000ffff047224 */ /* 0x000fe200078e0000 */
[----:B------:R-:W-:Y:S01]  /*22240*/  MOV R3, 0x1 ;  /* 0x0000000100037802 */ /* 0x000fe20000000f00 */
[----:B------:R-:W-:Y:S01]  /*22250*/  IMAD.MOV.U32 R5, RZ, RZ, R28 ;  /* 0x000000ffff057224 */ /* 0x000fe200078e001c */
[----:B------:R-:W-:-:S02]  /*22260*/  MOV R0, 0x1c1f ;  /* 0x00001c1f00007802 */ /* 0x000fc40000000f00 */
[----:B------:R-:W-:Y:S02]  /*22270*/  MOV R2, 0x22290 ;  /* 0x0002229000027802 */ /* 0x000fe40000000f00 */
[----:B------:R-:W-:Y:S05]  /*22280*/  CALL.REL.NOINC `($__internal_15_$__cuda_sm70_shflsync_idx_p) ;  /* 0x000009e000007944 */ /* 0x000fea0003c00000 */
[----:B------:R-:W-:Y:S05]  /*22290*/  BRA `(.L_x_908) ;  /* 0xffffd56000007947 */ /* 0x000fea000383ffff */
.L_x_860:
[----:B------:R-:W-:Y:S01]  /*222a0*/  IMAD.MOV.U32 R5, RZ, RZ, R6 ;  /* 0x000000ffff057224 */ /* 0x000fe200078e0006 */
[----:B------:R-:W-:Y:S01]  /*222b0*/  MOV R3, RZ ;  /* 0x000000ff00037202 */ /* 0x000fe20000000f00 */
[----:B------:R-:W-:Y:S01]  /*222c0*/  IMAD.MOV.U32 R0, RZ, RZ, 0x181f ;  /* 0x0000181fff007424 */ /* 0x000fe200078e00ff */
[----:B------:R-:W-:Y:S02]  /*222d0*/  MOV R2, 0x222f0 ;  /* 0x000222f000027802 */ /* 0x000fe40000000f00 */
[----:B--2---:R-:W-:Y:S05]  /*222e0*/  CALL.REL.NOINC `($__internal_15_$__cuda_sm70_shflsync_idx_p) ;  /* 0x0000098000007944 */ /* 0x004fea0003c00000 */
[----:B------:R-:W-:Y:S01]  /*222f0*/  MOV R10, R0 ;  /* 0x00000000000a7202 */ /* 0x000fe20000000f00 */
[----:B------:R-:W-:Y:S05]  /*22300*/  BRA `(.L_x_909) ;  /* 0xffffe0a000007947 */ /* 0x000fea000383ffff */
.L_x_861:
[----:B------:R-:W-:Y:S01]  /*22310*/  IMAD.MOV.U32 R5, RZ, RZ, R9 ;  /* 0x000000ffff057224 */ /* 0x000fe200078e0009 */
[----:B------:R-:W-:Y:S01]  /*22320*/  MOV R3, RZ ;  /* 0x000000ff00037202 */ /* 0x000fe20000000f00 */
[----:B------:R-:W-:Y:S01]  /*22330*/  IMAD.MOV.U32 R0, RZ, RZ, 0x181f ;  /* 0x0000181fff007424 */ /* 0x000fe200078e00ff */
[----:B------:R-:W-:Y:S02]  /*22340*/  MOV R2, 0x22360 ;  /* 0x0002236000027802 */ /* 0x000fe40000000f00 */
[----:B-123--:R-:W-:Y:S05]  /*22350*/  CALL.REL.NOINC `($__internal_15_$__cuda_sm70_shflsync_idx_p) ;  /* 0x0000091000007944 */ /* 0x00efea0003c00000 */
[----:B------:R-:W-:Y:S01]  /*22360*/  MOV R2, R0 ;  /* 0x0000000000027202 */ /* 0x000fe20000000f00 */
[----:B------:R-:W-:Y:S05]  /*22370*/  BRA `(.L_x_910) ;  /* 0xffffe05000007947 */ /* 0x000fea000383ffff */
.L_x_864:
[----:B-1----:R-:W-:Y:S01]  /*22380*/  IMAD.MOV.U32 R5, RZ, RZ, R6 ;  /* 0x000000ffff057224 */ /* 0x002fe200078e0006 */
[----:B------:R-:W-:Y:S01]  /*22390*/  MOV R3, 0x1 ;  /* 0x0000000100037802 */ /* 0x000fe20000000f00 */
[----:B------:R-:W-:Y:S01]  /*223a0*/  IMAD.MOV.U32 R0, RZ, RZ, 0x181f ;  /* 0x0000181fff007424 */ /* 0x000fe200078e00ff */
[----:B------:R-:W-:-:S02]  /*223b0*/  MOV R2, 0x223d0 ;  /* 0x000223d000027802 */ /* 0x000fc40000000f00 */
[----:B--234-:R-:W-:Y:S05]  /*223c0*/  CALL.REL.NOINC `($__internal_15_$__cuda_sm70_shflsync_idx_p) ;  /* 0x000008a000007944 */ /* 0x01cfea0003c00000 */
        /* <DEDUP_REMOVED lines=8> */
.L_x_867:
[----:B-1----:R-:W-:Y:S01]  /*22450*/  IMAD.MOV.U32 R5, RZ, RZ, R6 ;  /* 0x000000ffff057224 */ /* 0x002fe200078e0006 */
[----:B------:R-:W-:Y:S01]  /*22460*/  MOV R3, 0x2 ;  /* 0x0000000200037802 */ /* 0x000fe20000000f00 */
[----:B------:R-:W-:Y:S01]  /*22470*/  IMAD.MOV.U32 R0, RZ, RZ, 0x181f ;  /* 0x0000181fff007424 */ /* 0x000fe200078e00ff */
[----:B------:R-:W-:Y:S02]  /*22480*/  MOV R2, 0x224a0 ;  /* 0x000224a000027802 */ /* 0x000fe40000000f00 */
[----:B--234-:R-:W-:Y:S05]  /*22490*/  CALL.REL.NOINC `($__internal_15_$__cuda_sm70_shflsync_idx_p) ;  /* 0x000007d000007944 */ /* 0x01cfea0003c00000 */
[----:B------:R-:W-:Y:S01]  /*224a0*/  MOV R10, R0 ;  /* 0x00000000000a7202 */ /* 0x000fe20000000f00 */
[----:B------:R-:W-:Y:S05]  /*224b0*/  BRA `(.L_x_912) ;  /* 0xffffe10000007947 */ /* 0x000fea000383ffff */
.L_x_868:
[----:B-1----:R-:W-:Y:S01]  /*224c0*/  IMAD.MOV.U32 R5, RZ, RZ, R9 ;  /* 0x000000ffff057224 */ /* 0x002fe200078e0009 */
[----:B------:R-:W-:Y:S01]  /*224d0*/  MOV R3, 0x2 ;  /* 0x0000000200037802 */ /* 0x000fe20000000f00 */
[----:B------:R-:W-:Y:S01]  /*224e0*/  IMAD.MOV.U32 R0, RZ, RZ, 0x181f ;  /* 0x0000181fff007424 */ /* 0x000fe200078e00ff */
[----:B------:R-:W-:Y:S02]  /*224f0*/  MOV R2, 0x22510 ;  /* 0x0002251000027802 */ /* 0x000fe40000000f00 */
[----:B--234-:R-:W-:Y:S05]  /*22500*/  CALL.REL.NOINC `($__internal_15_$__cuda_sm70_shflsync_idx_p) ;  /* 0x0000076000007944 */ /* 0x01cfea0003c00000 */
[----:B------:R-:W-:Y:S01]  /*22510*/  MOV R2, R0 ;  /* 0x0000000000027202 */ /* 0x000fe20000000f00 */
[----:B------:R-:W-:Y:S05]  /*22520*/  BRA `(.L_x_913) ;  /* 0xffffe0b000007947 */ /* 0x000fea000383ffff */
.L_x_871:
        /* <DEDUP_REMOVED lines=13> */
.L_x_873:
[----:B------:R-:W-:Y:S01]  /*22600*/  IMAD.MOV.U32 R5, RZ, RZ, R62 ;  /* 0x000000ffff057224 */ /* 0x000fe200078e003e */
[----:B------:R-:W-:Y:S01]  /*22610*/  MOV R3, RZ ;  /* 0x000000ff00037202 */ /* 0x000fe20000000f00 */
[----:B------:R-:W-:Y:S01]  /*22620*/  IMAD.MOV.U32 R0, RZ, RZ, 0x1f ;  /* 0x0000001fff007424 */ /* 0x000fe200078e00ff */
[----:B------:R-:W-:Y:S02]  /*22630*/  MOV R2, 0x22650 ;  /* 0x0002265000027802 */ /* 0x000fe40000000f00 */
[----:B------:R-:W-:Y:S05]  /*22640*/  CALL.REL.NOINC `($__internal_15_$__cuda_sm70_shflsync_idx_p) ;  /* 0x0000062000007944 */ /* 0x000fea0003c00000 */
[----:B------:R-:W-:Y:S01]  /*22650*/  MOV R9, R0 ;  /* 0x0000000000097202 */ /* 0x000fe20000000f00 */
[----:B------:R-:W-:Y:S05]  /*22660*/  BRA `(.L_x_915) ;  /* 0xffffe21000007947 */ /* 0x000fea000383ffff */
.L_x_874:
[----:B------:R-:W-:Y:S01]  /*22670*/  IMAD.MOV.U32 R5, RZ, RZ, R62 ;  /* 0x000000ffff057224 */ /* 0x000fe200078e003e */
[----:B------:R-:W-:Y:S01]  /*22680*/  MOV R3, 0x1 ;  /* 0x0000000100037802 */ /* 0x000fe20000000f00 */
[----:B------:R-:W-:Y:S01]  /*22690*/  IMAD.MOV.U32 R0, RZ, RZ, 0x1f ;  /* 0x0000001fff007424 */ /* 0x000fe200078e00ff */
[----:B------:R-:W-:Y:S02]  /*226a0*/  MOV R2, 0x226c0 ;  /* 0x000226c000027802 */ /* 0x000fe40000000f00 */
[----:B-12---:R-:W-:Y:S05]  /*226b0*/  CALL.REL.NOINC `($__internal_15_$__cuda_sm70_shflsync_idx_p) ;  /* 0x000005b000007944 */ /* 0x006fea0003c00000 */
[----:B------:R-:W-:Y:S01]  /*226c0*/  MOV R8, R0 ;  /* 0x0000000000087202 */ /* 0x000fe20000000f00 */
[----:B------:R-:W-:Y:S05]  /*226d0*/  BRA `(.L_x_916) ;  /* 0xffffe1c000007947 */ /* 0x000fea000383ffff */
.L_x_875:
[----:B------:R-:W-:Y:S02]  /*226e0*/  MOV R2, 0x1 ;  /* 0x0000000100027802 */ /* 0x000fe40000000f00 */
[----:B------:R-:W-:-:S02]  /*226f0*/  MOV R3, 0x22710 ;  /* 0x0002271000037802 */ /* 0x000fc40000000f00 */
[----:B-1234-:R-:W-:Y:S05]  /*22700*/  CALL.REL.NOINC `($__internal_16_$__cuda_sm70_shflsync_up_p) ;  /* 0x000005b000007944 */ /* 0x01efea0003c00000 */
[----:B------:R-:W-:Y:S05]  /*22710*/  BRA `(.L_x_917) ;  /* 0xffffe2b000007947 */ /* 0x000fea000383ffff */
.L_x_876:
[----:B------:R-:W-:Y:S02]  /*22720*/  MOV R2, 0x2 ;  /* 0x0000000200027802 */ /* 0x000fe40000000f00 */
[----:B------:R-:W-:-:S02]  /*22730*/  MOV R3, 0x22750 ;  /* 0x0002275000037802 */ /* 0x000fc40000000f00 */
[----:B--2-4-:R-:W-:Y:S05]  /*22740*/  CALL.REL.NOINC `($__internal_16_$__cuda_sm70_shflsync_up_p) ;  /* 0x0000057000007944 */ /* 0x014fea0003c00000 */
[----:B------:R-:W-:Y:S01]  /*22750*/  SEL R3, R4, RZ, P1 ;  /* 0x000000ff04037207 */ /* 0x000fe20000800000 */
[----:B------:R-:W-:-:S04]  /*22760*/  IMAD.MOV.U32 R2, RZ, RZ, 0x4 ;  /* 0x00000004ff027424 */ /* 0x000fc800078e00ff */
[----:B------:R-:W-:Y:S01]  /*22770*/  IMAD.IADD R0, R0, 0x1, R3 ;  /* 0x0000000100007824 */ /* 0x000fe200078e0203 */
        /* <DEDUP_REMOVED lines=20> */
.L_x_880:
[----:B------:R-:W-:Y:S02]  /*228c0*/  MOV R2, 0x1 ;  /* 0x0000000100027802 */ /* 0x000fe40000000f00 */
[----:B------:R-:W-:Y:S02]  /*228d0*/  MOV R3, 0x228f0 ;  /* 0x000228f000037802 */ /* 0x000fe40000000f00 */
[----:B------:R-:W-:Y:S05]  /*228e0*/  CALL.REL.NOINC `($__internal_16_$__cuda_sm70_shflsync_up_p) ;  /* 0x000003d000007944 */ /* 0x000fea0003c00000 */
[----:B------:R-:W-:Y:S01]  /*228f0*/  MOV R2, R4 ;  /* 0x0000000400027202 */ /* 0x000fe20000000f00 */
[----:B------:R-:W-:Y:S05]  /*22900*/  BRA `(.L_x_919) ;  /* 0xffffe32000007947 */ /* 0x000fea000383ffff */
.L_x_881:
        /* <DEDUP_REMOVED lines=26> */
.L_x_883:
[----:B------:R-:W-:Y:S02]  /*22ab0*/  SEL R0, RZ, 0x1, P0 ;  /* 0x00000001ff007807 */ /* 0x000fe40000000000 */
[----:B------:R-:W-:Y:S02]  /*22ac0*/  MOV R2, 0x22ae0 ;  /* 0x00022ae000027802 */ /* 0x000fe40000000f00 */
[----:B-1----:R-:W-:Y:S05]  /*22ad0*/  CALL.REL.NOINC `($__internal_17_$__cuda_sm70_votesync_ballot) ;  /* 0x0000025000007944 */ /* 0x002fea0003c00000 */
[----:B------:R-:W-:Y:S01]  /*22ae0*/  MOV R10, R0 ;  /* 0x00000000000a7202 */ /* 0x000fe20000000f00 */
[----:B------:R-:W-:Y:S05]  /*22af0*/  BRA `(.L_x_921) ;  /* 0xffffe2c000007947 */ /* 0x000fea000383ffff */
.L_x_884:
[----:B------:R-:W-:Y:S01]  /*22b00*/  IMAD.MOV.U32 R5, RZ, RZ, R6 ;  /* 0x000000ffff057224 */ /* 0x000fe200078e0006 */
[----:B------:R-:W-:Y:S01]  /*22b10*/  MOV R3, R8 ;  /* 0x0000000800037202 */ /* 0x000fe20000000f00 */
[----:B--2---:R-:W-:Y:S01]  /*22b20*/  IMAD.MOV.U32 R0, RZ, RZ, 0x1f ;  /* 0x0000001fff007424 */ /* 0x004fe200078e00ff */
[----:B------:R-:W-:Y:S02]  /*22b30*/  MOV R2, 0x22b50 ;  /* 0x00022b5000027802 */ /* 0x000fe40000000f00 */
[----:B-1----:R-:W-:Y:S05]  /*22b40*/  CALL.REL.NOINC `($__internal_15_$__cuda_sm70_shflsync_idx_p) ;  /* 0x0000012000007944 */ /* 0x002fea0003c00000 */
[----:B------:R-:W-:Y:S01]  /*22b50*/  IMAD.MOV.U32 R12, RZ, RZ, R0 ;  /* 0x000000ffff0c7224 */ /* 0x000fe200078e0000 */
[----:B------:R-:W-:Y:S01]  /*22b60*/  MOV R3, R8 ;  /* 0x0000000800037202 */ /* 0x000fe20000000f00 */
[----:B------:R-:W-:Y:S01]  /*22b70*/  IMAD.MOV.U32 R5, RZ, RZ, R7 ;  /* 0x000000ffff057224 */ /* 0x000fe200078e0007 */
[----:B------:R-:W-:Y:S02]  /*22b80*/  MOV R0, 0x1f ;  /* 0x0000001f00007802 */ /* 0x000fe40000000f00 */
[----:B------:R-:W-:-:S02]  /*22b90*/  MOV R2, 0x22bb0 ;  /* 0x00022bb000027802 */ /* 0x000fc40000000f00 */
[----:B------:R-:W-:Y:S05]  /*22ba0*/  CALL.REL.NOINC `($__internal_15_$__cuda_sm70_shflsync_idx_p) ;  /* 0x000000c000007944 */ /* 0x000fea0003c00000 */
[----:B------:R-:W-:Y:S01]  /*22bb0*/  MOV R7, R0 ;  /* 0x0000000000077202 */ /* 0x000fe20000000f00 */
[----:B------:R-:W-:Y:S05]  /*22bc0*/  BRA `(.L_x_922) ;  /* 0xffffe26000007947 */ /* 0x000fea000383ffff */
.L_x_887:
[----:B------:R-:W-:Y:S01]  /*22bd0*/  IMAD.MOV.U32 R5, RZ, RZ, R4 ;  /* 0x000000ffff057224 */ /* 0x000fe200078e0004 */
[----:B--2---:R-:W-:-:S02]  /*22be0*/  MOV R0, 0x1f ;  /* 0x0000001f00007802 */ /* 0x004fc40000000f00 */
[----:B------:R-:W-:Y:S02]  /*22bf0*/  MOV R2, 0x22c10 ;  /* 0x00022c1000027802 */ /* 0x000fe40000000f00 */
[----:B-1-34-:R-:W-:Y:S05]  /*22c00*/  CALL.REL.NOINC `($__internal_15_$__cuda_sm70_shflsync_idx_p) ;  /* 0x0000006000007944 */ /* 0x01afea0003c00000 */
[----:B------:R-:W-:Y:S01]  /*22c10*/  MOV R13, R0 ;  /* 0x00000000000d7202 */ /* 0x000fe20000000f00 */
[----:B------:R-:W-:Y:S05]  /*22c20*/  BRA `(.L_x_886) ;  /* 0xffffe26000007947 */ /* 0x000fea000383ffff */
        .weak           $__internal_14_$__cuda_sm70_shflsync_bfly_p
        .type           $__internal_14_$__cuda_sm70_shflsync_bfly_p,@function
        .size           $__internal_14_$__cuda_sm70_shflsync_bfly_p,($__internal_15_$__cuda_sm70_shflsync_idx_p - $__internal_14_$__cuda_sm70_shflsync_bfly_p)
$__internal_14_$__cuda_sm70_shflsync_bfly_p:
[----:B------:R-:W-:Y:S01]  /*22c30*/  MOV R7, 0x0 ;  /* 0x0000000000077802 */ /* 0x000fe20000000f00 */
[----:B------:R-:W-:Y:S04]  /*22c40*/  WARPSYNC R8 ;  /* 0x0000000800007348 */ /* 0x000fe80003800000 */
[----:B------:R1:W2:Y:S01]  /*22c50*/  SHFL.BFLY PT, R2, R2, R5, R9 ;  /* 0x0c00000502027389 */ /* 0x0002a200000e0009 */
[----:B------:R-:W-:Y:S05]  /*22c60*/  RET.REL.NODEC R6 `(_ZN7cutlass13device_kernelIN5flash19enable_sm80_to_sm89INS1_16FlashAttnFwdSm80INS1_25CollectiveMainloopFwdSm80ILi8ELi1ELb1EN4cute5tupleIJNS5_1CILi128EEENS7_ILi96EEES8_EEELi128ENS_10bfloat16_tEfNS_4arch4Sm80ELb0ELb1ELb1ELb1ELb0ELb1ELb1ELb1EEENS1_21CollectiveEpilogueFwdINS6_IJS8_S8_S9_EEENS6_IJNS7_ILi1EEESH_SH_EEESB_SD_Li256ELb1ELb1ELb1ELb0EEENS1_36VarlenDynamicPersistentTileSchedulerILi128ELi96ELi256ELi256ELb1ELb1ELb0ELb1ELb0ELb1EEEEEEEEEvNT_6ParamsE) ;  /* 0xfffdd39006007950 */ /* 0x000fea0003c3ffff */
        .weak           $__internal_15_$__cuda_sm70_shflsync_idx_p
        .type           $__internal_15_$__cuda_sm70_shflsync_idx_p,@function
        .size           $__internal_15_$__cuda_sm70_shflsync_idx_p,($__internal_16_$__cuda_sm70_shflsync_up_p - $__internal_15_$__cuda_sm70_shflsync_idx_p)
$__internal_15_$__cuda_sm70_shflsync_idx_p:
[----:B------:R-:W-:-:S04]  /*22c70*/  MOV R50, 0xffffffff ;  /* 0xffffffff00327802 */ /* 0x000fc80000000f00 */
[----:B------:R-:W-:Y:S04]  /*22c80*/  WARPSYNC R50 ;  /* 0x0000003200007348 */ /* 0x000fe80003800000 */
[----:B------:R1:W2:Y:S02]  /*22c90*/  SHFL.IDX PT, R0, R5, R3, R0 ;  /* 0x0000000305007389 */ /* 0x0002a400000e0000 */
[----:B-1----:R-:W-:-:S04]  /*22ca0*/  MOV R3, 0x0 ;  /* 0x0000000000037802 */ /* 0x002fc80000000f00 */
[----:B--2---:R-:W-:Y:S05]  /*22cb0*/  RET.REL.NODEC R2 `(_ZN7cutlass13device_kernelIN5flash19enable_sm80_to_sm89INS1_16FlashAttnFwdSm80INS1_25CollectiveMainloopFwdSm80ILi8ELi1ELb1EN4cute5tupleIJNS5_1CILi128EEENS7_ILi96EEES8_EEELi128ENS_10bfloat16_tEfNS_4arch4Sm80ELb0ELb1ELb1ELb1ELb0ELb1ELb1ELb1EEENS1_21CollectiveEpilogueFwdINS6_IJS8_S8_S9_EEENS6_IJNS7_ILi1EEESH_SH_EEESB_SD_Li256ELb1ELb1ELb1ELb0EEENS1_36VarlenDynamicPersistentTileSchedulerILi128ELi96ELi256ELi256ELb1ELb1ELb0ELb1ELb0ELb1EEEEEEEEEvNT_6ParamsE) ;  /* 0xfffdd34002007950 */ /* 0x004fea0003c3ffff */
        .weak           $__internal_16_$__cuda_sm70_shflsync_up_p
        .type           $__internal_16_$__cuda_sm70_shflsync_up_p,@function
        .size           $__internal_16_$__cuda_sm70_shflsync_up_p,($__internal_17_$__cuda_sm70_votesync_ballot - $__internal_16_$__cuda_sm70_shflsync_up_p)
$__internal_16_$__cuda_sm70_shflsync_up_p:
[----:B------:R-:W-:Y:S02]  /*22cc0*/  IMAD.MOV.U32 R4, RZ, RZ, RZ ;  /* 0x000000ffff047224 */ /* 0x000fe400078e00ff */
[----:B------:R-:W-:-:S04]  /*22cd0*/  IMAD.MOV.U32 R10, RZ, RZ, -0x1 ;  /* 0xffffffffff0a7424 */ /* 0x000fc800078e00ff */
[----:B------:R-:W-:Y:S04]  /*22ce0*/  WARPSYNC R10 ;  /* 0x0000000a00007348 */ /* 0x000fe80003800000 */
[----:B------:R1:W2:Y:S02]  /*22cf0*/  SHFL.UP PT, R4, R0, R2, R4 ;  /* 0x0400000200047389 */ /* 0x0002a400000e0004 */
[----:B-1----:R-:W-:Y:S02]  /*22d00*/  MOV R2, R3 ;  /* 0x0000000300027202 */ /* 0x002fe40000000f00 */
[----:B------:R-:W-:-:S04]  /*22d10*/  MOV R3, 0x0 ;  /* 0x0000000000037802 */ /* 0x000fc80000000f00 */
[----:B--2---:R-:W-:Y:S05]  /*22d20*/  RET.REL.NODEC R2 `(_ZN7cutlass13device_kernelIN5flash19enable_sm80_to_sm89INS1_16FlashAttnFwdSm80INS1_25CollectiveMainloopFwdSm80ILi8ELi1ELb1EN4cute5tupleIJNS5_1CILi128EEENS7_ILi96EEES8_EEELi128ENS_10bfloat16_tEfNS_4arch4Sm80ELb0ELb1ELb1ELb1ELb0ELb1ELb1ELb1EEENS1_21CollectiveEpilogueFwdINS6_IJS8_S8_S9_EEENS6_IJNS7_ILi1EEESH_SH_EEESB_SD_Li256ELb1ELb1ELb1ELb0EEENS1_36VarlenDynamicPersistentTileSchedulerILi128ELi96ELi256ELi256ELb1ELb1ELb0ELb1ELb0ELb1EEEEEEEEEvNT_6ParamsE) ;  /* 0xfffdd2d002007950 */ /* 0x004fea0003c3ffff */
        .weak           $__internal_17_$__cuda_sm70_votesync_ballot
        .type           $__internal_17_$__cuda_sm70_votesync_ballot,@function
        .size           $__internal_17_$__cuda_sm70_votesync_ballot,(.L_x_1358 - $__internal_17_$__cuda_sm70_votesync_ballot)
$__internal_17_$__cuda_sm70_votesync_ballot:
[----:B------:R-:W-:Y:S01]  /*22d30*/  ISETP.NE.U32.AND P0, PT, R0, 0x1, PT ;  /* 0x000000010000780c */ /* 0x000fe20003f05070 */
[----:B------:R-:W-:-:S04]  /*22d40*/  IMAD.MOV.U32 R3, RZ, RZ, -0x1 ;  /* 0xffffffffff037424 */ /* 0x000fc800078e00ff */
[----:B------:R-:W-:Y:S08]  /*22d50*/  WARPSYNC R3 ;  /* 0x0000000300007348 */ /* 0x000ff00003800000 */
[----:B------:R-:W-:-:S04]  /*22d60*/  VOTE.ANY R0, PT, !P0 ;  /* 0x0000000000007806 */ /* 0x000fc800040e0100 */
[----:B------:R-:W-:Y:S01]  /*22d70*/  LOP3.LUT R0, R0, R3, RZ, 0xc0, !PT ;  /* 0x0000000300007212 */ /* 0x000fe200078ec0ff */
[----:B------:R-:W-:-:S04]  /*22d80*/  IMAD.MOV.U32 R3, RZ, RZ, 0x0 ;  /* 0x00000000ff037424 */ /* 0x000fc800078e00ff */
[----:B------:R-:W-:Y:S05]  /*22d90*/  RET.REL.NODEC R2 `(_ZN7cutlass13device_kernelIN5flash19enable_sm80_to_sm89INS1_16FlashAttnFwdSm80INS1_25CollectiveMainloopFwdSm80ILi8ELi1ELb1EN4cute5tupleIJNS5_1CILi128EEENS7_ILi96EEES8_EEELi128ENS_10bfloat16_tEfNS_4arch4Sm80ELb0ELb1ELb1ELb1ELb0ELb1ELb1ELb1EEENS1_21CollectiveEpilogueFwdINS6_IJS8_S8_S9_EEENS6_IJNS7_ILi1EEESH_SH_EEESB_SD_Li256ELb1ELb1ELb1ELb0EEENS1_36VarlenDynamicPersistentTileSchedulerILi128ELi96ELi256ELi256ELb1ELb1ELb0ELb1ELb0ELb1EEEEEEEEEvNT_6ParamsE) ;  /* 0xfffdd26002007950 */ /* 0x000fea0003c3ffff */
.L_x_923:
        /* <DEDUP_REMOVED lines=14> */
.L_x_1358:


//--------------------- .text._ZN7cutlass13device_kernelIN5flash19enable_sm80_to_sm89INS1_16FlashAttnFwdSm80INS1_25CollectiveMainloopFwdSm80ILi4ELi1ELb0EN4cute5tupleIJNS5_1CILi128EEENS7_ILi64EEES8_EEELi128ENS_10bfloat16_tEfNS_4arch4Sm80ELb1ELb0ELb1ELb0ELb0ELb0ELb1ELb1EEENS1_21CollectiveEpilogueFwdINS6_IJS8_S8_S9_EEENS6_IJNS7_ILi1EEESH_SH_EEESB_SD_Li128ELb0ELb1ELb1ELb0EEENS1_30DynamicPersistentTileSchedulerILi128ELi128ELb1ELb1ELb0EEEEEEEEEvNT_6ParamsE --------------------------
	.section	.text._ZN7cutlass13device_kernelIN5flash19enable_sm80_to_sm89INS1_16FlashAttnFwdSm80INS1_25CollectiveMainloopFwdSm80ILi4ELi1ELb0EN4cute5tupleIJNS5_1CILi128EEENS7_ILi64EEES8_EEELi128ENS_10bfloat16_tEfNS_4arch4Sm80ELb1ELb0ELb1ELb0ELb0ELb0ELb1ELb1EEENS1_21CollectiveEpilogueFwdINS6_IJS8_S8_S9_EEENS6_IJNS7_ILi1EEESH_SH_EEESB_SD_Li128ELb0ELb1ELb1ELb0EEENS1_30DynamicPersistentTileSchedulerILi128ELi128ELb1ELb1ELb0EEEEEEEEEvNT_6ParamsE,"ax",@progbits
	.sectioninfo	@"SHI_REGISTERS=255"
	.align	128
.text._ZN7cutlass13device_kernelIN5flash19enable_sm80_to_sm89INS1_16FlashAttnFwdSm80INS1_25CollectiveMainloopFwdSm80ILi4ELi1ELb0EN4cute5tupleIJNS5_1CILi128EEENS7_ILi64EEES8_EEELi128ENS_10bfloat16_tEfNS_4arch4Sm80ELb1ELb0ELb1ELb0ELb0ELb0ELb1ELb1EEENS1_21CollectiveEpilogueFwdINS6_IJS8_S8_S9_EEENS6_IJNS7_ILi1EEESH_SH_EEESB_SD_Li128ELb0ELb1ELb1ELb0EEENS1_30DynamicPersistentTileSchedulerILi128ELi128ELb1ELb1ELb0EEEEEEEEEvNT_6ParamsE:
        .type           _ZN7cutlass13device_kernelIN5flash19enable_sm80_to_sm89INS1_16FlashAttnFwdSm80INS1_25CollectiveMainloopFwdSm80ILi4ELi1ELb0EN4cute5tupleIJNS5_1CILi128EEENS7_ILi64EEES8_EEELi128ENS_10bfloat16_tEfNS_4arch4Sm80ELb1ELb0ELb1ELb0ELb0ELb0ELb1ELb1EEENS1_21CollectiveEpilogueFwdINS6_IJS8_S8_S9_EEENS6_IJNS7_ILi1EEESH_SH_EEESB_SD_Li128ELb0ELb1ELb1ELb0EEENS1_30DynamicPersistentTileSchedulerILi128ELi128ELb1ELb1ELb0EEEEEEEEEvNT_6ParamsE,@function
        .size           _ZN7cutlass13device_kernelIN5flash19enable_sm80_to_sm89INS1_16FlashAttnFwdSm80INS1_25CollectiveMainloopFwdSm80ILi4ELi1ELb0EN4cute5tupleIJNS5_1CILi128EEENS7_ILi64EEES8_EEELi128ENS_10bfloat16_tEfNS_4arch4Sm80ELb1ELb0ELb1ELb0ELb0ELb0ELb1ELb1EEENS1_21CollectiveEpilogueFwdINS6_IJS8_S8_S9_EEENS6_IJNS7_ILi1EEESH_SH_EEESB_SD_Li128ELb0ELb1ELb1ELb0EEENS1_30DynamicPersistentTileSchedulerILi128ELi128ELb1ELb1ELb0EEEEEEEEEvNT_6ParamsE,(.L_x_1363 - _ZN7cutlass13device_kernelIN5flash19enable_sm80_to_sm89INS1_16FlashAttnFwdSm80INS1_25CollectiveMainloopFwdSm80ILi4ELi1ELb0EN4cute5tupleIJNS5_1CILi128EEENS7_ILi64EEES8_EEELi128ENS_10bfloat16_tEfNS_4arch4Sm80ELb1ELb0ELb1ELb0ELb0ELb0ELb1ELb1EEENS1_21CollectiveEpilogueFwdINS6_IJS8_S8_S9_EEENS6_IJNS7_ILi1EEESH_SH_EEESB_SD_Li128ELb0ELb1ELb1ELb0EEENS1_30DynamicPersistentTileSchedulerILi128ELi128ELb1ELb1ELb0EEEEEEEEEvNT_6ParamsE)
        .other          _ZN7cutlass13device_kernelIN5flash19enable_sm80_to_sm89INS1_16FlashAttnFwdSm80INS1_25CollectiveMainloopFwdSm80ILi4ELi1ELb0EN4cute5tupleIJNS5_1CILi128EEENS7_ILi64EEES8_EEELi128ENS_10bfloat16_tEfNS_4arch4Sm80ELb1ELb0ELb1ELb0ELb0ELb0ELb1ELb1EEENS1_21CollectiveEpilogueFwdINS6_IJS8_S8_S9_EEENS6_IJNS7_ILi1EEESH_SH_EEESB_SD_Li128ELb0ELb1ELb1ELb0EEENS1_30DynamicPersistentTileSchedulerILi128ELi128ELb1ELb1ELb0EEEEEEEEEvNT_6ParamsE,@"STO_CUDA_ENTRY STV_DEFAULT"
_ZN7cutlass13device_kernelIN5flash19enable_sm80_to_sm89INS1_16FlashAttnFwdSm80INS1_25CollectiveMainloopFwdSm80ILi4ELi1ELb0EN4cute5tupleIJNS5_1CILi128EEENS7_ILi64EEES8_EEELi128ENS_10bfloat16_tEfNS_4arch4Sm80ELb1ELb0ELb1ELb0ELb0ELb0ELb1ELb1EEENS1_21CollectiveEpilogueFwdINS6_IJS8_S8_S9_EEENS6_IJNS7_ILi1EEESH_SH_EEESB_SD_Li128ELb0ELb1ELb1ELb0EEENS1_30DynamicPersistentTileSchedulerILi128ELi128ELb1ELb1ELb0EEEEEEEEEvNT_6ParamsE:
[----:B------:R-:W-:-:S03]  /*0000*/  MOV R1, c[0x0][0x28] ;  /* 0x00000a0000017a02 */ /* 0x000fc60000000f00 */
[----:B------:R-:W1:Y:S01]  /*0010*/  S2R R17, SR_TID.X ;  /* 0x0000000000117919 */ /* 0x000e620000002100 */
[----:B------:R-:W-:-:S03]  /*0020*/  IADD3 R1, R1, -0x98, RZ ;  /* 0xffffff6801017810 */ /* 0x000fc60007ffe0ff */
[----:B------:R-:W2:Y:S01]  /*0030*/  S2R R16, SR_CTAID.X ;  /* 0x0000000000107919 */ /* 0x000ea20000002500 */
[----:B-1----:R-:W-:-:S05]  /*0040*/  SHF.R.U32.HI R0, RZ, 0x5, R17 ;  /* 0x00000005ff007819 */ /* 0x002fca0000011611 */
[----:B------:R-:W1:Y:S04]  /*0050*/  SHFL.IDX PT, R2, R0, RZ, 0x1f ;  /* 0x00001fff00027589 */ /* 0x000e6800000e0000 */
[----:B------:R-:W3:Y:S01]  /*0060*/  SHFL.IDX PT, R0, R0, RZ, 0x1f ;  /* 0x00001fff00007589 */ /* 0x000ee200000e0000 */
[----:B-1----:R-:W-:Y:S01]  /*0070*/  ISETP.GE.AND P0, PT, R2, 0x1, PT ;  /* 0x000000010200780c */ /* 0x002fe20003f06270 */
[----:B---3--:R1:W3:-:S12]  /*0080*/  R2UR UR6, R0 ;  /* 0x00000000000673c2 */ /* 0x0082d800000e0000 */
[----:B------:R-:W-:Y:S06]  /*0090*/  @P0 BAR.ARV 0x4, 0x80 ;  /* 0x0102000000000b1d */ /* 0x000fec0000002000 */
[----:B--2---:R-:W-:-:S13]  /*00a0*/  ISETP.GE.AND P0, PT, R16, c[0x0][0x538], PT ;  /* 0x00014e0010007a0c */ /* 0x004fda0003f06270 */
[----:B------:R-:W-:Y:S05]  /*00b0*/  @P0 EXIT ;  /* 0x000000000000094d */ /* 0x000fea0003800000 */
[----:B-1-3--:R-:W-:Y:S01]  /*00c0*/  SHF.R.S32.HI R15, RZ, 0x1f, R17 ;  /* 0x0000001fff0f7819 */ /* 0x00afe20000011411 */
[----:B------:R-:W-:Y:S01]  /*00d0*/  IMAD.MOV.U32 R228, RZ, RZ, 0x40 ;  /* 0x00000040ffe47424 */ /* 0x000fe200078e00ff */
[----:B------:R-:W-:Y:S02]  /*00e0*/  ULDC.64 UR8, c[0x0][0x118] ;  /* 0x0000460000087ab9 */ /* 0x000fe40000000a00 */
[CC--:B------:R-:W-:Y:S02]  /*00f0*/  LEA.HI R12, R15.reuse, R17.reuse, RZ, 0x3 ;  /* 0x000000110f0c7211 */ /* 0x0c0fe400078f18ff */
[CC--:B------:R-:W-:Y:S02]  /*0100*/  LEA.HI R4, R15.reuse, R17.reuse, RZ, 0x4 ;  /* 0x000000110f047211 */ /* 0x0c0fe400078f20ff */
[----:B------:R-:W-:Y:S02]  /*0110*/  LEA.HI R0, R15, R17, RZ, 0x2 ;  /* 0x000000110f007211 */ /* 0x000fe400078f10ff */
[----:B------:R-:W-:-:S02]  /*0120*/  SHF.R.S32.HI R20, RZ, 0x3, R12 ;  /* 0x00000003ff147819 */ /* 0x000fc4000001140c */
[----:B------:R-:W-:Y:S02]  /*0130*/  LOP3.LUT R2, R4, 0xfffffff0, RZ, 0xc0, !PT ;  /* 0xfffffff004027812 */ /* 0x000fe400078ec0ff */
[----:B------:R-:W-:Y:S01]  /*0140*/  LOP3.LUT R3, R12, 0xfffffff8, RZ, 0xc0, !PT ;  /* 0xfffffff80c037812 */ /* 0x000fe200078ec0ff */
[----:B------:R-:W-:Y:S01]  /*0150*/  IMAD.SHL.U32 R6, R20, 0x40, RZ ;  /* 0x0000004014067824 */ /* 0x000fe200078e00ff */
[----:B------:R-:W-:Y:S01]  /*0160*/  LOP3.LUT R0, R0, 0xfffffffc, RZ, 0xc0, !PT ;  /* 0xfffffffc00007812 */ /* 0x000fe200078ec0ff */
[C---:B------:R-:W-:Y:S01]  /*0170*/  IMAD.IADD R2, R17.reuse, 0x1, -R2 ;  /* 0x0000000111027824 */ /* 0x040fe200078e0a02 */
[----:B------:R-:W-:Y:S01]  /*0180*/  SHF.R.S32.HI R5, RZ, 0x4, R4 ;  /* 0x00000004ff057819 */ /* 0x000fe20000011404 */
[C---:B------:R-:W-:Y:S02]  /*0190*/  IMAD.IADD R9, R17.reuse, 0x1, -R3 ;  /* 0x0000000111097824 */ /* 0x040fe400078e0a03 */
[----:B------:R-:W-:Y:S01]  /*01a0*/  IMAD.IADD R3, R17, 0x1, -R0 ;  /* 0x0000000111037824 */ /* 0x000fe200078e0a00 */
[----:B------:R-:W-:Y:S01]  /*01b0*/  LEA.HI R4, R4, R5, RZ, 0x1 ;  /* 0x0000000504047211 */ /* 0x000fe200078f08ff */
[----:B------:R-:W-:Y:S01]  /*01c0*/  IMAD.SHL.U32 R18, R9, 0x8, RZ ;  /* 0x0000000809127824 */ /* 0x000fe200078e00ff */
[----:B------:R-:W-:-:S02]  /*01d0*/  LOP3.LUT R0, R6, 0x1c0, RZ, 0xc0, !PT ;  /* 0x000001c006007812 */ /* 0x000fc400078ec0ff */
[----:B------:R-:W-:Y:S02]  /*01e0*/  LOP3.LUT R6, R4, 0xfffffffe, RZ, 0xc0, !PT ;  /* 0xfffffffe04067812 */ /* 0x000fe400078ec0ff */
[----:B------:R-:W-:Y:S01]  /*01f0*/  SHF.R.S32.HI R4, RZ, 0x1f, R2 ;  /* 0x0000001fff047819 */ /* 0x000fe20000011402 */
[----:B------:R-:W-:Y:S01]  /*0200*/  STL [R1+0x48], R18 ;  /* 0x0000481201007387 */ /* 0x000fe20000100800 */
[----:B------:R-:W-:Y:S01]  /*0210*/  LEA.HI R8, R3, R3, RZ, 0x1 ;  /* 0x0000000303087211 */ /* 0x000fe200078f08ff */
[----:B------:R-:W-:Y:S01]  /*0220*/  IMAD.IADD R13, R5, 0x1, -R6 ;  /* 0x00000001050d7824 */ /* 0x000fe200078e0a06 */
[----:B------:R-:W-:Y:S02]  /*0230*/  LOP3.LUT R7, R0, 0x38, R18, 0xf8, !PT ;  /* 0x0000003800077812 */ /* 0x000fe400078ef812 */
[----:B------:R-:W-:Y:S02]  /*0240*/  LEA.HI R11, R4, R2, RZ, 0x3 ;  /* 0x00000002040b7211 */ /* 0x000fe400078f18ff */
[----:B------:R-:W-:-:S02]  /*0250*/  SHF.R.U32.HI R0, RZ, 0x3, R0 ;  /* 0x00000003ff007819 */ /* 0x000fc40000011600 */
[----:B------:R-:W-:Y:S02]  /*0260*/  LOP3.LUT R4, R8, 0x1ffffffe, RZ, 0xc0, !PT ;  /* 0x1ffffffe08047812 */ /* 0x000fe400078ec0ff */
[----:B------:R-:W-:Y:S02]  /*0270*/  LOP3.LUT R10, R7, R0, RZ, 0x3c, !PT ;  /* 0x00000000070a7212 */ /* 0x000fe400078e3cff */
[----:B------:R-:W-:Y:S01]  /*0280*/  LOP3.LUT R0, R11, 0xfffffff8, RZ, 0xc0, !PT ;  /* 0xfffffff80b007812 */ /* 0x000fe200078ec0ff */
[----:B------:R-:W-:Y:S01]  /*0290*/  IMAD.IADD R14, R3, 0x1, -R4 ;  /* 0x00000001030e7824 */ /* 0x000fe200078e0a04 */
[-C--:B------:R-:W-:Y:S01]  /*02a0*/  LEA.HI R5, R15, R17.reuse, RZ, 0x5 ;  /* 0x000000110f057211 */ /* 0x080fe200078f28ff */
[----:B------:R-:W-:Y:S01]  /*02b0*/  IMAD.SHL.U32 R3, R9, 0x40, RZ ;  /* 0x0000004009037824 */ /* 0x000fe200078e00ff */
[----:B------:R-:W-:Y:S01]  /*02c0*/  LEA.HI R4, R15, R17, RZ, 0x6 ;  /* 0x000000110f047211 */ /* 0x000fe200078f30ff */
[----:B------:R-:W-:Y:S01]  /*02d0*/  IMAD.IADD R7, R2, 0x1, -R0 ;  /* 0x0000000102077824 */ /* 0x000fe200078e0a00 */
[----:B------:R-:W-:-:S02]  /*02e0*/  SHF.R.S32.HI R231, RZ, 0x5, R5 ;  /* 0x00000005ffe77819 */ /* 0x000fc40000011405 */
[----:B------:R-:W-:Y:S01]  /*02f0*/  LOP3.LUT R0, R3, 0x1c0, RZ, 0xc0, !PT ;  /* 0x000001c003007812 */ /* 0x000fe200078ec0ff */
[----:B------:R-:W-:Y:S01]  /*0300*/  IMAD.SHL.U32 R4, R4, 0x8, RZ ;  /* 0x0000000804047824 */ /* 0x000fe200078e00ff */
[----:B------:R-:W-:Y:S02]  /*0310*/  SHF.R.S32.HI R2, RZ, 0x1f, R5 ;  /* 0x0000001fff027819 */ /* 0x000fe40000011405 */
[----:B------:R-:W-:Y:S02]  /*0320*/  LOP3.LUT R6, R0, 0x8, R12, 0xf8, !PT ;  /* 0x0000000800067812 */ /* 0x000fe400078ef80c */
[----:B------:R-:W-:Y:S02]  /*0330*/  SHF.R.U32.HI R3, RZ, 0x3, R0 ;  /* 0x00000003ff037819 */ /* 0x000fe40000011600 */
[----:B------:R-:W-:Y:S01]  /*0340*/  LEA.HI R0, R2, R231, RZ, 0x2 ;  /* 0x000000e702007211 */ /* 0x000fe200078f10ff */
[----:B------:R-:W-:Y:S01]  /*0350*/  IMAD.SHL.U32 R2, R13, 0x8, RZ ;  /* 0x000000080d027824 */ /* 0x000fe200078e00ff */
[----:B------:R-:W-:-:S02]  /*0360*/  LOP3.LUT R5, R5, 0xffffffe0, RZ, 0xc0, !PT ;  /* 0xffffffe005057812 */ /* 0x000fc400078ec0ff */
[----:B------:R-:W-:Y:S01]  /*0370*/  LOP3.LUT R12, R6, R3, RZ, 0x3c, !PT ;  /* 0x00000003060c7212 */ /* 0x000fe200078e3cff */
[----:B------:R-:W-:Y:S01]  /*0380*/  IMAD.SHL.U32 R3, R7, 0x40, RZ ;  /* 0x0000004007037824 */ /* 0x000fe200078e00ff */
[----:B------:R-:W-:Y:S01]  /*0390*/  LOP3.LUT R0, R0, 0xffffffc, RZ, 0xc0, !PT ;  /* 0x0ffffffc00007812 */ /* 0x000fe200078ec0ff */
[----:B------:R-:W-:Y:S01]  /*03a0*/  IMAD.IADD R17, R17, 0x1, -R5 ;  /* 0x0000000111117824 */ /* 0x000fe200078e0a05 */
[----:B------:R-:W-:Y:S01]  /*03b0*/  LOP3.LUT R10, R10, 0x7ffffe00, R4, 0xf8, !PT ;  /* 0x7ffffe000a0a7812 */ /* 0x000fe200078ef804 */
[----:B------:R-:W-:Y:S01]  /*03c0*/  IMAD.SHL.U32 R4, R8, 0x20, RZ ;  /* 0x0000002008047824 */ /* 0x000fe200078e00ff */
[----:B------:R-:W-:Y:S01]  /*03d0*/  LOP3.LUT P3, RZ, R7, 0x2, RZ, 0xc0, !PT ;  /* 0x0000000207ff7812 */ /* 0x000fe2000786c0ff */
[----:B------:R-:W-:Y:S01]  /*03e0*/  IMAD.IADD R8, R231, 0x1, -R0 ;  /* 0x00000001e7087824 */ /* 0x000fe200078e0a00 */
[----:B------:R-:W-:Y:S01]  /*03f0*/  LOP3.LUT R0, R3, 0x1c0, RZ, 0xc0, !PT ;  /* 0x000001c003007812 */ /* 0x000fe200078ec0ff */
[----:B------:R-:W-:Y:S01]  /*0400*/  IMAD.SHL.U32 R3, R11, 0x40, RZ ;  /* 0x000000400b037824 */ /* 0x000fe200078e00ff */
[----:B------:R-:W-:Y:S01]  /*0410*/  SHF.R.S32.HI R6, RZ, 0x1f, R17 ;  /* 0x0000001fff067819 */ /* 0x000fe20000011411 */
[----:B------:R-:W-:Y:S01]  /*0420*/  IMAD.SHL.U32 R244, R10, 0x2, RZ ;  /* 0x000000020af47824 */ /* 0x000fe200078e00ff */
[----:B------:R-:W-:-:S02]  /*0430*/  LOP3.LUT R2, R0, 0x8, R2, 0xf8, !PT ;  /* 0x0000000800027812 */ /* 0x000fc400078ef802 */
[----:B------:R-:W-:Y:S02]  /*0440*/  SHF.R.U32.HI R0, RZ, 0x3, R0 ;  /* 0x00000003ff007819 */ /* 0x000fe40000011600 */
[----:B------:R-:W-:Y:S02]  /*0450*/  LOP3.LUT R3, R3, 0xfffffe00, RZ, 0xc0, !PT ;  /* 0xfffffe0003037812 */ /* 0x000fe400078ec0ff */
[----:B------:R-:W-:Y:S02]  /*0460*/  LEA.HI R6, R6, R17, RZ, 0x2 ;  /* 0x0000001106067211 */ /* 0x000fe400078f10ff */
[----:B------:R-:W-:Y:S01]  /*0470*/  LOP3.LUT R225, R2, R0, RZ, 0x3c, !PT ;  /* 0x0000000002e17212 */ /* 0x000fe200078e3cff */
[----:B------:R-:W-:Y:S01]  /*0480*/  IMAD R231, R231, 0x400, R3 ;  /* 0x00000400e7e77824 */ /* 0x000fe200078e0203 */
[----:B------:R-:W-:Y:S01]  /*0490*/  SHF.R.S32.HI R5, RZ, 0x2, R6 ;  /* 0x00000002ff057819 */ /* 0x000fe20000011406 */
[----:B------:R-:W-:Y:S01]  /*04a0*/  IMAD R0, R13, 0x200, R12 ;  /* 0x000002000d007824 */ /* 0x000fe200078e020c */
[----:B------:R-:W-:Y:S01]  /*04b0*/  IADD3 R2, R18, 0x40, RZ ;  /* 0x0000004012027810 */ /* 0x000fe20007ffe0ff */
[----:B------:R-:W-:Y:S01]  /*04c0*/  IMAD.IADD R231, R231, 0x1, R225 ;  /* 0x00000001e7e77824 */ /* 0x000fe200078e02e1 */
[----:B------:R-:W-:Y:S01]  /*04d0*/  LOP3.LUT R4, R4, 0xffffffc0, RZ, 0xc0, !PT ;  /* 0xffffffc004047812 */ /* 0x000fe200078ec0ff */
[----:B------:R-:W-:Y:S01]  /*04e0*/  IMAD R15, R8, 0x10, R5 ;  /* 0x00000010080f7824 */ /* 0x000fe200078e0205 */
[----:B------:R-:W-:Y:S01]  /*04f0*/  LOP3.LUT R225, R225, R3, RZ, 0xfc, !PT ;  /* 0x00000003e1e17212 */ /* 0x000fe200078efcff */
[----:B------:R-:W-:Y:S01]  /*0500*/  IMAD.MOV.U32 R5, RZ, RZ, 0x20 ;  /* 0x00000020ff057424 */ /* 0x000fe200078e00ff */
[----:B------:R-:W-:Y:S01]  /*0510*/  LOP3.LUT P0, RZ, R7, 0x4, RZ, 0xc0, !PT ;  /* 0x0000000407ff7812 */ /* 0x000fe2000780c0ff */
[----:B------:R-:W-:Y:S01]  /*0520*/  IMAD R7, R9, 0x10, R20 ;  /* 0x0000001009077824 */ /* 0x000fe200078e0214 */
[----:B------:R-:W-:Y:S01]  /*0530*/  LOP3.LUT R3, R6, 0x7ffffffc, RZ, 0xc0, !PT ;  /* 0x7ffffffc06037812 */ /* 0x000fe200078ec0ff */
[----:B------:R-:W-:Y:S01]  /*0540*/  IMAD R4, R14, 0x8, R4 ;  /* 0x000000080e047824 */ /* 0x000fe200078e0204 */
[----:B------:R-:W-:Y:S01]  /*0550*/  SHF.R.S32.HI R2, RZ, 0x1f, R2 ;  /* 0x0000001fff027819 */ /* 0x000fe20000011402 */
[----:B------:R-:W-:Y:S01]  /*0560*/  STL [R1+0x68], R15 ;  /* 0x0000680f01007387 */ /* 0x000fe20000100800 */
[----:B------:R-:W-:Y:S01]  /*0570*/  LEA R224, R0, 0x4100, 0x1 ;  /* 0x0000410000e07811 */ /* 0x000fe200078e08ff */
[----:B------:R-:W-:Y:S01]  /*0580*/  IMAD.IADD R0, R17, 0x1, -R3 ;  /* 0x0000000111007824 */ /* 0x000fe200078e0a03 */
[----:B------:R-:W-:Y:S01]  /*0590*/  R2P PR, R9, 0x6 ;  /* 0x0000000609007804 */ /* 0x000fe20000000000 */
[----:B------:R-:W-:Y:S01]  /*05a0*/  STL [R1+0x5c], R16 ;  /* 0x00005c1001007387 */ /* 0x000fe20000100800 */
[----:B------:R-:W-:Y:S01]  /*05b0*/  LEA R231, R231, 0x8100, 0x1 ;  /* 0x00008100e7e77811 */ /* 0x000fe200078e08ff */
[----:B------:R-:W-:Y:S01]  /*05c0*/  IMAD.SHL.U32 R0, R0, 0x2, RZ ;  /* 0x0000000200007824 */ /* 0x000fe200078e00ff */
[----:B------:R-:W-:Y:S01]  /*05d0*/  LEA R225, R225, 0x100, 0x1 ;  /* 0x00000100e1e17811 */ /* 0x000fe200078e08ff */
[----:B------:R-:W-:Y:S01]  /*05e0*/  STL [R1+0x6c], R7 ;  /* 0x00006c0701007387 */ /* 0x000fe20000100800 */
[----:B------:R-:W-:-:S02]  /*05f0*/  SEL R227, R228, 0xffffffc0, !P2 ;  /* 0xffffffc0e4e37807 */ /* 0x000fc40005000000 */
[----:B------:R-:W-:Y:S01]  /*0600*/  SEL R228, R228, 0xffffffc0, !P0 ;  /* 0xffffffc0e4e47807 */ /* 0x000fe20004000000 */
[----:B------:R1:W-:Y:S01]  /*0610*/  STL [R1+0x60], R2 ;  /* 0x0000600201007387 */ /* 0x0003e20000100800 */
[C---:B------:R-:W-:Y:S01]  /*0620*/  IADD3 R235, R224.reuse, 0x20, RZ ;  /* 0x00000020e0eb7810 */ /* 0x040fe20007ffe0ff */
[C---:B------:R-:W-:Y:S02]  /*0630*/  IMAD.IADD R230, R224.reuse, 0x1, R227 ;  /* 0x00000001e0e67824 */ /* 0x040fe400078e02e3 */
[----:B------:R-:W-:Y:S01]  /*0640*/  @P1 IADD3 R235, R224, -0x20, RZ ;  /* 0xffffffe0e0eb1810 */ /* 0x000fe20007ffe0ff */
[----:B------:R-:W-:Y:S02]  /*0650*/  IMAD.IADD R232, R231, 0x1, R228 ;  /* 0x00000001e7e87824 */ /* 0x000fe400078e02e4 */
[----:B------:R-:W-:Y:S01]  /*0660*/  IMAD.IADD R229, R228, 0x1, R225 ;  /* 0x00000001e4e57824 */ /* 0x000fe200078e02e1 */
[----:B------:R-:W-:Y:S01]  /*0670*/  IADD3 R243, R235, 0x800, RZ ;  /* 0x00000800ebf37810 */ /* 0x000fe20007ffe0ff */
[----:B------:R-:W-:Y:S01]  /*0680*/  IMAD.IADD R227, R227, 0x1, R235 ;  /* 0x00000001e3e37824 */ /* 0x000fe200078e02eb */
[----:B------:R-:W-:-:S02]  /*0690*/  IADD3 R242, R235, 0x1000, RZ ;  /* 0x00001000ebf27810 */ /* 0x000fc40007ffe0ff */
[C---:B------:R-:W-:Y:S02]  /*06a0*/  IADD3 R241, R235.reuse, 0x1800, RZ ;  /* 0x00001800ebf17810 */ /* 0x040fe40007ffe0ff */
[C---:B------:R-:W-:Y:S02]  /*06b0*/  IADD3 R240, R235.reuse, 0x2000, RZ ;  /* 0x00002000ebf07810 */ /* 0x040fe40007ffe0ff */
[C---:B------:R-:W-:Y:S02]  /*06c0*/  IADD3 R239, R235.reuse, 0x2800, RZ ;  /* 0x00002800ebef7810 */ /* 0x040fe40007ffe0ff */
[C---:B------:R-:W-:Y:S02]  /*06d0*/  IADD3 R238, R235.reuse, 0x3000, RZ ;  /* 0x00003000ebee7810 */ /* 0x040fe40007ffe0ff */
[----:B------:R-:W-:Y:S01]  /*06e0*/  IADD3 R237, R235, 0x3800, RZ ;  /* 0x00003800ebed7810 */ /* 0x000fe20007ffe0ff */
[----:B-1----:R-:W-:-:S05]  /*06f0*/  IMAD.IADD R2, R15, 0x1, R4 ;  /* 0x000000010f027824 */ /* 0x002fca00078e0204 */
[----:B------:R-:W-:Y:S04]  /*0700*/  STL [R1+0x64], R2 ;  /* 0x0000640201007387 */ /* 0x000fe80000100800 */
[----:B------:R1:W-:Y:S02]  /*0710*/  STL [R1+0x40], R0 ;  /* 0x0000400001007387 */ /* 0x0003e40000100800 */
[----:B-1----:R-:W-:-:S05]  /*0720*/  SEL R0, R5, 0xffffffe0, !P3 ;  /* 0xffffffe005007807 */ /* 0x002fca0005800000 */
[----:B------:R-:W-:Y:S02]  /*0730*/  IMAD.IADD R233, R231, 0x1, R0 ;  /* 0x00000001e7e97824 */ /* 0x000fe400078e0200 */
[C---:B------:R-:W-:Y:S02]  /*0740*/  IMAD.IADD R226, R0.reuse, 0x1, R225 ;  /* 0x0000000100e27824 */ /* 0x040fe400078e02e1 */
[----:B------:R-:W-:Y:S02]  /*0750*/  IMAD.IADD R234, R233, 0x1, R228 ;  /* 0x00000001e9ea7824 */ /* 0x000fe400078e02e4 */
[----:B------:R-:W-:Y:S02]  /*0760*/  IMAD.IADD R236, R0, 0x1, R232 ;  /* 0x0000000100ec7824 */ /* 0x000fe400078e02e8 */
[----:B------:R-:W-:Y:S02]  /*0770*/  IMAD.IADD R228, R228, 0x1, R226 ;  /* 0x00000001e4e47824 */ /* 0x000fe400078e02e2 */
.L_x_979:
        /* <DEDUP_REMOVED lines=19> */
.L_x_925:
[----:B------:R-:W-:-:S04]  /*08b0*/  MOV R0, c[0x0][0x554] ;  /* 0x0001550000007a02 */ /* 0x000fc80000000f00 */
[----:B------:R-:W-:Y:S02]  /*08c0*/  ISETP.NE.AND P0, PT, R0, 0x1, PT ;  /* 0x000000010000780c */ /* 0x000fe40003f05270 */
[----:B------:R-:W-:-:S11]  /*08d0*/  MOV R0, R2 ;  /* 0x0000000200007202 */ /* 0x000fd60000000f00 */
[----:B------:R-:W-:-:S05]  /*08e0*/  @P0 IMAD.HI.U32 R4, R2, c[0x0][0x558], RZ ;  /* 0x0001560002040a27 */ /* 0x000fca00078e00ff */
[----:B------:R-:W-:-:S05]  /*08f0*/  @P0 SHF.R.U32.HI R0, RZ, c[0x0][0x55c], R4 ;  /* 0x00015700ff000a19 */ /* 0x000fca0000011604 */
[----:B------:R-:W-:Y:S02]  /*0900*/  IMAD R4, R0, c[0x0][0x554], RZ ;  /* 0x0001550000047a24 */ /* 0x000fe400078e02ff */
.L_x_926:
[----:B------:R-:W-:Y:S05]  /*0910*/  BSYNC B0 ;  /* 0x0000000000007941 */ /* 0x000fea0003800000 */
.L_x_924:
[----:B------:R-:W-:Y:S01]  /*0920*/  IMAD.MOV.U32 R5, RZ, RZ, c[0x0][0x53c] ;  /* 0x00014f00ff057624 */ /* 0x000fe200078e00ff */
[----:B------:R-:W-:Y:S01]  /*0930*/  ULDC UR5, c[0x0][0x1d0] ;  /* 0x0000740000057ab9 */ /* 0x000fe20000000800 */
[----:B------:R-:W-:Y:S01]  /*0940*/  IMAD.MOV.U32 R11, RZ, RZ, R0 ;  /* 0x000000ffff0b7224 */ /* 0x000fe200078e0000 */
[----:B------:R-:W-:Y:S01]  /*0950*/  UIADD3 UR5, UR5, 0x3f, URZ ;  /* 0x0000003f05057890 */ /* 0x000fe2000fffe03f */
[----:B------:R-:W-:Y:S01]  /*0960*/  IMAD.MOV.U32 R7, RZ, RZ, c[0x0][0x548] ;  /* 0x00015200ff077624 */ /* 0x000fe200078e00ff */
[----:B------:R-:W-:Y:S01]  /*0970*/  ISETP.NE.AND P0, PT, R5, 0x1, PT ;  /* 0x000000010500780c */ /* 0x000fe20003f05270 */
[----:B------:R-:W-:Y:S01]  /*0980*/  IMAD.IADD R4, R2, 0x1, -R4 ;  /* 0x0000000102047824 */ /* 0x000fe200078e0a04 */
[----:B------:R-:W-:Y:S01]  /*0990*/  LOP3.LUT R5, RZ, R0, RZ, 0x33, !PT ;  /* 0x00000000ff057212 */ /* 0x000fe200078e33ff */
[----:B------:R-:W-:Y:S01]  /*09a0*/  USHF.R.S32.HI UR4, URZ, 0x1f, UR5 ;  /* 0x0000001f3f047899 */ /* 0x000fe20008011405 */
[----:B------:R-:W-:Y:S01]  /*09b0*/  BSSY B0, `(.L_x_927) ;  /* 0x0000041000007945 */ /* 0x000fe20003800000 */
[----:B------:R-:W-:-:S02]  /*09c0*/  IMAD R3, R3, c[0x0][0x554], R4 ;  /* 0x0001550003037a24 */ /* 0x000fc400078e0204 */
[----:B------:R-:W-:Y:S01]  /*09d0*/  ULEA.HI UR4, UR4, UR5, URZ, 0x6 ;  /* 0x0000000504047291 */ /* 0x000fe2000f8f303f */
[----:B------:R-:W-:Y:S02]  /*09e0*/  IMAD.MOV.U32 R2, RZ, RZ, RZ ;  /* 0x000000ffff027224 */ /* 0x000fe400078e00ff */
[----:B------:R-:W-:Y:S01]  /*09f0*/  IMAD.MOV.U32 R25, RZ, RZ, R3 ;  /* 0x000000ffff197224 */ /* 0x000fe200078e0003 */
[----:B------:R-:W-:Y:S02]  /*0a00*/  USHF.R.S32.HI UR4, URZ, 0x6, UR4 ;  /* 0x000000063f047899 */ /* 0x000fe40008011404 */
[----:B------:R-:W-:Y:S01]  /*0a10*/  @P0 IMAD.HI.U32 R6, R0, c[0x0][0x540], RZ ;  /* 0x0001500000060a27 */ /* 0x000fe200078e00ff */
[----:B------:R-:W-:-:S03]  /*0a20*/  IADD3 R0, R5, c[0x0][0x53c], RZ ;  /* 0x00014f0005007a10 */ /* 0x000fc60007ffe0ff */
[----:B------:R-:W-:Y:S01]  /*0a30*/  IMAD.MOV.U32 R5, RZ, RZ, c[0x0][0x2c4] ;  /* 0x0000b100ff057624 */ /* 0x000fe200078e00ff */
[----:B------:R-:W-:Y:S01]  /*0a40*/  @P0 SHF.R.U32.HI R11, RZ, c[0x0][0x544], R6 ;  /* 0x00015100ff0b0a19 */ /* 0x000fe20000011606 */
[----:B------:R-:W-:Y:S01]  /*0a50*/  IMAD.MOV.U32 R6, RZ, RZ, 0x40 ;  /* 0x00000040ff067424 */ /* 0x000fe200078e00ff */
[----:B------:R-:W-:Y:S02]  /*0a60*/  ISETP.NE.AND P0, PT, R7, 0x1, PT ;  /* 0x000000010700780c */ /* 0x000fe40003f05270 */
[----:B------:R-:W-:Y:S01]  /*0a70*/  ISETP.NE.AND P3, PT, R5, 0x1, PT ;  /* 0x000000010500780c */ /* 0x000fe20003f65270 */
        /* <DEDUP_REMOVED lines=52> */
.L_x_928:
[----:B------:R-:W-:Y:S05]  /*0dc0*/  BSYNC B0 ;  /* 0x0000000000007941 */ /* 0x000fea0003800000 */
.L_x_927:
[----:B------:R-:W-:Y:S01]  /*0dd0*/  LOP3.LUT R0, R11, 0xffff, RZ, 0xc0, !PT ;  /* 0x0000ffff0b007812 */ /* 0x000fe200078ec0ff */
[----:B------:R-:W-:Y:S01]  /*0de0*/  CS2R R18, SRZ ;  /* 0x0000000000127805 */ /* 0x000fe2000001ff00 */
[----:B------:R-:W-:Y:S01]  /*0df0*/  CS2R R20, SRZ ;  /* 0x0000000000147805 */ /* 0x000fe2000001ff00 */
[----:B------:R-:W-:Y:S01]  /*0e00*/  CS2R R126, SRZ ;  /* 0x00000000007e7805 */ /* 0x000fe2000001ff00 */
        /* <DEDUP_REMOVED lines=15> */
[----:B------:R2:W-:Y:S01]  /*0f00*/  STL [R1+0x8], R24 ;  /* 0x0000081801007387 */ /* 0x0005e20000100800 */
        /* <DEDUP_REMOVED lines=55> */
[----:B--2---:R-:W2:Y:S04]  /*1280*/  LDL R4, [R1+0x6c] ;  /* 0x00006c0001047983 */ /* 0x004ea80000100800 */
[----:B------:R-:W3:Y:S04]  /*1290*/  LDL.64 R8, [R1+0x48] ;  /* 0x0000480001087983 */ /* 0x000ee80000100a00 */
[----:B------:R4:W3:Y:S01]  /*12a0*/  LDL.64 R26, [R1+0x48] ;  /* 0x00004800011a7983 */ /* 0x0008e20000100a00 */
[----:B------:R-:W-:-:S04]  /*12b0*/  ISETP.NE.U32.AND P0, PT, RZ, c[0x0][0x340], PT ;  /* 0x0000d000ff007a0c */ /* 0x000fc80003f05070 */
[----:B------:R-:W-:-:S13]  /*12c0*/  ISETP.NE.AND.EX P0, PT, RZ, c[0x0][0x344], PT, P0 ;  /* 0x0000d100ff007a0c */ /* 0x000fda0003f05300 */
[----:B------:R-:W-:-:S05]  /*12d0*/  @P0 MOV R2, 0x4 ;  /* 0x0000000400020802 */ /* 0x000fca0000000f00 */
[----:B------:R-:W-:-:S05]  /*12e0*/  @P0 IMAD.WIDE R2, R25, R2, c[0x0][0x340] ;  /* 0x0000d00019020625 */ /* 0x000fca00078e0202 */
[----:B------:R5:W4:Y:S01]  /*12f0*/  @P0 LDG.E R18, [R2.64] ;  /* 0x0000000802120981 */ /* 0x000b22000c1e1900 */
[----:B------:R-:W-:Y:S02]  /*1300*/  SHF.R.S32.HI R13, RZ, 0x1f, R28 ;  /* 0x0000001fff0d7819 */ /* 0x000fe4000001141c */
[----:B------:R-:W-:Y:S01]  /*1310*/  SHF.R.S32.HI R17, RZ, 0x1f, R25 ;  /* 0x0000001fff117819 */ /* 0x000fe20000011419 */
[----:B------:R-:W1:Y:S01]  /*1320*/  S2R R7, SR_TID.X ;  /* 0x0000000000077919 */ /* 0x000e620000002100 */
[----:B------:R-:W-:-:S03]  /*1330*/  IADD3 R96, R24, -0x1, RZ ;  /* 0xffffffff18607810 */ /* 0x000fc60007ffe0ff */
[----:B------:R-:W-:-:S04]  /*1340*/  IMAD R10, R17, c[0x0][0x1c0], RZ ;  /* 0x00007000110a7a24 */ /* 0x000fc800078e02ff */
[----:B------:R-:W-:Y:S02]  /*1350*/  IMAD R10, R25, c[0x0][0x1c4], R10 ;  /* 0x00007100190a7a24 */ /* 0x000fe400078e020a */
[----:B-----5:R-:W-:Y:S01]  /*1360*/  IMAD R3, R13, c[0x0][0x1b8], RZ ;  /* 0x00006e000d037a24 */ /* 0x020fe200078e02ff */
[----:B-1----:R-:W-:-:S03]  /*1370*/  SHF.R.S32.HI R22, RZ, 0x1f, R7 ;  /* 0x0000001fff167819 */ /* 0x002fc60000011407 */
[----:B------:R-:W-:Y:S01]  /*1380*/  IMAD R3, R28, c[0x0][0x1bc], R3 ;  /* 0x00006f001c037a24 */ /* 0x000fe200078e0203 */
[----:B------:R-:W-:-:S04]  /*1390*/  LEA.HI R22, R22, R7, RZ, 0x3 ;  /* 0x0000000716167211 */ /* 0x000fc800078f18ff */
[----:B------:R-:W-:Y:S02]  /*13a0*/  SHF.R.S32.HI R22, RZ, 0x3, R22 ;  /* 0x00000003ff167819 */ /* 0x000fe40000011416 */
[----:B--2---:R-:W-:Y:S01]  /*13b0*/  IADD3 R0, R4, R23, RZ ;  /* 0x0000001704007210 */ /* 0x004fe20007ffe0ff */
[----:B------:R-:W-:-:S04]  /*13c0*/  IMAD.WIDE.U32 R4, R28, c[0x0][0x1b8], RZ ;  /* 0x00006e001c047a25 */ /* 0x000fc800078e00ff */
[----:B------:R-:W-:Y:S01]  /*13d0*/  @P3 IMAD.HI.U32 R6, R0, c[0x0][0x2c8], RZ ;  /* 0x0000b20000063a27 */ /* 0x000fe200078e00ff */
[----:B------:R-:W-:Y:S02]  /*13e0*/  IADD3 R5, R5, R3, RZ ;  /* 0x0000000305057210 */ /* 0x000fe40007ffe0ff */
[----:B------:R-:W-:Y:S01]  /*13f0*/  SHF.R.S32.HI R3, RZ, 0x1f, R22 ;  /* 0x0000001fff037819 */ /* 0x000fe20000011416 */
[----:B------:R-:W-:Y:S01]  /*1400*/  IMAD.MOV.U32 R2, RZ, RZ, R0 ;  /* 0x000000ffff027224 */ /* 0x000fe200078e0000 */
[----:B---3--:R-:W-:Y:S01]  /*1410*/  MOV R26, R8 ;  /* 0x00000008001a7202 */ /* 0x008fe20000000f00 */
[----:B------:R-:W-:Y:S01]  /*1420*/  IMAD.WIDE.U32 R4, R25, c[0x0][0x1c0], R4 ;  /* 0x0000700019047a25 */ /* 0x000fe200078e0004 */
[----:B------:R-:W-:Y:S02]  /*1430*/  @P3 SHF.R.U32.HI R2, RZ, c[0x0][0x2cc], R6 ;  /* 0x0000b300ff023a19 */ /* 0x000fe40000011606 */
[----:B------:R-:W-:Y:S01]  /*1440*/  SHF.R.S32.HI R27, RZ, 0x1f, R26 ;  /* 0x0000001fff1b7819 */ /* 0x000fe2000001141a */
[C---:B------:R-:W-:Y:S01]  /*1450*/  IMAD R6, R3.reuse, c[0x0][0x1e0], RZ ;  /* 0x0000780003067a24 */ /* 0x040fe200078e02ff */
[----:B------:R-:W-:Y:S01]  /*1460*/  IADD3 R12, -R2, RZ, RZ ;  /* 0x000000ff020c7210 */ /* 0x000fe20007ffe1ff */
[----:B------:R-:W-:Y:S01]  /*1470*/  IMAD R3, R3, c[0x0][0x208], RZ ;  /* 0x0000820003037a24 */ /* 0x000fe200078e02ff */
[----:B------:R-:W-:Y:S01]  /*1480*/  ISETP.GE.AND P6, PT, R26, c[0x0][0x1d4], PT ;  /* 0x000075001a007a0c */ /* 0x000fe20003fc6270 */
[C---:B------:R-:W-:Y:S01]  /*1490*/  IMAD R11, R22.reuse, c[0x0][0x1e4], R6 ;  /* 0x00007900160b7a24 */ /* 0x040fe200078e0206 */
[----:B------:R1:W-:Y:S01]  /*14a0*/  STL [R1+0x4c], R27 ;  /* 0x00004c1b01007387 */ /* 0x0003e20000100800 */
[C---:B------:R-:W-:Y:S01]  /*14b0*/  IMAD R3, R22.reuse, c[0x0][0x20c], R3 ;  /* 0x0000830016037a24 */ /* 0x040fe200078e0203 */
[----:B------:R-:W-:Y:S01]  /*14c0*/  SEL R16, RZ, 0x1, P6 ;  /* 0x00000001ff107807 */ /* 0x000fe20003000000 */
[----:B------:R-:W-:Y:S01]  /*14d0*/  IMAD.WIDE.U32 R6, R22, c[0x0][0x208], R26 ;  /* 0x0000820016067a25 */ /* 0x000fe200078e001a */
[----:B------:R-:W-:-:S03]  /*14e0*/  ISETP.GE.AND P4, PT, R26, c[0x0][0x198], PT ;  /* 0x000066001a007a0c */ /* 0x000fc60003f86270 */
[----:B------:R-:W-:Y:S01]  /*14f0*/  IMAD.WIDE.U32 R8, R22, c[0x0][0x1e0], R26 ;  /* 0x0000780016087a25 */ /* 0x000fe200078e001a */
[----:B------:R-:W-:Y:S02]  /*1500*/  IADD3 R7, R7, R3, RZ ;  /* 0x0000000307077210 */ /* 0x000fe40007ffe0ff */
[----:B------:R-:W-:Y:S01]  /*1510*/  SHF.R.S32.HI R3, RZ, 0x1f, R2 ;  /* 0x0000001fff037819 */ /* 0x000fe20000011402 */
[----:B------:R-:W-:Y:S02]  /*1520*/  IMAD.IADD R9, R9, 0x1, R11 ;  /* 0x0000000109097824 */ /* 0x000fe400078e020b */
[----:B------:R-:W-:Y:S02]  /*1530*/  IMAD.IADD R5, R5, 0x1, R10 ;  /* 0x0000000105057824 */ /* 0x000fe400078e020a */
[----:B------:R-:W-:Y:S01]  /*1540*/  IMAD R12, R12, c[0x0][0x2c4], R0 ;  /* 0x0000b1000c0c7a24 */ /* 0x000fe200078e0200 */
[----:B------:R-:W-:Y:S01]  /*1550*/  IADD3 R0, R26, 0x40, RZ ;  /* 0x000000401a007810 */ /* 0x000fe20007ffe0ff */
[----:B------:R-:W-:-:S02]  /*1560*/  IMAD R10, R13, c[0x0][0x1e8], RZ ;  /* 0x00007a000d0a7a24 */ /* 0x000fc400078e02ff */
[----:B------:R-:W-:Y:S01]  /*1570*/  IMAD R11, R13, c[0x0][0x210], RZ ;  /* 0x000084000d0b7a24 */ /* 0x000fe200078e02ff */
[C---:B------:R-:W-:Y:S01]  /*1580*/  ISETP.GE.AND P5, PT, R0.reuse, c[0x0][0x1d4], PT ;  /* 0x0000750000007a0c */ /* 0x040fe20003fa6270 */
[----:B------:R-:W-:Y:S01]  /*1590*/  IMAD R3, R3, c[0x0][0x1b0], RZ ;  /* 0x00006c0003037a24 */ /* 0x000fe200078e02ff */
[----:B------:R-:W-:Y:S01]  /*15a0*/  ISETP.GE.AND P2, PT, R0, c[0x0][0x198], PT ;  /* 0x0000660000007a0c */ /* 0x000fe20003f46270 */
[C---:B------:R-:W-:Y:S01]  /*15b0*/  IMAD R14, R28.reuse, c[0x0][0x1ec], R10 ;  /* 0x00007b001c0e7a24 */ /* 0x040fe200078e020a */
[----:B------:R-:W-:Y:S01]  /*15c0*/  SEL R13, RZ, 0xffffffff, P5 ;  /* 0xffffffffff0d7807 */ /* 0x000fe20002800000 */
[C---:B------:R-:W-:Y:S02]  /*15d0*/  IMAD R15, R28.reuse, c[0x0][0x214], R11 ;  /* 0x000085001c0f7a24 */ /* 0x040fe400078e020b */
[----:B------:R-:W-:Y:S01]  /*15e0*/  IMAD.WIDE.U32 R10, R28, c[0x0][0x1e8], R8 ;  /* 0x00007a001c0a7a25 */ /* 0x000fe200078e0008 */
[----:B------:R-:W-:-:S03]  /*15f0*/  SHF.L.U32 R13, R13, 0x1, RZ ;  /* 0x000000010d0d7819 */ /* 0x000fc600000006ff */
[C---:B------:R-:W-:Y:S02]  /*1600*/  IMAD R3, R2.reuse, c[0x0][0x1b4], R3 ;  /* 0x00006d0002037a24 */ /* 0x040fe400078e0203 */
[----:B------:R-:W-:Y:S01]  /*1610*/  IMAD.WIDE.U32 R4, R2, c[0x0][0x1b0], R4 ;  /* 0x00006c0002047a25 */ /* 0x000fe200078e0004 */
[----:B------:R-:W-:-:S03]  /*1620*/  SHF.R.S32.HI R2, RZ, 0x1f, R12 ;  /* 0x0000001fff027819 */ /* 0x000fc6000001140c */
[----:B------:R-:W-:Y:S01]  /*1630*/  IMAD.WIDE.U32 R8, R28, c[0x0][0x210], R6 ;  /* 0x000084001c087a25 */ /* 0x000fe200078e0006 */
[----:B------:R-:W-:Y:S02]  /*1640*/  MOV R6, R10 ;  /* 0x0000000a00067202 */ /* 0x000fe40000000f00 */
[----:B------:R-:W-:Y:S01]  /*1650*/  IADD3 R5, R5, R3, RZ ;  /* 0x0000000305057210 */ /* 0x000fe20007ffe0ff */
[----:B------:R-:W-:Y:S01]  /*1660*/  IMAD R10, R2, c[0x0][0x1a8], RZ ;  /* 0x00006a00020a7a24 */ /* 0x000fe200078e02ff */
[----:B------:R-:W-:Y:S01]  /*1670*/  IADD3 R7, R11, R14, RZ ;  /* 0x0000000e0b077210 */ /* 0x000fe20007ffe0ff */
[--C-:B----4-:R-:W-:Y:S01]  /*1680*/  @P0 IMAD.MOV.U32 R2, RZ, RZ, R18.reuse ;  /* 0x000000ffff020224 */ /* 0x110fe200078e0012 */
[----:B------:R-:W-:Y:S01]  /*1690*/  @P0 SHF.R.S32.HI R3, RZ, 0x1f, R18 ;  /* 0x0000001fff030819 */ /* 0x000fe20000011412 */
[C---:B------:R-:W-:Y:S01]  /*16a0*/  IMAD R10, R12.reuse, c[0x0][0x1ac], R10 ;  /* 0x00006b000c0a7a24 */ /* 0x040fe200078e020a */
[----:B------:R-:W-:Y:S01]  /*16b0*/  @!P0 MOV R2, R25 ;  /* 0x0000001900028202 */ /* 0x000fe20000000f00 */
[----:B------:R-:W-:Y:S01]  /*16c0*/  IMAD.WIDE.U32 R4, R12, c[0x0][0x1a8], R4 ;  /* 0x00006a000c047a25 */ /* 0x000fe200078e0004 */
[----:B------:R-:W-:-:S02]  /*16d0*/  @!P0 MOV R3, R17 ;  /* 0x0000001100038202 */ /* 0x000fc40000000f00 */
[----:B------:R-:W-:Y:S01]  /*16e0*/  LOP3.LUT R11, R13, 0x2, R16, 0xe2, !PT ;  /* 0x000000020d0b7812 */ /* 0x000fe200078ee210 */
[----:B------:R-:W-:Y:S01]  /*16f0*/  IMAD.WIDE.U32 R12, R2, c[0x0][0x1f0], R6 ;  /* 0x00007c00020c7a25 */ /* 0x000fe200078e0006 */
[----:B------:R-:W-:-:S03]  /*1700*/  LEA R6, P0, R4, c[0x0][0x160], 0x1 ;  /* 0x0000580004067a11 */ /* 0x000fc600078008ff */
[----:B------:R-:W-:Y:S01]  /*1710*/  IMAD.IADD R9, R9, 0x1, R15 ;  /* 0x0000000109097824 */ /* 0x000fe200078e020f */
[----:B------:R1:W-:Y:S01]  /*1720*/  STL.64 [R1+0x28], R12 ;  /* 0x0000280c01007387 */ /* 0x0003e20000100a00 */
[C---:B------:R-:W-:Y:S02]  /*1730*/  IMAD R7, R3.reuse, c[0x0][0x1f0], RZ ;  /* 0x00007c0003077a24 */ /* 0x040fe400078e02ff */
[----:B------:R-:W-:Y:S02]  /*1740*/  IMAD R3, R3, c[0x0][0x218], RZ ;  /* 0x0000860003037a24 */ /* 0x000fe400078e02ff */
[----:B------:R-:W-:-:S04]  /*1750*/  IMAD.WIDE.U32 R8, R2, c[0x0][0x218], R8 ;  /* 0x0000860002087a25 */ /* 0x000fc800078e0008 */
[C---:B------:R-:W-:Y:S01]  /*1760*/  IMAD R7, R2.reuse, c[0x0][0x1f4], R7 ;  /* 0x00007d0002077a24 */ /* 0x040fe200078e0207 */
[----:B------:R1:W-:Y:S01]  /*1770*/  STL.64 [R1+0x30], R8 ;  /* 0x0000300801007387 */ /* 0x0003e20000100a00 */
[----:B------:R-:W-:Y:S02]  /*1780*/  IMAD R2, R2, c[0x0][0x21c], R3 ;  /* 0x0000870002027a24 */ /* 0x000fe400078e0203 */
[----:B------:R-:W-:Y:S01]  /*1790*/  IMAD.IADD R5, R5, 0x1, R10 ;  /* 0x0000000105057824 */ /* 0x000fe200078e020a */
[----:B------:R-:W-:Y:S02]  /*17a0*/  IADD3 R3, R13, R7, RZ ;  /* 0x000000070d037210 */ /* 0x000fe40007ffe0ff */
[----:B------:R-:W-:Y:S02]  /*17b0*/  IADD3 R2, R9, R2, RZ ;  /* 0x0000000209027210 */ /* 0x000fe40007ffe0ff */
[----:B------:R-:W-:Y:S02]  /*17c0*/  LEA.HI.X R5, R4, c[0x0][0x164], R5, 0x1, P0 ;  /* 0x0000590004057a11 */ /* 0x000fe400000f0c05 */
[----:B------:R-:W-:Y:S01]  /*17d0*/  IADD3 R4, R22, R23, RZ ;  /* 0x0000001716047210 */ /* 0x000fe20007ffe0ff */
[----:B------:R1:W-:Y:S04]  /*17e0*/  STL [R1+0x38], R2 ;  /* 0x0000380201007387 */ /* 0x0003e80000100800 */
[----:B------:R1:W-:Y:S01]  /*17f0*/  STL [R1+0x20], R3 ;  /* 0x0000200301007387 */ /* 0x0003e20000100800 */
[----:B------:R-:W-:Y:S05]  /*1800*/  BRA.DIV ~URZ, `(.L_x_930) ;  /* 0x00011dc27f007947 */ /* 0x000fea000b800000 */
[----:B------:R2:W3:Y:S02]  /*1810*/  SHFL.IDX PT, R7, R5, RZ, 0x181f ;  /* 0x00181fff05077589 */ /* 0x0004e400000e0000 */
.L_x_980:
[----:B------:R-:W-:Y:S05]  /*1820*/  BRA.DIV ~URZ, `(.L_x_931) ;  /* 0x00011e127f007947 */ /* 0x000fea000b800000 */
[----:B-1----:R1:W4:Y:S02]  /*1830*/  SHFL.IDX PT, R3, R6, RZ, 0x181f ;  /* 0x00181fff06037589 */ /* 0x00232400000e0000 */
.L_x_981:
[----:B------:R-:W-:Y:S01]  /*1840*/  MOV R10, c[0x0][0x2c4] ;  /* 0x0000b100000a7a02 */ /* 0x000fe20000000f00 */
[----:B------:R-:W-:Y:S04]  /*1850*/  BSSY B0, `(.L_x_932) ;  /* 0x0000010000007945 */ /* 0x000fe80003800000 */
[----:B------:R-:W-:-:S05]  /*1860*/  IMAD R10, R10, c[0x0][0x168], RZ ;  /* 0x00005a000a0a7a24 */ /* 0x000fca00078e02ff */
[----:B------:R-:W-:-:S13]  /*1870*/  ISETP.GE.AND P0, PT, R4, R10, PT ;  /* 0x0000000a0400720c */ /* 0x000fda0003f06270 */
[----:B------:R-:W-:Y:S05]  /*1880*/  @P0 BRA `(.L_x_933) ;  /* 0x000000c000000947 */ /* 0x000fea0003800000 */
[----:B------:R-:W5:Y:S04]  /*1890*/  LDL.64 R14, [R1+0x48] ;  /* 0x00004800010e7983 */ /* 0x000f680000100a00 */
[----:B--2---:R-:W2:Y:S01]  /*18a0*/  LDL R12, [R1+0x60] ;  /* 0x00006000010c7983 */ /* 0x004ea20000100800 */
[----:B---3--:R-:W-:Y:S01]  /*18b0*/  MOV R9, R7 ;  /* 0x0000000700097202 */ /* 0x008fe20000000f00 */
[----:B----4-:R-:W-:Y:S01]  /*18c0*/  IMAD.MOV.U32 R8, RZ, RZ, R3 ;  /* 0x000000ffff087224 */ /* 0x010fe200078e0003 */
[----:B------:R-:W-:-:S03]  /*18d0*/  LEA R2, P0, R0, R3, 0x1 ;  /* 0x0000000300027211 */ /* 0x000fc600078008ff */
[----:B-----5:R-:W-:Y:S01]  /*18e0*/  IMAD.WIDE R8, R14, 0x2, R8 ;  /* 0x000000020e087825 */ /* 0x020fe200078e0208 */
[----:B--2---:R-:W-:-:S04]  /*18f0*/  LEA.HI.X R3, R0, R7, R12, 0x1, P0 ;  /* 0x0000000700037211 */ /* 0x004fc800000f0c0c */
[----:B------:R-:W-:Y:S01]  /*1900*/  @!PT LDS RZ, [RZ] ;  /* 0x00000000fffff984 */ /* 0x000fe20000000800 */
[----:B------:R-:W-:Y:S01]  /*1910*/  @!PT LDS RZ, [RZ] ;  /* 0x00000000fffff984 */ /* 0x000fe20000000800 */
[----:B------:R-:W-:Y:S01]  /*1920*/  @!PT LDS RZ, [RZ] ;  /* 0x00000000fffff984 */ /* 0x000fe20000000800 */
[----:B------:R2:W-:Y:S04]  /*1930*/  LDGSTS.E.BYPASS.LTC128B.128 [R244+0x8100], [R8.64], !P4 ;  /* 0x0810000008f47fae */ /* 0x0005e8000e101d48 */
[----:B------:R2:W-:Y:S02]  /*1940*/  LDGSTS.E.BYPASS.LTC128B.128 [R244+0xc100], [R2.64], !P2 ;  /* 0x0c10000002f47fae */ /* 0x0005e4000d101d48 */
.L_x_933:
[----:B------:R-:W-:Y:S05]  /*1950*/  BSYNC B0 ;  /* 0x0000000000007941 */ /* 0x000fea0003800000 */
.L_x_932:
[----:B------:R-:W-:Y:S05]  /*1960*/  BRA.DIV ~URZ, `(.L_x_934) ;  /* 0x00011d427f007947 */ /* 0x000fea000b800000 */
[----:B---3--:R3:W1:Y:S04]  /*1970*/  SHFL.IDX PT, R7, R5, 0x1, 0x181f ;  /* 0x00381f0005077f89 */ /* 0x00866800000e0000 */
[----:B--2-4-:R3:W2:Y:S02]  /*1980*/  SHFL.IDX PT, R3, R6, 0x1, 0x181f ;  /* 0x00381f0006037f89 */ /* 0x0146a400000e0000 */
.L_x_982:
[----:B------:R-:W-:Y:S01]  /*1990*/  IADD3 R2, R4, 0x10, RZ ;  /* 0x0000001004027810 */ /* 0x000fe20007ffe0ff */
[----:B------:R-:W-:Y:S03]  /*19a0*/  BSSY B0, `(.L_x_935) ;  /* 0x000000f000007945 */ /* 0x000fe60003800000 */
[----:B------:R-:W-:-:S13]  /*19b0*/  ISETP.GE.AND P0, PT, R2, R10, PT ;  /* 0x0000000a0200720c */ /* 0x000fda0003f06270 */
[----:B------:R-:W-:Y:S05]  /*19c0*/  @P0 BRA `(.L_x_936) ;  /* 0x000000c000000947 */ /* 0x000fea0003800000 */
[----:B------:R-:W4:Y:S04]  /*19d0*/  LDL.64 R14, [R1+0x48] ;  /* 0x00004800010e7983 */ /* 0x000f280000100a00 */
[----:B------:R-:W5:Y:S01]  /*19e0*/  LDL R12, [R1+0x60] ;  /* 0x00006000010c7983 */ /* 0x000f620000100800 */
[----:B-1----:R-:W-:Y:S01]  /*19f0*/  MOV R9, R7 ;  /* 0x0000000700097202 */ /* 0x002fe20000000f00 */
[----:B--2---:R-:W-:Y:S01]  /*1a00*/  IMAD.MOV.U32 R8, RZ, RZ, R3 ;  /* 0x000000ffff087224 */ /* 0x004fe200078e0003 */
[----:B------:R-:W-:-:S03]  /*1a10*/  LEA R2, P0, R0, R3, 0x1 ;  /* 0x0000000300027211 */ /* 0x000fc600078008ff */
[----:B----4-:R-:W-:Y:S01]  /*1a20*/  IMAD.WIDE R8, R14, 0x2, R8 ;  /* 0x000000020e087825 */ /* 0x010fe200078e0208 */
[----:B-----5:R-:W-:-:S04]  /*1a30*/  LEA.HI.X R3, R0, R7, R12, 0x1, P0 ;  /* 0x0000000700037211 */ /* 0x020fc800000f0c0c */
[----:B------:R-:W-:Y:S01]  /*1a40*/  @!PT LDS RZ, [RZ] ;  /* 0x00000000fffff984 */ /* 0x000fe20000000800 */
[----:B------:R-:W-:Y:S01]  /*1a50*/  @!PT LDS RZ, [RZ] ;  /* 0x00000000fffff984 */ /* 0x000fe20000000800 */
[----:B------:R-:W-:Y:S01]  /*1a60*/  @!PT LDS RZ, [RZ] ;  /* 0x00000000fffff984 */ /* 0x000fe20000000800 */
[----:B------:R1:W-:Y:S04]  /*1a70*/  LDGSTS.E.BYPASS.LTC128B.128 [R244+0x8900], [R8.64], !P4 ;  /* 0x0890000008f47fae */ /* 0x0003e8000e101d48 */
[----:B------:R1:W-:Y:S02]  /*1a80*/  LDGSTS.E.BYPASS.LTC128B.128 [R244+0xc900], [R2.64], !P2 ;  /* 0x0c90000002f47fae */ /* 0x0003e4000d101d48 */
.L_x_936:
[----:B------:R-:W-:Y:S05]  /*1a90*/  BSYNC B0 ;  /* 0x0000000000007941 */ /* 0x000fea0003800000 */
.L_x_935:
[----:B------:R-:W-:Y:S05]  /*1aa0*/  BRA.DIV ~URZ, `(.L_x_937) ;  /* 0x00011cd27f007947 */ /* 0x000fea000b800000 */
[----:B-1----:R1:W4:Y:S02]  /*1ab0*/  SHFL.IDX PT, R7, R5, 0x2, 0x181f ;  /* 0x00581f0005077f89 */ /* 0x00232400000e0000 */
.L_x_983:
[----:B------:R-:W-:Y:S05]  /*1ac0*/  BRA.DIV ~URZ, `(.L_x_938) ;  /* 0x00011d227f007947 */ /* 0x000fea000b800000 */
[----:B--2---:R2:W1:Y:S02]  /*1ad0*/  SHFL.IDX PT, R3, R6, 0x2, 0x181f ;  /* 0x00581f0006037f89 */ /* 0x00446400000e0000 */
.L_x_984:
[----:B------:R-:W-:Y:S01]  /*1ae0*/  IADD3 R2, R4, 0x20, RZ ;  /* 0x0000002004027810 */ /* 0x000fe20007ffe0ff */
[----:B------:R-:W-:Y:S03]  /*1af0*/  BSSY B0, `(.L_x_939) ;  /* 0x000000f000007945 */ /* 0x000fe60003800000 */
[----:B------:R-:W-:-:S13]  /*1b00*/  ISETP.GE.AND P0, PT, R2, R10, PT ;  /* 0x0000000a0200720c */ /* 0x000fda0003f06270 */
[----:B------:R-:W-:Y:S05]  /*1b10*/  @P0 BRA `(.L_x_940) ;  /* 0x000000c000000947 */ /* 0x000fea0003800000 */
[----:B------:R-:W5:Y:S04]  /*1b20*/  LDL.64 R14, [R1+0x48] ;  /* 0x00004800010e7983 */ /* 0x000f680000100a00 */
[----:B--2---:R-:W2:Y:S01]  /*1b30*/  LDL R12, [R1+0x60] ;  /* 0x00006000010c7983 */ /* 0x004ea20000100800 */
[----:B----4-:R-:W-:Y:S01]  /*1b40*/  MOV R9, R7 ;  /* 0x0000000700097202 */ /* 0x010fe20000000f00 */
[----:B-1----:R-:W-:Y:S01]  /*1b50*/  IMAD.MOV.U32 R8, RZ, RZ, R3 ;  /* 0x000000ffff087224 */ /* 0x002fe200078e0003 */
        /* <DEDUP_REMOVED lines=8> */
.L_x_940:
[----:B------:R-:W-:Y:S05]  /*1be0*/  BSYNC B0 ;  /* 0x0000000000007941 */ /* 0x000fea0003800000 */
.L_x_939:
[----:B------:R-:W-:Y:S05]  /*1bf0*/  BRA.DIV ~URZ, `(.L_x_941) ;  /* 0x00011c627f007947 */ /* 0x000fea000b800000 */
[----:B----4-:R4:W2:Y:S04]  /*1c00*/  SHFL.IDX PT, R7, R5, 0x3, 0x181f ;  /* 0x00781f0005077f89 */ /* 0x0108a800000e0000 */
[----:B-1----:R4:W1:Y:S02]  /*1c10*/  SHFL.IDX PT, R3, R6, 0x3, 0x181f ;  /* 0x00781f0006037f89 */ /* 0x00286400000e0000 */
.L_x_985:
[----:B------:R-:W-:Y:S01]  /*1c20*/  IADD3 R2, R4, 0x30, RZ ;  /* 0x0000003004027810 */ /* 0x000fe20007ffe0ff */
[----:B------:R-:W-:Y:S03]  /*1c30*/  BSSY B0, `(.L_x_942) ;  /* 0x000000f000007945 */ /* 0x000fe60003800000 */
[----:B------:R-:W-:-:S13]  /*1c40*/  ISETP.GE.AND P0, PT, R2, R10, PT ;  /* 0x0000000a0200720c */ /* 0x000fda0003f06270 */
[----:B------:R-:W-:Y:S05]  /*1c50*/  @P0 BRA `(.L_x_943) ;  /* 0x000000c000000947 */ /* 0x000fea0003800000 */
[----:B------:R-:W5:Y:S04]  /*1c60*/  LDL.64 R14, [R1+0x48] ;  /* 0x00004800010e7983 */ /* 0x000f680000100a00 */
[----:B---3--:R-:W3:Y:S01]  /*1c70*/  LDL R12, [R1+0x60] ;  /* 0x00006000010c7983 */ /* 0x008ee20000100800 */
[----:B--2---:R-:W-:Y:S01]  /*1c80*/  MOV R9, R7 ;  /* 0x0000000700097202 */ /* 0x004fe20000000f00 */
[----:B-1----:R-:W-:Y:S01]  /*1c90*/  IMAD.MOV.U32 R8, RZ, RZ, R3 ;  /* 0x000000ffff087224 */ /* 0x002fe200078e0003 */
[----:B------:R-:W-:-:S03]  /*1ca0*/  LEA R2, P0, R0, R3, 0x1 ;  /* 0x0000000300027211 */ /* 0x000fc600078008ff */
[----:B-----5:R-:W-:Y:S01]  /*1cb0*/  IMAD.WIDE R8, R14, 0x2, R8 ;  /* 0x000000020e087825 */ /* 0x020fe200078e0208 */
[----:B---3--:R-:W-:-:S04]  /*1cc0*/  LEA.HI.X R3, R0, R7, R12, 0x1, P0 ;  /* 0x0000000700037211 */ /* 0x008fc800000f0c0c */
[----:B------:R-:W-:Y:S01]  /*1cd0*/  @!PT LDS RZ, [RZ] ;  /* 0x00000000fffff984 */ /* 0x000fe20000000800 */
[----:B------:R-:W-:Y:S01]  /*1ce0*/  @!PT LDS RZ, [RZ] ;  /* 0x00000000fffff984 */ /* 0x000fe20000000800 */
[----:B------:R-:W-:Y:S01]  /*1cf0*/  @!PT LDS RZ, [RZ] ;  /* 0x00000000fffff984 */ /* 0x000fe20000000800 */
[----:B------:R1:W-:Y:S04]  /*1d00*/  LDGSTS.E.BYPASS.LTC128B.128 [R244+0x9900], [R8.64], !P4 ;  /* 0x0990000008f47fae */ /* 0x0003e8000e101d48 */
[----:B------:R1:W-:Y:S02]  /*1d10*/  LDGSTS.E.BYPASS.LTC128B.128 [R244+0xd900], [R2.64], !P2 ;  /* 0x0d90000002f47fae */ /* 0x0003e4000d101d48 */
.L_x_943:
[----:B------:R-:W-:Y:S05]  /*1d20*/  BSYNC B0 ;  /* 0x0000000000007941 */ /* 0x000fea0003800000 */
.L_x_942:
[----:B------:R-:W-:Y:S05]  /*1d30*/  BRA.DIV ~URZ, `(.L_x_944) ;  /* 0x00011bf27f007947 */ /* 0x000fea000b800000 */
[----:B--2---:R2:W3:Y:S02]  /*1d40*/  SHFL.IDX PT, R7, R5, 0x4, 0x181f ;  /* 0x00981f0005077f89 */ /* 0x0044e400000e0000 */
.L_x_986:
[----:B------:R-:W-:Y:S05]  /*1d50*/  BRA.DIV ~URZ, `(.L_x_945) ;  /* 0x00011c427f007947 */ /* 0x000fea000b800000 */
[----:B-1----:R1:W2:Y:S02]  /*1d60*/  SHFL.IDX PT, R3, R6, 0x4, 0x181f ;  /* 0x00981f0006037f89 */ /* 0x0022a400000e0000 */
.L_x_987:
[----:B------:R-:W-:Y:S01]  /*1d70*/  IADD3 R2, R4, 0x40, RZ ;  /* 0x0000004004027810 */ /* 0x000fe20007ffe0ff */
[----:B------:R-:W-:Y:S03]  /*1d80*/  BSSY B0, `(.L_x_946) ;  /* 0x000000f000007945 */ /* 0x000fe60003800000 */
[----:B------:R-:W-:-:S13]  /*1d90*/  ISETP.GE.AND P0, PT, R2, R10, PT ;  /* 0x0000000a0200720c */ /* 0x000fda0003f06270 */
[----:B------:R-:W-:Y:S05]  /*1da0*/  @P0 BRA `(.L_x_947) ;  /* 0x000000c000000947 */ /* 0x000fea0003800000 */
[----:B------:R-:W5:Y:S04]  /*1db0*/  LDL.64 R14, [R1+0x48] ;  /* 0x00004800010e7983 */ /* 0x000f680000100a00 */
[----:B----4-:R-:W4:Y:S01]  /*1dc0*/  LDL R12, [R1+0x60] ;  /* 0x00006000010c7983 */ /* 0x010f220000100800 */
[----:B---3--:R-:W-:Y:S01]  /*1dd0*/  MOV R9, R7 ;  /* 0x0000000700097202 */ /* 0x008fe20000000f00 */
[----:B--2---:R-:W-:Y:S01]  /*1de0*/  IMAD.MOV.U32 R8, RZ, RZ, R3 ;  /* 0x000000ffff087224 */ /* 0x004fe200078e0003 */
[----:B------:R-:W-:-:S03]  /*1df0*/  LEA R2, P0, R0, R3, 0x1 ;  /* 0x0000000300027211 */ /* 0x000fc600078008ff */
[----:B-----5:R-:W-:Y:S01]  /*1e00*/  IMAD.WIDE R8, R14, 0x2, R8 ;  /* 0x000000020e087825 */ /* 0x020fe200078e0208 */
[----:B----4-:R-:W-:-:S04]  /*1e10*/  LEA.HI.X R3, R0, R7, R12, 0x1, P0 ;  /* 0x0000000700037211 */ /* 0x010fc800000f0c0c */
[----:B------:R-:W-:Y:S01]  /*1e20*/  @!PT LDS RZ, [RZ] ;  /* 0x00000000fffff984 */ /* 0x000fe20000000800 */
[----:B------:R-:W-:Y:S01]  /*1e30*/  @!PT LDS RZ, [RZ] ;  /* 0x00000000fffff984 */ /* 0x000fe20000000800 */
[----:B------:R-:W-:Y:S01]  /*1e40*/  @!PT LDS RZ, [RZ] ;  /* 0x00000000fffff984 */ /* 0x000fe20000000800 */
[----:B------:R2:W-:Y:S04]  /*1e50*/  LDGSTS.E.BYPASS.LTC128B.128 [R244+0xa100], [R8.64], !P4 ;  /* 0x0a10000008f47fae */ /* 0x0005e8000e101d48 */
[----:B------:R2:W-:Y:S02]  /*1e60*/  LDGSTS.E.BYPASS.LTC128B.128 [R244+0xe100], [R2.64], !P2 ;  /* 0x0e10000002f47fae */ /* 0x0005e4000d101d48 */
.L_x_947:
[----:B------:R-:W-:Y:S05]  /*1e70*/  BSYNC B0 ;  /* 0x0000000000007941 */ /* 0x000fea0003800000 */
.L_x_946:
[----:B------:R-:W-:Y:S05]  /*1e80*/  BRA.DIV ~URZ, `(.L_x_948) ;  /* 0x00011b827f007947 */ /* 0x000fea000b800000 */
[----:B---3--:R3:W1:Y:S04]  /*1e90*/  SHFL.IDX PT, R7, R5, 0x5, 0x181f ;  /* 0x00b81f0005077f89 */ /* 0x00866800000e0000 */
[----:B--2---:R3:W2:Y:S02]  /*1ea0*/  SHFL.IDX PT, R3, R6, 0x5, 0x181f ;  /* 0x00b81f0006037f89 */ /* 0x0046a400000e0000 */
.L_x_988:
[----:B------:R-:W-:Y:S01]  /*1eb0*/  IADD3 R2, R4, 0x50, RZ ;  /* 0x0000005004027810 */ /* 0x000fe20007ffe0ff */
[----:B------:R-:W-:Y:S03]  /*1ec0*/  BSSY B0, `(.L_x_949) ;  /* 0x000000f000007945 */ /* 0x000fe60003800000 */
[----:B------:R-:W-:-:S13]  /*1ed0*/  ISETP.GE.AND P0, PT, R2, R10, PT ;  /* 0x0000000a0200720c */ /* 0x000fda0003f06270 */
[----:B------:R-:W-:Y:S05]  /*1ee0*/  @P0 BRA `(.L_x_950) ;  /* 0x000000c000000947 */ /* 0x000fea0003800000 */
[----:B------:R-:W5:Y:S04]  /*1ef0*/  LDL.64 R14, [R1+0x48] ;  /* 0x00004800010e7983 */ /* 0x000f680000100a00 */
[----:B---3--:R-:W3:Y:S01]  /*1f00*/  LDL R12, [R1+0x60] ;  /* 0x00006000010c7983 */ /* 0x008ee20000100800 */
[----:B-1----:R-:W-:Y:S01]  /*1f10*/  MOV R9, R7 ;  /* 0x0000000700097202 */ /* 0x002fe20000000f00 */
[----:B--2---:R-:W-:Y:S01]  /*1f20*/  IMAD.MOV.U32 R8, RZ, RZ, R3 ;  /* 0x000000ffff087224 */ /* 0x004fe200078e0003 */
        /* <DEDUP_REMOVED lines=8> */
.L_x_950:
[----:B------:R-:W-:Y:S05]  /*1fb0*/  BSYNC B0 ;  /* 0x0000000000007941 */ /* 0x000fea0003800000 */
.L_x_949:
[----:B------:R-:W-:Y:S05]  /*1fc0*/  BRA.DIV ~URZ, `(.L_x_951) ;  /* 0x00011b127f007947 */ /* 0x000fea000b800000 */
[----:B-1----:R1:W3:Y:S02]  /*1fd0*/  SHFL.IDX PT, R7, R5, 0x6, 0x181f ;  /* 0x00d81f0005077f89 */ /* 0x0022e400000e0000 */
.L_x_989:
[----:B------:R-:W-:Y:S05]  /*1fe0*/  BRA.DIV ~URZ, `(.L_x_952) ;  /* 0x00011b627f007947 */ /* 0x000fea000b800000 */
[----:B--2---:R2:W1:Y:S02]  /*1ff0*/  SHFL.IDX PT, R3, R6, 0x6, 0x181f ;  /* 0x00d81f0006037f89 */ /* 0x00446400000e0000 */
.L_x_990:
[----:B------:R-:W-:Y:S01]  /*2000*/  IADD3 R2, R4, 0x60, RZ ;  /* 0x0000006004027810 */ /* 0x000fe20007ffe0ff */
[----:B------:R-:W-:Y:S03]  /*2010*/  BSSY B0, `(.L_x_953) ;  /* 0x000000f000007945 */ /* 0x000fe60003800000 */
[----:B------:R-:W-:-:S13]  /*2020*/  ISETP.GE.AND P0, PT, R2, R10, PT ;  /* 0x0000000a0200720c */ /* 0x000fda0003f06270 */
[----:B------:R-:W-:Y:S05]  /*2030*/  @P0 BRA `(.L_x_954) ;  /* 0x000000c000000947 */ /* 0x000fea0003800000 */
[----:B------:R-:W5:Y:S04]  /*2040*/  LDL.64 R14, [R1+0x48] ;  /* 0x00004800010e7983 */ /* 0x000f680000100a00 */
[----:B--2---:R-:W2:Y:S01]  /*2050*/  LDL R12, [R1+0x60] ;  /* 0x00006000010c7983 */ /* 0x004ea20000100800 */
[----:B---3--:R-:W-:Y:S01]  /*2060*/  MOV R9, R7 ;  /* 0x0000000700097202 */ /* 0x008fe20000000f00 */
        /* <DEDUP_REMOVED lines=9> */
.L_x_954:
[----:B------:R-:W-:Y:S05]  /*2100*/  BSYNC B0 ;  /* 0x0000000000007941 */ /* 0x000fea0003800000 */
.L_x_953:
[----:B------:R-:W-:Y:S05]  /*2110*/  BRA.DIV ~URZ, `(.L_x_955) ;  /* 0x00011aa27f007947 */ /* 0x000fea000b800000 */
[----:B-1-34-:R-:W1:Y:S04]  /*2120*/  SHFL.IDX PT, R5, R5, 0x7, 0x181f ;  /* 0x00f81f0005057f89 */ /* 0x01ae6800000e0000 */
[----:B--2---:R-:W2:Y:S02]  /*2130*/  SHFL.IDX PT, R6, R6, 0x7, 0x181f ;  /* 0x00f81f0006067f89 */ /* 0x004ea400000e0000 */
.L_x_991:
[----:B------:R-:W3:Y:S04]  /*2140*/  LDL.64 R154, [R1+0x48] ;  /* 0x00004800019a7983 */ /* 0x000ee80000100a00 */
[----:B------:R-:W4:Y:S01]  /*2150*/  LDL R8, [R1+0x60] ;  /* 0x0000600001087983 */ /* 0x000f220000100800 */
[----:B------:R-:W-:-:S04]  /*2160*/  IADD3 R4, R4, 0x70, RZ ;  /* 0x0000007004047810 */ /* 0x000fc80007ffe0ff */
[----:B------:R-:W-:Y:S01]  /*2170*/  ISETP.GE.AND P1, PT, R4, R10, PT ;  /* 0x0000000a0400720c */ /* 0x000fe20003f26270 */
[----:B-1----:R-:W-:-:S12]  /*2180*/  IMAD.MOV.U32 R7, RZ, RZ, R5 ;  /* 0x000000ffff077224 */ /* 0x002fd800078e0005 */
[----:B--2---:R-:W-:Y:S01]  /*2190*/  @!P1 LEA R2, P0, R0, R6, 0x1 ;  /* 0x0000000600029211 */ /* 0x004fe200078008ff */
[----:B---3--:R-:W-:-:S03]  /*21a0*/  @!P1 IMAD.WIDE R6, R154, 0x2, R6 ;  /* 0x000000029a069825 */ /* 0x008fc600078e0206 */
[----:B----4-:R-:W-:Y:S02]  /*21b0*/  @!P1 LEA.HI.X R3, R0, R5, R8, 0x1, P0 ;  /* 0x0000000500039211 */ /* 0x010fe400000f0c08 */
[----:B------:R-:W-:Y:S01]  /*21c0*/  @!PT LDS RZ, [RZ] ;  /* 0x00000000fffff984 */ /* 0x000fe20000000800 */
[----:B------:R-:W-:Y:S01]  /*21d0*/  @!PT LDS RZ, [RZ] ;  /* 0x00000000fffff984 */ /* 0x000fe20000000800 */
[----:B------:R-:W-:Y:S01]  /*21e0*/  @!PT LDS RZ, [RZ] ;  /* 0x00000000fffff984 */ /* 0x000fe20000000800 */
[----:B------:R1:W-:Y:S04]  /*21f0*/  @!P1 LDGSTS.E.BYPASS.LTC128B.128 [R244+0xb900], [R6.64], !P4 ;  /* 0x0b90000006f49fae */ /* 0x0003e8000e101d48 */
[----:B------:R1:W-:Y:S04]  /*2200*/  @!P1 LDGSTS.E.BYPASS.LTC128B.128 [R244+0xf900], [R2.64], !P2 ;  /* 0x0f90000002f49fae */ /* 0x0003e8000d101d48 */
[----:B------:R-:W0:Y:S01]  /*2210*/  LDGDEPBAR ;  /* 0x00000000000079af */ /* 0x000e220000000000 */
[----:B------:R-:W-:Y:S02]  /*2220*/  WARPSYNC 0xffffffff ;  /* 0xffffffff00007948 */ /* 0x000fe40003800000 */
[----:B------:R-:W2:Y:S04]  /*2230*/  LDL.64 R156, [R1+0x28] ;  /* 0x00002800019c7983 */ /* 0x000ea80000100a00 */
[----:B------:R-:W3:Y:S04]  /*2240*/  LDL R153, [R1+0x20] ;  /* 0x0000200001997983 */ /* 0x000ee80000100800 */
[----:B------:R-:W4:Y:S04]  /*2250*/  LDL.64 R18, [R1+0x30] ;  /* 0x0000300001127983 */ /* 0x000f280000100a00 */
[----:B------:R-:W4:Y:S04]  /*2260*/  LDL R17, [R1+0x38] ;  /* 0x0000380001117983 */ /* 0x000f280000100800 */
[----:B------:R-:W1:Y:S01]  /*2270*/  S2R R8, SR_TID.X ;  /* 0x0000000000087919 */ /* 0x000e620000002100 */
[----:B------:R-:W-:Y:S01]  /*2280*/  SHF.R.S32.HI R10, RZ, 0x1f, R96 ;  /* 0x0000001fff0a7819 */ /* 0x000fe20000011460 */
[----:B------:R-:W-:Y:S01]  /*2290*/  IMAD.WIDE.U32 R4, R96, c[0x0][0x1e0], RZ ;  /* 0x0000780060047a25 */ /* 0x000fe200078e00ff */
[----:B------:R-:W-:Y:S01]  /*22a0*/  MOV R148, c[0x0][0x1e0] ;  /* 0x0000780000947a02 */ /* 0x000fe20000000f00 */
[----:B------:R-:W4:Y:S01]  /*22b0*/  LDL R209, [R1+0x18] ;  /* 0x0000180001d17983 */ /* 0x000f220000100800 */
[----:B------:R-:W-:-:S02]  /*22c0*/  MOV R151, c[0x0][0x1e4] ;  /* 0x0000790000977a02 */ /* 0x000fc40000000f00 */
[----:B------:R-:W-:Y:S01]  /*22d0*/  MOV R23, c[0x0][0x208] ;  /* 0x0000820000177a02 */ /* 0x000fe20000000f00 */
[----:B------:R2:W5:Y:S01]  /*22e0*/  LDL R208, [R1+0x8] ;  /* 0x0000080001d07983 */ /* 0x0005620000100800 */
[----:B-1----:R-:W-:-:S04]  /*22f0*/  SHF.R.S32.HI R16, RZ, 0x1f, R8 ;  /* 0x0000001fff107819 */ /* 0x002fc80000011408 */
[----:B------:R-:W-:-:S04]  /*2300*/  LEA.HI R16, R16, R8, RZ, 0x3 ;  /* 0x0000000810107211 */ /* 0x000fc800078f18ff */
[----:B------:R-:W-:-:S04]  /*2310*/  SHF.R.S32.HI R16, RZ, 0x3, R16 ;  /* 0x00000003ff107819 */ /* 0x000fc80000011410 */
[----:B------:R-:W-:-:S05]  /*2320*/  IADD3 R0, -R16, c[0x0][0x1d0], RZ ;  /* 0x0000740010007a10 */ /* 0x000fca0007ffe1ff */
[----:B------:R-:W-:Y:S02]  /*2330*/  IMAD R0, R96, -0x40, R0 ;  /* 0xffffffc060007824 */ /* 0x000fe400078e0200 */
[----:B------:R-:W-:-:S03]  /*2340*/  IMAD R2, R10, c[0x0][0x1e0], RZ ;  /* 0x000078000a027a24 */ /* 0x000fc600078e02ff */
[----:B------:R-:W-:Y:S01]  /*2350*/  ISETP.GE.AND P1, PT, R0, 0x1, PT ;  /* 0x000000010000780c */ /* 0x000fe20003f26270 */
[----:B------:R-:W-:Y:S01]  /*2360*/  IMAD R3, R96, c[0x0][0x1e4], R2 ;  /* 0x0000790060037a24 */ /* 0x000fe200078e0202 */
[----:B------:R-:W-:-:S04]  /*2370*/  ISETP.GE.AND P4, PT, R0, 0x11, PT ;  /* 0x000000110000780c */ /* 0x000fc80003f86270 */
[----:B------:R-:W-:Y:S01]  /*2380*/  IADD3 R3, R5, R3, RZ ;  /* 0x0000000305037210 */ /* 0x000fe20007ffe0ff */
[----:B------:R-:W-:Y:S06]  /*2390*/  BAR.SYNC.DEFER_BLOCKING 0x0 ;  /* 0x0000000000007b1d */ /* 0x000fec0000010000 */
[----:B------:R-:W-:Y:S02]  /*23a0*/  @P1 ISETP.GE.AND P6, PT, R154, c[0x0][0x1d4], PT ;  /* 0x000075009a001a0c */ /* 0x000fe40003fc6270 */
[----:B------:R-:W-:Y:S01]  /*23b0*/  ISETP.GE.AND P2, PT, R0, 0x21, PT ;  /* 0x000000210000780c */ /* 0x000fe20003f46270 */
[----:B------:R-:W-:Y:S01]  /*23c0*/  IMAD.WIDE.U32 R12, R148, 0x20, RZ ;  /* 0x00000020940c7825 */ /* 0x000fe200078e00ff */
[----:B------:R-:W-:-:S02]  /*23d0*/  MOV R22, 0x5 ;  /* 0x0000000500167802 */ /* 0x000fc40000000f00 */
[----:B------:R-:W-:Y:S02]  /*23e0*/  MOV R152, 0xffffffc0 ;  /* 0xffffffc000987802 */ /* 0x000fe40000000f00 */
[C---:B------:R-:W-:Y:S02]  /*23f0*/  SHF.L.U64.HI R22, R23.reuse, R22, c[0x0][0x20c] ;  /* 0x0000830017167619 */ /* 0x040fe40000010216 */
[----:B------:R-:W-:Y:S01]  /*2400*/  SHF.L.U32 R23, R23, 0x5, RZ ;  /* 0x0000000517177819 */ /* 0x000fe200000006ff */
[----:B------:R-:W-:Y:S01]  /*2410*/  IMAD R145, R96, R152, c[0x0][0x1d0] ;  /* 0x0000740060917624 */ /* 0x000fe200078e0298 */
[----:B--2---:R-:W-:-:S04]  /*2420*/  LEA R2, P0, R4, R156, 0x6 ;  /* 0x0000009c04027211 */ /* 0x004fc800078030ff */
[----:B---3--:R-:W-:Y:S02]  /*2430*/  LEA.HI.X R3, R4, R153, R3, 0x6, P0 ;  /* 0x0000009904037211 */ /* 0x008fe400000f3403 */
[----:B------:R-:W-:-:S04]  /*2440*/  @P1 LEA R4, P0, R2, c[0x0][0x1c8], 0x1 ;  /* 0x0000720002041a11 */ /* 0x000fc800078008ff */
[----:B------:R-:W-:Y:S02]  /*2450*/  @P1 LEA.HI.X R5, R2, c[0x0][0x1cc], R3, 0x1, P0 ;  /* 0x0000730002051a11 */ /* 0x000fe400000f0c03 */
[----:B------:R-:W-:-:S03]  /*2460*/  @P4 LEA R6, P0, R148, R2, 0x4 ;  /* 0x0000000294064211 */ /* 0x000fc600078020ff */
[----:B------:R-:W-:Y:S01]  /*2470*/  @!PT LDS RZ, [RZ] ;  /* 0x00000000fffff984 */ /* 0x000fe20000000800 */
[----:B------:R-:W-:Y:S01]  /*2480*/  @!PT LDS RZ, [RZ] ;  /* 0x00000000fffff984 */ /* 0x000fe20000000800 */
[----:B------:R-:W-:Y:S01]  /*2490*/  @!PT LDS RZ, [RZ] ;  /* 0x00000000fffff984 */ /* 0x000fe20000000800 */
[----:B------:R1:W-:Y:S01]  /*24a0*/  @P1 LDGSTS.E.BYPASS.LTC128B.128 [R244+0x4100], [R4.64], !P6 ;  /* 0x0410000004f41fae */ /* 0x0003e2000f101d48 */
[----:B------:R-:W-:Y:S02]  /*24b0*/  @P4 ISETP.GE.AND P6, PT, R154, c[0x0][0x1d4], PT ;  /* 0x000075009a004a0c */ /* 0x000fe40003fc6270 */
[----:B------:R-:W-:Y:S01]  /*24c0*/  @P4 LEA.HI.X R7, R148, R3, R151, 0x4, P0 ;  /* 0x0000000394074211 */ /* 0x000fe200000f2497 */
[----:B------:R1:W-:Y:S01]  /*24d0*/  @P1 LDGSTS.E.BYPASS.LTC128B.128 [R244+0x6100], [R4.64+0x80], !P5 ;  /* 0x0610008004f41fae */ /* 0x0003e2000e901d48 */
[----:B------:R-:W-:-:S04]  /*24e0*/  @P4 LEA R8, P0, R6, c[0x0][0x1c8], 0x1 ;  /* 0x0000720006084a11 */ /* 0x000fc800078008ff */
[----:B------:R-:W-:Y:S02]  /*24f0*/  @P4 LEA.HI.X R9, R6, c[0x0][0x1cc], R7, 0x1, P0 ;  /* 0x0000730006094a11 */ /* 0x000fe400000f0c07 */
[----:B------:R-:W-:Y:S02]  /*2500*/  ISETP.GE.AND P1, PT, R0, 0x31, PT ;  /* 0x000000310000780c */ /* 0x000fe40003f26270 */
[----:B------:R-:W-:Y:S01]  /*2510*/  @P2 IADD3 R0, P0, R2, R12, RZ ;  /* 0x0000000c02002210 */ /* 0x000fe20007f1e0ff */
[----:B------:R2:W-:Y:S01]  /*2520*/  @P4 LDGSTS.E.BYPASS.LTC128B.128 [R244+0x4900], [R8.64], !P6 ;  /* 0x0490000008f44fae */ /* 0x0005e2000f101d48 */
[----:B------:R-:W-:-:S03]  /*2530*/  @P2 ISETP.GE.AND P6, PT, R154, c[0x0][0x1d4], PT ;  /* 0x000075009a002a0c */ /* 0x000fc60003fc6270 */
[----:B------:R2:W-:Y:S01]  /*2540*/  @P4 LDGSTS.E.BYPASS.LTC128B.128 [R244+0x6900], [R8.64+0x80], !P5 ;  /* 0x0690008008f44fae */ /* 0x0005e2000e901d48 */
[----:B-1----:R-:W-:-:S04]  /*2550*/  SHF.L.U32 R4, R151, 0x5, RZ ;  /* 0x0000000597047819 */ /* 0x002fc800000006ff */
[----:B------:R-:W-:Y:S02]  /*2560*/  @P2 IADD3.X R4, R3, R13, R4, P0, !PT ;  /* 0x0000000d03042210 */ /* 0x000fe400007fe404 */
[----:B------:R-:W-:-:S04]  /*2570*/  @P2 LEA R6, P0, R0, c[0x0][0x1c8], 0x1 ;  /* 0x0000720000062a11 */ /* 0x000fc800078008ff */
[----:B------:R-:W-:Y:S01]  /*2580*/  @P2 LEA.HI.X R7, R0, c[0x0][0x1cc], R4, 0x1, P0 ;  /* 0x0000730000072a11 */ /* 0x000fe200000f0c04 */
[----:B------:R-:W-:Y:S02]  /*2590*/  @P1 IMAD R0, R151, 0x30, RZ ;  /* 0x0000003097001824 */ /* 0x000fe400078e02ff */
[----:B------:R-:W-:Y:S02]  /*25a0*/  @P1 IMAD.WIDE.U32 R2, R148, 0x30, R2 ;  /* 0x0000003094021825 */ /* 0x000fe400078e0002 */
[----:B------:R1:W-:Y:S01]  /*25b0*/  @P2 LDGSTS.E.BYPASS.LTC128B.128 [R244+0x5100], [R6.64], !P6 ;  /* 0x0510000006f42fae */ /* 0x0003e2000f101d48 */
[----:B------:R-:W-:Y:S02]  /*25c0*/  @P1 ISETP.GE.AND P6, PT, R154, c[0x0][0x1d4], PT ;  /* 0x000075009a001a0c */ /* 0x000fe40003fc6270 */
[----:B------:R-:W-:Y:S01]  /*25d0*/  @P1 IADD3 R0, R3, R0, RZ ;  /* 0x0000000003001210 */ /* 0x000fe20007ffe0ff */
[----:B------:R1:W-:Y:S01]  /*25e0*/  @P2 LDGSTS.E.BYPASS.LTC128B.128 [R244+0x7100], [R6.64+0x80], !P5 ;  /* 0x0710008006f42fae */ /* 0x0003e2000e901d48 */
[----:B------:R-:W-:-:S04]  /*25f0*/  @P1 LEA R4, P0, R2, c[0x0][0x1c8], 0x1 ;  /* 0x0000720002041a11 */ /* 0x000fc800078008ff */
[----:B------:R-:W-:-:S05]  /*2600*/  @P1 LEA.HI.X R5, R2, c[0x0][0x1cc], R0, 0x1, P0 ;  /* 0x0000730002051a11 */ /* 0x000fca00000f0c00 */
[----:B------:R1:W-:Y:S04]  /*2610*/  @P1 LDGSTS.E.BYPASS.LTC128B.128 [R244+0x5900], [R4.64], !P6 ;  /* 0x0590000004f41fae */ /* 0x0003e8000f101d48 */
[----:B------:R1:W-:Y:S04]  /*2620*/  @P1 LDGSTS.E.BYPASS.LTC128B.128 [R244+0x7900], [R4.64+0x80], !P5 ;  /* 0x0790008004f41fae */ /* 0x0003e8000e901d48 */
[----:B------:R-:W0:Y:S01]  /*2630*/  LDGDEPBAR ;  /* 0x00000000000079af */ /* 0x000e220000000000 */
[----:B------:R-:W-:-:S04]  /*2640*/  DEPBAR.LE SB0, 0x1 ;  /* 0x000080400000791a */ /* 0x000fc80000000000 */
[----:B------:R-:W-:-:S04]  /*2650*/  DEPBAR.LE SB0, 0x0 ;  /* 0x000080000000791a */ /* 0x000fc80000000000 */
[----:B------:R-:W-:Y:S01]  /*2660*/  BAR.SYNC.DEFER_BLOCKING 0x0 ;  /* 0x0000000000007b1d */ /* 0x000fe20000010000 */
[----:B------:R-:W-:Y:S02]  /*2670*/  IMAD R0, R10, c[0x0][0x208], RZ ;  /* 0x000082000a007a24 */ /* 0x000fe400078e02ff */
[----:B------:R-:W-:-:S04]  /*2680*/  IMAD.WIDE.U32 R2, R96, c[0x0][0x208], RZ ;  /* 0x0000820060027a25 */ /* 0x000fc800078e00ff */
[----:B--2---:R-:W-:Y:S01]  /*2690*/  IMAD R8, R96, c[0x0][0x20c], R0 ;  /* 0x0000830060087a24 */ /* 0x004fe200078e0200 */
[----:B----4-:R-:W-:Y:S01]  /*26a0*/  LEA R0, P0, R2, R18, 0x6 ;  /* 0x0000001202007211 */ /* 0x010fe200078030ff */
[----:B-1----:R-:W-:Y:S04]  /*26b0*/  LDSM.16.M88.4 R4, [R231+0x2000] ;  /* 0x00200000e704783b */ /* 0x002fe80000000200 */
[----:B------:R-:W1:Y:S04]  /*26c0*/  LDSM.16.M88.4 R24, [R224] ;  /* 0x00000000e018783b */ /* 0x000e680000000200 */
[----:B------:R-:W2:Y:S04]  /*26d0*/  LDSM.16.M88.4 R28, [R224+0x800] ;  /* 0x00080000e01c783b */ /* 0x000ea80000000200 */
[----:B------:R-:W3:Y:S04]  /*26e0*/  LDSM.16.M88.4 R32, [R224+0x1000] ;  /* 0x00100000e020783b */ /* 0x000ee80000000200 */
[----:B------:R-:W4:Y:S01]  /*26f0*/  LDSM.16.M88.4 R36, [R224+0x1800] ;  /* 0x00180000e024783b */ /* 0x000f220000000200 */
[----:B------:R-:W-:-:S03]  /*2700*/  IADD3 R3, R3, R8, RZ ;  /* 0x0000000803037210 */ /* 0x000fc60007ffe0ff */
[----:B------:R-:W3:Y:S01]  /*2710*/  LDSM.16.M88.4 R12, [R231] ;  /* 0x00000000e70c783b */ /* 0x000ee20000000200 */
[----:B------:R-:W-:Y:S02]  /*2720*/  LEA.HI.X R3, R2, R17, R3, 0x6, P0 ;  /* 0x0000001102037211 */ /* 0x000fe400000f3403 */
[C---:B------:R-:W-:Y:S01]  /*2730*/  LEA R2, P0, R0.reuse, c[0x0][0x1f8], 0x1 ;  /* 0x00007e0000027a11 */ /* 0x040fe200078008ff */
[----:B------:R-:W-:Y:S01]  /*2740*/  LDSM.16.M88.4 R56, [R235] ;  /* 0x00000000eb38783b */ /* 0x000fe20000000200 */
[----:B------:R-:W-:Y:S02]  /*2750*/  LOP3.LUT R8, R11, 0x1, RZ, 0xc0, !PT ;  /* 0x000000010b087812 */ /* 0x000fe400078ec0ff */
[----:B------:R-:W-:Y:S01]  /*2760*/  LEA.HI.X R3, R0, c[0x0][0x1fc], R3, 0x1, P0 ;  /* 0x00007f0000037a11 */ /* 0x000fe200000f0c03 */
[----:B------:R-:W-:Y:S01]  /*2770*/  LDSM.16.M88.4 R52, [R243] ;  /* 0x00000000f334783b */ /* 0x000fe20000000200 */
[C---:B------:R-:W-:Y:S02]  /*2780*/  IADD3 R18, P4, R23.reuse, R2, RZ ;  /* 0x0000000217127210 */ /* 0x040fe40007f9e0ff */
[----:B------:R-:W-:Y:S01]  /*2790*/  IADD3 R20, P1, P0, R23, 0x80, R2 ;  /* 0x0000008017147810 */ /* 0x000fe2000783e002 */
[----:B------:R-:W-:Y:S01]  /*27a0*/  LDSM.16.M88.4 R48, [R242] ;  /* 0x00000000f230783b */ /* 0x000fe20000000200 */
[----:B------:R-:W-:-:S02]  /*27b0*/  ISETP.NE.U32.AND P2, PT, R8, 0x1, PT ;  /* 0x000000010800780c */ /* 0x000fc40003f45070 */
[----:B------:R-:W-:Y:S01]  /*27c0*/  IADD3 R0, -R16, R145, RZ ;  /* 0x0000009110007210 */ /* 0x000fe20007ffe1ff */
[----:B------:R-:W-:Y:S01]  /*27d0*/  LDSM.16.M88.4 R44, [R241] ;  /* 0x00000000f12c783b */ /* 0x000fe20000000200 */
[----:B------:R-:W-:Y:S02]  /*27e0*/  IADD3.X R19, R22, R3, RZ, P4, !PT ;  /* 0x0000000316137210 */ /* 0x000fe400027fe4ff */
[----:B------:R-:W-:Y:S02]  /*27f0*/  IADD3 R16, P4, R18, R23, RZ ;  /* 0x0000001712107210 */ /* 0x000fe40007f9e0ff */
[----:B------:R-:W-:Y:S02]  /*2800*/  IADD3.X R21, R22, RZ, R3, P1, P0 ;  /* 0x000000ff16157210 */ /* 0x000fe40000fe0403 */
[----:B------:R-:W-:Y:S02]  /*2810*/  LOP3.LUT P1, RZ, R11, 0x2, RZ, 0xc0, !PT ;  /* 0x000000020bff7812 */ /* 0x000fe4000782c0ff */
[C---:B------:R-:W-:Y:S01]  /*2820*/  ISETP.LT.OR P0, PT, R0.reuse, 0x1, P2 ;  /* 0x000000010000780c */ /* 0x040fe20001701670 */
[----:B-1----:R-:W-:Y:S01]  /*2830*/  HMMA.16816.F32.BF16 R60, R4, R24, RZ ;  /* 0x00000018043c723c */ /* 0x002fe200000418ff */
[----:B------:R-:W-:Y:S01]  /*2840*/  IADD3.X R17, R19, R22, RZ, P4, !PT ;  /* 0x0000001613117210 */ /* 0x000fe200027fe4ff */
[----:B------:R-:W-:Y:S01]  /*2850*/  LDSM.16.M88.4 R8, [R233] ;  /* 0x00000000e908783b */ /* 0x000fe20000000200 */
[----:B------:R-:W-:-:S05]  /*2860*/  ISETP.LT.OR P4, PT, R0, 0x1, !P1 ;  /* 0x000000010000780c */ /* 0x000fca0004f81670 */
[C---:B--2---:R-:W-:Y:S08]  /*2870*/  HMMA.16816.F32.BF16 R76, R4.reuse, R28, RZ ;  /* 0x0000001c044c723c */ /* 0x044ff000000418ff */
[C---:B---3--:R-:W-:Y:S08]  /*2880*/  HMMA.16816.F32.BF16 R72, R4.reuse, R32, RZ ;  /* 0x000000200448723c */ /* 0x048ff000000418ff */
[C---:B----4-:R-:W-:Y:S08]  /*2890*/  HMMA.16816.F32.BF16 R80, R4.reuse, R36, RZ ;  /* 0x000000240450723c */ /* 0x050ff000000418ff */
[C---:B------:R-:W-:Y:S08]  /*28a0*/  HMMA.16816.F32.BF16 R116, R4.reuse, R26, RZ ;  /* 0x0000001a0474723c */ /* 0x040ff000000418ff */
[C---:B------:R-:W-:Y:S08]  /*28b0*/  HMMA.16816.F32.BF16 R120, R4.reuse, R30, RZ ;  /* 0x0000001e0478723c */ /* 0x040ff000000418ff */
[C---:B------:R-:W-:Y:S08]  /*28c0*/  HMMA.16816.F32.BF16 R112, R4.reuse, R34, RZ ;  /* 0x000000220470723c */ /* 0x040ff000000418ff */
[----:B------:R-:W-:Y:S01]  /*28d0*/  HMMA.16816.F32.BF16 R108, R4, R38, RZ ;  /* 0x00000026046c723c */ /* 0x000fe200000418ff */
[----:B------:R-:W1:Y:S04]  /*28e0*/  LDSM.16.M88.4 R4, [R233+0x2000] ;  /* 0x00200000e904783b */ /* 0x000e680000000200 */
[----:B------:R-:W-:Y:S01]  /*28f0*/  @!PT LDS RZ, [RZ] ;  /* 0x00000000fffff984 */ /* 0x000fe20000000800 */
[----:B------:R-:W-:Y:S01]  /*2900*/  @!PT LDS RZ, [RZ] ;  /* 0x00000000fffff984 */ /* 0x000fe20000000800 */
[----:B------:R-:W-:Y:S01]  /*2910*/  @!PT LDS RZ, [RZ] ;  /* 0x00000000fffff984 */ /* 0x000fe20000000800 */
[----:B------:R2:W-:Y:S01]  /*2920*/  LDGSTS.E.BYPASS.LTC128B.128 [R244+0x100], [R2.64], !P0 ;  /* 0x0010000002f47fae */ /* 0x0005e2000c101d48 */
[----:B------:R-:W-:-:S03]  /*2930*/  ISETP.LT.OR P0, PT, R0, 0x11, P2 ;  /* 0x000000110000780c */ /* 0x000fc60001701670 */
[----:B------:R2:W-:Y:S01]  /*2940*/  LDGSTS.E.BYPASS.LTC128B.128 [R244+0x2100], [R2.64+0x80], !P4 ;  /* 0x0210008002f47fae */ /* 0x0005e2000e101d48 */
[----:B------:R-:W-:-:S09]  /*2950*/  ISETP.LT.OR P4, PT, R0, 0x11, !P1 ;  /* 0x000000110000780c */ /* 0x000fd20004f81670 */
[----:B------:R3:W-:Y:S04]  /*2960*/  LDGSTS.E.BYPASS.LTC128B.128 [R244+0x900], [R18.64], !P0 ;  /* 0x0090000012f47fae */ /* 0x0007e8000c101d48 */
[----:B------:R4:W-:Y:S01]  /*2970*/  LDGSTS.E.BYPASS.LTC128B.128 [R244+0x2900], [R20.64], !P4 ;  /* 0x0290000014f47fae */ /* 0x0009e2000e101d48 */
[C---:B------:R-:W-:Y:S02]  /*2980*/  ISETP.LT.OR P4, PT, R0.reuse, 0x21, P2 ;  /* 0x000000210000780c */ /* 0x040fe40001781670 */
[----:B------:R-:W-:Y:S02]  /*2990*/  ISETP.LT.OR P2, PT, R0, 0x31, P2 ;  /* 0x000000310000780c */ /* 0x000fe40001741670 */
[----:B--2---:R-:W-:Y:S01]  /*29a0*/  IADD3 R2, P0, R16, R23, RZ ;  /* 0x0000001710027210 */ /* 0x004fe20007f1e0ff */
[----:B------:R-:W-:Y:S08]  /*29b0*/  HMMA.16816.F32.BF16 R68, R12, R24, RZ ;  /* 0x000000180c44723c */ /* 0x000ff000000418ff */
[----:B------:R3:W-:Y:S01]  /*29c0*/  LDGSTS.E.BYPASS.LTC128B.128 [R244+0x1100], [R16.64], !P4 ;  /* 0x0110000010f47fae */ /* 0x0007e2000e101d48 */
[----:B------:R-:W-:-:S02]  /*29d0*/  IADD3.X R3, R17, R22, RZ, P0, !PT ;  /* 0x0000001611037210 */ /* 0x000fc400007fe4ff */
[C---:B------:R-:W-:Y:S02]  /*29e0*/  ISETP.LT.OR P0, PT, R0.reuse, 0x21, !P1 ;  /* 0x000000210000780c */ /* 0x040fe40004f01670 */
[----:B------:R-:W-:Y:S01]  /*29f0*/  ISETP.LT.OR P1, PT, R0, 0x31, !P1 ;  /* 0x000000310000780c */ /* 0x000fe20004f21670 */
[C---:B------:R-:W-:Y:S08]  /*2a00*/  HMMA.16816.F32.BF16 R100, R12.reuse, R28, RZ ;  /* 0x0000001c0c64723c */ /* 0x040ff000000418ff */
[C---:B------:R-:W-:Y:S02]  /*2a10*/  HMMA.16816.F32.BF16 R92, R12.reuse, R30, RZ ;  /* 0x0000001e0c5c723c */ /* 0x040fe400000418ff */
[----:B------:R3:W-:Y:S04]  /*2a20*/  LDGSTS.E.BYPASS.LTC128B.128 [R244+0x3100], [R16.64+0x80], !P0 ;  /* 0x0310008010f47fae */ /* 0x0007e8000c101d48 */
[----:B------:R2:W-:Y:S02]  /*2a30*/  LDGSTS.E.BYPASS.LTC128B.128 [R244+0x1900], [R2.64], !P2 ;  /* 0x0190000002f47fae */ /* 0x0005e4000d101d48 */
[C---:B------:R-:W-:Y:S02]  /*2a40*/  HMMA.16816.F32.BF16 R64, R12.reuse, R36, RZ ;  /* 0x000000240c40723c */ /* 0x040fe400000418ff */
[----:B------:R2:W-:Y:S04]  /*2a50*/  LDGSTS.E.BYPASS.LTC128B.128 [R244+0x3900], [R2.64+0x80], !P1 ;  /* 0x0390008002f47fae */ /* 0x0005e8000c901d48 */
[----:B------:R-:W-:Y:S02]  /*2a60*/  LDSM.16.M88.4 R40, [R230] ;  /* 0x00000000e628783b */ /* 0x000fe40000000200 */
[C---:B------:R-:W-:Y:S02]  /*2a70*/  HMMA.16816.F32.BF16 R104, R12.reuse, R26, RZ ;  /* 0x0000001a0c68723c */ /* 0x040fe400000418ff */
[----:B------:R-:W-:Y:S04]  /*2a80*/  LDSM.16.M88.4 R28, [R230+0x800] ;  /* 0x00080000e61c783b */ /* 0x000fe80000000200 */
[----:B------:R-:W-:Y:S02]  /*2a90*/  LDSM.16.M88.4 R24, [R230+0x1000] ;  /* 0x00100000e618783b */ /* 0x000fe40000000200 */
[C---:B------:R-:W-:Y:S02]  /*2aa0*/  HMMA.16816.F32.BF16 R88, R12.reuse, R32, RZ ;  /* 0x000000200c58723c */ /* 0x040fe400000418ff */
[----:B----4-:R-:W-:Y:S04]  /*2ab0*/  LDSM.16.M88.4 R20, [R230+0x1800] ;  /* 0x00180000e614783b */ /* 0x010fe80000000200 */
[----:B---3--:R-:W-:Y:S02]  /*2ac0*/  LDSM.16.M88.4 R16, [R232+0x2000] ;  /* 0x00200000e810783b */ /* 0x008fe40000000200 */
[C---:B------:R-:W-:Y:S02]  /*2ad0*/  HMMA.16816.F32.BF16 R84, R12.reuse, R34, RZ ;  /* 0x000000220c54723c */ /* 0x040fe400000418ff */
[----:B------:R-:W0:Y:S06]  /*2ae0*/  LDGDEPBAR ;  /* 0x00000000000079af */ /* 0x000e2c0000000000 */
[----:B------:R-:W-:Y:S01]  /*2af0*/  HMMA.16816.F32.BF16 R36, R12, R38, RZ ;  /* 0x000000260c24723c */ /* 0x000fe200000418ff */
[----:B------:R-:W3:Y:S07]  /*2b00*/  LDSM.16.M88.4 R12, [R232] ;  /* 0x00000000e80c783b */ /* 0x000eee0000000200 */
[-C--:B-1----:R-:W-:Y:S08]  /*2b10*/  HMMA.16816.F32.BF16 R32, R4, R56.reuse, R60 ;  /* 0x000000380420723c */ /* 0x082ff0000004183c */
[----:B------:R-:W-:Y:S08]  /*2b20*/  HMMA.16816.F32.BF16 R60, R8, R56, R68 ;  /* 0x00000038083c723c */ /* 0x000ff00000041844 */
[C---:B------:R-:W-:Y:S08]  /*2b30*/  HMMA.16816.F32.BF16 R68, R4.reuse, R44, R80 ;  /* 0x0000002c0444723c */ /* 0x040ff00000041850 */
[C---:B------:R-:W-:Y:S08]  /*2b40*/  HMMA.16816.F32.BF16 R80, R4.reuse, R58, R116 ;  /* 0x0000003a0450723c */ /* 0x040ff00000041874 */
[C---:B------:R-:W-:Y:S08]  /*2b50*/  HMMA.16816.F32.BF16 R76, R4.reuse, R52, R76 ;  /* 0x00000034044c723c */ /* 0x040ff0000004184c */
[C---:B------:R-:W-:Y:S08]  /*2b60*/  HMMA.16816.F32.BF16 R128, R4.reuse, R54, R120 ;  /* 0x000000360480723c */ /* 0x040ff00000041878 */
[C---:B------:R-:W-:Y:S08]  /*2b70*/  HMMA.16816.F32.BF16 R136, R4.reuse, R50, R112 ;  /* 0x000000320488723c */ /* 0x040ff00000041870 */
[----:B------:R-:W-:Y:S08]  /*2b80*/  HMMA.16816.F32.BF16 R124, R4, R46, R108 ;  /* 0x0000002e047c723c */ /* 0x000ff0000004186c */
[C---:B------:R-:W-:Y:S08]  /*2b90*/  HMMA.16816.F32.BF16 R132, R8.reuse, R52, R100 ;  /* 0x000000340884723c */ /* 0x040ff00000041864 */
[C---:B------:R-:W-:Y:S01]  /*2ba0*/  HMMA.16816.F32.BF16 R116, R8.reuse, R54, R92 ;  /* 0x000000360874723c */ /* 0x040fe2000004185c */
[----:B------:R-:W-:Y:S07]  /*2bb0*/  LDSM.16.M88.4 R92, [R227+0x1800] ;  /* 0x00180000e35c783b */ /* 0x000fee0000000200 */
[C---:B------:R-:W-:Y:S08]  /*2bc0*/  HMMA.16816.F32.BF16 R140, R8.reuse, R48, R88 ;  /* 0x00000030088c723c */ /* 0x040ff00000041858 */
[C---:B------:R-:W-:Y:S08]  /*2bd0*/  HMMA.16816.F32.BF16 R120, R8.reuse, R44, R64 ;  /* 0x0000002c0878723c */ /* 0x040ff00000041840 */
[C---:B------:R-:W-:Y:S08]  /*2be0*/  HMMA.16816.F32.BF16 R112, R8.reuse, R58, R104 ;  /* 0x0000003a0870723c */ /* 0x040ff00000041868 */
[C---:B------:R-:W-:Y:S08]  /*2bf0*/  HMMA.16816.F32.BF16 R108, R8.reuse, R50, R84 ;  /* 0x00000032086c723c */ /* 0x040ff00000041854 */
[----:B------:R-:W-:Y:S01]  /*2c00*/  HMMA.16816.F32.BF16 R52, R8, R46, R36 ;  /* 0x0000002e0834723c */ /* 0x000fe20000041824 */
[----:B------:R-:W-:Y:S04]  /*2c10*/  LDSM.16.M88.4 R8, [R227] ;  /* 0x00000000e308783b */ /* 0x000fe80000000200 */
[----:B------:R-:W1:Y:S03]  /*2c20*/  LDSM.16.M88.4 R36, [R234] ;  /* 0x00000000ea24783b */ /* 0x000e660000000200 */
[----:B------:R-:W-:Y:S01]  /*2c30*/  HMMA.16816.F32.BF16 R72, R4, R48, R72 ;  /* 0x000000300448723c */ /* 0x000fe20000041848 */
[----:B------:R-:W4:Y:S04]  /*2c40*/  LDSM.16.M88.4 R4, [R234+0x2000] ;  /* 0x00200000ea04783b */ /* 0x000f280000000200 */
[----:B------:R-:W-:Y:S03]  /*2c50*/  LDSM.16.M88.4 R48, [R227+0x800] ;  /* 0x00080000e330783b */ /* 0x000fe60000000200 */
[-C--:B---3--:R-:W-:Y:S01]  /*2c60*/  HMMA.16816.F32.BF16 R44, R12, R40.reuse, R60 ;  /* 0x000000280c2c723c */ /* 0x088fe2000004183c */
[----:B------:R-:W-:Y:S07]  /*2c70*/  LDSM.16.M88.4 R60, [R224+0x2000] ;  /* 0x00200000e03c783b */ /* 0x000fee0000000200 */
[C---:B------:R-:W-:Y:S01]  /*2c80*/  HMMA.16816.F32.BF16 R100, R16.reuse, R40, R32 ;  /* 0x000000281064723c */ /* 0x040fe20000041820 */
[----:B------:R-:W-:Y:S07]  /*2c90*/  LDSM.16.M88.4 R32, [R231+0x4000] ;  /* 0x00400000e720783b */ /* 0x000fee0000000200 */
[C---:B------:R-:W-:Y:S01]  /*2ca0*/  HMMA.16816.F32.BF16 R104, R16.reuse, R28, R76 ;  /* 0x0000001c1068723c */ /* 0x040fe2000004184c */
[----:B------:R-:W3:Y:S07]  /*2cb0*/  LDSM.16.M88.4 R76, [R227+0x1000] ;  /* 0x00100000e34c783b */ /* 0x000eee0000000200 */
[C---:B------:R-:W-:Y:S08]  /*2cc0*/  HMMA.16816.F32.BF16 R88, R16.reuse, R24, R72 ;  /* 0x000000181058723c */ /* 0x040ff00000041848 */
[C---:B------:R-:W-:Y:S08]  /*2cd0*/  HMMA.16816.F32.BF16 R84, R16.reuse, R20, R68 ;  /* 0x000000141054723c */ /* 0x040ff00000041844 */
[C---:B------:R-:W-:Y:S08]  /*2ce0*/  HMMA.16816.F32.BF16 R72, R16.reuse, R42, R80 ;  /* 0x0000002a1048723c */ /* 0x040ff00000041850 */
[C---:B------:R-:W-:Y:S08]  /*2cf0*/  HMMA.16816.F32.BF16 R68, R16.reuse, R30, R128 ;  /* 0x0000001e1044723c */ /* 0x040ff00000041880 */
[C---:B------:R-:W-:Y:S08]  /*2d00*/  HMMA.16816.F32.BF16 R64, R16.reuse, R26, R136 ;  /* 0x0000001a1040723c */ /* 0x040ff00000041888 */
[----:B------:R-:W-:Y:S08]  /*2d10*/  HMMA.16816.F32.BF16 R56, R16, R22, R124 ;  /* 0x000000161038723c */ /* 0x000ff0000004187c */
[C---:B------:R-:W-:Y:S01]  /*2d20*/  HMMA.16816.F32.BF16 R16, R12.reuse, R42, R112 ;  /* 0x0000002a0c10723c */ /* 0x040fe20000041870 */
[----:B------:R-:W-:Y:S07]  /*2d30*/  LDSM.16.M88.4 R40, [R240] ;  /* 0x00000000f028783b */ /* 0x000fee0000000200 */
[C---:B------:R-:W-:Y:S08]  /*2d40*/  HMMA.16816.F32.BF16 R80, R12.reuse, R28, R132 ;  /* 0x0000001c0c50723c */ /* 0x040ff00000041884 */
        /* <DEDUP_REMOVED lines=8> */
[-C--:B-1----:R-:W-:Y:S01]  /*2dd0*/  HMMA.16816.F32.BF16 R12, R36, R8.reuse, R44 ;  /* 0x00000008240c723c */ /* 0x082fe2000004182c */
[----:B------:R-:W-:Y:S07]  /*2de0*/  LDSM.16.M88.4 R44, [R230+0x2000] ;  /* 0x00200000e62c783b */ /* 0x000fee0000000200 */
[C---:B----4-:R-:W-:Y:S08]  /*2df0*/  HMMA.16816.F32.BF16 R52, R4.reuse, R8, R100 ;  /* 0x000000080434723c */ /* 0x050ff00000041864 */
[----:B---3--:R-:W-:Y:S08]  /*2e00*/  HMMA.16816.F32.BF16 R124, R4, R78, R64 ;  /* 0x0000004e047c723c */ /* 0x008ff00000041840 */
[----:B------:R-:W-:Y:S08]  /*2e10*/  HMMA.16816.F32.BF16 R12, R32, R60, R12 ;  /* 0x0000003c200c723c */ /* 0x000ff0000004180c */
[----:B------:R-:W-:Y:S01]  /*2e20*/  HMMA.16816.F32.BF16 R64, R36, R10, R16 ;  /* 0x0000000a2440723c */ /* 0x000fe20000041810 */
[----:B------:R-:W1:Y:S07]  /*2e30*/  LDSM.16.M88.4 R16, [R232+0x4000] ;  /* 0x00400000e810783b */ /* 0x000e6e0000000200 */
[----:B--2---:R-:W-:Y:S08]  /*2e40*/  HMMA.16816.F32.BF16 R52, R28, R60, R52 ;  /* 0x0000003c1c34723c */ /* 0x004ff00000041834 */
[C---:B------:R-:W-:Y:S01]  /*2e50*/  HMMA.16816.F32.BF16 R72, R4.reuse, R10, R72 ;  /* 0x0000000a0448723c */ /* 0x040fe20000041848 */
[----:B------:R-:W-:Y:S07]  /*2e60*/  LDSM.16.M88.4 R8, [R234+0x4000] ;  /* 0x00400000ea08783b */ /* 0x000fee0000000200 */
[----:B------:R-:W-:Y:S08]  /*2e70*/  HMMA.16816.F32.BF16 R136, R4, R94, R56 ;  /* 0x0000005e0488723c */ /* 0x000ff00000041838 */
[----:B------:R-:W-:Y:S01]  /*2e80*/  HMMA.16816.F32.BF16 R56, R24, R40, R12 ;  /* 0x000000281838723c */ /* 0x000fe2000004180c */
[----:B------:R-:W2:Y:S07]  /*2e90*/  LDSM.16.M88.4 R12, [R232+0x6000] ;  /* 0x00600000e80c783b */ /* 0x000eae0000000200 */
[C---:B------:R-:W-:Y:S08]  /*2ea0*/  HMMA.16816.F32.BF16 R128, R4.reuse, R92, R84 ;  /* 0x0000005c0480723c */ /* 0x040ff00000041854 */
[C---:B------:R-:W-:Y:S08]  /*2eb0*/  HMMA.16816.F32.BF16 R104, R4.reuse, R48, R104 ;  /* 0x000000300468723c */ /* 0x040ff00000041868 */
[----:B------:R-:W-:Y:S08]  /*2ec0*/  HMMA.16816.F32.BF16 R100, R4, R50, R68 ;  /* 0x000000320464723c */ /* 0x000ff00000041844 */
[C---:B------:R-:W-:Y:S08]  /*2ed0*/  HMMA.16816.F32.BF16 R84, R36.reuse, R48, R80 ;  /* 0x000000302454723c */ /* 0x040ff00000041850 */
[----:B------:R-:W-:Y:S01]  /*2ee0*/  HMMA.16816.F32.BF16 R116, R36, R50, R116 ;  /* 0x000000322474723c */ /* 0x000fe20000041874 */
[----:B------:R-:W3:Y:S07]  /*2ef0*/  LDSM.16.M88.4 R48, [R227+0x2000] ;  /* 0x00200000e330783b */ /* 0x000eee0000000200 */
[----:B------:R-:W-:Y:S08]  /*2f00*/  HMMA.16816.F32.BF16 R52, R20, R40, R52 ;  /* 0x000000281434723c */ /* 0x000ff00000041834 */
[-C--:B------:R-:W-:Y:S08]  /*2f10*/  HMMA.16816.F32.BF16 R64, R32, R62.reuse, R64 ;  /* 0x0000003e2040723c */ /* 0x080ff00000041840 */
[----:B------:R-:W-:Y:S01]  /*2f20*/  HMMA.16816.F32.BF16 R72, R28, R62, R72 ;  /* 0x0000003e1c48723c */ /* 0x000fe20000041848 */
[----:B------:R-:W-:Y:S07]  /*2f30*/  LDSM.16.M88.4 R60, [R239] ;  /* 0x00000000ef3c783b */ /* 0x000fee0000000200 */
[----:B-1----:R-:W-:Y:S01]  /*2f40*/  HMMA.16816.F32.BF16 R68, R16, R44, R56 ;  /* 0x0000002c1044723c */ /* 0x002fe20000041838 */
[----:B------:R-:W1:Y:S07]  /*2f50*/  LDSM.16.M88.4 R56, [R224+0x2800] ;  /* 0x00280000e038783b */ /* 0x000e6e0000000200 */
[----:B------:R-:W-:Y:S01]  /*2f60*/  HMMA.16816.F32.BF16 R88, R4, R76, R88 ;  /* 0x0000004c0458723c */ /* 0x000fe20000041858 */
[----:B------:R-:W4:Y:S07]  /*2f70*/  LDSM.16.M88.4 R4, [R236+0x6000] ;  /* 0x00600000ec04783b */ /* 0x000f2e0000000200 */
[----:B--2---:R-:W-:Y:S08]  /*2f80*/  HMMA.16816.F32.BF16 R52, R12, R44, R52 ;  /* 0x0000002c0c34723c */ /* 0x004ff00000041834 */
[-C--:B------:R-:W-:Y:S08]  /*2f90*/  HMMA.16816.F32.BF16 R64, R24, R42.reuse, R64 ;  /* 0x0000002a1840723c */ /* 0x080ff00000041840 */
[----:B------:R-:W-:Y:S01]  /*2fa0*/  HMMA.16816.F32.BF16 R72, R20, R42, R72 ;  /* 0x0000002a1448723c */ /* 0x000fe20000041848 */
[----:B------:R-:W2:Y:S07]  /*2fb0*/  LDSM.16.M88.4 R40, [R230+0x2800] ;  /* 0x00280000e628783b */ /* 0x000eae0000000200 */
[C---:B------:R-:W-:Y:S08]  /*2fc0*/  HMMA.16816.F32.BF16 R140, R36.reuse, R76, R140 ;  /* 0x0000004c248c723c */ /* 0x040ff0000004188c */
[----:B------:R-:W-:Y:S08]  /*2fd0*/  HMMA.16816.F32.BF16 R108, R36, R78, R108 ;  /* 0x0000004e246c723c */ /* 0x000ff0000004186c */
[----:B---3--:R-:W-:Y:S08]  /*2fe0*/  HMMA.16816.F32.BF16 R76, R8, R48, R68 ;  /* 0x00000030084c723c */ /* 0x008ff00000041844 */
[----:B-1----:R-:W-:Y:S08]  /*2ff0*/  HMMA.16816.F32.BF16 R68, R32, R56, R84 ;  /* 0x000000382044723c */ /* 0x002ff00000041854 */
[----:B----4-:R-:W-:Y:S08]  /*3000*/  HMMA.16816.F32.BF16 R80, R4, R48, R52 ;  /* 0x000000300450723c */ /* 0x010ff00000041834 */
[----:B------:R-:W-:Y:S08]  /*3010*/  HMMA.16816.F32.BF16 R52, R16, R46, R64 ;  /* 0x0000002e1034723c */ /* 0x000ff00000041840 */
[C---:B------:R-:W-:Y:S08]  /*3020*/  HMMA.16816.F32.BF16 R120, R36.reuse, R92, R120 ;  /* 0x0000005c2478723c */ /* 0x040ff00000041878 */
[----:B------:R-:W-:Y:S08]  /*3030*/  HMMA.16816.F32.BF16 R112, R36, R94, R112 ;  /* 0x0000005e2470723c */ /* 0x000ff00000041870 */
[----:B------:R-:W-:Y:S08]  /*3040*/  HMMA.16816.F32.BF16 R64, R12, R46, R72 ;  /* 0x0000002e0c40723c */ /* 0x000ff00000041848 */
[----:B------:R-:W-:Y:S01]  /*3050*/  HMMA.16816.F32.BF16 R36, R28, R56, R104 ;  /* 0x000000381c24723c */ /* 0x000fe20000041868 */
[----:B------:R-:W-:-:S04]  /*3060*/  FMUL.FTZ R0, R76, c[0x0][0x320] ;  /* 0x0000c8004c007a20 */ /* 0x000fc80000410000 */
[----:B------:R1:W3:Y:S03]  /*3070*/  MUFU.TANH R144, R0 ;  /* 0x0000000000907308 */ /* 0x0002e60000002400 */
[----:B------:R-:W-:Y:S01]  /*3080*/  HMMA.16816.F32.BF16 R68, R24, R60, R68 ;  /* 0x0000003c1844723c */ /* 0x000fe20000041844 */
[----:B-1----:R-:W-:-:S04]  /*3090*/  FMUL.FTZ R0, R77, c[0x0][0x320] ;  /* 0x0000c8004d007a20 */ /* 0x002fc80000410000 */
[----:B------:R1:W4:Y:S03]  /*30a0*/  MUFU.TANH R132, R0 ;  /* 0x0000000000847308 */ /* 0x0003260000002400 */
[----:B------:R-:W-:Y:S08]  /*30b0*/  HMMA.16816.F32.BF16 R84, R4, R50, R64 ;  /* 0x000000320454723c */ /* 0x000ff00000041840 */
[----:B------:R-:W-:Y:S01]  /*30c0*/  HMMA.16816.F32.BF16 R44, R20, R60, R36 ;  /* 0x0000003c142c723c */ /* 0x000fe20000041824 */
[----:B------:R-:W2:Y:S01]  /*30d0*/  LDSM.16.M88.4 R36, [R227+0x2800] ;  /* 0x00280000e324783b */ /* 0x000ea20000000200 */
[----:B-1----:R-:W-:-:S06]  /*30e0*/  FMUL.FTZ R0, R78, c[0x0][0x320] ;  /* 0x0000c8004e007a20 */ /* 0x002fcc0000410000 */
[-C--:B------:R-:W-:Y:S01]  /*30f0*/  HMMA.16816.F32.BF16 R64, R32, R58.reuse, R116 ;  /* 0x0000003a2040723c */ /* 0x080fe20000041874 */
[----:B------:R1:W1:Y:S07]  /*3100*/  MUFU.TANH R134, R0 ;  /* 0x0000000000867308 */ /* 0x00026e0000002400 */
[----:B------:R-:W-:Y:S01]  /*3110*/  HMMA.16816.F32.BF16 R72, R28, R58, R100 ;  /* 0x0000003a1c48723c */ /* 0x000fe20000041864 */
[----:B-1----:R-:W-:-:S07]  /*3120*/  FMUL.FTZ R0, R79, c[0x0][0x320] ;  /* 0x0000c8004f007a20 */ /* 0x002fce0000410000 */
[----:B------:R-:W-:Y:S01]  /*3130*/  HMMA.16816.F32.BF16 R76, R8, R50, R52 ;  /* 0x00000032084c723c */ /* 0x000fe20000041834 */
[----:B------:R-:W1:Y:S01]  /*3140*/  LDSM.16.M88.4 R52, [R224+0x3000] ;  /* 0x00300000e034783b */ /* 0x000e620000000200 */
[----:B------:R2:W1:Y:S02]  /*3150*/  MUFU.TANH R133, R0 ;  /* 0x0000000000857308 */ /* 0x0004640000002400 */
[----:B--2---:R-:W-:-:S06]  /*3160*/  FMUL.FTZ R0, R80, c[0x0][0x320] ;  /* 0x0000c80050007a20 */ /* 0x004fcc0000410000 */
[----:B------:R2:W1:Y:S01]  /*3170*/  MUFU.TANH R147, R0 ;  /* 0x0000000000937308 */ /* 0x0004620000002400 */
[----:B------:R-:W-:Y:S01]  /*3180*/  HMMA.16816.F32.BF16 R68, R16, R40, R68 ;  /* 0x000000281044723c */ /* 0x000fe20000041844 */
[----:B--2---:R-:W-:-:S06]  /*3190*/  FMUL.FTZ R0, R81, c[0x0][0x320] ;  /* 0x0000c80051007a20 */ /* 0x004fcc0000410000 */
[----:B------:R2:W1:Y:S01]  /*31a0*/  MUFU.TANH R146, R0 ;  /* 0x0000000000927308 */ /* 0x0004620000002400 */
[----:B------:R-:W-:Y:S01]  /*31b0*/  HMMA.16816.F32.BF16 R56, R24, R62, R64 ;  /* 0x0000003e1838723c */ /* 0x000fe20000041840 */
[----:B--2---:R-:W-:-:S06]  /*31c0*/  FMUL.FTZ R0, R82, c[0x0][0x320] ;  /* 0x0000c80052007a20 */ /* 0x004fcc0000410000 */
[----:B------:R2:W1:Y:S01]  /*31d0*/  MUFU.TANH R150, R0 ;  /* 0x0000000000967308 */ /* 0x0004620000002400 */
[----:B------:R-:W-:Y:S01]  /*31e0*/  HMMA.16816.F32.BF16 R48, R12, R40, R44 ;  /* 0x000000280c30723c */ /* 0x000fe2000004182c */
[----:B------:R-:W1:Y:S01]  /*31f0*/  LDSM.16.M88.4 R44, [R238] ;  /* 0x00000000ee2c783b */ /* 0x000e620000000200 */
[----:B--2---:R-:W-:-:S05]  /*3200*/  FMUL.FTZ R0, R83, c[0x0][0x320] ;  /* 0x0000c80053007a20 */ /* 0x004fca0000410000 */
[----:B------:R2:W1:Y:S01]  /*3210*/  MUFU.TANH R149, R0 ;  /* 0x0000000000957308 */ /* 0x0004620000002400 */
[----:B------:R-:W-:Y:S01]  /*3220*/  HMMA.16816.F32.BF16 R64, R20, R62, R72 ;  /* 0x0000003e1440723c */ /* 0x000fe20000041848 */
[----:B--2---:R-:W-:-:S06]  /*3230*/  FMUL.FTZ R0, R76, c[0x0][0x320] ;  /* 0x0000c8004c007a20 */ /* 0x004fcc0000410000 */
[----:B------:R2:W1:Y:S02]  /*3240*/  MUFU.TANH R106, R0 ;  /* 0x00000000006a7308 */ /* 0x0004640000002400 */
[----:B--2---:R-:W-:-:S06]  /*3250*/  FMUL.FTZ R0, R77, c[0x0][0x320] ;  /* 0x0000c8004d007a20 */ /* 0x004fcc0000410000 */
[----:B------:R2:W1:Y:S01]  /*3260*/  MUFU.TANH R103, R0 ;  /* 0x0000000000677308 */ /* 0x0004620000002400 */
[----:B------:R-:W-:Y:S01]  /*3270*/  HMMA.16816.F32.BF16 R60, R16, R42, R56 ;  /* 0x0000002a103c723c */ /* 0x000fe20000041838 */
[----:B------:R-:W1:Y:S01]  /*3280*/  LDSM.16.M88.4 R56, [R230+0x3000] ;  /* 0x00300000e638783b */ /* 0x000e620000000200 */
[----:B--2---:R-:W-:-:S05]  /*3290*/  FMUL.FTZ R0, R78, c[0x0][0x320] ;  /* 0x0000c8004e007a20 */ /* 0x004fca0000410000 */
[----:B------:R2:W1:Y:S01]  /*32a0*/  MUFU.TANH R105, R0 ;  /* 0x0000000000697308 */ /* 0x0004620000002400 */
[----:B------:R-:W-:Y:S01]  /*32b0*/  HMMA.16816.F32.BF16 R80, R4, R36, R48 ;  /* 0x000000240450723c */ /* 0x000fe20000041830 */
[----:B--2---:R-:W-:-:S07]  /*32c0*/  FMUL.FTZ R0, R79, c[0x0][0x320] ;  /* 0x0000c8004f007a20 */ /* 0x004fce0000410000 */
[----:B------:R-:W-:Y:S01]  /*32d0*/  HMMA.16816.F32.BF16 R76, R8, R36, R68 ;  /* 0x00000024084c723c */ /* 0x000fe20000041844 */
[----:B------:R2:W2:Y:S07]  /*32e0*/  MUFU.TANH R104, R0 ;  /* 0x0000000000687308 */ /* 0x0004ae0000002400 */
[----:B-1----:R-:W-:Y:S01]  /*32f0*/  HMMA.16816.F32.BF16 R68, R32, R52, R140 ;  /* 0x000000342044723c */ /* 0x002fe2000004188c */
[----:B--2---:R-:W-:-:S04]  /*3300*/  FMUL.FTZ R0, R84, c[0x0][0x320] ;  /* 0x0000c80054007a20 */ /* 0x004fc80000410000 */
[----:B------:R1:W2:Y:S03]  /*3310*/  MUFU.TANH R118, R0 ;  /* 0x0000000000767308 */ /* 0x0002a60000002400 */
[----:B------:R-:W-:Y:S08]  /*3320*/  HMMA.16816.F32.BF16 R48, R28, R52, R88 ;  /* 0x000000341c30723c */ /* 0x000ff00000041858 */
[----:B------:R-:W-:Y:S01]  /*3330*/  HMMA.16816.F32.BF16 R64, R12, R42, R64 ;  /* 0x0000002a0c40723c */ /* 0x000fe20000041840 */
[----:B-1----:R-:W-:-:S04]  /*3340*/  FMUL.FTZ R0, R85, c[0x0][0x320] ;  /* 0x0000c80055007a20 */ /* 0x002fc80000410000 */
[----:B------:R1:W1:Y:S03]  /*3350*/  MUFU.TANH R117, R0 ;  /* 0x0000000000757308 */ /* 0x0002660000002400 */
        /* <DEDUP_REMOVED lines=10> */
[----:B------:R-:W2:Y:S01]  /*3400*/  LDSM.16.M88.4 R48, [R227+0x3000] ;  /* 0x00300000e330783b */ /* 0x000ea20000000200 */
[----:B-1----:R-:W-:-:S04]  /*3410*/  FMUL.FTZ R0, R77, c[0x0][0x320] ;  /* 0x0000c8004d007a20 */ /* 0x002fc80000410000 */
[----:B------:R1:W1:Y:S02]  /*3420*/  MUFU.TANH R93, R0 ;  /* 0x00000000005d7308 */ /* 0x0002640000002400 */
[----:B------:R-:W-:Y:S01]  /*3430*/  HMMA.16816.F32.BF16 R84, R4, R38, R64 ;  /* 0x000000260454723c */ /* 0x000fe20000041840 */
[----:B------:R-:W2:Y:S01]  /*3440*/  LDSM.16.M88.4 R36, [R224+0x3800] ;  /* 0x00380000e024783b */ /* 0x000ea20000000200 */
[----:B-1----:R-:W-:-:S04]  /*3450*/  FMUL.FTZ R0, R78, c[0x0][0x320] ;  /* 0x0000c8004e007a20 */ /* 0x002fc80000410000 */
[----:B------:R1:W1:Y:S02]  /*3460*/  MUFU.TANH R98, R0 ;  /* 0x0000000000627308 */ /* 0x0002640000002400 */
[----:B------:R-:W-:Y:S01]  /*3470*/  HMMA.16816.F32.BF16 R64, R16, R56, R68 ;  /* 0x000000381040723c */ /* 0x000fe20000041844 */
[----:B-1----:R-:W-:-:S05]  /*3480*/  FMUL.FTZ R0, R79, c[0x0][0x320] ;  /* 0x0000c8004f007a20 */ /* 0x002fca0000410000 */
[----:B------:R1:W1:Y:S02]  /*3490*/  MUFU.TANH R95, R0 ;  /* 0x00000000005f7308 */ /* 0x0002640000002400 */
[----:B------:R-:W-:Y:S01]  /*34a0*/  HMMA.16816.F32.BF16 R68, R28, R54, R124 ;  /* 0x000000361c44723c */ /* 0x000fe2000004187c */
[----:B------:R-:W2:Y:S01]  /*34b0*/  LDSM.16.M88.4 R52, [R237] ;  /* 0x00000000ed34783b */ /* 0x000ea20000000200 */
[----:B-1----:R-:W-:-:S04]  /*34c0*/  FMUL.FTZ R0, R80, c[0x0][0x320] ;  /* 0x0000c80050007a20 */ /* 0x002fc80000410000 */
[----:B------:R1:W1:Y:S02]  /*34d0*/  MUFU.TANH R102, R0 ;  /* 0x0000000000667308 */ /* 0x0002640000002400 */
[----:B------:R-:W-:Y:S01]  /*34e0*/  HMMA.16816.F32.BF16 R60, R24, R46, R60 ;  /* 0x0000002e183c723c */ /* 0x000fe2000004183c */
[----:B-1----:R-:W-:-:S05]  /*34f0*/  FMUL.FTZ R0, R81, c[0x0][0x320] ;  /* 0x0000c80051007a20 */ /* 0x002fca0000410000 */
[----:B------:R1:W1:Y:S02]  /*3500*/  MUFU.TANH R101, R0 ;  /* 0x0000000000657308 */ /* 0x0002640000002400 */
[----:B------:R-:W-:Y:S01]  /*3510*/  HMMA.16816.F32.BF16 R40, R12, R56, R40 ;  /* 0x000000380c28723c */ /* 0x000fe20000041828 */
[----:B-1----:R-:W-:-:S05]  /*3520*/  FMUL.FTZ R0, R82, c[0x0][0x320] ;  /* 0x0000c80052007a20 */ /* 0x002fca0000410000 */
        /* <DEDUP_REMOVED lines=8> */
[----:B------:R1:W1:Y:S01]  /*35b0*/  MUFU.TANH R88, R0 ;  /* 0x0000000000587308 */ /* 0x0002620000002400 */
[----:B------:R-:W-:Y:S08]  /*35c0*/  HMMA.16816.F32.BF16 R64, R32, R36, R120 ;  /* 0x000000242040723c */ /* 0x000ff00000041878 */
[----:B------:R-:W-:Y:S01]  /*35d0*/  HMMA.16816.F32.BF16 R44, R16, R58, R60 ;  /* 0x0000003a102c723c */ /* 0x000fe2000004183c */
[----:B-1----:R-:W-:-:S07]  /*35e0*/  FMUL.FTZ R0, R74, c[0x0][0x320] ;  /* 0x0000c8004a007a20 */ /* 0x002fce0000410000 */
[----:B------:R-:W-:Y:S01]  /*35f0*/  HMMA.16816.F32.BF16 R60, R32, R38, R112 ;  /* 0x00000026203c723c */ /* 0x000fe20000041870 */
[----:B------:R-:W-:Y:S01]  /*3600*/  LDSM.16.M88.4 R32, [R227+0x3800] ;  /* 0x00380000e320783b */ /* 0x000fe20000000200 */
[----:B------:R1:W1:Y:S06]  /*3610*/  MUFU.TANH R91, R0 ;  /* 0x00000000005b7308 */ /* 0x00026c0000002400 */
[----:B------:R-:W-:Y:S01]  /*3620*/  HMMA.16816.F32.BF16 R80, R4, R48, R40 ;  /* 0x000000300450723c */ /* 0x000fe20000041828 */
[----:B------:R-:W2:Y:S01]  /*3630*/  LDSM.16.M88.4 R40, [R230+0x3800] ;  /* 0x00380000e628783b */ /* 0x000ea20000000200 */
[----:B------:R-:W-:Y:S01]  /*3640*/  ISETP.GT.AND P0, PT, R96, R209, PT ;  /* 0x000000d16000720c */ /* 0x000fe20003f04270 */
[----:B------:R-:W-:-:S04]  /*3650*/  DEPBAR.LE SB0, 0x0 ;  /* 0x000080000000791a */ /* 0x000fc80000000000 */
[----:B-1----:R-:W-:Y:S02]  /*3660*/  FMUL.FTZ R0, R75, c[0x0][0x320] ;  /* 0x0000c8004b007a20 */ /* 0x002fe40000410000 */
[C---:B------:R-:W-:Y:S08]  /*3670*/  HMMA.16816.F32.BF16 R72, R28.reuse, R36, R128 ;  /* 0x000000241c48723c */ /* 0x040ff00000041880 */
[----:B------:R-:W-:Y:S01]  /*3680*/  HMMA.16816.F32.BF16 R28, R28, R38, R136 ;  /* 0x000000261c1c723c */ /* 0x000fe20000041888 */
[----:B------:R1:W1:Y:S02]  /*3690*/  MUFU.TANH R90, R0 ;  /* 0x00000000005a7308 */ /* 0x0002640000002400 */
[----:B-1----:R-:W-:-:S06]  /*36a0*/  FMUL.FTZ R0, R84, c[0x0][0x320] ;  /* 0x0000c80054007a20 */ /* 0x002fcc0000410000 */
[----:B------:R1:W1:Y:S01]  /*36b0*/  MUFU.TANH R94, R0 ;  /* 0x00000000005e7308 */ /* 0x0002620000002400 */
[----:B------:R-:W-:Y:S08]  /*36c0*/  HMMA.16816.F32.BF16 R68, R12, R58, R68 ;  /* 0x0000003a0c44723c */ /* 0x000ff00000041844 */
[----:B------:R-:W-:Y:S01]  /*36d0*/  HMMA.16816.F32.BF16 R56, R24, R52, R64 ;  /* 0x000000341838723c */ /* 0x000fe20000041840 */
[----:B-1----:R-:W-:-:S04]  /*36e0*/  FMUL.FTZ R0, R85, c[0x0][0x320] ;  /* 0x0000c80055007a20 */ /* 0x002fc80000410000 */
[----:B------:R1:W1:Y:S03]  /*36f0*/  MUFU.TANH R92, R0 ;  /* 0x00000000005c7308 */ /* 0x0002660000002400 */
[----:B------:R-:W-:Y:S08]  /*3700*/  HMMA.16816.F32.BF16 R64, R20, R52, R72 ;  /* 0x000000341440723c */ /* 0x000ff00000041848 */
[----:B------:R-:W-:Y:S01]  /*3710*/  HMMA.16816.F32.BF16 R24, R24, R54, R60 ;  /* 0x000000361818723c */ /* 0x000fe2000004183c */
[----:B-1----:R-:W-:-:S07]  /*3720*/  FMUL.FTZ R0, R86, c[0x0][0x320] ;  /* 0x0000c80056007a20 */ /* 0x002fce0000410000 */
[----:B------:R-:W-:Y:S01]  /*3730*/  HMMA.16816.F32.BF16 R52, R20, R54, R28 ;  /* 0x000000361434723c */ /* 0x000fe2000004181c */
[----:B------:R1:W1:Y:S02]  /*3740*/  MUFU.TANH R100, R0 ;  /* 0x0000000000647308 */ /* 0x0002640000002400 */
[----:B-1----:R-:W-:-:S06]  /*3750*/  FMUL.FTZ R0, R87, c[0x0][0x320] ;  /* 0x0000c80057007a20 */ /* 0x002fcc0000410000 */
        /* <DEDUP_REMOVED lines=9> */
[----:B-1----:R-:W-:Y:S02]  /*37f0*/  FMUL.FTZ R0, R79, c[0x0][0x320] ;  /* 0x0000c8004f007a20 */ /* 0x002fe40000410000 */
[----:B------:R-:W-:Y:S08]  /*3800*/  HMMA.16816.F32.BF16 R76, R8, R50, R44 ;  /* 0x00000032084c723c */ /* 0x000ff0000004182c */
[C---:B------:R-:W-:Y:S08]  /*3810*/  HMMA.16816.F32.BF16 R44, R16.reuse, R40, R56 ;  /* 0x00000028102c723c */ /* 0x040ff00000041838 */
[----:B------:R-:W-:Y:S01]  /*3820*/  HMMA.16816.F32.BF16 R16, R16, R42, R24 ;  /* 0x0000002a1010723c */ /* 0x000fe20000041818 */
[----:B------:R1:W1:Y:S07]  /*3830*/  MUFU.TANH R85, R0 ;  /* 0x0000000000557308 */ /* 0x00026e0000002400 */
[----:B------:R-:W-:Y:S01]  /*3840*/  HMMA.16816.F32.BF16 R68, R4, R50, R68 ;  /* 0x000000320444723c */ /* 0x000fe20000041844 */
[----:B-1----:R-:W-:-:S07]  /*3850*/  FMUL.FTZ R0, R80, c[0x0][0x320] ;  /* 0x0000c80050007a20 */ /* 0x002fce0000410000 */
[-C--:B------:R-:W-:Y:S01]  /*3860*/  HMMA.16816.F32.BF16 R44, R8, R32.reuse, R44 ;  /* 0x00000020082c723c */ /* 0x080fe2000004182c */
[----:B------:R1:W1:Y:S07]  /*3870*/  MUFU.TANH R87, R0 ;  /* 0x0000000000577308 */ /* 0x00026e0000002400 */
[----:B------:R-:W-:Y:S08]  /*3880*/  HMMA.16816.F32.BF16 R20, R4, R32, R36 ;  /* 0x000000200414723c */ /* 0x000ff00000041824 */
[----:B------:R-:W-:Y:S01]  /*3890*/  HMMA.16816.F32.BF16 R8, R8, R34, R16 ;  /* 0x000000220808723c */ /* 0x000fe20000041810 */
[----:B-1----:R-:W-:-:S07]  /*38a0*/  FMUL.FTZ R0, R81, c[0x0][0x320] ;  /* 0x0000c80051007a20 */ /* 0x002fce0000410000 */
[----:B------:R-:W-:Y:S01]  /*38b0*/  HMMA.16816.F32.BF16 R4, R4, R34, R12 ;  /* 0x000000220404723c */ /* 0x000fe2000004180c */
[----:B------:R1:W1:Y:S02]  /*38c0*/  MUFU.TANH R80, R0 ;  /* 0x0000000000507308 */ /* 0x0002640000002400 */
[----:B-1----:R-:W-:-:S06]  /*38d0*/  FMUL.FTZ R0, R82, c[0x0][0x320] ;  /* 0x0000c80052007a20 */ /* 0x002fcc0000410000 */
[----:B------:R1:W1:Y:S01]  /*38e0*/  MUFU.TANH R72, R0 ;  /* 0x0000000000487308 */ /* 0x0002620000002400 */
[----:B------:R-:W-:Y:S02]  /*38f0*/  FMUL.FTZ R77, R77, c[0x0][0x320] ;  /* 0x0000c8004d4d7a20 */ /* 0x000fe40000410000 */
[----:B------:R-:W-:Y:S02]  /*3900*/  FMUL.FTZ R78, R78, c[0x0][0x320] ;  /* 0x0000c8004e4e7a20 */ /* 0x000fe40000410000 */
[----:B-1----:R-:W-:-:S04]  /*3910*/  FMUL.FTZ R0, R83, c[0x0][0x320] ;  /* 0x0000c80053007a20 */ /* 0x002fc80000410000 */
[----:B------:R1:W1:Y:S01]  /*3920*/  MUFU.TANH R50, R0 ;  /* 0x0000000000327308 */ /* 0x0002620000002400 */
[----:B------:R-:W-:Y:S02]  /*3930*/  FMUL.FTZ R79, R79, c[0x0][0x320] ;  /* 0x0000c8004f4f7a20 */ /* 0x000fe40000410000 */
[----:B------:R-:W-:Y:S02]  /*3940*/  FMUL.FTZ R68, R68, c[0x0][0x320] ;  /* 0x0000c80044447a20 */ /* 0x000fe40000410000 */
        /* <DEDUP_REMOVED lines=8> */
[----:B------:R-:W-:Y:S02]  /*39d0*/  FMUL.FTZ R21, R21, c[0x0][0x320] ;  /* 0x0000c80015157a20 */ /* 0x000fe40000410000 */
[----:B------:R-:W-:-:S02]  /*39e0*/  FMUL.FTZ R22, R22, c[0x0][0x320] ;  /* 0x0000c80016167a20 */ /* 0x000fc40000410000 */
[----:B-1----:R-:W-:Y:S02]  /*39f0*/  FMUL.FTZ R0, R71, c[0x0][0x320] ;  /* 0x0000c80047007a20 */ /* 0x002fe40000410000 */
[----:B------:R-:W-:Y:S02]  /*3a00*/  FMUL.FTZ R23, R23, c[0x0][0x320] ;  /* 0x0000c80017177a20 */ /* 0x000fe40000410000 */
[----:B------:R1:W1:Y:S01]  /*3a10*/  MUFU.TANH R41, R0 ;  /* 0x0000000000297308 */ /* 0x0002620000002400 */
        /* <DEDUP_REMOVED lines=8> */
[----:B-1----:R-:W-:Y:S01]  /*3aa0*/  FMUL.FTZ R0, R47, c[0x0][0x320] ;  /* 0x0000c8002f007a20 */ /* 0x002fe20000410000 */
[----:B------:R1:W1:Y:S08]  /*3ab0*/  MUFU.TANH R37, R20 ;  /* 0x0000001400257308 */ /* 0x0002700000002400 */
        /* <DEDUP_REMOVED lines=24> */
[----:B-12345:R-:W-:Y:S01]  /*3c40*/  IADD3 R0, R208, -0x2, RZ ;  /* 0xfffffffed0007810 */ /* 0x03efe20007ffe0ff */
[----:B------:R-:W-:Y:S01]  /*3c50*/  IMAD.SHL.U32 R8, R148, 0x20, RZ ;  /* 0x0000002094087824 */ /* 0x000fe200078e00ff */
[----:B------:R-:W-:-:S02]  /*3c60*/  ISETP.GE.AND P6, PT, R154, c[0x0][0x1d4], PT ;  /* 0x000075009a007a0c */ /* 0x000fc40003fc6270 */
[----:B------:R-:W-:Y:S01]  /*3c70*/  SHF.R.S32.HI R2, RZ, 0x1f, R0 ;  /* 0x0000001fff027819 */ /* 0x000fe20000011400 */
[----:B------:R-:W-:Y:S01]  /*3c80*/  IMAD.WIDE.U32 R4, R0, c[0x0][0x1e0], RZ ;  /* 0x0000780000047a25 */ /* 0x000fe200078e00ff */
[----:B------:R-:W-:-:S03]  /*3c90*/  SHF.L.U64.HI R9, R148, 0x5, R151 ;  /* 0x0000000594097819 */ /* 0x000fc60000010297 */
        /* <DEDUP_REMOVED lines=8> */
[-C--:B------:R-:W-:Y:S02]  /*3d20*/  IADD3 R4, P1, R6, R8.reuse, RZ ;  /* 0x0000000806047210 */ /* 0x080fe40007f3e0ff */
[----:B------:R-:W-:Y:S01]  /*3d30*/  IADD3 R10, P4, P2, R8, 0x80, R2 ;  /* 0x00000080080a7810 */ /* 0x000fe20007a9e002 */
[C-C-:B------:R-:W-:Y:S01]  /*3d40*/  IMAD.X R7, R9.reuse, 0x1, R3.reuse, P0 ;  /* 0x0000000109077824 */ /* 0x140fe200000e0603 */
[----:B------:R-:W-:Y:S01]  /*3d50*/  IADD3 R8, P0, R4, R8, RZ ;  /* 0x0000000804087210 */ /* 0x000fe20007f1e0ff */
[----:B------:R-:W-:Y:S01]  /*3d60*/  @!PT LDS RZ, [RZ] ;  /* 0x00000000fffff984 */ /* 0x000fe20000000800 */
[----:B------:R-:W-:Y:S01]  /*3d70*/  @!PT LDS RZ, [RZ] ;  /* 0x00000000fffff984 */ /* 0x000fe20000000800 */
[----:B------:R-:W-:Y:S01]  /*3d80*/  @!PT LDS RZ, [RZ] ;  /* 0x00000000fffff984 */ /* 0x000fe20000000800 */
[----:B------:R1:W-:Y:S01]  /*3d90*/  LDGSTS.E.BYPASS.LTC128B.128 [R244+0x4100], [R2.64], !P6 ;  /* 0x0410000002f47fae */ /* 0x0003e2000f101d48 */
[----:B------:R-:W-:Y:S01]  /*3da0*/  IADD3.X R11, R9, RZ, R3, P4, P2 ;  /* 0x000000ff090b7210 */ /* 0x000fe200027e4403 */
        /* <DEDUP_REMOVED lines=9> */
.L_x_957:
[----:B--234-:R-:W-:Y:S05]  /*3e40*/  BSYNC B0 ;  /* 0x0000000000007941 */ /* 0x01cfea0003800000 */
.L_x_956:
[----:B-1----:R-:W2:Y:S04]  /*3e50*/  LDL R0, [R1+0x64] ;  /* 0x0000640001007983 */ /* 0x002ea80000100800 */
[----:B------:R-:W2:Y:S04]  /*3e60*/  LDL R180, [R1+0x58] ;  /* 0x0000580001b47983 */ /* 0x000ea80000100800 */
[----:B------:R-:W3:Y:S04]  /*3e70*/  LDL R5, [R1+0x40] ;  /* 0x0000400001057983 */ /* 0x000ee80000100800 */
[----:B------:R-:W-:Y:S04]  /*3e80*/  STL [R1+0x88], R234 ;  /* 0x000088ea01007387 */ /* 0x000fe80000100800 */
[----:B------:R-:W-:Y:S04]  /*3e90*/  STL [R1+0x84], R233 ;  /* 0x000084e901007387 */ /* 0x000fe80000100800 */
[----:B------:R-:W-:Y:S04]  /*3ea0*/  STL [R1+0x80], R232 ;  /* 0x000080e801007387 */ /* 0x000fe80000100800 */
[----:B------:R-:W-:Y:S04]  /*3eb0*/  STL [R1+0x7c], R231 ;  /* 0x00007ce701007387 */ /* 0x000fe80000100800 */
[----:B------:R-:W-:Y:S04]  /*3ec0*/  STL [R1+0x78], R230 ;  /* 0x000078e601007387 */ /* 0x000fe80000100800 */
[----:B------:R-:W-:Y:S04]  /*3ed0*/  STL [R1+0x74], R227 ;  /* 0x000074e301007387 */ /* 0x000fe80000100800 */
[----:B------:R-:W-:Y:S01]  /*3ee0*/  STL [R1+0x70], R224 ;  /* 0x000070e001007387 */ /* 0x000fe20000100800 */
[----:B------:R-:W-:-:S03]  /*3ef0*/  IMAD R4, R96, R152, 0x1 ;  /* 0x0000000160047424 */ /* 0x000fc600078e0298 */
[----:B------:R-:W-:Y:S04]  /*3f00*/  LDSM.16.MT88.4 R60, [R225+0x2000] ;  /* 0x00200000e13c783b */ /* 0x000fe80000004200 */
[----:B------:R-:W-:Y:S04]  /*3f10*/  LDSM.16.MT88.4 R56, [R228] ;  /* 0x00000000e438783b */ /* 0x000fe80000004200 */
[----:B------:R-:W0:Y:S01]  /*3f20*/  LDGDEPBAR ;  /* 0x00000000000079af */ /* 0x000e220000000000 */
[----:B--2---:R-:W-:-:S04]  /*3f30*/  IMAD.IADD R2, R0, 0x1, R180 ;  /* 0x0000000100027824 */ /* 0x004fc800078e02b4 */
[----:B------:R-:W-:-:S04]  /*3f40*/  @P3 IMAD.HI.U32 R0, R2, c[0x0][0x2c8], RZ ;  /* 0x0000b20002003a27 */ /* 0x000fc800078e00ff */
[----:B------:R-:W-:Y:S01]  /*3f50*/  IMAD.MOV.U32 R3, RZ, RZ, R2 ;  /* 0x000000ffff037224 */ /* 0x000fe200078e0002 */
[----:B------:R-:W-:Y:S01]  /*3f60*/  @P3 SHF.R.U32.HI R3, RZ, c[0x0][0x2cc], R0 ;  /* 0x0000b300ff033a19 */ /* 0x000fe20000011600 */
[----:B------:R-:W-:Y:S04]  /*3f70*/  STL [R1+0x1c], R2 ;  /* 0x00001c0201007387 */ /* 0x000fe80000100800 */
[----:B------:R-:W1:Y:S01]  /*3f80*/  SHFL.IDX PT, R2, R3, RZ, 0x1c1f ;  /* 0x001c1fff03027589 */ /* 0x000e6200000e0000 */
[----:B---3--:R-:W-:-:S03]  /*3f90*/  IADD3 R4, -R5, c[0x0][0x1d0], R4 ;  /* 0x0000740005047a10 */ /* 0x008fc60007ffe104 */
[----:B------:R-:W2:Y:S01]  /*3fa0*/  SHFL.IDX PT, R0, R3, 0x1, 0x1c1f ;  /* 0x003c1f0003007f89 */ /* 0x000ea200000e0000 */
[----:B------:R-:W-:Y:S01]  /*3fb0*/  IADD3 R4, R4, -c[0x0][0x168], RZ ;  /* 0x80005a0004047a10 */ /* 0x000fe20007ffe0ff */
[----:B------:R-:W-:-:S04]  /*3fc0*/  IMAD.IADD R5, R145, 0x1, -R5 ;  /* 0x0000000191057824 */ /* 0x000fc800078e0a05 */
[----:B-1----:R-:W-:-:S05]  /*3fd0*/  IMAD.IADD R2, R4, 0x1, R2 ;  /* 0x0000000104027824 */ /* 0x002fca00078e0202 */
[----:B------:R-:W-:-:S04]  /*3fe0*/  IMNMX R2, R5, R2, PT ;  /* 0x0000000205027217 */ /* 0x000fc80003800200 */
[C---:B------:R-:W-:Y:S02]  /*3ff0*/  ISETP.GT.AND P2, PT, R2.reuse, RZ, PT ;  /* 0x000000ff0200720c */ /* 0x040fe40003f44270 */
[C---:B------:R-:W-:Y:S02]  /*4000*/  ISETP.GT.AND P1, PT, R2.reuse, 0x1, PT ;  /* 0x000000010200780c */ /* 0x040fe40003f24270 */
[----:B------:R-:W-:Y:S02]  /*4010*/  ISETP.GT.AND P0, PT, R2, 0x8, PT ;  /* 0x000000080200780c */ /* 0x000fe40003f04270 */
[----:B------:R-:W-:Y:S02]  /*4020*/  FSEL R7, R144, -INF , P2 ;  /* 0xff80000090077808 */ /* 0x000fe40001000000 */
[----:B------:R-:W-:Y:S02]  /*4030*/  FSEL R8, R132, -INF , P1 ;  /* 0xff80000084087808 */ /* 0x000fe40000800000 */
[----:B------:R-:W-:-:S02]  /*4040*/  ISETP.GT.AND P2, PT, R2, 0x10, PT ;  /* 0x000000100200780c */ /* 0x000fc40003f44270 */
[----:B------:R-:W-:Y:S02]  /*4050*/  ISETP.GT.AND P1, PT, R2, 0x11, PT ;  /* 0x000000110200780c */ /* 0x000fe40003f24270 */
[----:B------:R-:W-:Y:S02]  /*4060*/  FSEL R9, R106, -INF , P0 ;  /* 0xff8000006a097808 */ /* 0x000fe40000000000 */
[----:B------:R-:W-:Y:S02]  /*4070*/  ISETP.GT.AND P0, PT, R2, 0x18, PT ;  /* 0x000000180200780c */ /* 0x000fe40003f04270 */
[----:B------:R-:W-:Y:S02]  /*4080*/  FSEL R19, R97, -INF , P2 ;  /* 0xff80000061137808 */ /* 0x000fe40001000000 */
[----:B------:R-:W-:Y:S01]  /*4090*/  FSEL R21, R93, -INF , P1 ;  /* 0xff8000005d157808 */ /* 0x000fe20000800000 */
[----:B--2---:R-:W-:Y:S01]  /*40a0*/  IMAD.IADD R0, R4, 0x1, R0 ;  /* 0x0000000104007824 */ /* 0x004fe200078e0200 */
[----:B------:R-:W-:-:S02]  /*40b0*/  ISETP.GT.AND P2, PT, R2, 0x20, PT ;  /* 0x000000200200780c */ /* 0x000fc40003f44270 */
[C---:B------:R-:W-:Y:S02]  /*40c0*/  ISETP.GT.AND P1, PT, R2.reuse, 0x21, PT ;  /* 0x000000210200780c */ /* 0x040fe40003f24270 */
[----:B------:R-:W-:Y:S02]  /*40d0*/  FSEL R22, R89, -INF , P0 ;  /* 0xff80000059167808 */ /* 0x000fe40000000000 */
[----:B------:R-:W-:Y:S02]  /*40e0*/  ISETP.GT.AND P0, PT, R2, 0x28, PT ;  /* 0x000000280200780c */ /* 0x000fe40003f04270 */
[----:B------:R-:W-:Y:S02]  /*40f0*/  FSEL R164, R84, -INF , P2 ;  /* 0xff80000054a47808 */ /* 0x000fe40001000000 */
[----:B------:R-:W-:Y:S02]  /*4100*/  FSEL R165, R49, -INF , P1 ;  /* 0xff80000031a57808 */ /* 0x000fe40000800000 */
[----:B------:R-:W-:-:S02]  /*4110*/  ISETP.GT.AND P2, PT, R2, 0x30, PT ;  /* 0x000000300200780c */ /* 0x000fc40003f44270 */
[----:B------:R-:W-:Y:S02]  /*4120*/  ISETP.GT.AND P1, PT, R2, 0x31, PT ;  /* 0x000000310200780c */ /* 0x000fe40003f24270 */
[----:B------:R-:W-:Y:S02]  /*4130*/  IMNMX R0, R5, R0, PT ;  /* 0x0000000005007217 */ /* 0x000fe40003800200 */
[----:B------:R-:W-:Y:S02]  /*4140*/  FSEL R166, R48, -INF , P0 ;  /* 0xff80000030a67808 */ /* 0x000fe40000000000 */
[----:B------:R-:W-:Y:S02]  /*4150*/  ISETP.GT.AND P0, PT, R2, 0x38, PT ;  /* 0x000000380200780c */ /* 0x000fe40003f04270 */
[----:B------:R-:W-:Y:S02]  /*4160*/  FSEL R168, R44, -INF , P2 ;  /* 0xff8000002ca87808 */ /* 0x000fe40001000000 */
[----:B------:R-:W-:-:S02]  /*4170*/  FSEL R170, R45, -INF , P1 ;  /* 0xff8000002daa7808 */ /* 0x000fc40000800000 */
[C---:B------:R-:W-:Y:S02]  /*4180*/  ISETP.GT.AND P2, PT, R0.reuse, RZ, PT ;  /* 0x000000ff0000720c */ /* 0x040fe40003f44270 */
[----:B------:R-:W-:Y:S02]  /*4190*/  ISETP.GT.AND P1, PT, R0, 0x1, PT ;  /* 0x000000010000780c */ /* 0x000fe40003f24270 */
[----:B------:R-:W-:Y:S02]  /*41a0*/  ISETP.GT.AND P4, PT, R2, 0x9, PT ;  /* 0x000000090200780c */ /* 0x000fe40003f84270 */
[----:B------:R-:W-:Y:S02]  /*41b0*/  FMNMX.FTZ R137, R7, R8, !PT ;  /* 0x0000000807897209 */ /* 0x000fe40007810000 */
[----:B------:R-:W-:Y:S02]  /*41c0*/  FSEL R169, R12, -INF , P0 ;  /* 0xff8000000ca97808 */ /* 0x000fe40000000000 */
[----:B------:R-:W-:-:S02]  /*41d0*/  ISETP.GT.AND P0, PT, R0, 0x8, PT ;  /* 0x000000080000780c */ /* 0x000fc40003f04270 */
[----:B------:R-:W-:Y:S02]  /*41e0*/  FSEL R25, R134, -INF , P2 ;  /* 0xff80000086197808 */ /* 0x000fe40001000000 */
[----:B------:R-:W-:Y:S02]  /*41f0*/  FSEL R26, R133, -INF , P1 ;  /* 0xff800000851a7808 */ /* 0x000fe40000800000 */
[----:B------:R-:W-:Y:S02]  /*4200*/  FSEL R13, R103, -INF , P4 ;  /* 0xff800000670d7808 */ /* 0x000fe40002000000 */
        /* <DEDUP_REMOVED lines=12> */
[----:B------:R-:W-:Y:S02]  /*42d0*/  ISETP.GT.AND P4, PT, R2, 0x19, PT ;  /* 0x000000190200780c */ /* 0x000fe40003f84270 */
        /* <DEDUP_REMOVED lines=30> */
[----:B------:R-:W-:Y:S01]  /*44c0*/  FMNMX.FTZ R136, R157, R136, !PT ;  /* 0x000000889d887209 */ /* 0x000fe20007810000 */
[----:B------:R-:W-:Y:S01]  /*44d0*/  LDSM.16.MT88.4 R76, [R229+0x2000] ;  /* 0x00200000e54c783b */ /* 0x000fe20000004200 */
[----:B------:R-:W-:-:S02]  /*44e0*/  FMNMX.FTZ R137, R168, R137, !PT ;  /* 0x00000089a8897209 */ /* 0x000fc40007810000 */
[----:B------:R-:W-:Y:S02]  /*44f0*/  ISETP.GT.AND P1, PT, R0, 0x31, PT ;  /* 0x000000310000780c */ /* 0x000fe40003f24270 */
[----:B------:R-:W-:Y:S02]  /*4500*/  FSEL R163, R46, -INF , P0 ;  /* 0xff8000002ea37808 */ /* 0x000fe40000000000 */
[----:B------:R-:W-:Y:S01]  /*4510*/  FMNMX.FTZ R136, R156, R136, !PT ;  /* 0x000000889c887209 */ /* 0x000fe20007810000 */
[----:B------:R-:W-:Y:S01]  /*4520*/  LDSM.16.MT88.4 R44, [R225+0x800] ;  /* 0x00080000e12c783b */ /* 0x000fe20000004200 */
        /* <DEDUP_REMOVED lines=8> */
[----:B------:R-:W-:Y:S01]  /*45b0*/  FSEL R161, R15, -INF , P0 ;  /* 0xff8000000fa17808 */ /* 0x000fe20000000000 */
[----:B------:R-:W1:Y:S01]  /*45c0*/  SHFL.IDX PT, R0, R3, 0x2, 0x1c1f ;  /* 0x005c1f0003007f89 */ /* 0x000e6200000e0000 */
[----:B------:R-:W-:-:S02]  /*45d0*/  FMNMX.FTZ R136, R162, R136, !PT ;  /* 0x00000088a2887209 */ /* 0x000fc40007810000 */
[----:B------:R-:W-:Y:S02]  /*45e0*/  FMNMX.FTZ R137, R155, R137, !PT ;  /* 0x000000899b897209 */ /* 0x000fe40007810000 */
[----:B------:R-:W-:Y:S02]  /*45f0*/  FSEL R160, R14, -INF , P1 ;  /* 0xff8000000ea07808 */ /* 0x000fe40000800000 */
[----:B------:R-:W-:Y:S01]  /*4600*/  FMNMX.FTZ R136, R161, R136, !PT ;  /* 0x00000088a1887209 */ /* 0x000fe20007810000 */
[----:B------:R-:W2:Y:S03]  /*4610*/  SHFL.IDX PT, R2, R3, 0x3, 0x1c1f ;  /* 0x007c1f0003027f89 */ /* 0x000ea600000e0000 */
[----:B------:R-:W-:Y:S01]  /*4620*/  FMNMX.FTZ R136, R160, R136, !PT ;  /* 0x00000088a0887209 */ /* 0x000fe20007810000 */
[----:B------:R-:W3:Y:S04]  /*4630*/  SHFL.BFLY PT, R3, R137, 0x2, 0x1f ;  /* 0x0c401f0089037f89 */ /* 0x000ee800000e0000 */
[----:B------:R-:W4:Y:S01]  /*4640*/  SHFL.BFLY PT, R6, R136, 0x2, 0x1f ;  /* 0x0c401f0088067f89 */ /* 0x000f2200000e0000 */
[----:B-1----:R-:W-:-:S05]  /*4650*/  IMAD.IADD R0, R4, 0x1, R0 ;  /* 0x0000000104007824 */ /* 0x002fca00078e0200 */
[----:B------:R-:W-:Y:S01]  /*4660*/  IMNMX R0, R5, R0, PT ;  /* 0x0000000005007217 */ /* 0x000fe20003800200 */
[----:B--2---:R-:W-:-:S03]  /*4670*/  IMAD.IADD R2, R4, 0x1, R2 ;  /* 0x0000000104027824 */ /* 0x004fc600078e0202 */
[C---:B------:R-:W-:Y:S02]  /*4680*/  ISETP.GT.AND P2, PT, R0.reuse, RZ, PT ;  /* 0x000000ff0000720c */ /* 0x040fe40003f44270 */
[----:B---3--:R-:W-:Y:S02]  /*4690*/  FMNMX.FTZ R137, R137, R3, !PT ;  /* 0x0000000389897209 */ /* 0x008fe40007810000 */
[C---:B------:R-:W-:Y:S02]  /*46a0*/  ISETP.GT.AND P1, PT, R0.reuse, 0x1, PT ;  /* 0x000000010000780c */ /* 0x040fe40003f24270 */
[C---:B------:R-:W-:Y:S02]  /*46b0*/  ISETP.GT.AND P4, PT, R0.reuse, 0x8, PT ;  /* 0x000000080000780c */ /* 0x040fe40003f84270 */
[----:B------:R-:W-:Y:S01]  /*46c0*/  ISETP.GT.AND P0, PT, R0, 0x9, PT ;  /* 0x000000090000780c */ /* 0x000fe20003f04270 */
[----:B------:R-:W1:Y:S01]  /*46d0*/  SHFL.BFLY PT, R3, R137, 0x1, 0x1f ;  /* 0x0c201f0089037f89 */ /* 0x000e6200000e0000 */
[----:B------:R-:W-:-:S02]  /*46e0*/  IMNMX R2, R5, R2, PT ;  /* 0x0000000205027217 */ /* 0x000fc40003800200 */
[----:B----4-:R-:W-:Y:S02]  /*46f0*/  FMNMX.FTZ R136, R136, R6, !PT ;  /* 0x0000000688887209 */ /* 0x010fe40007810000 */
[----:B------:R-:W-:Y:S02]  /*4700*/  FSEL R5, R147, -INF , P2 ;  /* 0xff80000093057808 */ /* 0x000fe40001000000 */
[----:B------:R-:W-:Y:S02]  /*4710*/  FSEL R6, R146, -INF , P1 ;  /* 0xff80000092067808 */ /* 0x000fe40000800000 */
[----:B------:R-:W-:Y:S02]  /*4720*/  FSEL R10, R118, -INF , P4 ;  /* 0xff800000760a7808 */ /* 0x000fe40002000000 */
[----:B------:R-:W-:Y:S02]  /*4730*/  FSEL R11, R117, -INF , P0 ;  /* 0xff800000750b7808 */ /* 0x000fe40000000000 */
[----:B------:R-:W-:-:S02]  /*4740*/  ISETP.GT.AND P2, PT, R0, 0x10, PT ;  /* 0x000000100000780c */ /* 0x000fc40003f44270 */
[C---:B------:R-:W-:Y:S02]  /*4750*/  ISETP.GT.AND P1, PT, R0.reuse, 0x11, PT ;  /* 0x000000110000780c */ /* 0x040fe40003f24270 */
[C---:B------:R-:W-:Y:S02]  /*4760*/  ISETP.GT.AND P4, PT, R0.reuse, 0x18, PT ;  /* 0x000000180000780c */ /* 0x040fe40003f84270 */
[----:B------:R-:W-:Y:S02]  /*4770*/  ISETP.GT.AND P0, PT, R0, 0x19, PT ;  /* 0x000000190000780c */ /* 0x000fe40003f04270 */
[----:B------:R-:W-:Y:S02]  /*4780*/  FSEL R16, R102, -INF , P2 ;  /* 0xff80000066107808 */ /* 0x000fe40001000000 */
[----:B------:R-:W-:Y:S02]  /*4790*/  FSEL R17, R101, -INF , P1 ;  /* 0xff80000065117808 */ /* 0x000fe40000800000 */
[----:B------:R-:W-:-:S02]  /*47a0*/  FSEL R23, R94, -INF , P4 ;  /* 0xff8000005e177808 */ /* 0x000fc40002000000 */
[----:B------:R-:W-:Y:S02]  /*47b0*/  FSEL R29, R92, -INF , P0 ;  /* 0xff8000005c1d7808 */ /* 0x000fe40000000000 */
[C---:B------:R-:W-:Y:S02]  /*47c0*/  ISETP.GT.AND P2, PT, R0.reuse, 0x20, PT ;  /* 0x000000200000780c */ /* 0x040fe40003f44270 */
[C---:B------:R-:W-:Y:S02]  /*47d0*/  ISETP.GT.AND P1, PT, R0.reuse, 0x21, PT ;  /* 0x000000210000780c */ /* 0x040fe40003f24270 */
[C---:B------:R-:W-:Y:S02]  /*47e0*/  ISETP.GT.AND P4, PT, R0.reuse, 0x28, PT ;  /* 0x000000280000780c */ /* 0x040fe40003f84270 */
[----:B------:R-:W-:Y:S02]  /*47f0*/  ISETP.GT.AND P0, PT, R0, 0x29, PT ;  /* 0x000000290000780c */ /* 0x000fe40003f04270 */
[----:B------:R-:W-:-:S02]  /*4800*/  FSEL R145, R87, -INF , P2 ;  /* 0xff80000057917808 */ /* 0x000fc40001000000 */
[----:B------:R-:W-:Y:S02]  /*4810*/  FSEL R148, R80, -INF , P1 ;  /* 0xff80000050947808 */ /* 0x000fe40000800000 */
[----:B------:R-:W-:Y:S02]  /*4820*/  FSEL R147, R68, -INF , P4 ;  /* 0xff80000044937808 */ /* 0x000fe40002000000 */
[----:B-1----:R-:W-:Y:S01]  /*4830*/  FMNMX.FTZ R137, R137, R3, !PT ;  /* 0x0000000389897209 */ /* 0x002fe20007810000 */
[----:B------:R-:W1:Y:S01]  /*4840*/  SHFL.BFLY PT, R4, R136, 0x1, 0x1f ;  /* 0x0c201f0088047f89 */ /* 0x000e6200000e0000 */
[----:B------:R-:W-:Y:S02]  /*4850*/  FSEL R146, R69, -INF , P0 ;  /* 0xff80000045927808 */ /* 0x000fe40000000000 */
[C---:B------:R-:W-:Y:S01]  /*4860*/  ISETP.GT.AND P2, PT, R0.reuse, 0x30, PT ;  /* 0x000000300000780c */ /* 0x040fe20003f44270 */
[----:B------:R-:W-:Y:S01]  /*4870*/  LDSM.16.MT88.4 R80, [R226+0x2000] ;  /* 0x00200000e250783b */ /* 0x000fe20000004200 */
[----:B------:R-:W-:-:S02]  /*4880*/  ISETP.GT.AND P1, PT, R0, 0x31, PT ;  /* 0x000000310000780c */ /* 0x000fc40003f24270 */
[C---:B------:R-:W-:Y:S02]  /*4890*/  ISETP.GT.AND P4, PT, R0.reuse, 0x38, PT ;  /* 0x000000380000780c */ /* 0x040fe40003f84270 */
[----:B------:R-:W-:Y:S02]  /*48a0*/  ISETP.GT.AND P0, PT, R0, 0x39, PT ;  /* 0x000000390000780c */ /* 0x000fe40003f04270 */
[----:B------:R-:W-:-:S04]  /*48b0*/  FMNMX.FTZ R0, R5, R6, !PT ;  /* 0x0000000605007209 */ /* 0x000fc80007810000 */
[----:B------:R-:W-:Y:S02]  /*48c0*/  FMNMX.FTZ R0, R10, R0, !PT ;  /* 0x000000000a007209 */ /* 0x000fe40007810000 */
[----:B------:R-:W-:Y:S02]  /*48d0*/  FSEL R153, R36, -INF , P1 ;  /* 0xff80000024997808 */ /* 0x000fe40000800000 */
[----:B------:R-:W-:Y:S02]  /*48e0*/  FMNMX.FTZ R0, R11, R0, !PT ;  /* 0x000000000b007209 */ /* 0x000fe40007810000 */
[----:B------:R-:W-:Y:S02]  /*48f0*/  ISETP.GT.AND P1, PT, R2, 0x1, PT ;  /* 0x000000010200780c */ /* 0x000fe40003f24270 */
[----:B------:R-:W-:Y:S02]  /*4900*/  FMNMX.FTZ R0, R16, R0, !PT ;  /* 0x0000000010007209 */ /* 0x000fe40007810000 */
[----:B------:R-:W-:Y:S01]  /*4910*/  FSEL R152, R20, -INF , P4 ;  /* 0xff80000014987808 */ /* 0x000fe20002000000 */
[----:B------:R-:W-:Y:S01]  /*4920*/  FMUL.FTZ R20, R137, c[0x0][0x2d0] ;  /* 0x0000b40089147a20 */ /* 0x000fe20000410000 */
[----:B------:R-:W-:-:S02]  /*4930*/  FSEL R15, R149, -INF , P1 ;  /* 0xff800000950f7808 */ /* 0x000fc40000800000 */
[----:B------:R-:W-:Y:S02]  /*4940*/  FMNMX.FTZ R0, R17, R0, !PT ;  /* 0x0000000011007209 */ /* 0x000fe40007810000 */
[----:B------:R-:W-:Y:S02]  /*4950*/  FSETP.NEU.FTZ.AND P1, PT, R137, -INF , PT ;  /* 0xff8000008900780b */ /* 0x000fe40003f3d000 */
[----:B------:R-:W-:Y:S02]  /*4960*/  ISETP.GT.AND P4, PT, R2, 0x8, PT ;  /* 0x000000080200780c */ /* 0x000fe40003f84270 */
[----:B------:R-:W-:Y:S02]  /*4970*/  FMNMX.FTZ R0, R23, R0, !PT ;  /* 0x0000000017007209 */ /* 0x000fe40007810000 */
[----:B------:R-:W-:Y:S02]  /*4980*/  FSEL R20, R20, RZ, P1 ;  /* 0x000000ff14147208 */ /* 0x000fe40000800000 */
[----:B------:R-:W-:-:S02]  /*4990*/  FSEL R154, R37, -INF , P2 ;  /* 0xff800000259a7808 */ /* 0x000fc40001000000 */
[----:B------:R-:W-:Y:S02]  /*49a0*/  ISETP.GT.AND P2, PT, R2, RZ, PT ;  /* 0x000000ff0200720c */ /* 0x000fe40003f44270 */
[----:B------:R-:W-:Y:S02]  /*49b0*/  FSEL R14, R135, -INF , P4 ;  /* 0xff800000870e7808 */ /* 0x000fe40002000000 */
[----:B------:R-:W-:Y:S01]  /*49c0*/  FMNMX.FTZ R135, R29, R0, !PT ;  /* 0x000000001d877209 */ /* 0x000fe20007810000 */
[----:B------:R-:W-:Y:S01]  /*49d0*/  FFMA.FTZ R0, R7, c[0x0][0x2d0], -R20 ;  /* 0x0000b40007007a23 */ /* 0x000fe20000010814 */
[----:B------:R-:W-:Y:S02]  /*49e0*/  FSEL R12, R150, -INF , P2 ;  /* 0xff800000960c7808 */ /* 0x000fe40001000000 */
[----:B------:R-:W-:Y:S01]  /*49f0*/  FMNMX.FTZ R135, R145, R135, !PT ;  /* 0x0000008791877209 */ /* 0x000fe20007810000 */
[----:B------:R2:W-:Y:S01]  /*4a00*/  MUFU.EX2 R150, R0 ;  /* 0x0000000000967308 */ /* 0x0005e20000000800 */
[----:B------:R-:W-:-:S02]  /*4a10*/  FSEL R151, R18, -INF , P0 ;  /* 0xff80000012977808 */ /* 0x000fc40000000000 */
[----:B------:R-:W-:Y:S02]  /*4a20*/  ISETP.GT.AND P0, PT, R2, 0x9, PT ;  /* 0x000000090200780c */ /* 0x000fe40003f04270 */
[----:B------:R-:W-:Y:S02]  /*4a30*/  FMNMX.FTZ R135, R148, R135, !PT ;  /* 0x0000008794877209 */ /* 0x000fe40007810000 */
[----:B------:R-:W-:Y:S02]  /*4a40*/  ISETP.GT.AND P2, PT, R2, 0x10, PT ;  /* 0x000000100200780c */ /* 0x000fe40003f44270 */
[----:B------:R-:W-:Y:S02]  /*4a50*/  FSEL R18, R119, -INF , P0 ;  /* 0xff80000077127808 */ /* 0x000fe40000000000 */
[----:B--2---:R-:W-:Y:S02]  /*4a60*/  FMNMX.FTZ R0, R12, R15, !PT ;  /* 0x0000000f0c007209 */ /* 0x004fe40007810000 */
[----:B------:R-:W-:-:S02]  /*4a70*/  FMNMX.FTZ R135, R147, R135, !PT ;  /* 0x0000008793877209 */ /* 0x000fc40007810000 */
[----:B------:R-:W-:Y:S01]  /*4a80*/  FMNMX.FTZ R0, R14, R0, !PT ;  /* 0x000000000e007209 */ /* 0x000fe20007810000 */
[----:B------:R-:W-:Y:S01]  /*4a90*/  FFMA.FTZ R3, R8, c[0x0][0x2d0], -R20 ;  /* 0x0000b40008037a23 */ /* 0x000fe20000010814 */
[----:B------:R-:W-:Y:S02]  /*4aa0*/  ISETP.GT.AND P1, PT, R2, 0x11, PT ;  /* 0x000000110200780c */ /* 0x000fe40003f24270 */
[----:B------:R-:W-:Y:S02]  /*4ab0*/  FSEL R28, R116, -INF , P2 ;  /* 0xff800000741c7808 */ /* 0x000fe40001000000 */
[----:B------:R-:W-:Y:S02]  /*4ac0*/  FMNMX.FTZ R0, R18, R0, !PT ;  /* 0x0000000012007209 */ /* 0x000fe40007810000 */
[----:B------:R-:W-:Y:S01]  /*4ad0*/  FMNMX.FTZ R135, R146, R135, !PT ;  /* 0x0000008792877209 */ /* 0x000fe20007810000 */
[----:B------:R2:W-:Y:S01]  /*4ae0*/  MUFU.EX2 R149, R3 ;  /* 0x0000000300957308 */ /* 0x0005e20000000800 */
[----:B------:R-:W-:-:S02]  /*4af0*/  ISETP.GT.AND P0, PT, R2, 0x18, PT ;  /* 0x000000180200780c */ /* 0x000fc40003f04270 */
[----:B------:R-:W-:Y:S02]  /*4b00*/  FSEL R36, R107, -INF , P1 ;  /* 0xff8000006b247808 */ /* 0x000fe40000800000 */
[----:B------:R-:W-:Y:S01]  /*4b10*/  FMNMX.FTZ R0, R28, R0, !PT ;  /* 0x000000001c007209 */ /* 0x000fe20007810000 */
[----:B------:R-:W-:Y:S01]  /*4b20*/  LDSM.16.MT88.4 R104, [R228+0x2000] ;  /* 0x00200000e468783b */ /* 0x000fe20000004200 */
[----:B------:R-:W-:Y:S02]  /*4b30*/  FMNMX.FTZ R135, R154, R135, !PT ;  /* 0x000000879a877209 */ /* 0x000fe40007810000 */
[----:B------:R-:W-:Y:S02]  /*4b40*/  ISETP.GT.AND P4, PT, R2, 0x19, PT ;  /* 0x000000190200780c */ /* 0x000fe40003f84270 */
[----:B------:R-:W-:Y:S02]  /*4b50*/  FSEL R8, R100, -INF , P0 ;  /* 0xff80000064087808 */ /* 0x000fe40000000000 */
[----:B------:R-:W-:Y:S01]  /*4b60*/  FMNMX.FTZ R0, R36, R0, !PT ;  /* 0x0000000024007209 */ /* 0x000fe20007810000 */
[----:B--2---:R-:W-:Y:S01]  /*4b70*/  FFMA.FTZ R3, R9, c[0x0][0x2d0], -R20 ;  /* 0x0000b40009037a23 */ /* 0x004fe20000010814 */
[----:B------:R-:W-:-:S03]  /*4b80*/  FMNMX.FTZ R135, R153, R135, !PT ;  /* 0x0000008799877209 */ /* 0x000fc60007810000 */
[----:B------:R2:W-:Y:S01]  /*4b90*/  MUFU.EX2 R245, R3 ;  /* 0x0000000300f57308 */ /* 0x0005e20000000800 */
[----:B------:R-:W-:Y:S02]  /*4ba0*/  ISETP.GT.AND P2, PT, R2, 0x20, PT ;  /* 0x000000200200780c */ /* 0x000fe40003f44270 */
[----:B------:R-:W-:Y:S02]  /*4bb0*/  FSEL R7, R99, -INF , P4 ;  /* 0xff80000063077808 */ /* 0x000fe40002000000 */
[----:B------:R-:W-:Y:S02]  /*4bc0*/  FMNMX.FTZ R0, R8, R0, !PT ;  /* 0x0000000008007209 */ /* 0x000fe40007810000 */
[----:B------:R-:W-:Y:S02]  /*4bd0*/  FMNMX.FTZ R135, R152, R135, !PT ;  /* 0x0000008798877209 */ /* 0x000fe40007810000 */
[----:B------:R-:W-:Y:S02]  /*4be0*/  ISETP.GT.AND P1, PT, R2, 0x21, PT ;  /* 0x000000210200780c */ /* 0x000fe40003f24270 */
[----:B------:R-:W-:Y:S01]  /*4bf0*/  FSEL R138, R72, -INF , P2 ;  /* 0xff800000488a7808 */ /* 0x000fe20001000000 */
[----:B--2---:R-:W-:Y:S01]  /*4c00*/  FFMA.FTZ R3, R13, c[0x0][0x2d0], -R20 ;  /* 0x0000b4000d037a23 */ /* 0x004fe20000010814 */
[----:B------:R-:W-:-:S03]  /*4c10*/  FMNMX.FTZ R135, R151, R135, !PT ;  /* 0x0000008797877209 */ /* 0x000fc60007810000 */
[----:B------:R2:W-:Y:S01]  /*4c20*/  MUFU.EX2 R210, R3 ;  /* 0x0000000300d27308 */ /* 0x0005e20000000800 */
[----:B------:R-:W-:Y:S02]  /*4c30*/  ISETP.GT.AND P0, PT, R2, 0x28, PT ;  /* 0x000000280200780c */ /* 0x000fe40003f04270 */
[----:B------:R-:W-:Y:S02]  /*4c40*/  FSEL R141, R50, -INF , P1 ;  /* 0xff800000328d7808 */ /* 0x000fe40000800000 */
[----:B-1----:R-:W-:Y:S01]  /*4c50*/  FMNMX.FTZ R136, R136, R4, !PT ;  /* 0x0000000488887209 */ /* 0x002fe20007810000 */
[----:B------:R-:W-:Y:S01]  /*4c60*/  LDSM.16.MT88.4 R48, [R225] ;  /* 0x00000000e130783b */ /* 0x000fe20000004200 */
[----:B------:R-:W-:Y:S02]  /*4c70*/  ISETP.GT.AND P2, PT, R2, 0x29, PT ;  /* 0x000000290200780c */ /* 0x000fe40003f44270 */
[----:B--2---:R-:W-:Y:S01]  /*4c80*/  FMNMX.FTZ R3, R7, R0, !PT ;  /* 0x0000000007037209 */ /* 0x004fe20007810000 */
[----:B------:R-:W-:-:S03]  /*4c90*/  FFMA.FTZ R0, R19, c[0x0][0x2d0], -R20 ;  /* 0x0000b40013007a23 */ /* 0x000fc60000010814 */
[----:B------:R-:W-:Y:S01]  /*4ca0*/  FMNMX.FTZ R3, R138, R3, !PT ;  /* 0x000000038a037209 */ /* 0x000fe20007810000 */
[----:B------:R1:W-:Y:S01]  /*4cb0*/  MUFU.EX2 R211, R0 ;  /* 0x0000000000d37308 */ /* 0x0003e20000000800 */
[----:B------:R-:W2:Y:S01]  /*4cc0*/  SHFL.BFLY PT, R4, R135, 0x2, 0x1f ;  /* 0x0c401f0087047f89 */ /* 0x000ea200000e0000 */
[----:B------:R-:W-:Y:S02]  /*4cd0*/  FSEL R143, R70, -INF , P0 ;  /* 0xff800000468f7808 */ /* 0x000fe40000000000 */
[----:B------:R-:W-:Y:S01]  /*4ce0*/  FMNMX.FTZ R3, R141, R3, !PT ;  /* 0x000000038d037209 */ /* 0x000fe20007810000 */
[----:B------:R-:W-:Y:S01]  /*4cf0*/  LDSM.16.MT88.4 R68, [R229+0x800] ;  /* 0x00080000e544783b */ /* 0x000fe20000004200 */
[----:B------:R-:W-:Y:S02]  /*4d00*/  ISETP.GT.AND P1, PT, R2, 0x30, PT ;  /* 0x000000300200780c */ /* 0x000fe40003f24270 */
[----:B------:R-:W-:Y:S01]  /*4d10*/  FSEL R144, R41, -INF , P2 ;  /* 0xff80000029907808 */ /* 0x000fe20001000000 */
[----:B-1----:R-:W-:-:S04]  /*4d20*/  FFMA.FTZ R0, R21, c[0x0][0x2d0], -R20 ;  /* 0x0000b40015007a23 */ /* 0x002fc80000010814 */
[----:B------:R1:W-:Y:S01]  /*4d30*/  MUFU.EX2 R246, R0 ;  /* 0x0000000000f67308 */ /* 0x0003e20000000800 */
[----:B------:R-:W-:Y:S02]  /*4d40*/  ISETP.GT.AND P0, PT, R2, 0x31, PT ;  /* 0x000000310200780c */ /* 0x000fe40003f04270 */
[----:B------:R-:W-:Y:S02]  /*4d50*/  FSEL R142, R40, -INF , P1 ;  /* 0xff800000288e7808 */ /* 0x000fe40000800000 */
[----:B------:R-:W-:Y:S01]  /*4d60*/  ISETP.GT.AND P2, PT, R2, 0x38, PT ;  /* 0x000000380200780c */ /* 0x000fe20003f44270 */
[----:B------:R-:W-:Y:S01]  /*4d70*/  LDSM.16.MT88.4 R40, [R226+0x800] ;  /* 0x00080000e228783b */ /* 0x000fe20000004200 */
[----:B------:R-:W-:Y:S02]  /*4d80*/  FSEL R140, R39, -INF , P0 ;  /* 0xff800000278c7808 */ /* 0x000fe40000000000 */
[----:B-1----:R-:W-:-:S04]  /*4d90*/  FMNMX.FTZ R0, R143, R3, !PT ;  /* 0x000000038f007209 */ /* 0x002fc80007810000 */
[----:B------:R-:W-:Y:S01]  /*4da0*/  FMNMX.FTZ R0, R144, R0, !PT ;  /* 0x0000000090007209 */ /* 0x000fe20007810000 */
[----:B------:R-:W-:-:S03]  /*4db0*/  FFMA.FTZ R3, R22, c[0x0][0x2d0], -R20 ;  /* 0x0000b40016037a23 */ /* 0x000fc60000010814 */
[----:B------:R-:W-:Y:S01]  /*4dc0*/  FMNMX.FTZ R0, R142, R0, !PT ;  /* 0x000000008e007209 */ /* 0x000fe20007810000 */
[----:B------:R1:W-:Y:S01]  /*4dd0*/  MUFU.EX2 R204, R3 ;  /* 0x0000000300cc7308 */ /* 0x0003e20000000800 */
[----:B------:R-:W-:Y:S02]  /*4de0*/  ISETP.GT.AND P1, PT, R2, 0x39, PT ;  /* 0x000000390200780c */ /* 0x000fe40003f24270 */
[----:B------:R-:W-:Y:S02]  /*4df0*/  FSEL R139, R35, -INF , P2 ;  /* 0xff800000238b7808 */ /* 0x000fe40001000000 */
[----:B------:R-:W-:Y:S02]  /*4e00*/  FMNMX.FTZ R0, R140, R0, !PT ;  /* 0x000000008c007209 */ /* 0x000fe40007810000 */
[----:B------:R-:W-:Y:S02]  /*4e10*/  FSETP.NEU.FTZ.AND P0, PT, R136, -INF , PT ;  /* 0xff8000008800780b */ /* 0x000fe40003f1d000 */
[----:B------:R-:W-:-:S02]  /*4e20*/  FSEL R133, R38, -INF , P1 ;  /* 0xff80000026857808 */ /* 0x000fc40000800000 */
[----:B------:R-:W-:Y:S01]  /*4e30*/  FMNMX.FTZ R134, R139, R0, !PT ;  /* 0x000000008b867209 */ /* 0x000fe20007810000 */
[----:B-1----:R-:W-:Y:S01]  /*4e40*/  FMUL.FTZ R3, R136, c[0x0][0x2d0] ;  /* 0x0000b40088037a20 */ /* 0x002fe20000410000 */
[----:B--2---:R-:W-:Y:S01]  /*4e50*/  FMNMX.FTZ R135, R135, R4, !PT ;  /* 0x0000000487877209 */ /* 0x004fe20007810000 */
[----:B------:R-:W-:Y:S01]  /*4e60*/  FFMA.FTZ R2, R24, c[0x0][0x2d0], -R20 ;  /* 0x0000b40018027a23 */ /* 0x000fe20000010814 */
[----:B------:R-:W-:Y:S02]  /*4e70*/  FMNMX.FTZ R134, R133, R134, !PT ;  /* 0x0000008685867209 */ /* 0x000fe40007810000 */
[----:B------:R-:W-:Y:S01]  /*4e80*/  FSEL R3, R3, RZ, P0 ;  /* 0x000000ff03037208 */ /* 0x000fe20000000000 */
[----:B------:R1:W-:Y:S02]  /*4e90*/  MUFU.EX2 R207, R2 ;  /* 0x0000000200cf7308 */ /* 0x0003e40000000800 */
[----:B------:R-:W-:Y:S02]  /*4ea0*/  SHFL.BFLY PT, R4, R134, 0x2, 0x1f ;  /* 0x0c401f0086047f89 */ /* 0x000fe400000e0000 */
[----:B------:R-:W-:-:S04]  /*4eb0*/  FFMA.FTZ R0, R25, c[0x0][0x2d0], -R3 ;  /* 0x0000b40019007a23 */ /* 0x000fc80000010803 */
[----:B------:R2:W-:Y:S01]  /*4ec0*/  MUFU.EX2 R132, R0 ;  /* 0x0000000000847308 */ /* 0x0005e20000000800 */
[----:B-1----:R-:W1:Y:S01]  /*4ed0*/  SHFL.BFLY PT, R2, R135, 0x1, 0x1f ;  /* 0x0c201f0087027f89 */ /* 0x002e6200000e0000 */
[----:B--2---:R-:W-:-:S06]  /*4ee0*/  FFMA.FTZ R0, R26, c[0x0][0x2d0], -R3 ;  /* 0x0000b4001a007a23 */ /* 0x004fcc0000010803 */
[----:B------:R2:W-:Y:S02]  /*4ef0*/  MUFU.EX2 R131, R0 ;  /* 0x0000000000837308 */ /* 0x0005e40000000800 */
[----:B--2---:R-:W-:-:S06]  /*4f00*/  FFMA.FTZ R0, R31, c[0x0][0x2d0], -R3 ;  /* 0x0000b4001f007a23 */ /* 0x004fcc0000010803 */
[----:B------:R2:W-:Y:S01]  /*4f10*/  MUFU.EX2 R194, R0 ;  /* 0x0000000000c27308 */ /* 0x0005e20000000800 */
[----:B-1----:R-:W-:Y:S02]  /*4f20*/  FMNMX.FTZ R135, R135, R2, !PT ;  /* 0x0000000287877209 */ /* 0x002fe40007810000 */
[----:B------:R-:W-:Y:S01]  /*4f30*/  FMNMX.FTZ R134, R134, R4, !PT ;  /* 0x0000000486867209 */ /* 0x000fe20007810000 */
[----:B--2---:R-:W-:-:S04]  /*4f40*/  FFMA.FTZ R0, R33, c[0x0][0x2d0], -R3 ;  /* 0x0000b40021007a23 */ /* 0x004fc80000010803 */
[----:B------:R1:W-:Y:S01]  /*4f50*/  MUFU.EX2 R195, R0 ;  /* 0x0000000000c37308 */ /* 0x0003e20000000800 */
[C---:B------:R-:W-:Y:S01]  /*4f60*/  FMUL.FTZ R2, R135.reuse, c[0x0][0x2d0] ;  /* 0x0000b40087027a20 */ /* 0x040fe20000410000 */
[----:B------:R-:W-:Y:S01]  /*4f70*/  FSETP.NEU.FTZ.AND P0, PT, R135, -INF , PT ;  /* 0xff8000008700780b */ /* 0x000fe20003f1d000 */
[----:B------:R-:W2:Y:S01]  /*4f80*/  SHFL.BFLY PT, R4, R134, 0x1, 0x1f ;  /* 0x0c201f0086047f89 */ /* 0x000ea200000e0000 */
[----:B-1----:R-:W-:-:S04]  /*4f90*/  FFMA.FTZ R0, R30, c[0x0][0x2d0], -R3 ;  /* 0x0000b4001e007a23 */ /* 0x002fc80000010803 */
[----:B------:R1:W-:Y:S01]  /*4fa0*/  MUFU.EX2 R198, R0 ;  /* 0x0000000000c67308 */ /* 0x0003e20000000800 */
[----:B------:R-:W-:Y:S01]  /*4fb0*/  FSEL R2, R2, RZ, P0 ;  /* 0x000000ff02027208 */ /* 0x000fe20000000000 */
[--C-:B-1----:R-:W-:Y:S01]  /*4fc0*/  FFMA.FTZ R0, R27, c[0x0][0x2d0], -R3.reuse ;  /* 0x0000b4001b007a23 */ /* 0x102fe20000010803 */
[----:B--2---:R-:W-:Y:S01]  /*4fd0*/  FMNMX.FTZ R134, R134, R4, !PT ;  /* 0x0000000486867209 */ /* 0x004fe20007810000 */
[----:B------:R-:W1:Y:S04]  /*4fe0*/  LDSM.16.MT88.4 R24, [R229] ;  /* 0x00000000e518783b */ /* 0x000e680000004200 */
[----:B------:R2:W-:Y:S02]  /*4ff0*/  MUFU.EX2 R199, R0 ;  /* 0x0000000000c77308 */ /* 0x0005e40000000800 */
[----:B--2---:R-:W-:-:S06]  /*5000*/  FFMA.FTZ R0, R32, c[0x0][0x2d0], -R3 ;  /* 0x0000b40020007a23 */ /* 0x004fcc0000010803 */
[----:B------:R2:W-:Y:S02]  /*5010*/  MUFU.EX2 R205, R0 ;  /* 0x0000000000cd7308 */ /* 0x0005e40000000800 */
[----:B--2---:R-:W-:Y:S01]  /*5020*/  FFMA.FTZ R0, R34, c[0x0][0x2d0], -R3 ;  /* 0x0000b40022007a23 */ /* 0x004fe20000010803 */
[----:B------:R-:W-:Y:S01]  /*5030*/  FSETP.NEU.FTZ.AND P0, PT, R134, -INF , PT ;  /* 0xff8000008600780b */ /* 0x000fe20003f1d000 */
[--C-:B------:R-:W-:Y:S01]  /*5040*/  FFMA.FTZ R4, R16, c[0x0][0x2d0], -R2.reuse ;  /* 0x0000b40010047a23 */ /* 0x100fe20000010802 */
[----:B------:R-:W2:Y:S03]  /*5050*/  LDSM.16.MT88.4 R32, [R226] ;  /* 0x00000000e220783b */ /* 0x000ea60000004200 */
[----:B------:R3:W-:Y:S02]  /*5060*/  MUFU.EX2 R224, R0 ;  /* 0x0000000000e07308 */ /* 0x0007e40000000800 */
[----:B---3--:R-:W-:-:S06]  /*5070*/  FFMA.FTZ R0, R5, c[0x0][0x2d0], -R2 ;  /* 0x0000b40005007a23 */ /* 0x008fcc0000010802 */
[----:B------:R3:W-:Y:S02]  /*5080*/  MUFU.EX2 R130, R0 ;  /* 0x0000000000827308 */ /* 0x0007e40000000800 */
[----:B---3--:R-:W-:-:S06]  /*5090*/  FFMA.FTZ R0, R6, c[0x0][0x2d0], -R2 ;  /* 0x0000b40006007a23 */ /* 0x008fcc0000010802 */
[----:B------:R3:W4:Y:S02]  /*50a0*/  MUFU.EX2 R129, R0 ;  /* 0x0000000000817308 */ /* 0x0007240000000800 */
[----:B---3--:R-:W-:-:S06]  /*50b0*/  FFMA.FTZ R0, R10, c[0x0][0x2d0], -R2 ;  /* 0x0000b4000a007a23 */ /* 0x008fcc0000010802 */
[----:B------:R3:W-:Y:S02]  /*50c0*/  MUFU.EX2 R186, R0 ;  /* 0x0000000000ba7308 */ /* 0x0007e40000000800 */
[----:B---3--:R-:W-:-:S06]  /*50d0*/  FFMA.FTZ R0, R11, c[0x0][0x2d0], -R2 ;  /* 0x0000b4000b007a23 */ /* 0x008fcc0000010802 */
[----:B------:R3:W1:Y:S08]  /*50e0*/  MUFU.EX2 R187, R0 ;  /* 0x0000000000bb7308 */ /* 0x0006700000000800 */
[----:B------:R1:W-:Y:S01]  /*50f0*/  MUFU.EX2 R193, R4 ;  /* 0x0000000400c17308 */ /* 0x0003e20000000800 */
[----:B---3--:R-:W-:-:S05]  /*5100*/  FMUL.FTZ R0, R134, c[0x0][0x2d0] ;  /* 0x0000b40086007a20 */ /* 0x008fca0000410000 */
[----:B------:R-:W-:Y:S01]  /*5110*/  FSEL R0, R0, RZ, P0 ;  /* 0x000000ff00007208 */ /* 0x000fe20000000000 */
[----:B-1----:R-:W-:-:S04]  /*5120*/  FFMA.FTZ R4, R17, c[0x0][0x2d0], -R2 ;  /* 0x0000b40011047a23 */ /* 0x002fc80000010802 */
[----:B------:R1:W-:Y:S02]  /*5130*/  MUFU.EX2 R197, R4 ;  /* 0x0000000400c57308 */ /* 0x0003e40000000800 */
[----:B-1----:R-:W-:-:S06]  /*5140*/  FFMA.FTZ R4, R12, c[0x0][0x2d0], -R0 ;  /* 0x0000b4000c047a23 */ /* 0x002fcc0000010800 */
[----:B------:R1:W-:Y:S02]  /*5150*/  MUFU.EX2 R128, R4 ;  /* 0x0000000400807308 */ /* 0x0003e40000000800 */
[----:B-1----:R-:W-:-:S06]  /*5160*/  FFMA.FTZ R4, R15, c[0x0][0x2d0], -R0 ;  /* 0x0000b4000f047a23 */ /* 0x002fcc0000010800 */
[----:B------:R1:W3:Y:S02]  /*5170*/  MUFU.EX2 R21, R4 ;  /* 0x0000000400157308 */ /* 0x0002e40000000800 */
[----:B-1----:R-:W-:-:S06]  /*5180*/  FFMA.FTZ R4, R14, c[0x0][0x2d0], -R0 ;  /* 0x0000b4000e047a23 */ /* 0x002fcc0000010800 */
[----:B------:R1:W-:Y:S02]  /*5190*/  MUFU.EX2 R184, R4 ;  /* 0x0000000400b87308 */ /* 0x0003e40000000800 */
[----:B-1----:R-:W-:-:S06]  /*51a0*/  FFMA.FTZ R4, R18, c[0x0][0x2d0], -R0 ;  /* 0x0000b40012047a23 */ /* 0x002fcc0000010800 */
[----:B------:R1:W1:Y:S02]  /*51b0*/  MUFU.EX2 R185, R4 ;  /* 0x0000000400b97308 */ /* 0x0002640000000800 */
[----:B-1----:R-:W-:-:S06]  /*51c0*/  FFMA.FTZ R4, R23, c[0x0][0x2d0], -R2 ;  /* 0x0000b40017047a23 */ /* 0x002fcc0000010802 */
[----:B------:R1:W-:Y:S02]  /*51d0*/  MUFU.EX2 R181, R4 ;  /* 0x0000000400b57308 */ /* 0x0003e40000000800 */
[----:B-1----:R-:W-:-:S06]  /*51e0*/  FFMA.FTZ R4, R29, c[0x0][0x2d0], -R2 ;  /* 0x0000b4001d047a23 */ /* 0x002fcc0000010802 */
[----:B------:R1:W-:Y:S01]  /*51f0*/  MUFU.EX2 R227, R4 ;  /* 0x0000000400e37308 */ /* 0x0003e20000000800 */
[----:B----4-:R-:W-:Y:S02]  /*5200*/  F2FP.BF16.PACK_AB R12, R129, R130 ;  /* 0x00000082810c723e */ /* 0x010fe400000010ff */
[----:B------:R-:W-:Y:S02]  /*5210*/  F2FP.BF16.PACK_AB R14, R187, R186 ;  /* 0x000000babb0e723e */ /* 0x000fe400000010ff */
[----:B---3--:R-:W-:Y:S01]  /*5220*/  F2FP.BF16.PACK_AB R13, R21, R128 ;  /* 0x00000080150d723e */ /* 0x008fe200000010ff */
[----:B-1----:R-:W-:-:S04]  /*5230*/  FFMA.FTZ R4, R28, c[0x0][0x2d0], -R0 ;  /* 0x0000b4001c047a23 */ /* 0x002fc80000010800 */
[----:B------:R1:W-:Y:S01]  /*5240*/  MUFU.EX2 R192, R4 ;  /* 0x0000000400c07308 */ /* 0x0003e20000000800 */
[----:B------:R-:W-:Y:S01]  /*5250*/  F2FP.BF16.PACK_AB R15, R185, R184 ;  /* 0x000000b8b90f723e */ /* 0x000fe200000010ff */
[----:B-1----:R-:W-:-:S06]  /*5260*/  FFMA.FTZ R4, R36, c[0x0][0x2d0], -R0 ;  /* 0x0000b40024047a23 */ /* 0x002fcc0000010800 */
[----:B------:R1:W3:Y:S01]  /*5270*/  MUFU.EX2 R196, R4 ;  /* 0x0000000400c47308 */ /* 0x0002e20000000800 */
[----:B------:R-:W-:Y:S01]  /*5280*/  HMMA.16816.F32.BF16 R64, R12, R48, RZ ;  /* 0x000000300c40723c */ /* 0x000fe200000418ff */
[----:B-1----:R-:W-:-:S06]  /*5290*/  FFMA.FTZ R4, R8, c[0x0][0x2d0], -R0 ;  /* 0x0000b40008047a23 */ /* 0x002fcc0000010800 */
[----:B------:R1:W-:Y:S02]  /*52a0*/  MUFU.EX2 R247, R4 ;  /* 0x0000000400f77308 */ /* 0x0003e40000000800 */
[----:B-1----:R-:W-:-:S06]  /*52b0*/  FFMA.FTZ R4, R7, c[0x0][0x2d0], -R0 ;  /* 0x0000b40007047a23 */ /* 0x002fcc0000010800 */
[----:B------:R1:W4:Y:S01]  /*52c0*/  MUFU.EX2 R252, R4 ;  /* 0x0000000400fc7308 */ /* 0x0003220000000800 */
[----:B------:R-:W-:Y:S01]  /*52d0*/  F2FP.BF16.PACK_AB R16, R149, R150 ;  /* 0x000000969510723e */ /* 0x000fe200000010ff */
[----:B------:R-:W-:Y:S01]  /*52e0*/  HMMA.16816.F32.BF16 R84, R12, R24, RZ ;  /* 0x000000180c54723c */ /* 0x000fe200000418ff */
[----:B------:R-:W-:Y:S02]  /*52f0*/  F2FP.BF16.PACK_AB R18, R210, R245 ;  /* 0x000000f5d212723e */ /* 0x000fe400000010ff */
[----:B------:R-:W-:Y:S02]  /*5300*/  F2FP.BF16.PACK_AB R17, R131, R132 ;  /* 0x000000848311723e */ /* 0x000fe400000010ff */
[----:B------:R-:W-:Y:S02]  /*5310*/  F2FP.BF16.PACK_AB R19, R195, R194 ;  /* 0x000000c2c313723e */ /* 0x000fe400000010ff */
[----:B---3--:R-:W-:Y:S02]  /*5320*/  F2FP.BF16.PACK_AB R5, R196, R192 ;  /* 0x000000c0c405723e */ /* 0x008fe400000010ff */
[----:B------:R-:W-:-:S02]  /*5330*/  F2FP.BF16.PACK_AB R6, R227, R181 ;  /* 0x000000b5e306723e */ /* 0x000fc400000010ff */
[----:B-1----:R-:W-:Y:S02]  /*5340*/  F2FP.BF16.PACK_AB R4, R197, R193 ;  /* 0x000000c1c504723e */ /* 0x002fe400000010ff */
[----:B----4-:R-:W-:Y:S01]  /*5350*/  F2FP.BF16.PACK_AB R7, R252, R247 ;  /* 0x000000f7fc07723e */ /* 0x010fe200000010ff */
[C---:B------:R-:W-:Y:S08]  /*5360*/  HMMA.16816.F32.BF16 R28, R16.reuse, R24, RZ ;  /* 0x00000018101c723c */ /* 0x040ff000000418ff */
[----:B--2---:R-:W-:Y:S08]  /*5370*/  HMMA.16816.F32.BF16 R52, R16, R32, RZ ;  /* 0x000000201034723c */ /* 0x004ff000000418ff */
[----:B------:R-:W-:Y:S01]  /*5380*/  HMMA.16816.F32.BF16 R176, R4, R44, R64 ;  /* 0x0000002c04b0723c */ /* 0x000fe20000041840 */
[----:B------:R-:W1:Y:S01]  /*5390*/  LDSM.16.MT88.4 R64, [R228+0x2800] ;  /* 0x00280000e440783b */ /* 0x000e620000004200 */
[----:B------:R-:W-:-:S02]  /*53a0*/  F2FP.BF16.PACK_AB R8, R246, R211 ;  /* 0x000000d3f608723e */ /* 0x000fc400000010ff */
[----:B------:R-:W-:Y:S02]  /*53b0*/  F2FP.BF16.PACK_AB R9, R199, R198 ;  /* 0x000000c6c709723e */ /* 0x000fe400000010ff */
[----:B------:R-:W-:Y:S02]  /*53c0*/  F2FP.BF16.PACK_AB R10, R207, R204 ;  /* 0x000000cccf0a723e */ /* 0x000fe400000010ff */
[----:B------:R-:W-:Y:S01]  /*53d0*/  F2FP.BF16.PACK_AB R11, R224, R205 ;  /* 0x000000cde00b723e */ /* 0x000fe200000010ff */
[----:B------:R-:W-:Y:S08]  /*53e0*/  HMMA.16816.F32.BF16 R216, R4, R68, R84 ;  /* 0x0000004404d8723c */ /* 0x000ff00000041854 */
[----:B------:R-:W-:Y:S08]  /*53f0*/  HMMA.16816.F32.BF16 R84, R12, R104, RZ ;  /* 0x000000680c54723c */ /* 0x000ff000000418ff */
[C---:B------:R-:W-:Y:S01]  /*5400*/  HMMA.16816.F32.BF16 R248, R8.reuse, R68, R28 ;  /* 0x0000004408f8723c */ /* 0x040fe2000004181c */
[----:B------:R-:W2:Y:S07]  /*5410*/  LDSM.16.MT88.4 R28, [R225+0x2800] ;  /* 0x00280000e11c783b */ /* 0x000eae0000004200 */
[----:B------:R-:W-:Y:S01]  /*5420*/  HMMA.16816.F32.BF16 R200, R8, R40, R52 ;  /* 0x0000002808c8723c */ /* 0x000fe20000041834 */
[----:B------:R-:W3:Y:S07]  /*5430*/  LDSM.16.MT88.4 R52, [R226+0x2800] ;  /* 0x00280000e234783b */ /* 0x000eee0000004200 */
[C---:B------:R-:W-:Y:S08]  /*5440*/  HMMA.16816.F32.BF16 R72, R16.reuse, R48, RZ ;  /* 0x000000301048723c */ /* 0x040ff000000418ff */
[C---:B------:R-:W-:Y:S08]  /*5450*/  HMMA.16816.F32.BF16 R116, R16.reuse, R60, RZ ;  /* 0x0000003c1074723c */ /* 0x040ff000000418ff */
[C---:B------:R-:W-:Y:S08]  /*5460*/  HMMA.16816.F32.BF16 R88, R16.reuse, R104, RZ ;  /* 0x000000681058723c */ /* 0x040ff000000418ff */
[----:B------:R-:W-:Y:S08]  /*5470*/  HMMA.16816.F32.BF16 R108, R16, R80, RZ ;  /* 0x00000050106c723c */ /* 0x000ff000000418ff */
[----:B-1----:R-:W-:Y:S08]  /*5480*/  HMMA.16816.F32.BF16 R84, R4, R64, R84 ;  /* 0x000000400454723c */ /* 0x002ff00000041854 */
[----:B------:R-:W-:Y:S08]  /*5490*/  HMMA.16816.F32.BF16 R36, R12, R32, RZ ;  /* 0x000000200c24723c */ /* 0x000ff000000418ff */
[C---:B------:R-:W-:Y:S01]  /*54a0*/  HMMA.16816.F32.BF16 R172, R8.reuse, R44, R72 ;  /* 0x0000002c08ac723c */ /* 0x040fe20000041848 */
[----:B------:R-:W1:Y:S07]  /*54b0*/  LDSM.16.MT88.4 R72, [R229+0x2800] ;  /* 0x00280000e548783b */ /* 0x000e6e0000004200 */
[----:B--2---:R-:W-:Y:S01]  /*54c0*/  HMMA.16816.F32.BF16 R116, R8, R28, R116 ;  /* 0x0000001c0874723c */ /* 0x004fe20000041874 */
[----:B------:R-:W-:-:S07]  /*54d0*/  IMAD.MOV.U32 R206, RZ, RZ, R84 ;  /* 0x000000ffffce7224 */ /* 0x000fce00078e0054 */
[----:B------:R-:W-:Y:S08]  /*54e0*/  HMMA.16816.F32.BF16 R112, R12, R60, RZ ;  /* 0x0000003c0c70723c */ /* 0x000ff000000418ff */
[-C--:B------:R-:W-:Y:S08]  /*54f0*/  HMMA.16816.F32.BF16 R96, R16, R76.reuse, RZ ;  /* 0x0000004c1060723c */ /* 0x080ff000000418ff */
[----:B------:R-:W-:Y:S07]  /*5500*/  HMMA.16816.F32.BF16 R92, R12, R76, RZ ;  /* 0x0000004c0c5c723c */ /* 0x000fee00000418ff */
[----:B------:R-:W-:Y:S01]  /*5510*/  IMAD.MOV.U32 R77, RZ, RZ, R85 ;  /* 0x000000ffff4d7224 */ /* 0x000fe200078e0055 */
[----:B------:R-:W-:Y:S01]  /*5520*/  HMMA.16816.F32.BF16 R88, R8, R64, R88 ;  /* 0x000000400858723c */ /* 0x000fe20000041858 */
[----:B------:R-:W-:-:S06]  /*5530*/  IMAD.MOV.U32 R76, RZ, RZ, R86 ;  /* 0x000000ffff4c7224 */ /* 0x000fcc00078e0056 */
[----:B------:R-:W-:Y:S01]  /*5540*/  IMAD.MOV.U32 R64, RZ, RZ, R87 ;  /* 0x000000ffff407224 */ /* 0x000fe200078e0057 */
[----:B---3--:R-:W-:Y:S08]  /*5550*/  HMMA.16816.F32.BF16 R108, R8, R52, R108 ;  /* 0x00000034086c723c */ /* 0x008ff0000004186c */
[C---:B------:R-:W-:Y:S08]  /*5560*/  HMMA.16816.F32.BF16 R84, R12.reuse, R62, RZ ;  /* 0x0000003e0c54723c */ /* 0x040ff000000418ff */
[----:B------:R-:W-:Y:S08]  /*5570*/  HMMA.16816.F32.BF16 R100, R12, R80, RZ ;  /* 0x000000500c64723c */ /* 0x000ff000000418ff */
[----:B------:R-:W-:Y:S01]  /*5580*/  HMMA.16816.F32.BF16 R188, R4, R40, R36 ;  /* 0x0000002804bc723c */ /* 0x000fe20000041824 */
[----:B------:R-:W2:Y:S01]  /*5590*/  LDSM.16.MT88.4 R36, [R228+0x800] ;  /* 0x00080000e424783b */ /* 0x000ea20000004200 */
[----:B------:R-:W-:-:S02]  /*55a0*/  IMAD.MOV.U32 R61, RZ, RZ, R119 ;  /* 0x000000ffff3d7224 */ /* 0x000fc400078e0077 */
[----:B------:R-:W-:Y:S02]  /*55b0*/  IMAD.MOV.U32 R60, RZ, RZ, R118 ;  /* 0x000000ffff3c7224 */ /* 0x000fe400078e0076 */
[----:B------:R-:W-:Y:S02]  /*55c0*/  IMAD.MOV.U32 R80, RZ, RZ, R116 ;  /* 0x000000ffff507224 */ /* 0x000fe400078e0074 */
[----:B------:R-:W-:Y:S02]  /*55d0*/  IMAD.MOV.U32 R81, RZ, RZ, R117 ;  /* 0x000000ffff517224 */ /* 0x000fe400078e0075 */
[----:B------:R-:W-:Y:S01]  /*55e0*/  HMMA.16816.F32.BF16 R116, R4, R28, R112 ;  /* 0x0000001c0474723c */ /* 0x000fe20000041870 */
[----:B------:R-:W-:Y:S02]  /*55f0*/  IMAD.MOV.U32 R23, RZ, RZ, R108 ;  /* 0x000000ffff177224 */ /* 0x000fe400078e006c */
[----:B------:R-:W-:-:S04]  /*5600*/  IMAD.MOV.U32 R22, RZ, RZ, R111 ;  /* 0x000000ffff167224 */ /* 0x000fc800078e006f */
[----:B------:R-:W-:Y:S01]  /*5610*/  IMAD.MOV.U32 R29, RZ, RZ, R110 ;  /* 0x000000ffff1d7224 */ /* 0x000fe200078e006e */
[----:B------:R-:W-:Y:S01]  /*5620*/  HMMA.16816.F32.BF16 R124, R16, R56, RZ ;  /* 0x00000038107c723c */ /* 0x000fe200000418ff */
[----:B------:R-:W-:-:S07]  /*5630*/  IMAD.MOV.U32 R28, RZ, RZ, R109 ;  /* 0x000000ffff1c7224 */ /* 0x000fce00078e006d */
[----:B------:R-:W-:Y:S08]  /*5640*/  HMMA.16816.F32.BF16 R120, R12, R56, RZ ;  /* 0x000000380c78723c */ /* 0x000ff000000418ff */
[C---:B------:R-:W-:Y:S08]  /*5650*/  HMMA.16816.F32.BF16 R108, R4.reuse, R30, R84 ;  /* 0x0000001e046c723c */ /* 0x040ff00000041854 */
[----:B------:R-:W-:Y:S08]  /*5660*/  HMMA.16816.F32.BF16 R100, R4, R52, R100 ;  /* 0x000000340464723c */ /* 0x000ff00000041864 */
[-C--:B-1----:R-:W-:Y:S08]  /*5670*/  HMMA.16816.F32.BF16 R96, R8, R72.reuse, R96 ;  /* 0x000000480860723c */ /* 0x082ff00000041860 */
[----:B------:R-:W-:Y:S08]  /*5680*/  HMMA.16816.F32.BF16 R92, R4, R72, R92 ;  /* 0x00000048045c723c */ /* 0x000ff0000004185c */
[----:B------:R-:W-:Y:S01]  /*5690*/  HMMA.16816.F32.BF16 R84, R12, R82, RZ ;  /* 0x000000520c54723c */ /* 0x000fe200000418ff */
[----:B------:R-:W-:-:S02]  /*56a0*/  IMAD.MOV.U32 R57, RZ, RZ, R102 ;  /* 0x000000ffff397224 */ /* 0x000fc400078e0066 */
[----:B------:R-:W-:Y:S02]  /*56b0*/  IMAD.MOV.U32 R56, RZ, RZ, R103 ;  /* 0x000000ffff387224 */ /* 0x000fe400078e0067 */
[----:B------:R-:W-:Y:S02]  /*56c0*/  IMAD.MOV.U32 R233, RZ, RZ, R88 ;  /* 0x000000ffffe97224 */ /* 0x000fe400078e0058 */
[----:B------:R-:W-:Y:S01]  /*56d0*/  IMAD.MOV.U32 R232, RZ, RZ, R89 ;  /* 0x000000ffffe87224 */ /* 0x000fe200078e0059 */
[----:B--2---:R-:W-:Y:S01]  /*56e0*/  HMMA.16816.F32.BF16 R220, R8, R36, R124 ;  /* 0x0000002408dc723c */ /* 0x004fe2000004187c */
[----:B------:R-:W-:Y:S02]  /*56f0*/  IMAD.MOV.U32 R25, RZ, RZ, R98 ;  /* 0x000000ffff197224 */ /* 0x000fe400078e0062 */
[----:B------:R-:W-:Y:S02]  /*5700*/  IMAD.MOV.U32 R171, RZ, RZ, R99 ;  /* 0x000000ffffab7224 */ /* 0x000fe400078e0063 */
[----:B------:R-:W-:-:S02]  /*5710*/  IMAD.MOV.U32 R41, RZ, RZ, R97 ;  /* 0x000000ffff297224 */ /* 0x000fc400078e0061 */
[----:B------:R-:W-:Y:S01]  /*5720*/  IMAD.MOV.U32 R40, RZ, RZ, R96 ;  /* 0x000000ffff287224 */ /* 0x000fe200078e0060 */
[C---:B------:R-:W-:Y:S01]  /*5730*/  HMMA.16816.F32.BF16 R212, R4.reuse, R36, R120 ;  /* 0x0000002404d4723c */ /* 0x040fe20000041878 */
[----:B------:R-:W-:Y:S02]  /*5740*/  IMAD.MOV.U32 R24, RZ, RZ, R94 ;  /* 0x000000ffff187224 */ /* 0x000fe400078e005e */
[----:B------:R-:W-:Y:S02]  /*5750*/  IMAD.MOV.U32 R104, RZ, RZ, R92 ;  /* 0x000000ffff687224 */ /* 0x000fe400078e005c */
[----:B------:R-:W-:Y:S02]  /*5760*/  IMAD.MOV.U32 R105, RZ, RZ, R93 ;  /* 0x000000ffff697224 */ /* 0x000fe400078e005d */
[----:B------:R-:W-:Y:S01]  /*5770*/  IMAD.MOV.U32 R37, RZ, RZ, R100 ;  /* 0x000000ffff257224 */ /* 0x000fe200078e0064 */
[----:B------:R-:W-:Y:S01]  /*5780*/  HMMA.16816.F32.BF16 R112, R4, R54, R84 ;  /* 0x000000360470723c */ /* 0x000fe20000041854 */
[----:B------:R-:W-:-:S02]  /*5790*/  IMAD.MOV.U32 R36, RZ, RZ, R101 ;  /* 0x000000ffff247224 */ /* 0x000fc400078e0065 */
[----:B------:R-:W-:Y:S02]  /*57a0*/  IMAD.MOV.U32 R234, RZ, RZ, R95 ;  /* 0x000000ffffea7224 */ /* 0x000fe400078e005f */
[----:B------:R-:W-:Y:S02]  /*57b0*/  IMAD.MOV.U32 R231, RZ, RZ, R90 ;  /* 0x000000ffffe77224 */ /* 0x000fe400078e005a */
[----:B------:R-:W-:Y:S01]  /*57c0*/  IMAD.MOV.U32 R230, RZ, RZ, R91 ;  /* 0x000000ffffe67224 */ /* 0x000fe200078e005b */
[C---:B------:R-:W-:Y:S08]  /*57d0*/  HMMA.16816.F32.BF16 R100, R12.reuse, R50, RZ ;  /* 0x000000320c64723c */ /* 0x040ff000000418ff */
[C---:B------:R-:W-:Y:S08]  /*57e0*/  HMMA.16816.F32.BF16 R96, R12.reuse, R34, RZ ;  /* 0x000000220c60723c */ /* 0x040ff000000418ff */
[C---:B------:R-:W-:Y:S08]  /*57f0*/  HMMA.16816.F32.BF16 R92, R12.reuse, R26, RZ ;  /* 0x0000001a0c5c723c */ /* 0x040ff000000418ff */
[C---:B------:R-:W-:Y:S08]  /*5800*/  HMMA.16816.F32.BF16 R88, R12.reuse, R58, RZ ;  /* 0x0000003a0c58723c */ /* 0x040ff000000418ff */
[C---:B------:R-:W-:Y:S08]  /*5810*/  HMMA.16816.F32.BF16 R84, R12.reuse, R78, RZ ;  /* 0x0000004e0c54723c */ /* 0x040ff000000418ff */
[----:B------:R-:W-:Y:S01]  /*5820*/  HMMA.16816.F32.BF16 R12, R12, R106, RZ ;  /* 0x0000006a0c0c723c */ /* 0x000fe200000418ff */
[----:B------:R-:W-:-:S02]  /*5830*/  IMAD.MOV.U32 R73, RZ, RZ, R181 ;  /* 0x000000ffff497224 */ /* 0x000fc400078e00b5 */
[----:B------:R-:W-:-:S05]  /*5840*/  IMAD.MOV.U32 R65, RZ, RZ, R180 ;  /* 0x000000ffff417224 */ /* 0x000fca00078e00b4 */
[C---:B------:R-:W-:Y:S08]  /*5850*/  HMMA.16816.F32.BF16 R100, R4.reuse, R46, R100 ;  /* 0x0000002e0464723c */ /* 0x040ff00000041864 */
[C---:B------:R-:W-:Y:S08]  /*5860*/  HMMA.16816.F32.BF16 R96, R4.reuse, R42, R96 ;  /* 0x0000002a0460723c */ /* 0x040ff00000041860 */
[C---:B------:R-:W-:Y:S08]  /*5870*/  HMMA.16816.F32.BF16 R92, R4.reuse, R70, R92 ;  /* 0x00000046045c723c */ /* 0x040ff0000004185c */
[C---:B------:R-:W-:Y:S08]  /*5880*/  HMMA.16816.F32.BF16 R180, R4.reuse, R38, R88 ;  /* 0x0000002604b4723c */ /* 0x040ff00000041858 */
[C---:B------:R-:W-:Y:S08]  /*5890*/  HMMA.16816.F32.BF16 R120, R4.reuse, R74, R84 ;  /* 0x0000004a0478723c */ /* 0x040ff00000041854 */
[----:B------:R-:W-:Y:S08]  /*58a0*/  HMMA.16816.F32.BF16 R124, R4, R66, R12 ;  /* 0x00000042047c723c */ /* 0x000ff0000004180c */
[C---:B------:R-:W-:Y:S08]  /*58b0*/  HMMA.16816.F32.BF16 R48, R16.reuse, R50, RZ ;  /* 0x000000321030723c */ /* 0x040ff000000418ff */
[----:B------:R-:W-:Y:S11]  /*58c0*/  HMMA.16816.F32.BF16 R4, R16, R58, RZ ;  /* 0x0000003a1004723c */ /* 0x000ff600000418ff */
[----:B------:R-:W-:Y:S05]  /*58d0*/  @!UPT UIADD3 URZ, URZ, URZ, URZ ;  /* 0x0000003f3f3ff290 */ /* 0x000fea000fffe03f */
[C---:B------:R-:W-:Y:S08]  /*58e0*/  HMMA.16816.F32.BF16 R88, R8.reuse, R46, R48 ;  /* 0x0000002e0858723c */ /* 0x040ff00000041830 */
[----:B------:R-:W-:Y:S08]  /*58f0*/  HMMA.16816.F32.BF16 R48, R8, R38, R4 ;  /* 0x000000260830723c */ /* 0x000ff00000041804 */
[----:B------:R-:W-:Y:S11]  /*5900*/  HMMA.16816.F32.BF16 R4, R16, R62, RZ ;  /* 0x0000003e1004723c */ /* 0x000ff600000418ff */
[----:B------:R-:W-:Y:S11]  /*5910*/  @!UPT UIADD3 URZ, URZ, URZ, URZ ;  /* 0x0000003f3f3ff290 */ /* 0x000ff6000fffe03f */
[----:B------:R-:W-:Y:S02]  /*5920*/  @!UPT UIADD3 URZ, URZ, URZ, URZ ;  /* 0x0000003f3f3ff290 */ /* 0x000fe4000fffe03f */
[----:B------:R-:W-:Y:S08]  /*5930*/  HMMA.16816.F32.BF16 R44, R8, R30, R4 ;  /* 0x0000001e082c723c */ /* 0x000ff00000041804 */
[----:B------:R-:W-:Y:S01]  /*5940*/  HMMA.16816.F32.BF16 R4, R16, R82, RZ ;  /* 0x000000521004723c */ /* 0x000fe200000418ff */
[----:B------:R-:W-:Y:S02]  /*5950*/  IMAD.MOV.U32 R72, RZ, RZ, R25 ;  /* 0x000000ffff487224 */ /* 0x000fe400078e0019 */
[----:B------:R-:W-:-:S05]  /*5960*/  IMAD.MOV.U32 R15, RZ, RZ, R24 ;  /* 0x000000ffff0f7224 */ /* 0x000fca00078e0018 */
[C---:B------:R-:W-:Y:S08]  /*5970*/  HMMA.16816.F32.BF16 R32, R16.reuse, R34, RZ ;  /* 0x000000221020723c */ /* 0x040ff000000418ff */
[----:B------:R-:W-:Y:S08]  /*5980*/  HMMA.16816.F32.BF16 R24, R16, R26, RZ ;  /* 0x0000001a1018723c */ /* 0x000ff000000418ff */
[----:B------:R-:W-:Y:S08]  /*5990*/  HMMA.16816.F32.BF16 R52, R8, R54, R4 ;  /* 0x000000360834723c */ /* 0x000ff00000041804 */
[C---:B------:R-:W-:Y:S08]  /*59a0*/  HMMA.16816.F32.BF16 R4, R16.reuse, R78, RZ ;  /* 0x0000004e1004723c */ /* 0x040ff000000418ff */
[----:B------:R-:W-:Y:S01]  /*59b0*/  HMMA.16816.F32.BF16 R16, R16, R106, RZ ;  /* 0x0000006a1010723c */ /* 0x000fe200000418ff */
[----:B------:R-:W-:-:S07]  /*59c0*/  IMAD.MOV.U32 R79, RZ, RZ, R64 ;  /* 0x000000ffff4f7224 */ /* 0x000fce00078e0040 */
[----:B------:R-:W-:Y:S01]  /*59d0*/  HMMA.16816.F32.BF16 R84, R8, R42, R32 ;  /* 0x0000002a0854723c */ /* 0x000fe20000041820 */
[----:B------:R-:W-:-:S06]  /*59e0*/  IMAD.MOV.U32 R106, RZ, RZ, R65 ;  /* 0x000000ffff6a7224 */ /* 0x000fcc00078e0041 */
[----:B------:R-:W-:Y:S02]  /*59f0*/  IMAD.MOV.U32 R43, RZ, RZ, R72 ;  /* 0x000000ffff2b7224 */ /* 0x000fe400078e0048 */
[----:B------:R-:W-:Y:S02]  /*5a00*/  IMAD.MOV.U32 R42, RZ, RZ, R73 ;  /* 0x000000ffff2a7224 */ /* 0x000fe400078e0049 */
[C---:B------:R-:W-:Y:S07]  /*5a10*/  HMMA.16816.F32.BF16 R72, R8.reuse, R74, R4 ;  /* 0x0000004a0848723c */ /* 0x040fee0000041804 */
[----:B------:R-:W-:Y:S01]  /*5a20*/  FFMA.FTZ R4, R164, c[0x0][0x2d0], -R20 ;  /* 0x0000b400a4047a23 */ /* 0x000fe20000010814 */
[----:B------:R-:W-:Y:S01]  /*5a30*/  HMMA.16816.F32.BF16 R68, R8, R70, R24 ;  /* 0x000000460844723c */ /* 0x000fe20000041818 */
[----:B------:R-:W-:-:S07]  /*5a40*/  IMAD.MOV.U32 R5, RZ, RZ, R207 ;  /* 0x000000ffff057224 */ /* 0x000fce00078e00cf */
[----:B------:R-:W-:Y:S07]  /*5a50*/  HMMA.16816.F32.BF16 R64, R8, R66, R16 ;  /* 0x000000420840723c */ /* 0x000fee0000041810 */
[----:B------:R-:W-:Y:S02]  /*5a60*/  IMAD.MOV.U32 R11, RZ, RZ, R77 ;  /* 0x000000ffff0b7224 */ /* 0x000fe400078e004d */
[----:B------:R-:W-:Y:S02]  /*5a70*/  IMAD.MOV.U32 R77, RZ, RZ, R205 ;  /* 0x000000ffff4d7224 */ /* 0x000fe400078e00cd */
[----:B------:R1:W-:Y:S01]  /*5a80*/  MUFU.EX2 R205, R4 ;  /* 0x0000000400cd7308 */ /* 0x0003e20000000800 */
[----:B-----5:R-:W-:-:S02]  /*5a90*/  IMAD.MOV.U32 R6, RZ, RZ, R208 ;  /* 0x000000ffff067224 */ /* 0x020fc400078e00d0 */
[----:B------:R-:W-:Y:S02]  /*5aa0*/  IMAD.MOV.U32 R7, RZ, RZ, R209 ;  /* 0x000000ffff077224 */ /* 0x000fe400078e00d1 */
[----:B-1----:R-:W-:-:S04]  /*5ab0*/  FFMA.FTZ R4, R165, c[0x0][0x2d0], -R20 ;  /* 0x0000b400a5047a23 */ /* 0x002fc80000010814 */
[----:B------:R1:W-:Y:S02]  /*5ac0*/  MUFU.EX2 R207, R4 ;  /* 0x0000000400cf7308 */ /* 0x0003e40000000800 */
[----:B-1----:R-:W-:-:S06]  /*5ad0*/  FFMA.FTZ R4, R166, c[0x0][0x2d0], -R20 ;  /* 0x0000b400a6047a23 */ /* 0x002fcc0000010814 */
[----:B------:R1:W-:Y:S02]  /*5ae0*/  MUFU.EX2 R208, R4 ;  /* 0x0000000400d07308 */ /* 0x0003e40000000800 */
[----:B-1----:R-:W-:-:S06]  /*5af0*/  FFMA.FTZ R4, R167, c[0x0][0x2d0], -R20 ;  /* 0x0000b400a7047a23 */ /* 0x002fcc0000010814 */
[----:B------:R1:W-:Y:S01]  /*5b00*/  MUFU.EX2 R209, R4 ;  /* 0x0000000400d17308 */ /* 0x0003e20000000800 */
[----:B------:R-:W-:Y:S02]  /*5b10*/  IMAD.MOV.U32 R78, RZ, RZ, R76 ;  /* 0x000000ffff4e7224 */ /* 0x000fe400078e004c */
[----:B------:R-:W-:Y:S02]  /*5b20*/  IMAD.MOV.U32 R76, RZ, RZ, R204 ;  /* 0x000000ffff4c7224 */ /* 0x000fe400078e00cc */
[----:B-1----:R-:W-:-:S04]  /*5b30*/  FFMA.FTZ R4, R159, c[0x0][0x2d0], -R3 ;  /* 0x0000b4009f047a23 */ /* 0x002fc80000010803 */
[----:B------:R1:W-:Y:S01]  /*5b40*/  MUFU.EX2 R62, R4 ;  /* 0x00000004003e7308 */ /* 0x0003e20000000800 */
[----:B------:R-:W-:Y:S02]  /*5b50*/  IMAD.MOV.U32 R10, RZ, RZ, R206 ;  /* 0x000000ffff0a7224 */ /* 0x000fe400078e00ce */
[----:B-1----:R-:W-:-:S05]  /*5b60*/  FFMA.FTZ R4, R158, c[0x0][0x2d0], -R3 ;  /* 0x0000b4009e047a23 */ /* 0x002fca0000010803 */
[----:B------:R1:W-:Y:S02]  /*5b70*/  MUFU.EX2 R63, R4 ;  /* 0x00000004003f7308 */ /* 0x0003e40000000800 */
[----:B-1----:R-:W-:-:S06]  /*5b80*/  FFMA.FTZ R4, R157, c[0x0][0x2d0], -R3 ;  /* 0x0000b4009d047a23 */ /* 0x002fcc0000010803 */
[----:B------:R1:W-:Y:S02]  /*5b90*/  MUFU.EX2 R204, R4 ;  /* 0x0000000400cc7308 */ /* 0x0003e40000000800 */
[----:B-1----:R-:W-:-:S06]  /*5ba0*/  FFMA.FTZ R4, R156, c[0x0][0x2d0], -R3 ;  /* 0x0000b4009c047a23 */ /* 0x002fcc0000010803 */
[----:B------:R1:W-:Y:S01]  /*5bb0*/  MUFU.EX2 R206, R4 ;  /* 0x0000000400ce7308 */ /* 0x0003e20000000800 */
[----:B------:R-:W-:Y:S02]  /*5bc0*/  IMAD.MOV.U32 R107, RZ, RZ, R15 ;  /* 0x000000ffff6b7224 */ /* 0x000fe400078e000f */
[----:B------:R-:W2:Y:S01]  /*5bd0*/  LDSM.16.MT88.4 R12, [R225+0x1000] ;  /* 0x00100000e10c783b */ /* 0x000ea20000004200 */
[----:B-1----:R-:W-:-:S04]  /*5be0*/  FFMA.FTZ R4, R145, c[0x0][0x2d0], -R2 ;  /* 0x0000b40091047a23 */ /* 0x002fc80000010802 */
[----:B------:R1:W-:Y:S01]  /*5bf0*/  MUFU.EX2 R58, R4 ;  /* 0x00000004003a7308 */ /* 0x0003e20000000800 */
[----:B------:R-:W-:Y:S02]  /*5c00*/  IMAD.MOV.U32 R82, RZ, RZ, R60 ;  /* 0x000000ffff527224 */ /* 0x000fe400078e003c */
[----:B------:R-:W-:Y:S02]  /*5c10*/  IMAD.MOV.U32 R83, RZ, RZ, R61 ;  /* 0x000000ffff537224 */ /* 0x000fe400078e003d */
[----:B-1----:R-:W-:-:S04]  /*5c20*/  FFMA.FTZ R4, R148, c[0x0][0x2d0], -R2 ;  /* 0x0000b40094047a23 */ /* 0x002fc80000010802 */
[----:B------:R1:W3:Y:S01]  /*5c30*/  MUFU.EX2 R59, R4 ;  /* 0x00000004003b7308 */ /* 0x0002e20000000800 */
[----:B------:R-:W-:Y:S01]  /*5c40*/  IMAD.MOV.U32 R8, RZ, RZ, R29 ;  /* 0x000000ffff087224 */ /* 0x000fe200078e001d */
[----:B------:R-:W-:Y:S01]  /*5c50*/  MOV R9, R23 ;  /* 0x0000001700097202 */ /* 0x000fe20000000f00 */
[----:B------:R-:W-:Y:S02]  /*5c60*/  FFMA.FTZ R29, R163, c[0x0][0x2d0], -R3 ;  /* 0x0000b400a31d7a23 */ /* 0x000fe40000010803 */
[----:B-1----:R-:W-:-:S04]  /*5c70*/  FFMA.FTZ R4, R147, c[0x0][0x2d0], -R2 ;  /* 0x0000b40093047a23 */ /* 0x002fc80000010802 */
[----:B------:R1:W-:Y:S01]  /*5c80*/  MUFU.EX2 R60, R4 ;  /* 0x00000004003c7308 */ /* 0x0003e20000000800 */
[----:B------:R-:W-:Y:S02]  /*5c90*/  IMAD.MOV.U32 R38, RZ, RZ, R28 ;  /* 0x000000ffff267224 */ /* 0x000fe400078e001c */
[----:B------:R-:W-:Y:S02]  /*5ca0*/  IMAD.MOV.U32 R163, RZ, RZ, R22 ;  /* 0x000000ffffa37224 */ /* 0x000fe400078e0016 */
[--C-:B------:R-:W-:Y:S02]  /*5cb0*/  FFMA.FTZ R28, R162, c[0x0][0x2d0], -R3.reuse ;  /* 0x0000b400a21c7a23 */ /* 0x100fe40000010803 */
[----:B------:R-:W-:Y:S02]  /*5cc0*/  FFMA.FTZ R27, R161, c[0x0][0x2d0], -R3 ;  /* 0x0000b400a11b7a23 */ /* 0x000fe40000010803 */
[----:B-1----:R-:W-:-:S04]  /*5cd0*/  FFMA.FTZ R4, R146, c[0x0][0x2d0], -R2 ;  /* 0x0000b40092047a23 */ /* 0x002fc80000010802 */
[----:B------:R1:W-:Y:S01]  /*5ce0*/  MUFU.EX2 R61, R4 ;  /* 0x00000004003d7308 */ /* 0x0003e20000000800 */
[----:B------:R-:W-:Y:S02]  /*5cf0*/  FFMA.FTZ R26, R160, c[0x0][0x2d0], -R3 ;  /* 0x0000b400a01a7a23 */ /* 0x000fe40000010803 */
[--C-:B------:R-:W-:Y:S02]  /*5d00*/  FFMA.FTZ R25, R154, c[0x0][0x2d0], -R2.reuse ;  /* 0x0000b4009a197a23 */ /* 0x100fe40000010802 */
[--C-:B------:R-:W-:Y:S02]  /*5d10*/  FFMA.FTZ R24, R153, c[0x0][0x2d0], -R2.reuse ;  /* 0x0000b40099187a23 */ /* 0x100fe40000010802 */
[--C-:B------:R-:W-:Y:S02]  /*5d20*/  FFMA.FTZ R23, R152, c[0x0][0x2d0], -R2.reuse ;  /* 0x0000b40098177a23 */ /* 0x100fe40000010802 */
[----:B------:R-:W-:Y:S02]  /*5d30*/  FFMA.FTZ R22, R151, c[0x0][0x2d0], -R2 ;  /* 0x0000b40097167a23 */ /* 0x000fe40000010802 */
[----:B------:R-:W-:-:S02]  /*5d40*/  FFMA.FTZ R3, R143, c[0x0][0x2d0], -R0 ;  /* 0x0000b4008f037a23 */ /* 0x000fc40000010800 */
[--C-:B-1----:R-:W-:Y:S02]  /*5d50*/  FFMA.FTZ R4, R138, c[0x0][0x2d0], -R0.reuse ;  /* 0x0000b4008a047a23 */ /* 0x102fe40000010800 */
[----:B------:R-:W-:Y:S02]  /*5d60*/  FFMA.FTZ R2, R144, c[0x0][0x2d0], -R0 ;  /* 0x0000b40090027a23 */ /* 0x000fe40000010800 */
[----:B------:R1:W-:Y:S01]  /*5d70*/  MUFU.EX2 R39, R4 ;  /* 0x0000000400277308 */ /* 0x0003e20000000800 */
[--C-:B------:R-:W-:Y:S02]  /*5d80*/  FFMA.FTZ R34, R168, c[0x0][0x2d0], -R20.reuse ;  /* 0x0000b400a8227a23 */ /* 0x100fe40000010814 */
[--C-:B------:R-:W-:Y:S02]  /*5d90*/  FFMA.FTZ R33, R170, c[0x0][0x2d0], -R20.reuse ;  /* 0x0000b400aa217a23 */ /* 0x100fe40000010814 */
[--C-:B------:R-:W-:Y:S02]  /*5da0*/  FFMA.FTZ R32, R169, c[0x0][0x2d0], -R20.reuse ;  /* 0x0000b400a9207a23 */ /* 0x100fe40000010814 */
[----:B------:R-:W-:-:S02]  /*5db0*/  FFMA.FTZ R31, R155, c[0x0][0x2d0], -R20 ;  /* 0x0000b4009b1f7a23 */ /* 0x000fc40000010814 */
[----:B------:R-:W-:Y:S02]  /*5dc0*/  FADD.FTZ R20, R132, R131 ;  /* 0x0000008384147221 */ /* 0x000fe40000010000 */
[----:B------:R-:W-:Y:S02]  /*5dd0*/  IMAD.MOV.U32 R18, RZ, RZ, R57 ;  /* 0x000000ffff127224 */ /* 0x000fe400078e0039 */
[----:B------:R-:W-:Y:S02]  /*5de0*/  IMAD.MOV.U32 R19, RZ, RZ, R56 ;  /* 0x000000ffff137224 */ /* 0x000fe400078e0038 */
[----:B-1----:R-:W-:Y:S01]  /*5df0*/  FFMA.FTZ R4, R141, c[0x0][0x2d0], -R0 ;  /* 0x0000b4008d047a23 */ /* 0x002fe20000010800 */
[----:B------:R-:W-:Y:S01]  /*5e00*/  MUFU.EX2 R57, R3 ;  /* 0x0000000300397308 */ /* 0x000fe20000000800 */
[----:B------:R-:W-:-:S07]  /*5e10*/  IMAD.MOV.U32 R132, RZ, RZ, R38 ;  /* 0x000000ffff847224 */ /* 0x000fce00078e0026 */
[----:B------:R3:W1:Y:S08]  /*5e20*/  MUFU.EX2 R56, R4 ;  /* 0x0000000400387308 */ /* 0x0006700000000800 */
[----:B------:R-:W4:Y:S01]  /*5e30*/  MUFU.EX2 R38, R2 ;  /* 0x0000000200267308 */ /* 0x000f220000000800 */
[----:B------:R-:W-:Y:S02]  /*5e40*/  IMAD.MOV.U32 R17, RZ, RZ, R36 ;  /* 0x000000ffff117224 */ /* 0x000fe400078e0024 */
[----:B------:R-:W-:-:S02]  /*5e50*/  FFMA.FTZ R36, R139, c[0x0][0x2d0], -R0 ;  /* 0x0000b4008b247a23 */ /* 0x000fc40000010800 */
[----:B------:R-:W-:Y:S02]  /*5e60*/  IMAD.MOV.U32 R16, RZ, RZ, R37 ;  /* 0x000000ffff107224 */ /* 0x000fe400078e0025 */
[----:B------:R-:W-:Y:S01]  /*5e70*/  IMAD.MOV.U32 R131, RZ, RZ, R5 ;  /* 0x000000ffff837224 */ /* 0x000fe200078e0005 */
[----:B---3--:R-:W-:Y:S01]  /*5e80*/  F2FP.BF16.PACK_AB R4, R59, R58 ;  /* 0x0000003a3b04723e */ /* 0x008fe200000010ff */
[----:B------:R-:W-:Y:S01]  /*5e90*/  IMAD.MOV.U32 R139, RZ, RZ, R6 ;  /* 0x000000ffff8b7224 */ /* 0x000fe200078e0006 */
[----:B-1----:R-:W-:Y:S01]  /*5ea0*/  F2FP.BF16.PACK_AB R5, R56, R39 ;  /* 0x000000273805723e */ /* 0x002fe200000010ff */
[----:B------:R-:W-:Y:S01]  /*5eb0*/  IMAD.MOV.U32 R138, RZ, RZ, R7 ;  /* 0x000000ffff8a7224 */ /* 0x000fe200078e0007 */
[----:B------:R-:W-:Y:S01]  /*5ec0*/  F2FP.BF16.PACK_AB R6, R61, R60 ;  /* 0x0000003c3d06723e */ /* 0x000fe200000010ff */
[----:B------:R-:W-:Y:S02]  /*5ed0*/  FFMA.FTZ R37, R133, c[0x0][0x2d0], -R0 ;  /* 0x0000b40085257a23 */ /* 0x000fe40000010800 */
[----:B------:R-:W-:Y:S01]  /*5ee0*/  IMAD.MOV.U32 R133, RZ, RZ, R8 ;  /* 0x000000ffff857224 */ /* 0x000fe200078e0008 */
[----:B----4-:R-:W-:Y:S01]  /*5ef0*/  F2FP.BF16.PACK_AB R7, R38, R57 ;  /* 0x000000392607723e */ /* 0x010fe200000010ff */
[----:B------:R-:W-:Y:S01]  /*5f00*/  IMAD.MOV.U32 R2, RZ, RZ, R9 ;  /* 0x000000ffff027224 */ /* 0x000fe200078e0009 */
[----:B------:R-:W-:Y:S01]  /*5f10*/  F2FP.BF16.PACK_AB R8, R207, R205 ;  /* 0x000000cdcf08723e */ /* 0x000fe200000010ff */
[----:B------:R-:W-:Y:S01]  /*5f20*/  IMAD.MOV.U32 R161, RZ, RZ, R10 ;  /* 0x000000ffffa17224 */ /* 0x000fe200078e000a */
[----:B------:R-:W-:Y:S01]  /*5f30*/  F2FP.BF16.PACK_AB R9, R63, R62 ;  /* 0x0000003e3f09723e */ /* 0x000fe200000010ff */
[----:B------:R-:W-:Y:S01]  /*5f40*/  IMAD.MOV.U32 R162, RZ, RZ, R11 ;  /* 0x000000ffffa27224 */ /* 0x000fe200078e000b */
[----:B------:R-:W-:-:S02]  /*5f50*/  F2FP.BF16.PACK_AB R10, R209, R208 ;  /* 0x000000d0d10a723e */ /* 0x000fc400000010ff */
[----:B------:R-:W-:Y:S01]  /*5f60*/  F2FP.BF16.PACK_AB R11, R206, R204 ;  /* 0x000000ccce0b723e */ /* 0x000fe200000010ff */
[--C-:B------:R-:W-:Y:S01]  /*5f70*/  FFMA.FTZ R30, R142, c[0x0][0x2d0], -R0.reuse ;  /* 0x0000b4008e1e7a23 */ /* 0x100fe20000010800 */
[-C--:B--2---:R-:W-:Y:S01]  /*5f80*/  HMMA.16816.F32.BF16 R144, R4, R12.reuse, R176 ;  /* 0x0000000c0490723c */ /* 0x084fe200000418b0 */
[----:B------:R-:W-:Y:S02]  /*5f90*/  FFMA.FTZ R35, R140, c[0x0][0x2d0], -R0 ;  /* 0x0000b4008c237a23 */ /* 0x000fe40000010800 */
[----:B------:R-:W-:Y:S02]  /*5fa0*/  FADD.FTZ R0, R130, R129 ;  /* 0x0000008182007221 */ /* 0x000fe40000010000 */
[----:B------:R-:W-:Y:S02]  /*5fb0*/  FADD.FTZ R21, R128, R21 ;  /* 0x0000001580157221 */ /* 0x000fe40000010000 */
[----:B------:R-:W-:Y:S01]  /*5fc0*/  FADD.FTZ R3, R150, R149 ;  /* 0x0000009596037221 */ /* 0x000fe20000010000 */
[----:B------:R-:W-:Y:S01]  /*5fd0*/  HMMA.16816.F32.BF16 R140, R8, R12, R172 ;  /* 0x0000000c088c723c */ /* 0x000fe200000418ac */
[----:B------:R-:W-:-:S02]  /*5fe0*/  IMAD.MOV.U32 R160, RZ, RZ, R42 ;  /* 0x000000ffffa07224 */ /* 0x000fc400078e002a */
[----:B------:R-:W-:Y:S02]  /*5ff0*/  IMAD.MOV.U32 R130, RZ, RZ, R43 ;  /* 0x000000ffff827224 */ /* 0x000fe400078e002b */
[----:B------:R-:W-:Y:S02]  /*6000*/  IMAD.MOV.U32 R128, RZ, RZ, R41 ;  /* 0x000000ffff807224 */ /* 0x000fe400078e0029 */
[----:B------:R-:W-:Y:S01]  /*6010*/  IMAD.MOV.U32 R179, RZ, RZ, R40 ;  /* 0x000000ffffb37224 */ /* 0x000fe200078e0028 */
[-C--:B------:R-:W-:Y:S08]  /*6020*/  HMMA.16816.F32.BF16 R148, R4, R14.reuse, R100 ;  /* 0x0000000e0494723c */ /* 0x080ff00000041864 */
[C---:B------:R-:W-:Y:S01]  /*6030*/  HMMA.16816.F32.BF16 R40, R8.reuse, R14, R88 ;  /* 0x0000000e0828723c */ /* 0x040fe20000041858 */
[----:B------:R-:W1:Y:S07]  /*6040*/  LDSM.16.MT88.4 R12, [R226+0x1000] ;  /* 0x00100000e20c783b */ /* 0x000e6e0000004200 */
[-C--:B-1----:R-:W-:Y:S08]  /*6050*/  HMMA.16816.F32.BF16 R172, R8, R12.reuse, R200 ;  /* 0x0000000c08ac723c */ /* 0x082ff000000418c8 */
[C---:B------:R-:W-:Y:S08]  /*6060*/  HMMA.16816.F32.BF16 R152, R4.reuse, R12, R188 ;  /* 0x0000000c0498723c */ /* 0x040ff000000418bc */
[-C--:B------:R-:W-:Y:S08]  /*6070*/  HMMA.16816.F32.BF16 R156, R4, R14.reuse, R96 ;  /* 0x0000000e049c723c */ /* 0x080ff00000041860 */
[----:B------:R-:W-:Y:S01]  /*6080*/  HMMA.16816.F32.BF16 R84, R8, R14, R84 ;  /* 0x0000000e0854723c */ /* 0x000fe20000041854 */
[----:B------:R-:W1:Y:S01]  /*6090*/  LDSM.16.MT88.4 R12, [R229+0x1000] ;  /* 0x00100000e50c783b */ /* 0x000e620000004200 */
[----:B------:R-:W-:-:S06]  /*60a0*/  IMAD.MOV.U32 R129, RZ, RZ, R171 ;  /* 0x000000ffff817224 */ /* 0x000fcc00078e00ab */
        /* <DEDUP_REMOVED lines=11> */
[----:B------:R-:W-:-:S02]  /*6160*/  IMAD.MOV.U32 R212, RZ, RZ, R161 ;  /* 0x000000ffffd47224 */ /* 0x000fc400078e00a1 */
[----:B------:R-:W-:Y:S02]  /*6170*/  IMAD.MOV.U32 R213, RZ, RZ, R162 ;  /* 0x000000ffffd57224 */ /* 0x000fe400078e00a2 */
[----:B------:R-:W-:Y:S02]  /*6180*/  IMAD.MOV.U32 R214, RZ, RZ, R78 ;  /* 0x000000ffffd67224 */ /* 0x000fe400078e004e */
[----:B------:R-:W-:Y:S02]  /*6190*/  IMAD.MOV.U32 R215, RZ, RZ, R79 ;  /* 0x000000ffffd77224 */ /* 0x000fe400078e004f */
[----:B------:R-:W-:Y:S02]  /*61a0*/  IMAD.MOV.U32 R162, RZ, RZ, R76 ;  /* 0x000000ffffa27224 */ /* 0x000fe400078e004c */
[----:B------:R-:W-:Y:S01]  /*61b0*/  IMAD.MOV.U32 R161, RZ, RZ, R77 ;  /* 0x000000ffffa17224 */ /* 0x000fe200078e004d */
        /* <DEDUP_REMOVED lines=10> */
[----:B------:R-:W-:Y:S02]  /*6260*/  IMAD.MOV.U32 R98, RZ, RZ, R221 ;  /* 0x000000ffff627224 */ /* 0x000fe400078e00dd */
[----:B------:R-:W-:-:S02]  /*6270*/  IMAD.MOV.U32 R97, RZ, RZ, R222 ;  /* 0x000000ffff617224 */ /* 0x000fc400078e00de */
[----:B------:R-:W-:Y:S02]  /*6280*/  IMAD.MOV.U32 R96, RZ, RZ, R223 ;  /* 0x000000ffff607224 */ /* 0x000fe400078e00df */
[----:B------:R-:W-:Y:S02]  /*6290*/  IMAD.MOV.U32 R83, RZ, RZ, R92 ;  /* 0x000000ffff537224 */ /* 0x000fe400078e005c */
[----:B------:R-:W-:Y:S02]  /*62a0*/  IMAD.MOV.U32 R82, RZ, RZ, R93 ;  /* 0x000000ffff527224 */ /* 0x000fe400078e005d */
[----:B------:R-:W-:Y:S02]  /*62b0*/  IMAD.MOV.U32 R81, RZ, RZ, R94 ;  /* 0x000000ffff517224 */ /* 0x000fe400078e005e */
[----:B------:R-:W-:Y:S01]  /*62c0*/  IMAD.MOV.U32 R80, RZ, RZ, R95 ;  /* 0x000000ffff507224 */ /* 0x000fe200078e005f */
[-C--:B-1----:R-:W-:Y:S08]  /*62d0*/  HMMA.16816.F32.BF16 R220, R8, R12.reuse, R88 ;  /* 0x0000000c08dc723c */ /* 0x082ff00000041858 */
[C---:B------:R-:W-:Y:S01]  /*62e0*/  HMMA.16816.F32.BF16 R88, R4.reuse, R12, R16 ;  /* 0x0000000c0458723c */ /* 0x040fe20000041810 */
[----:B------:R-:W1:Y:S07]  /*62f0*/  LDSM.16.MT88.4 R16, [R229+0x3000] ;  /* 0x00300000e510783b */ /* 0x000e6e0000004200 */
[-C--:B------:R-:W-:Y:S08]  /*6300*/  HMMA.16816.F32.BF16 R92, R4, R14.reuse, R112 ;  /* 0x0000000e045c723c */ /* 0x080ff00000041870 */
[----:B------:R-:W-:Y:S01]  /*6310*/  HMMA.16816.F32.BF16 R116, R8, R14, R52 ;  /* 0x0000000e0874723c */ /* 0x000fe20000041834 */
[----:B------:R-:W2:Y:S01]  /*6320*/  LDSM.16.MT88.4 R12, [R228+0x3000] ;  /* 0x00300000e40c783b */ /* 0x000ea20000004200 */
[----:B------:R-:W-:-:S02]  /*6330*/  IMAD.MOV.U32 R163, RZ, RZ, R106 ;  /* 0x000000ffffa37224 */ /* 0x000fc400078e006a */
[----:B------:R-:W-:Y:S02]  /*6340*/  IMAD.MOV.U32 R106, RZ, RZ, R107 ;  /* 0x000000ffff6a7224 */ /* 0x000fe400078e006b */
[----:B------:R-:W-:Y:S02]  /*6350*/  FADD.FTZ R3, R245, R3 ;  /* 0x00000003f5037221 */ /* 0x000fe40000010000 */
[----:B------:R-:W-:Y:S01]  /*6360*/  FADD.FTZ R0, R186, R0 ;  /* 0x00000000ba007221 */ /* 0x000fe20000010000 */
[----:B------:R-:W-:Y:S01]  /*6370*/  MOV R201, R232 ;  /* 0x000000e800c97202 */ /* 0x000fe20000000f00 */
[----:B------:R-:W-:Y:S01]  /*6380*/  IMAD.MOV.U32 R107, RZ, RZ, R234 ;  /* 0x000000ffff6b7224 */ /* 0x000fe200078e00ea */
[----:B------:R-:W-:Y:S01]  /*6390*/  MUFU.EX2 R32, R32 ;  /* 0x0000002000207308 */ /* 0x000fe20000000800 */
[----:B------:R-:W-:Y:S01]  /*63a0*/  FADD.FTZ R2, R194, R20 ;  /* 0x00000014c2027221 */ /* 0x000fe20000010000 */
[----:B------:R-:W-:Y:S01]  /*63b0*/  LDSM.16.MT88.4 R112, [R229+0x3800] ;  /* 0x00380000e570783b */ /* 0x000fe20000004200 */
[----:B------:R-:W-:-:S02]  /*63c0*/  IMAD.MOV.U32 R101, RZ, RZ, R128 ;  /* 0x000000ffff657224 */ /* 0x000fc400078e0080 */
[----:B------:R-:W-:Y:S01]  /*63d0*/  IMAD.MOV.U32 R102, RZ, RZ, R130 ;  /* 0x000000ffff667224 */ /* 0x000fe200078e0082 */
[----:B------:R3:W5:Y:S01]  /*63e0*/  LDL.LU R234, [R1+0x88] ;  /* 0x0000880001ea7983 */ /* 0x0007620000300800 */
[C---:B-1----:R-:W-:Y:S08]  /*63f0*/  HMMA.16816.F32.BF16 R108, R4.reuse, R18, R120 ;  /* 0x00000012046c723c */ /* 0x042ff00000041878 */
[C---:B------:R-:W-:Y:S08]  /*6400*/  HMMA.16816.F32.BF16 R104, R4.reuse, R16, R104 ;  /* 0x000000100468723c */ /* 0x040ff00000041868 */
[C---:B--2---:R-:W-:Y:S08]  /*6410*/  HMMA.16816.F32.BF16 R120, R4.reuse, R12, R212 ;  /* 0x0000000c0478723c */ /* 0x044ff000000418d4 */
[----:B------:R-:W-:Y:S07]  /*6420*/  HMMA.16816.F32.BF16 R44, R4, R14, R124 ;  /* 0x0000000e042c723c */ /* 0x000fee000004187c */
[----:B------:R-:W-:-:S02]  /*6430*/  FADD.FTZ R7, R184, R21 ;  /* 0x00000015b8077221 */ /* 0x000fc40000010000 */
[----:B------:R-:W-:Y:S02]  /*6440*/  FADD.FTZ R6, R210, R3 ;  /* 0x00000003d2067221 */ /* 0x000fe40000010000 */
[----:B------:R-:W-:Y:S02]  /*6450*/  FADD.FTZ R5, R195, R2 ;  /* 0x00000002c3057221 */ /* 0x000fe40000010000 */
[----:B------:R-:W-:Y:S02]  /*6460*/  FADD.FTZ R4, R187, R0 ;  /* 0x00000000bb047221 */ /* 0x000fe40000010000 */
[----:B------:R-:W-:Y:S02]  /*6470*/  FADD.FTZ R3, R185, R7 ;  /* 0x00000007b9037221 */ /* 0x000fe40000010000 */
[----:B------:R-:W-:Y:S01]  /*6480*/  FADD.FTZ R0, R198, R5 ;  /* 0x00000005c6007221 */ /* 0x000fe20000010000 */
[----:B------:R-:W-:Y:S01]  /*6490*/  HMMA.16816.F32.BF16 R52, R8, R18, R72 ;  /* 0x000000120834723c */ /* 0x000fe20000041848 */
[----:B------:R-:W-:Y:S01]  /*64a0*/  FADD.FTZ R4, R193, R4 ;  /* 0x00000004c1047221 */ /* 0x000fe20000010000 */
[----:B------:R-:W1:Y:S01]  /*64b0*/  LDSM.16.MT88.4 R184, [R226+0x1800] ;  /* 0x00180000e2b8783b */ /* 0x000e620000004200 */
[----:B------:R-:W-:Y:S01]  /*64c0*/  FADD.FTZ R3, R192, R3 ;  /* 0x00000003c0037221 */ /* 0x000fe20000010000 */
[----:B------:R2:W-:Y:S01]  /*64d0*/  MUFU.EX2 R19, R22 ;  /* 0x0000001600137308 */ /* 0x0005e20000000800 */
[----:B------:R-:W-:Y:S01]  /*64e0*/  FADD.FTZ R21, R197, R4 ;  /* 0x00000004c5157221 */ /* 0x000fe20000010000 */
[----:B------:R-:W-:Y:S01]  /*64f0*/  LDSM.16.MT88.4 R192, [R229+0x1800] ;  /* 0x00180000e5c0783b */ /* 0x000fe20000004200 */
[----:B------:R-:W-:-:S02]  /*6500*/  FADD.FTZ R20, R196, R3 ;  /* 0x00000003c4147221 */ /* 0x000fc40000010000 */
[----:B------:R-:W-:Y:S02]  /*6510*/  IMAD.MOV.U32 R196, RZ, RZ, R99 ;  /* 0x000000ffffc47224 */ /* 0x000fe400078e0063 */
[----:B------:R-:W-:Y:S02]  /*6520*/  IMAD.MOV.U32 R197, RZ, RZ, R98 ;  /* 0x000000ffffc57224 */ /* 0x000fe400078e0062 */
[----:B------:R-:W-:Y:S02]  /*6530*/  IMAD.MOV.U32 R198, RZ, RZ, R97 ;  /* 0x000000ffffc67224 */ /* 0x000fe400078e0061 */
[----:B------:R-:W-:Y:S02]  /*6540*/  FADD.FTZ R2, R211, R6 ;  /* 0x00000006d3027221 */ /* 0x000fe40000010000 */
[----:B------:R-:W-:Y:S01]  /*6550*/  LDSM.16.MT88.4 R4, [R228+0x3800] ;  /* 0x00380000e404783b */ /* 0x000fe20000004200 */
[----:B--2---:R-:W-:Y:S02]  /*6560*/  FADD.FTZ R22, R199, R0 ;  /* 0x00000000c7167221 */ /* 0x004fe40000010000 */
[----:B------:R-:W-:-:S02]  /*6570*/  IMAD.MOV.U32 R199, RZ, RZ, R96 ;  /* 0x000000ffffc77224 */ /* 0x000fc400078e0060 */
[----:B------:R-:W2:Y:S01]  /*6580*/  LDSM.16.MT88.4 R96, [R226+0x3800] ;  /* 0x00380000e260783b */ /* 0x000ea20000004200 */
[----:B------:R-:W-:Y:S02]  /*6590*/  IMAD.MOV.U32 R103, RZ, RZ, R129 ;  /* 0x000000ffff677224 */ /* 0x000fe400078e0081 */
[----:B------:R-:W-:Y:S02]  /*65a0*/  IMAD.MOV.U32 R200, RZ, RZ, R233 ;  /* 0x000000ffffc87224 */ /* 0x000fe400078e00e9 */
[----:B------:R-:W-:Y:S02]  /*65b0*/  IMAD.MOV.U32 R202, RZ, RZ, R231 ;  /* 0x000000ffffca7224 */ /* 0x000fe400078e00e7 */
[----:B------:R-:W-:Y:S01]  /*65c0*/  IMAD.MOV.U32 R203, RZ, RZ, R230 ;  /* 0x000000ffffcb7224 */ /* 0x000fe200078e00e6 */
[C---:B------:R-:W-:Y:S01]  /*65d0*/  HMMA.16816.F32.BF16 R100, R8.reuse, R16, R100 ;  /* 0x000000100864723c */ /* 0x040fe20000041864 */
[----:B------:R4:W-:Y:S08]  /*65e0*/  MUFU.EX2 R16, R34 ;  /* 0x0000002200107308 */ /* 0x0009f00000000800 */
[----:B------:R-:W1:Y:S01]  /*65f0*/  MUFU.EX2 R31, R31 ;  /* 0x0000001f001f7308 */ /* 0x000e620000000800 */
[C---:B------:R-:W-:Y:S07]  /*6600*/  HMMA.16816.F32.BF16 R212, R8.reuse, R12, R200 ;  /* 0x0000000c08d4723c */ /* 0x040fee00000418c8 */
[----:B------:R-:W-:Y:S01]  /*6610*/  MUFU.EX2 R27, R27 ;  /* 0x0000001b001b7308 */ /* 0x000fe20000000800 */
[----:B------:R-:W-:Y:S07]  /*6620*/  HMMA.16816.F32.BF16 R64, R8, R14, R64 ;  /* 0x0000000e0840723c */ /* 0x000fee0000041840 */
[----:B------:R-:W-:Y:S01]  /*6630*/  MUFU.EX2 R26, R26 ;  /* 0x0000001a001a7308 */ /* 0x000fe20000000800 */
[----:B------:R-:W-:Y:S01]  /*6640*/  IMAD.MOV.U32 R132, RZ, RZ, R224 ;  /* 0x000000ffff847224 */ /* 0x000fe200078e00e0 */
[----:B------:R3:W5:Y:S06]  /*6650*/  LDL.LU R233, [R1+0x84] ;  /* 0x0000840001e97983 */ /* 0x00076c0000300800 */
[----:B------:R2:W2:Y:S08]  /*6660*/  MUFU.EX2 R18, R33 ;  /* 0x0000002100127308 */ /* 0x0004b00000000800 */
[----:B------:R3:W-:Y:S01]  /*6670*/  MUFU.EX2 R17, R23 ;  /* 0x0000001700117308 */ /* 0x0007e20000000800 */
[----:B----4-:R-:W-:Y:S01]  /*6680*/  IMAD.MOV.U32 R34, RZ, RZ, R131 ;  /* 0x000000ffff227224 */ /* 0x010fe200078e0083 */
[----:B-1----:R-:W-:Y:S01]  /*6690*/  F2FP.BF16.PACK_AB R130, R31, R32 ;  /* 0x000000201f82723e */ /* 0x002fe200000010ff */
[----:B------:R-:W-:Y:S01]  /*66a0*/  IMAD.MOV.U32 R133, RZ, RZ, R227 ;  /* 0x000000ffff857224 */ /* 0x000fe200078e00e3 */
[----:B------:R-:W-:Y:S04]  /*66b0*/  LDSM.16.MT88.4 R200, [R228+0x1800] ;  /* 0x00180000e4c8783b */ /* 0x000fe80000004200 */
[----:B------:R1:W-:Y:S01]  /*66c0*/  MUFU.EX2 R14, R29 ;  /* 0x0000001d000e7308 */ /* 0x0003e20000000800 */
[----:B--2---:R-:W-:Y:S01]  /*66d0*/  IMAD.MOV.U32 R33, RZ, RZ, R160 ;  /* 0x000000ffff217224 */ /* 0x004fe200078e00a0 */
[----:B------:R2:W5:Y:S06]  /*66e0*/  LDL.LU R232, [R1+0x80] ;  /* 0x0000800001e87983 */ /* 0x00056c0000300800 */
[----:B------:R4:W2:Y:S01]  /*66f0*/  MUFU.EX2 R15, R28 ;  /* 0x0000001c000f7308 */ /* 0x0008a20000000800 */
[----:B---3--:R-:W-:-:S07]  /*6700*/  FADD.FTZ R23, R246, R2 ;  /* 0x00000002f6177221 */ /* 0x008fce0000010000 */
[----:B------:R3:W-:Y:S01]  /*6710*/  MUFU.EX2 R12, R25 ;  /* 0x00000019000c7308 */ /* 0x0007e20000000800 */
[----:B-1----:R-:W-:-:S07]  /*6720*/  IMAD.MOV.U32 R29, RZ, RZ, R161 ;  /* 0x000000ffff1d7224 */ /* 0x002fce00078e00a1 */
[----:B------:R-:W1:Y:S01]  /*6730*/  MUFU.EX2 R13, R24 ;  /* 0x00000018000d7308 */ /* 0x000e620000000800 */
[----:B----4-:R-:W-:-:S07]  /*6740*/  IMAD.MOV.U32 R28, RZ, RZ, R162 ;  /* 0x000000ffff1c7224 */ /* 0x010fce00078e00a2 */
[----:B------:R-:W-:Y:S01]  /*6750*/  MUFU.EX2 R9, R30 ;  /* 0x0000001e00097308 */ /* 0x000fe20000000800 */
[----:B---3--:R-:W-:-:S07]  /*6760*/  IMAD.MOV.U32 R25, RZ, RZ, R163 ;  /* 0x000000ffff197224 */ /* 0x008fce00078e00a3 */
[----:B------:R-:W3:Y:S01]  /*6770*/  MUFU.EX2 R11, R35 ;  /* 0x00000023000b7308 */ /* 0x000ee20000000800 */
[----:B------:R-:W4:Y:S01]  /*6780*/  LDSM.16.MT88.4 R160, [R225+0x1800] ;  /* 0x00180000e1a0783b */ /* 0x000f220000004200 */
[----:B------:R-:W-:-:S06]  /*6790*/  @P3 IMAD.HI.U32 R2, R25, c[0x0][0x2c8], RZ ;  /* 0x0000b20019023a27 */ /* 0x000fcc00078e00ff */
[----:B------:R-:W-:Y:S08]  /*67a0*/  MUFU.EX2 R8, R36 ;  /* 0x0000002400087308 */ /* 0x000ff00000000800 */
[----:B------:R-:W3:Y:S01]  /*67b0*/  MUFU.EX2 R10, R37 ;  /* 0x00000025000a7308 */ /* 0x000ee20000000800 */
[----:B------:R-:W-:Y:S01]  /*67c0*/  IMAD.MOV.U32 R0, RZ, RZ, R25 ;  /* 0x000000ffff007224 */ /* 0x000fe200078e0019 */
[----:B------:R-:W-:Y:S01]  /*67d0*/  @P3 SHF.R.U32.HI R0, RZ, c[0x0][0x2cc], R2 ;  /* 0x0000b300ff003a19 */ /* 0x000fe20000011602 */
[----:B------:R-:W-:Y:S01]  /*67e0*/  IMAD.MOV.U32 R2, RZ, RZ, c[0x0][0x168] ;  /* 0x00005a00ff027624 */ /* 0x000fe200078e00ff */
[----:B------:R-:W-:Y:S01]  /*67f0*/  F2FP.BF16.PACK_AB R128, R18, R16 ;  /* 0x000000101280723e */ /* 0x000fe200000010ff */
[----:B------:R4:W5:Y:S01]  /*6800*/  LDL.LU R231, [R1+0x7c] ;  /* 0x00007c0001e77983 */ /* 0x0009620000300800 */
[----:B--2---:R-:W-:-:S02]  /*6810*/  F2FP.BF16.PACK_AB R129, R15, R14 ;  /* 0x0000000e0f81723e */ /* 0x004fc400000010ff */
[----:B------:R-:W-:Y:S02]  /*6820*/  F2FP.BF16.PACK_AB R131, R26, R27 ;  /* 0x0000001b1a83723e */ /* 0x000fe400000010ff */
[----:B------:R-:W-:Y:S01]  /*6830*/  F2FP.BF16.PACK_AB R126, R19, R17 ;  /* 0x00000011137e723e */ /* 0x000fe200000010ff */
[----:B------:R-:W-:Y:S01]  /*6840*/  FADD.FTZ R3, R29, R22 ;  /* 0x000000161d037221 */ /* 0x000fe20000010000 */
[----:B-1----:R-:W-:Y:S01]  /*6850*/  F2FP.BF16.PACK_AB R124, R13, R12 ;  /* 0x0000000c0d7c723e */ /* 0x002fe200000010ff */
[----:B------:R1:W5:Y:S01]  /*6860*/  LDL.LU R230, [R1+0x78] ;  /* 0x0000780001e67983 */ /* 0x0003620000300800 */
[----:B---3--:R-:W-:Y:S02]  /*6870*/  F2FP.BF16.PACK_AB R125, R11, R9 ;  /* 0x000000090b7d723e */ /* 0x008fe400000010ff */
[----:B------:R-:W-:Y:S02]  /*6880*/  F2FP.BF16.PACK_AB R127, R10, R8 ;  /* 0x000000080a7f723e */ /* 0x000fe400000010ff */
[----:B------:R-:W-:Y:S01]  /*6890*/  IADD3 R0, R0, c[0x0][0x1d0], -R2 ;  /* 0x0000740000007a10 */ /* 0x000fe20007ffe802 */
[----:B------:R-:W-:Y:S01]  /*68a0*/  HMMA.16816.F32.BF16 R172, R128, R184, R172 ;  /* 0x000000b880ac723c */ /* 0x000fe200000418ac */
[----:B------:R-:W-:Y:S01]  /*68b0*/  FADD.FTZ R3, R132, R3 ;  /* 0x0000000384037221 */ /* 0x000fe20000010000 */
[----:B------:R1:W5:Y:S01]  /*68c0*/  LDL.LU R227, [R1+0x74] ;  /* 0x0000740001e37983 */ /* 0x0003620000300800 */
[----:B------:R-:W-:-:S05]  /*68d0*/  SHF.R.S32.HI R2, RZ, 0x1f, R0 ;  /* 0x0000001fff027819 */ /* 0x000fca0000011400 */
[C---:B------:R-:W-:Y:S01]  /*68e0*/  HMMA.16816.F32.BF16 R152, R124.reuse, R184, R152 ;  /* 0x000000b87c98723c */ /* 0x040fe20000041898 */
[----:B------:R-:W-:Y:S01]  /*68f0*/  LEA.HI R24, R2, R0, RZ, 0x6 ;  /* 0x0000000002187211 */ /* 0x000fe200078f30ff */
[----:B------:R-:W-:Y:S01]  /*6900*/  FADD.FTZ R0, R28, R23 ;  /* 0x000000171c007221 */ /* 0x000fe20000010000 */
[----:B------:R1:W5:Y:S05]  /*6910*/  LDL.LU R224, [R1+0x70] ;  /* 0x0000700001e07983 */ /* 0x00036a0000300800 */
[----:B------:R-:W-:Y:S01]  /*6920*/  HMMA.16816.F32.BF16 R156, R124, R186, R156 ;  /* 0x000000ba7c9c723c */ /* 0x000fe2000004189c */
[----:B------:R-:W-:-:S07]  /*6930*/  FADD.FTZ R0, R34, R0 ;  /* 0x0000000022007221 */ /* 0x000fce0000010000 */
[----:B------:R-:W-:Y:S08]  /*6940*/  HMMA.16816.F32.BF16 R184, R128, R186, R84 ;  /* 0x000000ba80b8723c */ /* 0x000ff00000041854 */
[C---:B------:R-:W-:Y:S08]  /*6950*/  HMMA.16816.F32.BF16 R88, R124.reuse, R96, R88 ;  /* 0x000000607c58723c */ /* 0x040ff00000041858 */
[----:B------:R-:W-:Y:S08]  /*6960*/  HMMA.16816.F32.BF16 R92, R124, R98, R92 ;  /* 0x000000627c5c723c */ /* 0x000ff0000004185c */
[C---:B------:R-:W-:Y:S08]  /*6970*/  HMMA.16816.F32.BF16 R84, R128.reuse, R96, R220 ;  /* 0x000000608054723c */ /* 0x040ff000000418dc */
[----:B------:R-:W-:Y:S01]  /*6980*/  HMMA.16816.F32.BF16 R96, R128, R98, R116 ;  /* 0x000000628060723c */ /* 0x000fe20000041874 */
[----:B------:R-:W-:-:S07]  /*6990*/  FADD.FTZ R0, R205, R0 ;  /* 0x00000000cd007221 */ /* 0x000fce0000010000 */
[-C--:B------:R-:W-:Y:S08]  /*69a0*/  HMMA.16816.F32.BF16 R120, R124, R4.reuse, R120 ;  /* 0x000000047c78723c */ /* 0x080ff00000041878 */
        /* <DEDUP_REMOVED lines=13> */
[----:B------:R-:W-:Y:S01]  /*6a80*/  FADD.FTZ R3, R204, R3 ;  /* 0x00000003cc037221 */ /* 0x000fe20000010000 */
[----:B----4-:R-:W-:Y:S01]  /*6a90*/  HMMA.16816.F32.BF16 R140, R128, R160, R140 ;  /* 0x000000a0808c723c */ /* 0x010fe2000004188c */
[----:B------:R-:W-:-:S02]  /*6aa0*/  FADD.FTZ R4, R60, R4 ;  /* 0x000000043c047221 */ /* 0x000fc40000010000 */
[----:B------:R-:W-:Y:S02]  /*6ab0*/  FADD.FTZ R5, R57, R5 ;  /* 0x0000000539057221 */ /* 0x000fe40000010000 */
[----:B------:R-:W-:-:S03]  /*6ac0*/  FADD.FTZ R2, R209, R0 ;  /* 0x00000000d1027221 */ /* 0x000fc60000010000 */
[----:B------:R-:W-:Y:S01]  /*6ad0*/  HMMA.16816.F32.BF16 R144, R124, R160, R144 ;  /* 0x000000a07c90723c */ /* 0x000fe20000041890 */
[----:B------:R-:W-:Y:S02]  /*6ae0*/  FADD.FTZ R0, R206, R3 ;  /* 0x00000003ce007221 */ /* 0x000fe40000010000 */
[----:B------:R-:W-:-:S05]  /*6af0*/  FADD.FTZ R4, R61, R4 ;  /* 0x000000043d047221 */ /* 0x000fca0000010000 */
[----:B------:R-:W-:Y:S01]  /*6b00*/  HMMA.16816.F32.BF16 R148, R124, R162, R148 ;  /* 0x000000a27c94723c */ /* 0x000fe20000041894 */
[----:B------:R-:W-:Y:S02]  /*6b10*/  FADD.FTZ R5, R38, R5 ;  /* 0x0000000526057221 */ /* 0x000fe40000010000 */
[----:B------:R-:W-:-:S05]  /*6b20*/  FADD.FTZ R3, R16, R2 ;  /* 0x0000000210037221 */ /* 0x000fca0000010000 */
[----:B------:R-:W-:Y:S01]  /*6b30*/  HMMA.16816.F32.BF16 R160, R128, R162, R40 ;  /* 0x000000a280a0723c */ /* 0x000fe20000041828 */
[----:B------:R-:W-:-:S06]  /*6b40*/  FADD.FTZ R2, R14, R0 ;  /* 0x000000000e027221 */ /* 0x000fcc0000010000 */
[----:B------:R-:W-:Y:S02]  /*6b50*/  IMAD.MOV.U32 R40, RZ, RZ, R83 ;  /* 0x000000ffff287224 */ /* 0x000fe400078e0053 */
[----:B------:R-:W-:Y:S02]  /*6b60*/  IMAD.MOV.U32 R41, RZ, RZ, R82 ;  /* 0x000000ffff297224 */ /* 0x000fe400078e0052 */
[----:B------:R-:W-:Y:S02]  /*6b70*/  IMAD.MOV.U32 R42, RZ, RZ, R81 ;  /* 0x000000ffff2a7224 */ /* 0x000fe400078e0051 */
[----:B------:R-:W-:Y:S02]  /*6b80*/  IMAD.MOV.U32 R43, RZ, RZ, R80 ;  /* 0x000000ffff2b7224 */ /* 0x000fe400078e0050 */
[----:B------:R-:W2:Y:S01]  /*6b90*/  LDSM.16.MT88.4 R80, [R225+0x3800] ;  /* 0x00380000e150783b */ /* 0x000ea20000004200 */
[----:B------:R-:W-:Y:S02]  /*6ba0*/  FADD.FTZ R0, R12, R4 ;  /* 0x000000040c007221 */ /* 0x000fe40000010000 */
[----:B------:R-:W-:Y:S01]  /*6bb0*/  FADD.FTZ R4, R9, R5 ;  /* 0x0000000509047221 */ /* 0x000fe20000010000 */
[----:B------:R-:W-:Y:S01]  /*6bc0*/  SHF.R.S32.HI R5, RZ, 0x6, R24 ;  /* 0x00000006ff057819 */ /* 0x000fe20000011418 */
[----:B------:R-:W-:-:S02]  /*6bd0*/  FADD.FTZ R3, R18, R3 ;  /* 0x0000000312037221 */ /* 0x000fc40000010000 */
[----:B------:R-:W-:Y:S01]  /*6be0*/  FADD.FTZ R2, R15, R2 ;  /* 0x000000020f027221 */ /* 0x000fe20000010000 */
[----:B------:R-:W-:Y:S01]  /*6bf0*/  IMNMX R5, R138, R5, !PT ;  /* 0x000000058a057217 */ /* 0x000fe20007800200 */
[----:B------:R-:W-:Y:S01]  /*6c00*/  FADD.FTZ R0, R13, R0 ;  /* 0x000000000d007221 */ /* 0x000fe20000010000 */
[----:B------:R-:W-:Y:S01]  /*6c10*/  IADD3 R222, R139, -0x2, RZ ;  /* 0xfffffffe8bde7810 */ /* 0x000fe20007ffe0ff */
[----:B------:R-:W-:Y:S02]  /*6c20*/  FADD.FTZ R4, R11, R4 ;  /* 0x000000040b047221 */ /* 0x000fe40000010000 */
[----:B------:R-:W-:Y:S02]  /*6c30*/  FADD.FTZ R3, R32, R3 ;  /* 0x0000000320037221 */ /* 0x000fe40000010000 */
[----:B------:R-:W-:Y:S01]  /*6c40*/  FADD.FTZ R2, R27, R2 ;  /* 0x000000021b027221 */ /* 0x000fe20000010000 */
[----:B------:R3:W-:Y:S01]  /*6c50*/  STL [R1+0x3c], R5 ;  /* 0x00003c0501007387 */ /* 0x0007e20000100800 */
[----:B------:R-:W-:Y:S01]  /*6c60*/  FADD.FTZ R0, R17, R0 ;  /* 0x0000000011007221 */ /* 0x000fe20000010000 */
[----:B------:R-:W-:Y:S01]  /*6c70*/  ISETP.GE.AND P0, PT, R222, R5, PT ;  /* 0x00000005de00720c */ /* 0x000fe20003f06270 */
[----:B------:R-:W-:-:S02]  /*6c80*/  FADD.FTZ R4, R8, R4 ;  /* 0x0000000408047221 */ /* 0x000fc40000010000 */
[----:B---3--:R-:W-:Y:S02]  /*6c90*/  FADD.FTZ R5, R31, R3 ;  /* 0x000000031f057221 */ /* 0x008fe40000010000 */
[----:B------:R-:W-:Y:S02]  /*6ca0*/  FADD.FTZ R3, R26, R2 ;  /* 0x000000021a037221 */ /* 0x000fe40000010000 */
[----:B------:R-:W-:Y:S02]  /*6cb0*/  FADD.FTZ R2, R19, R0 ;  /* 0x0000000013027221 */ /* 0x000fe40000010000 */
[----:B------:R-:W-:Y:S01]  /*6cc0*/  FADD.FTZ R0, R10, R4 ;  /* 0x000000040a007221 */ /* 0x000fe20000010000 */
[----:B------:R1:W-:Y:S04]  /*6cd0*/  STL [R1+0xc], R5 ;  /* 0x00000c0501007387 */ /* 0x0003e80000100800 */
[----:B------:R1:W-:Y:S04]  /*6ce0*/  STL [R1+0x4], R3 ;  /* 0x0000040301007387 */ /* 0x0003e80000100800 */
[----:B------:R1:W-:Y:S04]  /*6cf0*/  STL [R1+0x14], R0 ;  /* 0x0000140001007387 */ /* 0x0003e80000100800 */
[----:B------:R1:W-:Y:S01]  /*6d00*/  STL [R1+0x10], R2 ;  /* 0x0000100201007387 */ /* 0x0003e20000100800 */
[-C--:B------:R-:W-:Y:S08]  /*6d10*/  HMMA.16816.F32.BF16 R188, R128, R192.reuse, R188 ;  /* 0x000000c080bc723c */ /* 0x080ff000000418bc */
[C---:B------:R-:W-:Y:S08]  /*6d20*/  HMMA.16816.F32.BF16 R164, R124.reuse, R192, R164 ;  /* 0x000000c07ca4723c */ /* 0x040ff000000418a4 */
[-C--:B------:R-:W-:Y:S08]  /*6d30*/  HMMA.16816.F32.BF16 R168, R124, R194.reuse, R168 ;  /* 0x000000c27ca8723c */ /* 0x080ff000000418a8 */
[----:B------:R-:W-:Y:S08]  /*6d40*/  HMMA.16816.F32.BF16 R192, R128, R194, R68 ;  /* 0x000000c280c0723c */ /* 0x000ff00000041844 */
        /* <DEDUP_REMOVED lines=8> */
[C---:B------:R-:W-:Y:S08]  /*6dd0*/  HMMA.16816.F32.BF16 R100, R128.reuse, R112, R100 ;  /* 0x000000708064723c */ /* 0x040ff00000041864 */
[C---:B------:R-:W-:Y:S08]  /*6de0*/  HMMA.16816.F32.BF16 R200, R128.reuse, R202, R248 ;  /* 0x000000ca80c8723c */ /* 0x040ff000000418f8 */
[C---:B------:R-:W-:Y:S08]  /*6df0*/  HMMA.16816.F32.BF16 R80, R128.reuse, R82, R216 ;  /* 0x000000528050723c */ /* 0x040ff000000418d8 */
[----:B------:R-:W-:Y:S08]  /*6e00*/  HMMA.16816.F32.BF16 R112, R128, R114, R52 ;  /* 0x000000728070723c */ /* 0x000ff00000041834 */
[-C--:B------:R-:W-:Y:S08]  /*6e10*/  HMMA.16816.F32.BF16 R124, R124, R6.reuse, R44 ;  /* 0x000000067c7c723c */ /* 0x080ff0000004182c */
[----:B------:R-:W-:Y:S01]  /*6e20*/  HMMA.16816.F32.BF16 R128, R128, R6, R64 ;  /* 0x000000068080723c */ /* 0x000fe20000041840 */
[----:B------:R-:W-:Y:S01]  /*6e30*/  @!UPT UIADD3 URZ, URZ, URZ, URZ ;  /* 0x0000003f3f3ff290 */ /* 0x000fe2000fffe03f */
[----:B------:R-:W-:Y:S11]  /*6e40*/  @!P0 BRA `(.L_x_958) ;  /* 0x0000527000008947 */ /* 0x000ff60003800000 */
[----:B-1----:R1:W-:Y:S01]  /*6e50*/  STL [R1], R222 ;  /* 0x000000de01007387 */ /* 0x0023e20000100800 */
[----:B------:R-:W-:Y:S01]  /*6e60*/  IMAD.MOV.U32 R133, RZ, RZ, R136 ;  /* 0x000000ffff857224 */ /* 0x000fe200078e0088 */
[----:B------:R-:W-:Y:S01]  /*6e70*/  MOV R139, R134 ;  /* 0x00000086008b7202 */ /* 0x000fe20000000f00 */
[----:B------:R-:W-:Y:S01]  /*6e80*/  IMAD.MOV.U32 R132, RZ, RZ, R137 ;  /* 0x000000ffff847224 */ /* 0x000fe200078e0089 */
[----:B------:R-:W-:-:S07]  /*6e90*/  MOV R138, R135 ;  /* 0x00000087008a7202 */ /* 0x000fce0000000f00 */
.L_x_959:
[----:B------:R-:W-:Y:S04]  /*6ea0*/  DEPBAR.LE SB0, 0x0 ;  /* 0x000080000000791a */ /* 0x000fe80000000000 */
[----:B------:R-:W-:Y:S01]  /*6eb0*/  WARPSYNC 0xffffffff ;  /* 0xffffffff00007948 */ /* 0x000fe20003800000 */
[----:B------:R-:W-:Y:S08]  /*6ec0*/  BAR.SYNC.DEFER_BLOCKING 0x0 ;  /* 0x0000000000007b1d */ /* 0x000ff00000010000 */
[----:B-----5:R-:W-:Y:S08]  /*6ed0*/  LDSM.16.M88.4 R64, [R231] ;  /* 0x00000000e740783b */ /* 0x020ff00000000200 */
[----:B------:R-:W2:Y:S08]  /*6ee0*/  LDSM.16.M88.4 R16, [R224] ;  /* 0x00000000e010783b */ /* 0x000eb00000000200 */
[----:B------:R-:W3:Y:S08]  /*6ef0*/  LDSM.16.M88.4 R60, [R231+0x2000] ;  /* 0x00200000e73c783b */ /* 0x000ef00000000200 */
[----:B------:R-:W4:Y:S06]  /*6f00*/  LDL.64 R136, [R1+0x30] ;  /* 0x0000300001887983 */ /* 0x000f2c0000100a00 */
[----:B------:R-:W4:Y:S04]  /*6f10*/  LDL R216, [R1+0x38] ;  /* 0x0000380001d87983 */ /* 0x000f280000100800 */
[----:B------:R-:W-:Y:S04]  /*6f20*/  STL [R1+0x90], R128 ;  /* 0x0000908001007387 */ /* 0x000fe80000100800 */
[----:B------:R1:W-:Y:S04]  /*6f30*/  STL [R1+0x8c], R129 ;  /* 0x00008c8101007387 */ /* 0x0003e80000100800 */
[----:B------:R-:W1:Y:S01]  /*6f40*/  LDSM.16.M88.4 R32, [R224+0x800] ;  /* 0x00080000e020783b */ /* 0x000e620000000200 */
[-C--:B--2---:R-:W-:Y:S07]  /*6f50*/  HMMA.16816.F32.BF16 R4, R64, R16.reuse, RZ ;  /* 0x000000104004723c */ /* 0x084fee00000418ff */
[----:B------:R-:W2:Y:S01]  /*6f60*/  LDSM.16.M88.4 R48, [R224+0x1000] ;  /* 0x00100000e030783b */ /* 0x000ea20000000200 */
[C---:B---3--:R-:W-:Y:S07]  /*6f70*/  HMMA.16816.F32.BF16 R8, R60.reuse, R16, RZ ;  /* 0x000000103c08723c */ /* 0x048fee00000418ff */
[----:B------:R-:W3:Y:S01]  /*6f80*/  LDSM.16.M88.4 R204, [R224+0x1800] ;  /* 0x00180000e0cc783b */ /* 0x000ee20000000200 */
[-C--:B------:R-:W-:Y:S07]  /*6f90*/  HMMA.16816.F32.BF16 R12, R60, R18.reuse, RZ ;  /* 0x000000123c0c723c */ /* 0x080fee00000418ff */
[----:B-1----:R-:W4:Y:S04]  /*6fa0*/  LDL R129, [R1+0x18] ;  /* 0x0000180001817983 */ /* 0x002f280000100800 */
[----:B------:R-:W-:Y:S01]  /*6fb0*/  STL [R1+0x88], R130 ;  /* 0x0000888201007387 */ /* 0x000fe20000100800 */
[C---:B------:R-:W-:Y:S03]  /*6fc0*/  HMMA.16816.F32.BF16 R16, R64.reuse, R18, RZ ;  /* 0x000000124010723c */ /* 0x040fe600000418ff */
[----:B------:R1:W-:Y:S04]  /*6fd0*/  STL [R1+0x84], R131 ;  /* 0x0000848301007387 */ /* 0x0003e80000100800 */
[----:B------:R-:W-:Y:S01]  /*6fe0*/  LDSM.16.M88.4 R208, [R233] ;  /* 0x00000000e9d0783b */ /* 0x000fe20000000200 */
[-C--:B------:R-:W-:Y:S07]  /*6ff0*/  HMMA.16816.F32.BF16 R20, R64, R32.reuse, RZ ;  /* 0x000000204014723c */ /* 0x080fee00000418ff */
[----:B------:R-:W-:Y:S01]  /*7000*/  LDSM.16.M88.4 R212, [R233+0x2000] ;  /* 0x00200000e9d4783b */ /* 0x000fe20000000200 */
[C---:B------:R-:W-:Y:S08]  /*7010*/  HMMA.16816.F32.BF16 R24, R60.reuse, R32, RZ ;  /* 0x000000203c18723c */ /* 0x040ff000000418ff */
[-C--:B------:R-:W-:Y:S01]  /*7020*/  HMMA.16816.F32.BF16 R28, R60, R34.reuse, RZ ;  /* 0x000000223c1c723c */ /* 0x080fe200000418ff */
[----:B-1----:R-:W4:Y:S04]  /*7030*/  LDL.LU R131, [R1] ;  /* 0x0000000001837983 */ /* 0x002f280000300800 */
[----:B------:R-:W-:Y:S03]  /*7040*/  STL [R1+0x70], R235 ;  /* 0x000070eb01007387 */ /* 0x000fe60000100800 */
[C---:B------:R-:W-:Y:S01]  /*7050*/  HMMA.16816.F32.BF16 R32, R64.reuse, R34, RZ ;  /* 0x000000224020723c */ /* 0x040fe200000418ff */
[----:B------:R-:W-:Y:S04]  /*7060*/  STL [R1+0x74], R243 ;  /* 0x000074f301007387 */ /* 0x000fe80000100800 */
[----:B------:R-:W-:Y:S03]  /*7070*/  STL [R1+0x78], R242 ;  /* 0x000078f201007387 */ /* 0x000fe60000100800 */
[-C--:B--2---:R-:W-:Y:S01]  /*7080*/  HMMA.16816.F32.BF16 R36, R64, R48.reuse, RZ ;  /* 0x000000304024723c */ /* 0x084fe200000418ff */
[----:B------:R-:W-:Y:S07]  /*7090*/  STL [R1+0x7c], R241 ;  /* 0x00007cf101007387 */ /* 0x000fee0000100800 */
[C---:B------:R-:W-:Y:S08]  /*70a0*/  HMMA.16816.F32.BF16 R40, R60.reuse, R48, RZ ;  /* 0x000000303c28723c */ /* 0x040ff000000418ff */
[-C--:B------:R-:W-:Y:S08]  /*70b0*/  HMMA.16816.F32.BF16 R44, R60, R50.reuse, RZ ;  /* 0x000000323c2c723c */ /* 0x080ff000000418ff */
[C---:B------:R-:W-:Y:S08]  /*70c0*/  HMMA.16816.F32.BF16 R48, R64.reuse, R50, RZ ;  /* 0x000000324030723c */ /* 0x040ff000000418ff */
[-C--:B---3--:R-:W-:Y:S08]  /*70d0*/  HMMA.16816.F32.BF16 R52, R64, R204.reuse, RZ ;  /* 0x000000cc4034723c */ /* 0x088ff000000418ff */
[C---:B------:R-:W-:Y:S08]  /*70e0*/  HMMA.16816.F32.BF16 R56, R60.reuse, R204, RZ ;  /* 0x000000cc3c38723c */ /* 0x040ff000000418ff */
[-C--:B------:R-:W-:Y:S08]  /*70f0*/  HMMA.16816.F32.BF16 R60, R60, R206.reuse, RZ ;  /* 0x000000ce3c3c723c */ /* 0x080ff000000418ff */
[----:B------:R-:W-:Y:S01]  /*7100*/  HMMA.16816.F32.BF16 R64, R64, R206, RZ ;  /* 0x000000ce4040723c */ /* 0x000fe200000418ff */
[----:B------:R-:W1:Y:S07]  /*7110*/  LDSM.16.M88.4 R204, [R235] ;  /* 0x00000000ebcc783b */ /* 0x000e6e0000000200 */
[-C--:B-1----:R-:W-:Y:S08]  /*7120*/  HMMA.16816.F32.BF16 R4, R208, R204.reuse, R4 ;  /* 0x000000ccd004723c */ /* 0x082ff00000041804 */
[C---:B------:R-:W-:Y:S08]  /*7130*/  HMMA.16816.F32.BF16 R8, R212.reuse, R204, R8 ;  /* 0x000000ccd408723c */ /* 0x040ff00000041808 */
[-C--:B------:R-:W-:Y:S08]  /*7140*/  HMMA.16816.F32.BF16 R12, R212, R206.reuse, R12 ;  /* 0x000000ced40c723c */ /* 0x080ff0000004180c */
[C---:B------:R-:W-:Y:S01]  /*7150*/  HMMA.16816.F32.BF16 R16, R208.reuse, R206, R16 ;  /* 0x000000ced010723c */ /* 0x040fe20000041810 */
[----:B------:R-:W1:Y:S07]  /*7160*/  LDSM.16.M88.4 R204, [R243] ;  /* 0x00000000f3cc783b */ /* 0x000e6e0000000200 */
[-C--:B-1----:R-:W-:Y:S08]  /*7170*/  HMMA.16816.F32.BF16 R20, R208, R204.reuse, R20 ;  /* 0x000000ccd014723c */ /* 0x082ff00000041814 */
[C---:B------:R-:W-:Y:S08]  /*7180*/  HMMA.16816.F32.BF16 R24, R212.reuse, R204, R24 ;  /* 0x000000ccd418723c */ /* 0x040ff00000041818 */
[-C--:B------:R-:W-:Y:S08]  /*7190*/  HMMA.16816.F32.BF16 R28, R212, R206.reuse, R28 ;  /* 0x000000ced41c723c */ /* 0x080ff0000004181c */
[C---:B------:R-:W-:Y:S01]  /*71a0*/  HMMA.16816.F32.BF16 R32, R208.reuse, R206, R32 ;  /* 0x000000ced020723c */ /* 0x040fe20000041820 */
[----:B------:R1:W2:Y:S08]  /*71b0*/  LDSM.16.M88.4 R204, [R242] ;  /* 0x00000000f2cc783b */ /* 0x0002b00000000200 */
[----:B-1----:R-:W3:Y:S01]  /*71c0*/  LDL R242, [R1+0x1c] ;  /* 0x00001c0001f27983 */ /* 0x002ee20000100800 */
[-C--:B--2---:R-:W-:Y:S08]  /*71d0*/  HMMA.16816.F32.BF16 R36, R208, R204.reuse, R36 ;  /* 0x000000ccd024723c */ /* 0x084ff00000041824 */
[C---:B------:R-:W-:Y:S08]  /*71e0*/  HMMA.16816.F32.BF16 R40, R212.reuse, R204, R40 ;  /* 0x000000ccd428723c */ /* 0x040ff00000041828 */
[-C--:B------:R-:W-:Y:S08]  /*71f0*/  HMMA.16816.F32.BF16 R44, R212, R206.reuse, R44 ;  /* 0x000000ced42c723c */ /* 0x080ff0000004182c */
[C---:B------:R-:W-:Y:S01]  /*7200*/  HMMA.16816.F32.BF16 R48, R208.reuse, R206, R48 ;  /* 0x000000ced030723c */ /* 0x040fe20000041830 */
[----:B------:R1:W2:Y:S08]  /*7210*/  LDSM.16.M88.4 R204, [R241] ;  /* 0x00000000f1cc783b */ /* 0x0002b00000000200 */
[----:B-1----:R-:W3:Y:S04]  /*7220*/  LDL R241, [R1+0x40] ;  /* 0x0000400001f17983 */ /* 0x002ee80000100800 */
[----:B------:R-:W-:Y:S01]  /*7230*/  STL [R1+0x80], R231 ;  /* 0x000080e701007387 */ /* 0x000fe20000100800 */
[----:B----4-:R-:W-:Y:S01]  /*7240*/  ISETP.GT.AND P4, PT, R129, R131, PT ;  /* 0x000000838100720c */ /* 0x010fe20003f84270 */
[-C--:B--2---:R-:W-:Y:S11]  /*7250*/  HMMA.16816.F32.BF16 R52, R208, R204.reuse, R52 ;  /* 0x000000ccd034723c */ /* 0x084ff60000041834 */
[----:B------:R-:W-:Y:S01]  /*7260*/  @!UPT UIADD3 URZ, URZ, URZ, URZ ;  /* 0x0000003f3f3ff290 */ /* 0x000fe2000fffe03f */
[----:B------:R-:W-:Y:S01]  /*7270*/  @!P4 SHF.R.S32.HI R0, RZ, 0x1f, R131 ;  /* 0x0000001fff00c819 */ /* 0x000fe20000011483 */
[C---:B------:R-:W-:Y:S01]  /*7280*/  @!P4 IMAD.WIDE.U32 R2, R131.reuse, c[0x0][0x208], RZ ;  /* 0x000082008302ca25 */ /* 0x040fe200078e00ff */
[C---:B------:R-:W-:Y:S01]  /*7290*/  HMMA.16816.F32.BF16 R56, R212.reuse, R204, R56 ;  /* 0x000000ccd438723c */ /* 0x040fe20000041838 */
[----:B------:R-:W-:Y:S03]  /*72a0*/  @!P4 MOV R135, 0x5 ;  /* 0x000000050087c802 */ /* 0x000fe60000000f00 */
[----:B------:R-:W-:Y:S04]  /*72b0*/  @!P4 IMAD R0, R0, c[0x0][0x208], RZ ;  /* 0x000082000000ca24 */ /* 0x000fe800078e02ff */
[-C--:B------:R-:W-:Y:S04]  /*72c0*/  HMMA.16816.F32.BF16 R60, R212, R206.reuse, R60 ;  /* 0x000000ced43c723c */ /* 0x080fe8000004183c */
[----:B------:R-:W-:Y:S04]  /*72d0*/  @!P4 IMAD R0, R131, c[0x0][0x20c], R0 ;  /* 0x000083008300ca24 */ /* 0x000fe800078e0200 */
[----:B------:R-:W-:Y:S04]  /*72e0*/  HMMA.16816.F32.BF16 R64, R208, R206, R64 ;  /* 0x000000ced040723c */ /* 0x000fe80000041840 */
[----:B------:R-:W-:Y:S02]  /*72f0*/  @!P4 IADD3 R0, R3, R0, RZ ;  /* 0x000000000300c210 */ /* 0x000fe40007ffe0ff */
[C---:B------:R-:W-:Y:S02]  /*7300*/  @!P4 SHF.L.U32 R3, R2.reuse, 0x6, RZ ;  /* 0x000000060203c819 */ /* 0x040fe400000006ff */
[----:B------:R-:W-:Y:S01]  /*7310*/  @!P4 SHF.L.U64.HI R134, R2, 0x6, R0 ;  /* 0x000000060286c819 */ /* 0x000fe20000010200 */
[----:B------:R-:W-:Y:S03]  /*7320*/  @!P4 IMAD.MOV.U32 R0, RZ, RZ, c[0x0][0x208] ;  /* 0x00008200ff00c624 */ /* 0x000fe600078e00ff */
[C---:B------:R-:W-:Y:S02]  /*7330*/  @!P4 IADD3 R2, P2, R3.reuse, R136, RZ ;  /* 0x000000880302c210 */ /* 0x040fe40007f5e0ff */
[----:B------:R-:W-:Y:S02]  /*7340*/  @!P4 IADD3 R3, P1, P0, R3, 0x40, R136 ;  /* 0x000000400303c810 */ /* 0x000fe4000783e088 */
[----:B------:R-:W-:Y:S01]  /*7350*/  @!P4 SHF.L.U32 R206, R0, 0x5, RZ ;  /* 0x0000000500cec819 */ /* 0x000fe200000006ff */
[--C-:B------:R-:W-:Y:S01]  /*7360*/  @!P4 IMAD.X R137, R134, 0x1, R216.reuse, P2 ;  /* 0x000000018689c824 */ /* 0x100fe200010e06d8 */
[----:B------:R-:W-:Y:S02]  /*7370*/  @!P4 LEA R136, P2, R2, c[0x0][0x1f8], 0x1 ;  /* 0x00007e000288ca11 */ /* 0x000fe400078408ff */
[----:B------:R-:W-:Y:S02]  /*7380*/  @!P4 SHF.L.U64.HI R0, R0, R135, c[0x0][0x20c] ;  /* 0x000083000000c619 */ /* 0x000fe40000010287 */
[----:B------:R-:W-:Y:S02]  /*7390*/  @!P4 LEA.HI.X R137, R2, c[0x0][0x1fc], R137, 0x1, P2 ;  /* 0x00007f000289ca11 */ /* 0x000fe400010f0c89 */
[----:B------:R-:W-:Y:S02]  /*73a0*/  @!P4 IADD3.X R135, R134, RZ, R216, P1, P0 ;  /* 0x000000ff8687c210 */ /* 0x000fe40000fe04d8 */
[C---:B------:R-:W-:Y:S01]  /*73b0*/  @!P4 LEA R204, P1, R3.reuse, c[0x0][0x1f8], 0x1 ;  /* 0x00007e0003ccca11 */ /* 0x040fe200078208ff */
[----:B------:R-:W-:Y:S01]  /*73c0*/  @!PT LDS RZ, [RZ] ;  /* 0x00000000fffff984 */ /* 0x000fe20000000800 */
[----:B------:R-:W-:Y:S01]  /*73d0*/  @!PT LDS RZ, [RZ] ;  /* 0x00000000fffff984 */ /* 0x000fe20000000800 */
[----:B------:R-:W-:Y:S01]  /*73e0*/  @!PT LDS RZ, [RZ] ;  /* 0x00000000fffff984 */ /* 0x000fe20000000800 */
[----:B------:R1:W-:Y:S01]  /*73f0*/  @!P4 LDGSTS.E.BYPASS.LTC128B.128 [R244+0x100], [R136.64], !P6 ;  /* 0x0010000088f4cfae */ /* 0x0003e2000f101d48 */
[----:B------:R-:W-:Y:S02]  /*7400*/  @!P4 IADD3 R134, P0, R136, R206, RZ ;  /* 0x000000ce8886c210 */ /* 0x000fe40007f1e0ff */
[----:B------:R-:W-:Y:S02]  /*7410*/  @!P4 LEA.HI.X R205, R3, c[0x0][0x1fc], R135, 0x1, P1 ;  /* 0x00007f0003cdca11 */ /* 0x000fe400008f0c87 */
[----:B------:R-:W-:Y:S02]  /*7420*/  @!P4 IADD3.X R135, R137, R0, RZ, P0, !PT ;  /* 0x000000008987c210 */ /* 0x000fe400007fe4ff */
[----:B------:R-:W-:Y:S01]  /*7430*/  @!P4 IADD3 R2, P1, R134, R206, RZ ;  /* 0x000000ce8602c210 */ /* 0x000fe20007f3e0ff */
[----:B------:R2:W-:Y:S03]  /*7440*/  @!P4 LDGSTS.E.BYPASS.LTC128B.128 [R244+0x2100], [R204.64], !P5 ;  /* 0x02100000ccf4cfae */ /* 0x0005e6000e901d48 */
[----:B------:R-:W-:Y:S05]  /*7450*/  @!P4 IADD3.X R3, R135, R0, RZ, P1, !PT ;  /* 0x000000008703c210 */ /* 0x000fea0000ffe4ff */
[----:B------:R4:W-:Y:S08]  /*7460*/  @!P4 LDGSTS.E.BYPASS.LTC128B.128 [R244+0x900], [R134.64], !P6 ;  /* 0x0090000086f4cfae */ /* 0x0009f0000f101d48 */
[----:B------:R4:W-:Y:S01]  /*7470*/  @!P4 LDGSTS.E.BYPASS.LTC128B.128 [R244+0x2900], [R134.64+0x80], !P5 ;  /* 0x0290008086f4cfae */ /* 0x0009e2000e901d48 */
[----:B-1----:R-:W-:Y:S07]  /*7480*/  @!P4 IADD3 R136, P0, R2, R206, RZ ;  /* 0x000000ce0288c210 */ /* 0x002fee0007f1e0ff */
[----:B------:R3:W-:Y:S01]  /*7490*/  @!P4 LDGSTS.E.BYPASS.LTC128B.128 [R244+0x1100], [R2.64], !P6 ;  /* 0x0110000002f4cfae */ /* 0x0007e2000f101d48 */
[----:B------:R-:W-:Y:S07]  /*74a0*/  @!P4 IMAD.X R137, R3, 0x1, R0, P0 ;  /* 0x000000010389c824 */ /* 0x000fee00000e0600 */
[----:B------:R3:W-:Y:S08]  /*74b0*/  @!P4 LDGSTS.E.BYPASS.LTC128B.128 [R244+0x3100], [R2.64+0x80], !P5 ;  /* 0x0310008002f4cfae */ /* 0x0007f0000e901d48 */
[----:B------:R1:W-:Y:S08]  /*74c0*/  @!P4 LDGSTS.E.BYPASS.LTC128B.128 [R244+0x1900], [R136.64], !P6 ;  /* 0x0190000088f4cfae */ /* 0x0003f0000f101d48 */
[----:B------:R1:W-:Y:S08]  /*74d0*/  @!P4 LDGSTS.E.BYPASS.LTC128B.128 [R244+0x3900], [R136.64+0x80], !P5 ;  /* 0x0390008088f4cfae */ /* 0x0003f0000e901d48 */
[----:B--2---:R-:W-:Y:S08]  /*74e0*/  LDSM.16.M88.4 R204, [R232] ;  /* 0x00000000e8cc783b */ /* 0x004ff00000000200 */
[----:B------:R-:W2:Y:S08]  /*74f0*/  LDSM.16.M88.4 R208, [R230] ;  /* 0x00000000e6d0783b */ /* 0x000eb00000000200 */
[----:B------:R-:W1:Y:S08]  /*7500*/  LDSM.16.M88.4 R212, [R232+0x2000] ;  /* 0x00200000e8d4783b */ /* 0x000e700000000200 */
[----:B------:R-:W0:Y:S01]  /*7510*/  LDGDEPBAR ;  /* 0x00000000000079af */ /* 0x000e220000000000 */
[-C--:B--2---:R-:W-:Y:S08]  /*7520*/  HMMA.16816.F32.BF16 R4, R204, R208.reuse, R4 ;  /* 0x000000d0cc04723c */ /* 0x084ff00000041804 */
[C---:B-1----:R-:W-:Y:S08]  /*7530*/  HMMA.16816.F32.BF16 R8, R212.reuse, R208, R8 ;  /* 0x000000d0d408723c */ /* 0x042ff00000041808 */
[-C--:B------:R-:W-:Y:S08]  /*7540*/  HMMA.16816.F32.BF16 R12, R212, R210.reuse, R12 ;  /* 0x000000d2d40c723c */ /* 0x080ff0000004180c */
[C---:B------:R-:W-:Y:S01]  /*7550*/  HMMA.16816.F32.BF16 R16, R204.reuse, R210, R16 ;  /* 0x000000d2cc10723c */ /* 0x040fe20000041810 */
[----:B------:R-:W1:Y:S03]  /*7560*/  LDSM.16.M88.4 R208, [R230+0x800] ;  /* 0x00080000e6d0783b */ /* 0x000e660000000200 */
[----:B---3--:R-:W-:Y:S01]  /*7570*/  @P3 IMAD.HI.U32 R2, R242, c[0x0][0x2c8], RZ ;  /* 0x0000b200f2023a27 */ /* 0x008fe200078e00ff */
[----:B------:R-:W-:Y:S04]  /*7580*/  MOV R0, R242 ;  /* 0x000000f200007202 */ /* 0x000fe80000000f00 */
[----:B------:R-:W2:Y:S03]  /*7590*/  LDL.64 R242, [R1+0x28] ;  /* 0x0000280001f27983 */ /* 0x000ea60000100a00 */
[----:B------:R-:W-:Y:S01]  /*75a0*/  @P3 SHF.R.U32.HI R0, RZ, c[0x0][0x2cc], R2 ;  /* 0x0000b300ff003a19 */ /* 0x000fe20000011602 */
[-C--:B-1----:R-:W-:Y:S04]  /*75b0*/  HMMA.16816.F32.BF16 R20, R204, R208.reuse, R20 ;  /* 0x000000d0cc14723c */ /* 0x082fe80000041814 */
[----:B------:R-:W-:Y:S04]  /*75c0*/  SHFL.IDX PT, R3, R0, 0x1, 0x1c1f ;  /* 0x003c1f0000037f89 */ /* 0x000fe800000e0000 */
[C---:B------:R-:W-:Y:S04]  /*75d0*/  HMMA.16816.F32.BF16 R24, R212.reuse, R208, R24 ;  /* 0x000000d0d418723c */ /* 0x040fe80000041818 */
[----:B------:R-:W-:Y:S04]  /*75e0*/  SHFL.IDX PT, R2, R0, 0x2, 0x1c1f ;  /* 0x005c1f0000027f89 */ /* 0x000fe800000e0000 */
[-C--:B------:R-:W-:Y:S08]  /*75f0*/  HMMA.16816.F32.BF16 R28, R212, R210.reuse, R28 ;  /* 0x000000d2d41c723c */ /* 0x080ff0000004181c */
[C---:B------:R-:W-:Y:S01]  /*7600*/  HMMA.16816.F32.BF16 R32, R204.reuse, R210, R32 ;  /* 0x000000d2cc20723c */ /* 0x040fe20000041820 */
[----:B------:R-:W1:Y:S07]  /*7610*/  LDSM.16.M88.4 R208, [R230+0x1000] ;  /* 0x00100000e6d0783b */ /* 0x000e6e0000000200 */
[-C--:B-1----:R-:W-:Y:S08]  /*7620*/  HMMA.16816.F32.BF16 R36, R204, R208.reuse, R36 ;  /* 0x000000d0cc24723c */ /* 0x082ff00000041824 */
[C---:B------:R-:W-:Y:S08]  /*7630*/  HMMA.16816.F32.BF16 R40, R212.reuse, R208, R40 ;  /* 0x000000d0d428723c */ /* 0x040ff00000041828 */
[-C--:B------:R-:W-:Y:S08]  /*7640*/  HMMA.16816.F32.BF16 R44, R212, R210.reuse, R44 ;  /* 0x000000d2d42c723c */ /* 0x080ff0000004182c */
[C---:B------:R-:W-:Y:S01]  /*7650*/  HMMA.16816.F32.BF16 R48, R204.reuse, R210, R48 ;  /* 0x000000d2cc30723c */ /* 0x040fe20000041830 */
[----:B------:R-:W1:Y:S07]  /*7660*/  LDSM.16.M88.4 R208, [R230+0x1800] ;  /* 0x00180000e6d0783b */ /* 0x000e6e0000000200 */
[-C--:B-1----:R-:W-:Y:S08]  /*7670*/  HMMA.16816.F32.BF16 R52, R204, R208.reuse, R52 ;  /* 0x000000d0cc34723c */ /* 0x082ff00000041834 */
[C---:B------:R-:W-:Y:S08]  /*7680*/  HMMA.16816.F32.BF16 R56, R212.reuse, R208, R56 ;  /* 0x000000d0d438723c */ /* 0x040ff00000041838 */
[-C--:B------:R-:W-:Y:S01]  /*7690*/  HMMA.16816.F32.BF16 R60, R212, R210.reuse, R60 ;  /* 0x000000d2d43c723c */ /* 0x080fe2000004183c */
[----:B------:R-:W-:Y:S07]  /*76a0*/  LDSM.16.M88.4 R212, [R234+0x2000] ;  /* 0x00200000ead4783b */ /* 0x000fee0000000200 */
[----:B------:R-:W-:Y:S01]  /*76b0*/  HMMA.16816.F32.BF16 R64, R204, R210, R64 ;  /* 0x000000d2cc40723c */ /* 0x000fe20000041840 */
[----:B------:R-:W-:Y:S08]  /*76c0*/  LDSM.16.M88.4 R204, [R234] ;  /* 0x00000000eacc783b */ /* 0x000ff00000000200 */
[----:B------:R-:W1:Y:S02]  /*76d0*/  LDSM.16.M88.4 R208, [R227] ;  /* 0x00000000e3d0783b */ /* 0x000e640000000200 */
[-C--:B-1----:R-:W-:Y:S08]  /*76e0*/  HMMA.16816.F32.BF16 R4, R204, R208.reuse, R4 ;  /* 0x000000d0cc04723c */ /* 0x082ff00000041804 */
[C---:B------:R-:W-:Y:S08]  /*76f0*/  HMMA.16816.F32.BF16 R8, R212.reuse, R208, R8 ;  /* 0x000000d0d408723c */ /* 0x040ff00000041808 */
        /* <DEDUP_REMOVED lines=18> */
[----:B------:R-:W-:Y:S08]  /*7820*/  LDSM.16.M88.4 R204, [R231+0x4000] ;  /* 0x00400000e7cc783b */ /* 0x000ff00000000200 */
[----:B------:R-:W1:Y:S02]  /*7830*/  LDSM.16.M88.4 R208, [R224+0x2000] ;  /* 0x00200000e0d0783b */ /* 0x000e640000000200 */
        /* <DEDUP_REMOVED lines=21> */
[----:B------:R-:W1:Y:S02]  /*7990*/  LDSM.16.M88.4 R208, [R240] ;  /* 0x00000000f0d0783b */ /* 0x000e640000000200 */
        /* <DEDUP_REMOVED lines=67> */
[----:B------:R-:W-:Y:S09]  /*7dd0*/  FMUL.FTZ R15, R15, c[0x0][0x320] ;  /* 0x0000c8000f0f7a20 */ /* 0x000ff20000410000 */
[----:B------:R-:W-:Y:S10]  /*7de0*/  MUFU.TANH R210, R10 ;  /* 0x0000000a00d27308 */ /* 0x000ff40000002400 */
[----:B------:R3:W-:Y:S10]  /*7df0*/  MUFU.TANH R252, R7 ;  /* 0x0000000700fc7308 */ /* 0x0007f40000002400 */
[----:B------:R-:W-:Y:S10]  /*7e00*/  MUFU.TANH R223, R17 ;  /* 0x0000001100df7308 */ /* 0x000ff40000002400 */
[----:B------:R-:W1:Y:S01]  /*7e10*/  MUFU.TANH R251, R8 ;  /* 0x0000000800fb7308 */ /* 0x000e620000002400 */
[----:B---3--:R-:W3:Y:S09]  /*7e20*/  LDSM.16.M88.4 R4, [R227+0x2800] ;  /* 0x00280000e304783b */ /* 0x008ef20000000200 */
[----:B------:R-:W1:Y:S10]  /*7e30*/  MUFU.TANH R250, R9 ;  /* 0x0000000900fa7308 */ /* 0x000e740000002400 */
[----:B------:R-:W-:Y:S10]  /*7e40*/  MUFU.TANH R245, R16 ;  /* 0x0000001000f57308 */ /* 0x000ff40000002400 */
[----:B------:R-:W-:Y:S10]  /*7e50*/  MUFU.TANH R222, R18 ;  /* 0x0000001200de7308 */ /* 0x000ff40000002400 */
[----:B------:R-:W1:Y:S01]  /*7e60*/  MUFU.TANH R249, R12 ;  /* 0x0000000c00f97308 */ /* 0x000e620000002400 */
[-C--:B---3--:R-:W-:Y:S09]  /*7e70*/  HMMA.16816.F32.BF16 R20, R204, R4.reuse, R20 ;  /* 0x00000004cc14723c */ /* 0x088ff20000041814 */
[----:B------:R-:W3:Y:S01]  /*7e80*/  MUFU.TANH R247, R13 ;  /* 0x0000000d00f77308 */ /* 0x000ee20000002400 */
[C---:B------:R-:W-:Y:S09]  /*7e90*/  HMMA.16816.F32.BF16 R24, R212.reuse, R4, R24 ;  /* 0x00000004d418723c */ /* 0x040ff20000041818 */
[----:B------:R-:W1:Y:S01]  /*7ea0*/  MUFU.TANH R248, R14 ;  /* 0x0000000e00f87308 */ /* 0x000e620000002400 */
[-C--:B------:R-:W-:Y:S04]  /*7eb0*/  HMMA.16816.F32.BF16 R28, R212, R6.reuse, R28 ;  /* 0x00000006d41c723c */ /* 0x080fe8000004181c */
[----:B------:R-:W-:Y:S04]  /*7ec0*/  FMUL.FTZ R22, R22, c[0x0][0x320] ;  /* 0x0000c80016167a20 */ /* 0x000fe80000410000 */
[C---:B------:R-:W-:Y:S01]  /*7ed0*/  HMMA.16816.F32.BF16 R32, R204.reuse, R6, R32 ;  /* 0x00000006cc20723c */ /* 0x040fe20000041820 */
[----:B------:R-:W-:Y:S01]  /*7ee0*/  MUFU.TANH R221, R19 ;  /* 0x0000001300dd7308 */ /* 0x000fe20000002400 */
[----:B------:R-:W1:Y:S02]  /*7ef0*/  LDSM.16.M88.4 R4, [R227+0x3000] ;  /* 0x00300000e304783b */ /* 0x000e640000000200 */
[----:B------:R-:W-:Y:S02]  /*7f00*/  FMUL.FTZ R23, R23, c[0x0][0x320] ;  /* 0x0000c80017177a20 */ /* 0x000fe40000410000 */
[----:B------:R-:W-:Y:S02]  /*7f10*/  FMUL.FTZ R20, R20, c[0x0][0x320] ;  /* 0x0000c80014147a20 */ /* 0x000fe40000410000 */
[----:B------:R-:W-:Y:S03]  /*7f20*/  FMUL.FTZ R24, R24, c[0x0][0x320] ;  /* 0x0000c80018187a20 */ /* 0x000fe60000410000 */
[----:B------:R1:W-:Y:S01]  /*7f30*/  MUFU.TANH R136, R22 ;  /* 0x0000001600887308 */ /* 0x0003e20000002400 */
[----:B------:R-:W-:Y:S02]  /*7f40*/  FMUL.FTZ R27, R27, c[0x0][0x320] ;  /* 0x0000c8001b1b7a20 */ /* 0x000fe40000410000 */
[----:B------:R-:W-:Y:S02]  /*7f50*/  FMUL.FTZ R21, R21, c[0x0][0x320] ;  /* 0x0000c80015157a20 */ /* 0x000fe40000410000 */
[----:B------:R-:W-:Y:S02]  /*7f60*/  FMUL.FTZ R31, R31, c[0x0][0x320] ;  /* 0x0000c8001f1f7a20 */ /* 0x000fe40000410000 */
[----:B------:R-:W-:Y:S02]  /*7f70*/  FMUL.FTZ R25, R25, c[0x0][0x320] ;  /* 0x0000c80019197a20 */ /* 0x000fe40000410000 */
[----:B------:R-:W-:Y:S01]  /*7f80*/  FMUL.FTZ R29, R29, c[0x0][0x320] ;  /* 0x0000c8001d1d7a20 */ /* 0x000fe20000410000 */
[----:B----4-:R-:W-:Y:S01]  /*7f90*/  MUFU.TANH R135, R23 ;  /* 0x0000001700877308 */ /* 0x010fe20000002400 */
[----:B------:R-:W-:Y:S02]  /*7fa0*/  FMUL.FTZ R26, R26, c[0x0][0x320] ;  /* 0x0000c8001a1a7a20 */ /* 0x000fe40000410000 */
[----:B------:R-:W-:Y:S02]  /*7fb0*/  FMUL.FTZ R35, R35, c[0x0][0x320] ;  /* 0x0000c80023237a20 */ /* 0x000fe40000410000 */
[----:B------:R-:W-:Y:S02]  /*7fc0*/  FMUL.FTZ R28, R28, c[0x0][0x320] ;  /* 0x0000c8001c1c7a20 */ /* 0x000fe40000410000 */
[----:B------:R-:W-:Y:S02]  /*7fd0*/  FMUL.FTZ R32, R32, c[0x0][0x320] ;  /* 0x0000c80020207a20 */ /* 0x000fe40000410000 */
[----:B------:R-:W-:Y:S01]  /*7fe0*/  FMUL.FTZ R33, R33, c[0x0][0x320] ;  /* 0x0000c80021217a20 */ /* 0x000fe20000410000 */
[----:B------:R-:W-:Y:S01]  /*7ff0*/  MUFU.TANH R134, R28 ;  /* 0x0000001c00867308 */ /* 0x000fe20000002400 */
[----:B------:R-:W-:Y:S02]  /*8000*/  FMUL.FTZ R30, R30, c[0x0][0x320] ;  /* 0x0000c8001e1e7a20 */ /* 0x000fe40000410000 */
[----:B------:R-:W-:Y:S07]  /*8010*/  FMUL.FTZ R34, R34, c[0x0][0x320] ;  /* 0x0000c80022227a20 */ /* 0x000fee0000410000 */
[----:B------:R-:W-:Y:S01]  /*8020*/  MUFU.TANH R209, R24 ;  /* 0x0000001800d17308 */ /* 0x000fe20000002400 */
[-C--:B-1----:R-:W-:Y:S08]  /*8030*/  HMMA.16816.F32.BF16 R36, R204, R4.reuse, R36 ;  /* 0x00000004cc24723c */ /* 0x082ff00000041824 */
[C---:B------:R-:W-:Y:S01]  /*8040*/  HMMA.16816.F32.BF16 R40, R212.reuse, R4, R40 ;  /* 0x00000004d428723c */ /* 0x040fe20000041828 */
[----:B------:R-:W1:Y:S07]  /*8050*/  MUFU.TANH R246, R15 ;  /* 0x0000000f00f67308 */ /* 0x000e6e0000002400 */
[-C--:B------:R-:W-:Y:S03]  /*8060*/  HMMA.16816.F32.BF16 R44, R212, R6.reuse, R44 ;  /* 0x00000006d42c723c */ /* 0x080fe6000004182c */
[----:B------:R-:W4:Y:S05]  /*8070*/  MUFU.TANH R220, R20 ;  /* 0x0000001400dc7308 */ /* 0x000f2a0000002400 */
[C---:B------:R-:W-:Y:S01]  /*8080*/  HMMA.16816.F32.BF16 R48, R204.reuse, R6, R48 ;  /* 0x00000006cc30723c */ /* 0x040fe20000041830 */
[----:B------:R-:W1:Y:S01]  /*8090*/  LDSM.16.M88.4 R4, [R227+0x3800] ;  /* 0x00380000e304783b */ /* 0x000e620000000200 */
[----:B------:R-:W-:Y:S04]  /*80a0*/  DEPBAR.LE SB0, 0x0 ;  /* 0x000080000000791a */ /* 0x000fe80000000000 */
[----:B------:R-:W-:Y:S01]  /*80b0*/  MUFU.TANH R218, R31 ;  /* 0x0000001f00da7308 */ /* 0x000fe20000002400 */
[----:B------:R-:W-:Y:S02]  /*80c0*/  FMUL.FTZ R37, R37, c[0x0][0x320] ;  /* 0x0000c80025257a20 */ /* 0x000fe40000410000 */
[----:B------:R-:W-:Y:S03]  /*80d0*/  FMUL.FTZ R41, R41, c[0x0][0x320] ;  /* 0x0000c80029297a20 */ /* 0x000fe60000410000 */
        /* <DEDUP_REMOVED lines=17> */
[-C--:B-1----:R-:W-:Y:S06]  /*81f0*/  HMMA.16816.F32.BF16 R52, R204, R4.reuse, R52 ;  /* 0x00000004cc34723c */ /* 0x082fec0000041834 */
[----:B------:R4:W-:Y:S01]  /*8200*/  MUFU.TANH R31, R48 ;  /* 0x00000030001f7308 */ /* 0x0009e20000002400 */
[----:B------:R-:W-:Y:S01]  /*8210*/  FMUL.FTZ R44, R44, c[0x0][0x320] ;  /* 0x0000c8002c2c7a20 */ /* 0x000fe20000410000 */
[C---:B------:R-:W-:Y:S01]  /*8220*/  HMMA.16816.F32.BF16 R56, R212.reuse, R4, R56 ;  /* 0x00000004d438723c */ /* 0x040fe20000041838 */
[----:B------:R-:W1:Y:S07]  /*8230*/  SHFL.IDX PT, R4, R0, RZ, 0x1c1f ;  /* 0x001c1fff00047589 */ /* 0x000e6e00000e0000 */
[----:B------:R-:W-:Y:S01]  /*8240*/  MUFU.TANH R8, R45 ;  /* 0x0000002d00087308 */ /* 0x000fe20000002400 */
[-C--:B------:R-:W-:Y:S01]  /*8250*/  HMMA.16816.F32.BF16 R60, R212, R6.reuse, R60 ;  /* 0x00000006d43c723c */ /* 0x080fe2000004183c */
[----:B------:R1:W2:Y:S07]  /*8260*/  SHFL.IDX PT, R5, R0, 0x3, 0x1c1f ;  /* 0x007c1f0000057f89 */ /* 0x0002ae00000e0000 */
[----:B------:R-:W-:Y:S01]  /*8270*/  HMMA.16816.F32.BF16 R64, R204, R6, R64 ;  /* 0x00000006cc40723c */ /* 0x000fe20000041840 */
[----:B------:R2:W-:Y:S03]  /*8280*/  MUFU.TANH R216, R27 ;  /* 0x0000001b00d87308 */ /* 0x0005e60000002400 */
[----:B------:R-:W-:Y:S02]  /*8290*/  FMUL.FTZ R54, R54, c[0x0][0x320] ;  /* 0x0000c80036367a20 */ /* 0x000fe40000410000 */
[----:B------:R-:W-:Y:S02]  /*82a0*/  FMUL.FTZ R53, R53, c[0x0][0x320] ;  /* 0x0000c80035357a20 */ /* 0x000fe40000410000 */
[----:B------:R-:W-:Y:S03]  /*82b0*/  FMUL.FTZ R59, R59, c[0x0][0x320] ;  /* 0x0000c8003b3b7a20 */ /* 0x000fe60000410000 */
[----:B------:R-:W2:Y:S01]  /*82c0*/  MUFU.TANH R137, R21 ;  /* 0x0000001500897308 */ /* 0x000ea20000002400 */
[----:B------:R-:W-:Y:S02]  /*82d0*/  FMUL.FTZ R6, R55, c[0x0][0x320] ;  /* 0x0000c80037067a20 */ /* 0x000fe40000410000 */
[----:B------:R-:W-:Y:S01]  /*82e0*/  FMUL.FTZ R57, R57, c[0x0][0x320] ;  /* 0x0000c80039397a20 */ /* 0x000fe20000410000 */
[----:B-1----:R-:W-:Y:S01]  /*82f0*/  MOV R0, 0xffffffc0 ;  /* 0xffffffc000007802 */ /* 0x002fe20000000f00 */
[----:B------:R-:W-:Y:S02]  /*8300*/  FMUL.FTZ R60, R60, c[0x0][0x320] ;  /* 0x0000c8003c3c7a20 */ /* 0x000fe40000410000 */
[----:B------:R-:W-:Y:S03]  /*8310*/  FMUL.FTZ R62, R62, c[0x0][0x320] ;  /* 0x0000c8003e3e7a20 */ /* 0x000fe60000410000 */
[----:B------:R-:W1:Y:S01]  /*8320*/  MUFU.TANH R208, R25 ;  /* 0x0000001900d07308 */ /* 0x000e620000002400 */
[----:B------:R-:W-:Y:S02]  /*8330*/  IMAD R0, R131, R0, 0x1 ;  /* 0x0000000183007424 */ /* 0x000fe400078e0200 */
[----:B------:R-:W-:Y:S02]  /*8340*/  FMUL.FTZ R56, R56, c[0x0][0x320] ;  /* 0x0000c80038387a20 */ /* 0x000fe40000410000 */
[----:B------:R-:W-:Y:S01]  /*8350*/  FMUL.FTZ R58, R58, c[0x0][0x320] ;  /* 0x0000c8003a3a7a20 */ /* 0x000fe20000410000 */
[----:B------:R-:W-:Y:S01]  /*8360*/  IADD3 R0, R0, c[0x0][0x1d0], -R241 ;  /* 0x0000740000007a10 */ /* 0x000fe20007ffe8f1 */
[----:B------:R-:W-:Y:S03]  /*8370*/  FMUL.FTZ R64, R64, c[0x0][0x320] ;  /* 0x0000c80040407a20 */ /* 0x000fe60000410000 */
[----:B------:R-:W-:Y:S01]  /*8380*/  IADD3 R0, R0, -c[0x0][0x168], RZ ;  /* 0x80005a0000007a10 */ /* 0x000fe20007ffe0ff */
[----:B------:R1:W-:Y:S03]  /*8390*/  MUFU.TANH R7, R47 ;  /* 0x0000002f00077308 */ /* 0x0003e60000002400 */
[C---:B------:R-:W-:Y:S01]  /*83a0*/  IADD3 R3, R0.reuse, R3, RZ ;  /* 0x0000000300037210 */ /* 0x040fe20007ffe0ff */
[C---:B------:R-:W-:Y:S01]  /*83b0*/  IMAD.IADD R4, R0.reuse, 0x1, R4 ;  /* 0x0000000100047824 */ /* 0x040fe200078e0204 */
[C---:B------:R-:W-:Y:S01]  /*83c0*/  IADD3 R2, R0.reuse, R2, RZ ;  /* 0x0000000200027210 */ /* 0x040fe20007ffe0ff */
[----:B--2---:R-:W-:Y:S01]  /*83d0*/  IMAD.IADD R0, R0, 0x1, R5 ;  /* 0x0000000100007824 */ /* 0x004fe200078e0205 */
[----:B------:R-:W-:Y:S01]  /*83e0*/  ISETP.GT.AND P1, PT, R3, RZ, PT ;  /* 0x000000ff0300720c */ /* 0x000fe20003f24270 */
[----:B------:R-:W-:Y:S01]  /*83f0*/  FMUL.FTZ R5, R52, c[0x0][0x320] ;  /* 0x0000c80034057a20 */ /* 0x000fe20000410000 */
[----:B------:R-:W-:Y:S01]  /*8400*/  ISETP.GT.AND P2, PT, R4, RZ, PT ;  /* 0x000000ff0400720c */ /* 0x000fe20003f44270 */
[----:B------:R-:W3:Y:S01]  /*8410*/  MUFU.TANH R217, R26 ;  /* 0x0000001a00d97308 */ /* 0x000ee20000002400 */
[----:B------:R-:W-:Y:S02]  /*8420*/  FSEL R22, R128, -INF , P1 ;  /* 0xff80000080167808 */ /* 0x000fe40000800000 */
[----:B------:R-:W2:Y:S01]  /*8430*/  LDL R128, [R1+0x20] ;  /* 0x0000200001807983 */ /* 0x000ea20000100800 */
[----:B------:R-:W-:Y:S02]  /*8440*/  ISETP.GT.AND P0, PT, R4, 0x1, PT ;  /* 0x000000010400780c */ /* 0x000fe40003f04270 */
[----:B------:R-:W-:Y:S02]  /*8450*/  FSEL R17, R235, -INF , P2 ;  /* 0xff800000eb117808 */ /* 0x000fe40001000000 */
[C---:B------:R-:W-:Y:S02]  /*8460*/  ISETP.GT.AND P2, PT, R2.reuse, RZ, PT ;  /* 0x000000ff0200720c */ /* 0x040fe40003f44270 */
[----:B------:R-:W1:Y:S01]  /*8470*/  MUFU.TANH R29, R29 ;  /* 0x0000001d001d7308 */ /* 0x000e620000002400 */
[----:B------:R-:W-:Y:S02]  /*8480*/  ISETP.GT.AND P1, PT, R2, 0x1, PT ;  /* 0x000000010200780c */ /* 0x000fe40003f24270 */
[----:B------:R-:W-:Y:S02]  /*8490*/  ISETP.GT.AND P4, PT, R3, 0x1, PT ;  /* 0x000000010300780c */ /* 0x000fe40003f84270 */
[----:B------:R-:W-:Y:S02]  /*84a0*/  FSEL R37, R251, -INF , P2 ;  /* 0xff800000fb257808 */ /* 0x000fe40001000000 */
[----:B------:R-:W-:Y:S02]  /*84b0*/  FSEL R18, R130, -INF , P0 ;  /* 0xff80000082127808 */ /* 0x000fe40000000000 */
[----:B------:R-:W-:Y:S01]  /*84c0*/  ISETP.GT.AND P0, PT, R0, RZ, PT ;  /* 0x000000ff0000720c */ /* 0x000fe20003f04270 */
[----:B------:R-:W1:Y:S01]  /*84d0*/  MUFU.TANH R219, R30 ;  /* 0x0000001e00db7308 */ /* 0x000e620000002400 */
[----:B------:R-:W-:Y:S02]  /*84e0*/  ISETP.GT.AND P2, PT, R2, 0x8, PT ;  /* 0x000000080200780c */ /* 0x000fe40003f44270 */
[----:B------:R-:W-:Y:S02]  /*84f0*/  FSEL R41, R250, -INF , P1 ;  /* 0xff800000fa297808 */ /* 0x000fe40000800000 */
[----:B------:R-:W-:Y:S02]  /*8500*/  ISETP.GT.AND P1, PT, R2, 0x9, PT ;  /* 0x000000090200780c */ /* 0x000fe40003f24270 */
[----:B------:R-:W-:Y:S02]  /*8510*/  FSEL R23, R252, -INF , P4 ;  /* 0xff800000fc177808 */ /* 0x000fe40002000000 */
[----:B------:R-:W-:Y:S01]  /*8520*/  ISETP.GT.AND P4, PT, R0, 0x1, PT ;  /* 0x000000010000780c */ /* 0x000fe20003f84270 */
[----:B------:R-:W1:Y:S01]  /*8530*/  MUFU.TANH R32, R32 ;  /* 0x0000002000207308 */ /* 0x000e620000002400 */
[----:B------:R-:W-:Y:S02]  /*8540*/  FSEL R52, R249, -INF , P2 ;  /* 0xff800000f9347808 */ /* 0x000fe40001000000 */
[----:B------:R-:W-:Y:S02]  /*8550*/  ISETP.GT.AND P2, PT, R4, 0x8, PT ;  /* 0x000000080400780c */ /* 0x000fe40003f44270 */
[----:B---3--:R-:W-:Y:S02]  /*8560*/  FSEL R55, R247, -INF , P1 ;  /* 0xff800000f7377808 */ /* 0x008fe40000800000 */
[----:B------:R-:W-:Y:S02]  /*8570*/  ISETP.GT.AND P1, PT, R3, 0x8, PT ;  /* 0x000000080300780c */ /* 0x000fe40003f24270 */
[----:B------:R-:W-:Y:S01]  /*8580*/  FSEL R210, R210, -INF , P0 ;  /* 0xff800000d2d27808 */ /* 0x000fe20000000000 */
[----:B------:R-:W-:Y:S01]  /*8590*/  MUFU.TANH R26, R33 ;  /* 0x00000021001a7308 */ /* 0x000fe20000002400 */
[C---:B------:R-:W-:Y:S02]  /*85a0*/  ISETP.GT.AND P0, PT, R0.reuse, 0x8, PT ;  /* 0x000000080000780c */ /* 0x040fe40003f04270 */
[----:B------:R-:W-:Y:S02]  /*85b0*/  FSEL R211, R211, -INF , P4 ;  /* 0xff800000d3d37808 */ /* 0x000fe40002000000 */
[----:B------:R-:W-:Y:S02]  /*85c0*/  ISETP.GT.AND P4, PT, R0, 0x9, PT ;  /* 0x000000090000780c */ /* 0x000fe40003f84270 */
[----:B------:R-:W-:Y:S02]  /*85d0*/  FSEL R212, R248, -INF , P0 ;  /* 0xff800000f8d47808 */ /* 0x000fe40000000000 */
[----:B------:R-:W-:Y:S01]  /*85e0*/  ISETP.GT.AND P0, PT, R4, 0x9, PT ;  /* 0x000000090400780c */ /* 0x000fe20003f04270 */
[----:B------:R-:W3:Y:S01]  /*85f0*/  MUFU.TANH R25, R34 ;  /* 0x0000002200197308 */ /* 0x000ee20000002400 */
[----:B------:R-:W-:Y:S02]  /*8600*/  FSEL R24, R222, -INF , P1 ;  /* 0xff800000de187808 */ /* 0x000fe40000800000 */
[----:B------:R-:W-:Y:S02]  /*8610*/  ISETP.GT.AND P1, PT, R3, 0x10, PT ;  /* 0x000000100300780c */ /* 0x000fe40003f24270 */
[----:B------:R-:W-:Y:S02]  /*8620*/  FSEL R19, R245, -INF , P2 ;  /* 0xff800000f5137808 */ /* 0x000fe40001000000 */
[----:B------:R-:W-:Y:S02]  /*8630*/  ISETP.GT.AND P2, PT, R4, 0x10, PT ;  /* 0x000000100400780c */ /* 0x000fe40003f44270 */
[----:B------:R-:W-:Y:S01]  /*8640*/  FSEL R215, R246, -INF , P4 ;  /* 0xff800000f6d77808 */ /* 0x000fe20002000000 */
[----:B------:R3:W-:Y:S01]  /*8650*/  MUFU.TANH R33, R54 ;  /* 0x0000003600217308 */ /* 0x0007e20000002400 */
[----:B------:R-:W-:Y:S02]  /*8660*/  ISETP.GT.AND P4, PT, R3, 0x9, PT ;  /* 0x000000090300780c */ /* 0x000fe40003f84270 */
[----:B------:R-:W-:Y:S02]  /*8670*/  FSEL R20, R223, -INF , P0 ;  /* 0xff800000df147808 */ /* 0x000fe40000000000 */
[----:B------:R-:W-:Y:S02]  /*8680*/  ISETP.GT.AND P0, PT, R4, 0x11, PT ;  /* 0x000000110400780c */ /* 0x000fe40003f04270 */
[----:B----4-:R-:W-:Y:S02]  /*8690*/  FSEL R48, R220, -INF , P2 ;  /* 0xff800000dc307808 */ /* 0x010fe40001000000 */
[----:B------:R-:W-:Y:S01]  /*86a0*/  FSEL R205, R136, -INF , P1 ;  /* 0xff80000088cd7808 */ /* 0x000fe20000800000 */
[----:B------:R-:W4:Y:S01]  /*86b0*/  MUFU.TANH R36, R36 ;  /* 0x0000002400247308 */ /* 0x000f220000002400 */
[C---:B------:R-:W-:Y:S02]  /*86c0*/  ISETP.GT.AND P2, PT, R2.reuse, 0x10, PT ;  /* 0x000000100200780c */ /* 0x040fe40003f44270 */
[----:B------:R-:W-:Y:S02]  /*86d0*/  ISETP.GT.AND P1, PT, R2, 0x11, PT ;  /* 0x000000110200780c */ /* 0x000fe40003f24270 */
[----:B------:R-:W-:Y:S02]  /*86e0*/  FSEL R27, R221, -INF , P4 ;  /* 0xff800000dd1b7808 */ /* 0x000fe40002000000 */
[----:B------:R-:W-:Y:S02]  /*86f0*/  ISETP.GT.AND P4, PT, R3, 0x11, PT ;  /* 0x000000110300780c */ /* 0x000fe40003f84270 */
[----:B-1----:R-:W-:Y:S01]  /*8700*/  FSEL R47, R137, -INF , P0 ;  /* 0xff800000892f7808 */ /* 0x002fe20000000000 */
[----:B------:R-:W-:Y:S01]  /*8710*/  MUFU.TANH R14, R39 ;  /* 0x00000027000e7308 */ /* 0x000fe20000002400 */
[----:B------:R-:W-:Y:S02]  /*8720*/  ISETP.GT.AND P0, PT, R0, 0x10, PT ;  /* 0x000000100000780c */ /* 0x000fe40003f04270 */
[----:B------:R-:W-:Y:S02]  /*8730*/  FSEL R209, R209, -INF , P2 ;  /* 0xff800000d1d17808 */ /* 0x000fe40001000000 */
[----:B------:R-:W-:Y:S02]  /*8740*/  ISETP.GT.AND P2, PT, R2, 0x18, PT ;  /* 0x000000180200780c */ /* 0x000fe40003f44270 */
[----:B------:R-:W-:Y:S02]  /*8750*/  FSEL R208, R208, -INF , P1 ;  /* 0xff800000d0d07808 */ /* 0x000fe40000800000 */
[----:B------:R-:W-:Y:S01]  /*8760*/  ISETP.GT.AND P1, PT, R2, 0x19, PT ;  /* 0x000000190200780c */ /* 0x000fe20003f24270 */
[----:B------:R1:W-:Y:S01]  /*8770*/  MUFU.TANH R12, R42 ;  /* 0x0000002a000c7308 */ /* 0x0003e20000002400 */
[----:B------:R-:W-:Y:S02]  /*8780*/  FSEL R204, R135, -INF , P4 ;  /* 0xff80000087cc7808 */ /* 0x000fe40002000000 */
[C---:B------:R-:W-:Y:S02]  /*8790*/  ISETP.GT.AND P4, PT, R0.reuse, 0x11, PT ;  /* 0x000000110000780c */ /* 0x040fe40003f84270 */
[----:B------:R-:W-:Y:S02]  /*87a0*/  FSEL R217, R217, -INF , P0 ;  /* 0xff800000d9d97808 */ /* 0x000fe40000000000 */
[----:B------:R-:W-:Y:S02]  /*87b0*/  FSEL R206, R29, -INF , P1 ;  /* 0xff8000001dce7808 */ /* 0x000fe40000800000 */
[----:B------:R-:W-:Y:S01]  /*87c0*/  ISETP.GT.AND P1, PT, R3, 0x18, PT ;  /* 0x000000180300780c */ /* 0x000fe20003f24270 */
[----:B------:R-:W1:Y:S01]  /*87d0*/  MUFU.TANH R21, R35 ;  /* 0x0000002300157308 */ /* 0x000e620000002400 */
[----:B------:R-:W-:Y:S02]  /*87e0*/  ISETP.GT.AND P0, PT, R0, 0x18, PT ;  /* 0x000000180000780c */ /* 0x000fe40003f04270 */
[----:B------:R-:W-:Y:S02]  /*87f0*/  FSEL R207, R134, -INF , P2 ;  /* 0xff80000086cf7808 */ /* 0x000fe40001000000 */
[----:B------:R-:W-:Y:S02]  /*8800*/  ISETP.GT.AND P2, PT, R4, 0x18, PT ;  /* 0x000000180400780c */ /* 0x000fe40003f44270 */
[----:B------:R-:W-:Y:S02]  /*8810*/  FSEL R216, R216, -INF , P4 ;  /* 0xff800000d8d87808 */ /* 0x000fe40002000000 */
[----:B------:R-:W-:Y:S01]  /*8820*/  ISETP.GT.AND P4, PT, R0, 0x19, PT ;  /* 0x000000190000780c */ /* 0x000fe20003f84270 */
[----:B------:R4:W-:Y:S01]  /*8830*/  MUFU.TANH R28, R53 ;  /* 0x00000035001c7308 */ /* 0x0009e20000002400 */
[----:B------:R-:W-:Y:S02]  /*8840*/  FSEL R219, R219, -INF , P0 ;  /* 0xff800000dbdb7808 */ /* 0x000fe40000000000 */
[----:B------:R-:W-:Y:S02]  /*8850*/  ISETP.GT.AND P0, PT, R4, 0x19, PT ;  /* 0x000000190400780c */ /* 0x000fe40003f04270 */
[----:B------:R-:W-:Y:S02]  /*8860*/  FSEL R43, R32, -INF , P2 ;  /* 0xff800000202b7808 */ /* 0x000fe40001000000 */
[----:B------:R-:W-:Y:S02]  /*8870*/  ISETP.GT.AND P2, PT, R4, 0x20, PT ;  /* 0x000000200400780c */ /* 0x000fe40003f44270 */
[----:B---3--:R-:W-:Y:S01]  /*8880*/  FSEL R54, R25, -INF , P1 ;  /* 0xff80000019367808 */ /* 0x008fe20000800000 */
[----:B------:R-:W3:Y:S01]  /*8890*/  MUFU.TANH R13, R40 ;  /* 0x00000028000d7308 */ /* 0x000ee20000002400 */
[----:B------:R-:W-:Y:S01]  /*88a0*/  FMUL.FTZ R25, R65, c[0x0][0x320] ;  /* 0x0000c80041197a20 */ /* 0x000fe20000410000 */
[----:B------:R-:W-:Y:S02]  /*88b0*/  FSEL R218, R218, -INF , P4 ;  /* 0xff800000dada7808 */ /* 0x000fe40002000000 */
[C---:B------:R-:W-:Y:S02]  /*88c0*/  ISETP.GT.AND P4, PT, R3.reuse, 0x19, PT ;  /* 0x000000190300780c */ /* 0x040fe40003f84270 */
[----:B-1----:R-:W-:Y:S02]  /*88d0*/  FSEL R42, R26, -INF , P0 ;  /* 0xff8000001a2a7808 */ /* 0x002fe40000000000 */
[----:B----4-:R-:W-:Y:S02]  /*88e0*/  FSEL R39, R36, -INF , P2 ;  /* 0xff80000024277808 */ /* 0x010fe40001000000 */
[----:B------:R3:W-:Y:S01]  /*88f0*/  MUFU.TANH R34, R51 ;  /* 0x0000003300227308 */ /* 0x0007e20000002400 */
[----:B------:R-:W-:Y:S02]  /*8900*/  ISETP.GT.AND P2, PT, R2, 0x20, PT ;  /* 0x000000200200780c */ /* 0x000fe40003f44270 */
[----:B------:R-:W-:Y:S02]  /*8910*/  ISETP.GT.AND P1, PT, R3, 0x20, PT ;  /* 0x000000200300780c */ /* 0x000fe40003f24270 */
[----:B------:R-:W-:Y:S01]  /*8920*/  FSEL R53, R21, -INF , P4 ;  /* 0xff80000015357808 */ /* 0x000fe20002000000 */
[----:B------:R-:W-:Y:S01]  /*8930*/  FMUL.FTZ R21, R66, c[0x0][0x320] ;  /* 0x0000c80042157a20 */ /* 0x000fe20000410000 */
[----:B------:R-:W-:Y:S02]  /*8940*/  ISETP.GT.AND P4, PT, R3, 0x21, PT ;  /* 0x000000210300780c */ /* 0x000fe40003f84270 */
[----:B------:R-:W-:Y:S01]  /*8950*/  ISETP.GT.AND P0, PT, R4, 0x21, PT ;  /* 0x000000210400780c */ /* 0x000fe20003f04270 */
[----:B------:R1:W4:Y:S01]  /*8960*/  MUFU.TANH R15, R38 ;  /* 0x00000026000f7308 */ /* 0x0003220000002400 */
[----:B------:R-:W-:Y:S02]  /*8970*/  FSEL R45, R14, -INF , P4 ;  /* 0xff8000000e2d7808 */ /* 0x000fe40002000000 */
[----:B------:R-:W-:Y:S04]  /*8980*/  ISETP.GT.AND P4, PT, R0, 0x21, PT ;  /* 0x000000210000780c */ /* 0x000fe80003f84270 */
[----:B------:R-:W-:Y:S02]  /*8990*/  FSEL R213, R10, -INF , P4 ;  /* 0xff8000000ad57808 */ /* 0x000fe40002000000 */
[----:B------:R-:W-:Y:S01]  /*89a0*/  ISETP.GT.AND P4, PT, R0, 0x29, PT ;  /* 0x000000290000780c */ /* 0x000fe20003f84270 */
[----:B------:R4:W-:Y:S01]  /*89b0*/  MUFU.TANH R9, R46 ;  /* 0x0000002e00097308 */ /* 0x0009e20000002400 */
[----:B---3--:R-:W-:Y:S01]  /*89c0*/  FSEL R51, R13, -INF , P2 ;  /* 0xff8000000d337808 */ /* 0x008fe20001000000 */
[----:B------:R-:W-:Y:S01]  /*89d0*/  FMUL.FTZ R13, R61, c[0x0][0x320] ;  /* 0x0000c8003d0d7a20 */ /* 0x000fe20000410000 */
[----:B------:R-:W-:Y:S07]  /*89e0*/  ISETP.GT.AND P2, PT, R2, 0x28, PT ;  /* 0x000000280200780c */ /* 0x000fee0003f44270 */
[----:B------:R-:W3:Y:S01]  /*89f0*/  MUFU.TANH R44, R44 ;  /* 0x0000002c002c7308 */ /* 0x000ee20000002400 */
[----:B-1----:R-:W-:Y:S02]  /*8a00*/  FSEL R38, R16, -INF , P0 ;  /* 0xff80000010267808 */ /* 0x002fe40000000000 */
[----:B------:R-:W-:Y:S07]  /*8a10*/  ISETP.GT.AND P0, PT, R0, 0x20, PT ;  /* 0x000000200000780c */ /* 0x000fee0003f04270 */
[----:B------:R1:W-:Y:S01]  /*8a20*/  MUFU.TANH R35, R50 ;  /* 0x0000003200237308 */ /* 0x0003e20000002400 */
[----:B------:R-:W-:Y:S01]  /*8a30*/  FSEL R214, R12, -INF , P0 ;  /* 0xff8000000cd67808 */ /* 0x000fe20000000000 */
[----:B------:R-:W-:Y:S01]  /*8a40*/  FMUL.FTZ R12, R67, c[0x0][0x320] ;  /* 0x0000c800430c7a20 */ /* 0x000fe20000410000 */
[----:B------:R-:W-:Y:S02]  /*8a50*/  ISETP.GT.AND P0, PT, R0, 0x28, PT ;  /* 0x000000280000780c */ /* 0x000fe40003f04270 */
[----:B----4-:R-:W-:Y:S02]  /*8a60*/  FSEL R46, R15, -INF , P1 ;  /* 0xff8000000f2e7808 */ /* 0x010fe40000800000 */
[----:B------:R-:W-:Y:S03]  /*8a70*/  ISETP.GT.AND P1, PT, R2, 0x21, PT ;  /* 0x000000210200780c */ /* 0x000fe60003f24270 */
[----:B------:R-:W-:Y:S01]  /*8a80*/  MUFU.TANH R40, R56 ;  /* 0x0000003800287308 */ /* 0x000fe20000002400 */
[----:B---3--:R-:W-:Y:S02]  /*8a90*/  FSEL R44, R44, -INF , P2 ;  /* 0xff8000002c2c7808 */ /* 0x008fe40001000000 */
[C---:B------:R-:W-:Y:S07]  /*8aa0*/  ISETP.GT.AND P2, PT, R4.reuse, 0x28, PT ;  /* 0x000000280400780c */ /* 0x040fee0003f44270 */
[----:B------:R3:W-:Y:S01]  /*8ab0*/  MUFU.TANH R56, R58 ;  /* 0x0000003a00387308 */ /* 0x0007e20000002400 */
[----:B------:R-:W-:Y:S02]  /*8ac0*/  FSEL R31, R31, -INF , P2 ;  /* 0xff8000001f1f7808 */ /* 0x000fe40001000000 */
[----:B------:R-:W-:Y:S02]  /*8ad0*/  ISETP.GT.AND P2, PT, R4, 0x30, PT ;  /* 0x000000300400780c */ /* 0x000fe40003f44270 */
[----:B-1----:R-:W-:Y:S02]  /*8ae0*/  FSEL R50, R11, -INF , P1 ;  /* 0xff8000000b327808 */ /* 0x002fe40000800000 */
[----:B------:R-:W-:Y:S03]  /*8af0*/  ISETP.GT.AND P1, PT, R2, 0x29, PT ;  /* 0x000000290200780c */ /* 0x000fe60003f24270 */
[----:B------:R-:W1:Y:S10]  /*8b00*/  MUFU.TANH R5, R5 ;  /* 0x0000000500057308 */ /* 0x000e740000002400 */
[----:B------:R4:W-:Y:S01]  /*8b10*/  MUFU.TANH R30, R49 ;  /* 0x00000031001e7308 */ /* 0x0009e20000002400 */
[----:B---3--:R-:W-:Y:S02]  /*8b20*/  FSEL R58, R7, -INF , P4 ;  /* 0xff800000073a7808 */ /* 0x008fe40002000000 */
[C---:B------:R-:W-:Y:S07]  /*8b30*/  ISETP.GT.AND P4, PT, R3.reuse, 0x29, PT ;  /* 0x000000290300780c */ /* 0x040fee0003f84270 */
[----:B------:R-:W3:Y:S01]  /*8b40*/  MUFU.TANH R6, R6 ;  /* 0x0000000600067308 */ /* 0x000ee20000002400 */
[----:B------:R-:W-:Y:S02]  /*8b50*/  FSEL R34, R34, -INF , P4 ;  /* 0xff80000022227808 */ /* 0x000fe40002000000 */
[----:B------:R-:W-:Y:S02]  /*8b60*/  ISETP.GT.AND P4, PT, R3, 0x31, PT ;  /* 0x000000310300780c */ /* 0x000fe40003f84270 */
[----:B-1----:R-:W-:Y:S02]  /*8b70*/  FSEL R29, R5, -INF , P2 ;  /* 0xff800000051d7808 */ /* 0x002fe40001000000 */
[----:B------:R-:W-:Y:S02]  /*8b80*/  ISETP.GT.AND P2, PT, R2, 0x30, PT ;  /* 0x000000300200780c */ /* 0x000fe40003f44270 */
[----:B------:R-:W-:Y:S01]  /*8b90*/  FMNMX.FTZ R5, R37, R138, !PT ;  /* 0x0000008a25057209 */ /* 0x000fe20007810000 */
[----:B------:R1:W1:Y:S01]  /*8ba0*/  MUFU.TANH R36, R57 ;  /* 0x0000003900247308 */ /* 0x0002620000002400 */
[----:B------:R-:W-:Y:S02]  /*8bb0*/  FSEL R40, R40, -INF , P2 ;  /* 0xff80000028287808 */ /* 0x000fe40001000000 */
[----:B------:R-:W-:Y:S02]  /*8bc0*/  ISETP.GT.AND P2, PT, R4, 0x39, PT ;  /* 0x000000390400780c */ /* 0x000fe40003f44270 */
[----:B----4-:R-:W-:Y:S02]  /*8bd0*/  FSEL R49, R8, -INF , P1 ;  /* 0xff80000008317808 */ /* 0x010fe40000800000 */
[----:B------:R-:W-:Y:S03]  /*8be0*/  ISETP.GT.AND P1, PT, R3, 0x28, PT ;  /* 0x000000280300780c */ /* 0x000fe60003f24270 */
[----:B------:R-:W4:Y:S01]  /*8bf0*/  MUFU.TANH R26, R64 ;  /* 0x00000040001a7308 */ /* 0x000f220000002400 */
[----:B------:R-:W-:Y:S02]  /*8c00*/  FSEL R35, R35, -INF , P1 ;  /* 0xff80000023237808 */ /* 0x000fe40000800000 */
[----:B------:R-:W-:Y:S02]  /*8c10*/  ISETP.GT.AND P1, PT, R3, 0x30, PT ;  /* 0x000000300300780c */ /* 0x000fe40003f24270 */
[----:B---3--:R-:W-:Y:S02]  /*8c20*/  FSEL R32, R6, -INF , P4 ;  /* 0xff80000006207808 */ /* 0x008fe40002000000 */
[----:B------:R-:W-:Y:S02]  /*8c30*/  ISETP.GT.AND P4, PT, R4, 0x38, PT ;  /* 0x000000380400780c */ /* 0x000fe40003f84270 */
[----:B------:R-:W-:Y:S01]  /*8c40*/  FSEL R33, R33, -INF , P1 ;  /* 0xff80000021217808 */ /* 0x000fe20000800000 */
[----:B------:R-:W3:Y:S01]  /*8c50*/  MUFU.TANH R25, R25 ;  /* 0x0000001900197308 */ /* 0x000ee20000002400 */
[----:B------:R-:W-:Y:S02]  /*8c60*/  ISETP.GT.AND P1, PT, R2, 0x31, PT ;  /* 0x000000310200780c */ /* 0x000fe40003f24270 */
[----:B------:R-:W-:Y:S02]  /*8c70*/  FMNMX.FTZ R6, R210, R139, !PT ;  /* 0x0000008bd2067209 */ /* 0x000fe40007810000 */
[----:B-1----:R-:W-:Y:S01]  /*8c80*/  FSEL R57, R9, -INF , P0 ;  /* 0xff80000009397808 */ /* 0x002fe20000000000 */
[----:B------:R-:W-:Y:S01]  /*8c90*/  FMUL.FTZ R9, R63, c[0x0][0x320] ;  /* 0x0000c8003f097a20 */ /* 0x000fe20000410000 */
[----:B------:R-:W-:Y:S02]  /*8ca0*/  ISETP.GT.AND P0, PT, R4, 0x29, PT ;  /* 0x000000290400780c */ /* 0x000fe40003f04270 */
[----:B------:R-:W-:Y:S01]  /*8cb0*/  FSEL R36, R36, -INF , P1 ;  /* 0xff80000024247808 */ /* 0x000fe20000800000 */
[----:B------:R-:W1:Y:S01]  /*8cc0*/  MUFU.TANH R21, R21 ;  /* 0x0000001500157308 */ /* 0x000e620000002400 */
[----:B------:R-:W-:Y:S02]  /*8cd0*/  FSEL R30, R30, -INF , P0 ;  /* 0xff8000001e1e7808 */ /* 0x000fe40000000000 */
[----:B------:R-:W-:Y:S02]  /*8ce0*/  ISETP.GT.AND P0, PT, R4, 0x31, PT ;  /* 0x000000310400780c */ /* 0x000fe40003f04270 */
[----:B----4-:R-:W-:Y:S02]  /*8cf0*/  FSEL R26, R26, -INF , P4 ;  /* 0xff8000001a1a7808 */ /* 0x010fe40002000000 */
[----:B------:R-:W-:Y:S02]  /*8d00*/  ISETP.GT.AND P4, PT, R2, 0x38, PT ;  /* 0x000000380200780c */ /* 0x000fe40003f84270 */
[----:B------:R-:W-:Y:S01]  /*8d10*/  FSEL R28, R28, -INF , P0 ;  /* 0xff8000001c1c7808 */ /* 0x000fe20000000000 */
[----:B------:R-:W4:Y:S01]  /*8d20*/  MUFU.TANH R16, R59 ;  /* 0x0000003b00107308 */ /* 0x000f220000002400 */
[----:B------:R-:W-:Y:S02]  /*8d30*/  ISETP.GT.AND P0, PT, R0, 0x30, PT ;  /* 0x000000300000780c */ /* 0x000fe40003f04270 */
[----:B------:R-:W-:Y:S02]  /*8d40*/  ISETP.GT.AND P1, PT, R3, 0x39, PT ;  /* 0x000000390300780c */ /* 0x000fe40003f24270 */
[----:B---3--:R-:W-:Y:S02]  /*8d50*/  FSEL R25, R25, -INF , P2 ;  /* 0xff80000019197808 */ /* 0x008fe40001000000 */
[----:B------:R-:W-:Y:S02]  /*8d60*/  ISETP.GT.AND P2, PT, R2, 0x39, PT ;  /* 0x000000390200780c */ /* 0x000fe40003f44270 */
[----:B------:R-:W-:Y:S01]  /*8d70*/  FMNMX.FTZ R2, R17, R132, !PT ;  /* 0x0000008411027209 */ /* 0x000fe20007810000 */
[----:B------:R-:W3:Y:S01]  /*8d80*/  MUFU.TANH R12, R12 ;  /* 0x0000000c000c7308 */ /* 0x000ee20000002400 */
[----:B------:R-:W-:Y:S02]  /*8d90*/  FSEL R56, R56, -INF , P0 ;  /* 0xff80000038387808 */ /* 0x000fe40000000000 */
[----:B------:R-:W-:Y:S02]  /*8da0*/  FMNMX.FTZ R2, R18, R2, !PT ;  /* 0x0000000212027209 */ /* 0x000fe40007810000 */
[----:B------:R-:W-:Y:S02]  /*8db0*/  ISETP.GT.AND P0, PT, R3, 0x38, PT ;  /* 0x000000380300780c */ /* 0x000fe40003f04270 */
[----:B------:R-:W-:Y:S02]  /*8dc0*/  FMNMX.FTZ R2, R19, R2, !PT ;  /* 0x0000000213027209 */ /* 0x000fe40007810000 */
[----:B------:R-:W-:Y:S01]  /*8dd0*/  FMNMX.FTZ R3, R22, R133, !PT ;  /* 0x0000008516037209 */ /* 0x000fe20007810000 */
[----:B------:R-:W1:Y:S01]  /*8de0*/  MUFU.TANH R15, R62 ;  /* 0x0000003e000f7308 */ /* 0x000e620000002400 */
[----:B------:R-:W-:Y:S02]  /*8df0*/  FMNMX.FTZ R2, R20, R2, !PT ;  /* 0x0000000214027209 */ /* 0x000fe40007810000 */
[----:B------:R-:W-:Y:S02]  /*8e00*/  FMNMX.FTZ R4, R23, R3, !PT ;  /* 0x0000000317047209 */ /* 0x000fe40007810000 */
[----:B------:R-:W-:Y:S02]  /*8e10*/  FMNMX.FTZ R2, R48, R2, !PT ;  /* 0x0000000230027209 */ /* 0x000fe40007810000 */
        /* <DEDUP_REMOVED lines=43> */
[----:B-1----:R-:W-:Y:S02]  /*90d0*/  FSEL R21, R21, -INF , P0 ;  /* 0xff80000015157808 */ /* 0x002fe40000000000 */
[----:B------:R-:W-:Y:S02]  /*90e0*/  ISETP.GT.AND P0, PT, R0, 0x31, PT ;  /* 0x000000310000780c */ /* 0x000fe40003f04270 */
[----:B------:R-:W-:Y:S02]  /*90f0*/  FMNMX.FTZ R3, R33, R3, !PT ;  /* 0x0000000321037209 */ /* 0x000fe40007810000 */
[----:B------:R-:W-:Y:S02]  /*9100*/  FMNMX.FTZ R5, R25, R2, !PT ;  /* 0x0000000219057209 */ /* 0x000fe40007810000 */
[----:B------:R-:W-:Y:S02]  /*9110*/  FMNMX.FTZ R2, R49, R6, !PT ;  /* 0x0000000631027209 */ /* 0x000fe40007810000 */
[----:B------:R-:W-:Y:S01]  /*9120*/  FMNMX.FTZ R6, R58, R4, !PT ;  /* 0x000000043a067209 */ /* 0x000fe20007810000 */
[----:B------:R-:W1:Y:S01]  /*9130*/  SHFL.BFLY PT, R8, R5, 0x2, 0x1f ;  /* 0x0c401f0005087f89 */ /* 0x000e6200000e0000 */
[----:B----4-:R-:W-:Y:S02]  /*9140*/  FSEL R16, R16, -INF , P0 ;  /* 0xff80000010107808 */ /* 0x010fe40000000000 */
[----:B------:R-:W-:Y:S02]  /*9150*/  FMNMX.FTZ R3, R32, R3, !PT ;  /* 0x0000000320037209 */ /* 0x000fe40007810000 */
[----:B------:R-:W-:Y:S02]  /*9160*/  ISETP.GT.AND P0, PT, R0, 0x39, PT ;  /* 0x000000390000780c */ /* 0x000fe40003f04270 */
[----:B---3--:R-:W-:Y:S02]  /*9170*/  FSEL R12, R12, -INF , P1 ;  /* 0xff8000000c0c7808 */ /* 0x008fe40000800000 */
[----:B------:R-:W-:Y:S02]  /*9180*/  ISETP.GT.AND P1, PT, R0, 0x38, PT ;  /* 0x000000380000780c */ /* 0x000fe40003f24270 */
[----:B------:R-:W-:Y:S02]  /*9190*/  FMNMX.FTZ R0, R56, R6, !PT ;  /* 0x0000000638007209 */ /* 0x000fe40007810000 */
[----:B------:R-:W-:Y:S02]  /*91a0*/  FMNMX.FTZ R2, R40, R2, !PT ;  /* 0x0000000228027209 */ /* 0x000fe40007810000 */
[----:B------:R-:W-:Y:S02]  /*91b0*/  FMNMX.FTZ R4, R21, R3, !PT ;  /* 0x0000000315047209 */ /* 0x000fe40007810000 */
[----:B------:R-:W-:Y:S02]  /*91c0*/  FSEL R15, R15, -INF , P1 ;  /* 0xff8000000f0f7808 */ /* 0x000fe40000800000 */
[----:B------:R-:W-:Y:S02]  /*91d0*/  FMNMX.FTZ R0, R16, R0, !PT ;  /* 0x0000000010007209 */ /* 0x000fe40007810000 */
[----:B------:R-:W-:Y:S02]  /*91e0*/  FMNMX.FTZ R2, R36, R2, !PT ;  /* 0x0000000224027209 */ /* 0x000fe40007810000 */
[----:B------:R-:W-:Y:S02]  /*91f0*/  FSEL R14, R14, -INF , P4 ;  /* 0xff8000000e0e7808 */ /* 0x000fe40002000000 */
[----:B------:R-:W-:Y:S02]  /*9200*/  FMNMX.FTZ R4, R12, R4, !PT ;  /* 0x000000040c047209 */ /* 0x000fe40007810000 */
[----:B------:R-:W-:Y:S02]  /*9210*/  FSEL R6, R9, -INF , P0 ;  /* 0xff80000009067808 */ /* 0x000fe40000000000 */
[----:B------:R-:W-:Y:S01]  /*9220*/  FMNMX.FTZ R0, R15, R0, !PT ;  /* 0x000000000f007209 */ /* 0x000fe20007810000 */
[----:B------:R-:W3:Y:S01]  /*9230*/  SHFL.BFLY PT, R7, R4, 0x2, 0x1f ;  /* 0x0c401f0004077f89 */ /* 0x000ee200000e0000 */
[----:B------:R-:W-:Y:S02]  /*9240*/  FSEL R13, R13, -INF , P2 ;  /* 0xff8000000d0d7808 */ /* 0x000fe40001000000 */
[----:B------:R-:W-:Y:S02]  /*9250*/  FMNMX.FTZ R2, R14, R2, !PT ;  /* 0x000000020e027209 */ /* 0x000fe40007810000 */
[----:B------:R-:W-:Y:S02]  /*9260*/  FMNMX.FTZ R0, R6, R0, !PT ;  /* 0x0000000006007209 */ /* 0x000fe40007810000 */
[----:B------:R-:W-:Y:S02]  /*9270*/  FMNMX.FTZ R3, R13, R2, !PT ;  /* 0x000000020d037209 */ /* 0x000fe40007810000 */
[----:B-1----:R-:W-:Y:S01]  /*9280*/  FMNMX.FTZ R5, R5, R8, !PT ;  /* 0x0000000805057209 */ /* 0x002fe20007810000 */
[----:B------:R-:W1:Y:S01]  /*9290*/  SHFL.BFLY PT, R2, R0, 0x2, 0x1f ;  /* 0x0c401f0000027f89 */ /* 0x000e6200000e0000 */
[C---:B------:R-:W-:Y:S02]  /*92a0*/  ISETP.GT.AND P4, PT, R131.reuse, R129, PT ;  /* 0x000000818300720c */ /* 0x040fe40003f84270 */
[----:B------:R-:W-:Y:S05]  /*92b0*/  IADD3 R59, R131, -0x1, RZ ;  /* 0xffffffff833b7810 */ /* 0x000fea0007ffe0ff */
[----:B------:R-:W4:Y:S01]  /*92c0*/  SHFL.BFLY PT, R135, R3, 0x2, 0x1f ;  /* 0x0c401f0003877f89 */ /* 0x000f2200000e0000 */
[----:B---3--:R-:W-:Y:S05]  /*92d0*/  FMNMX.FTZ R4, R4, R7, !PT ;  /* 0x0000000704047209 */ /* 0x008fea0007810000 */
[----:B------:R-:W-:Y:S02]  /*92e0*/  @P4 IMAD.WIDE.U32 R8, R59, c[0x0][0x1e0], RZ ;  /* 0x000078003b084a25 */ /* 0x000fe400078e00ff */
[----:B------:R-:W3:Y:S01]  /*92f0*/  SHFL.BFLY PT, R137, R5, 0x1, 0x1f ;  /* 0x0c201f0005897f89 */ /* 0x000ee200000e0000 */
[----:B-1----:R-:W-:Y:S07]  /*9300*/  FMNMX.FTZ R0, R0, R2, !PT ;  /* 0x0000000200007209 */ /* 0x002fee0007810000 */
[----:B------:R-:W1:Y:S01]  /*9310*/  SHFL.BFLY PT, R136, R4, 0x1, 0x1f ;  /* 0x0c201f0004887f89 */ /* 0x000e6200000e0000 */
[----:B------:R-:W-:Y:S05]  /*9320*/  @P4 SHF.R.S32.HI R2, RZ, 0x1f, R59 ;  /* 0x0000001fff024819 */ /* 0x000fea000001143b */
[----:B------:R-:W-:Y:S01]  /*9330*/  @P4 IMAD R2, R2, c[0x0][0x1e0], RZ ;  /* 0x0000780002024a24 */ /* 0x000fe200078e02ff */
[----:B----4-:R-:W-:Y:S02]  /*9340*/  FMNMX.FTZ R135, R3, R135, !PT ;  /* 0x0000008703877209 */ /* 0x010fe40007810000 */
[----:B------:R-:W4:Y:S01]  /*9350*/  SHFL.BFLY PT, R3, R0, 0x1, 0x1f ;  /* 0x0c201f0000037f89 */ /* 0x000f2200000e0000 */
[----:B------:R-:W-:Y:S05]  /*9360*/  @P4 IMAD R2, R59, c[0x0][0x1e4], R2 ;  /* 0x000079003b024a24 */ /* 0x000fea00078e0202 */
[----:B------:R-:W-:Y:S02]  /*9370*/  @P4 IADD3 R2, R9, R2, RZ ;  /* 0x0000000209024210 */ /* 0x000fe40007ffe0ff */
[----:B---3--:R-:W-:Y:S01]  /*9380*/  FMNMX.FTZ R137, R5, R137, !PT ;  /* 0x0000008905897209 */ /* 0x008fe20007810000 */
[----:B------:R-:W3:Y:S03]  /*9390*/  SHFL.BFLY PT, R7, R135, 0x1, 0x1f ;  /* 0x0c201f0087077f89 */ /* 0x000ee600000e0000 */
[C---:B------:R-:W-:Y:S02]  /*93a0*/  FSETP.NEU.FTZ.AND P2, PT, R137.reuse, -INF , PT ;  /* 0xff8000008900780b */ /* 0x040fe40003f5d000 */
[----:B-1----:R-:W-:Y:S02]  /*93b0*/  FMNMX.FTZ R136, R4, R136, !PT ;  /* 0x0000008804887209 */ /* 0x002fe40007810000 */
[C---:B------:R-:W-:Y:S02]  /*93c0*/  @P4 SHF.L.U64.HI R4, R8.reuse, 0x6, R2 ;  /* 0x0000000608044819 */ /* 0x040fe40000010202 */
[----:B------:R-:W-:Y:S02]  /*93d0*/  @P4 SHF.L.U32 R8, R8, 0x6, RZ ;  /* 0x0000000608084819 */ /* 0x000fe400000006ff */
[----:B------:R-:W-:Y:S02]  /*93e0*/  FSEL R2, R137, RZ, P2 ;  /* 0x000000ff89027208 */ /* 0x000fe40001000000 */
[----:B----4-:R-:W-:Y:S02]  /*93f0*/  FMNMX.FTZ R134, R0, R3, !PT ;  /* 0x0000000300867209 */ /* 0x010fe40007810000 */
[----:B------:R-:W-:Y:S01]  /*9400*/  @P4 IADD3 R0, P1, R8, R242, RZ ;  /* 0x000000f208004210 */ /* 0x000fe20007f3e0ff */
[----:B------:R-:W-:Y:S03]  /*9410*/  FADD.FTZ R5, -R2, R132 ;  /* 0x0000008402057221 */ /* 0x000fe60000010100 */
[----:B------:R-:W-:Y:S01]  /*9420*/  @P4 LEA R10, P0, R0, c[0x0][0x1c8], 0x1 ;  /* 0x00007200000a4a11 */ /* 0x000fe200078008ff */
[----:B--2---:R-:W-:Y:S01]  /*9430*/  @P4 IMAD.X R2, R4, 0x1, R128, P1 ;  /* 0x0000000104024824 */ /* 0x004fe200008e0680 */
[----:B---3--:R-:W-:Y:S04]  /*9440*/  FMNMX.FTZ R135, R135, R7, !PT ;  /* 0x0000000787877209 */ /* 0x008fe80007810000 */
[----:B------:R-:W-:Y:S02]  /*9450*/  @P4 LEA.HI.X R11, R0, c[0x0][0x1cc], R2, 0x1, P0 ;  /* 0x00007300000b4a11 */ /* 0x000fe400000f0c02 */
[----:B------:R-:W-:Y:S03]  /*9460*/  @P4 IADD3 R0, P1, P0, R8, 0x40, R242 ;  /* 0x0000004008004810 */ /* 0x000fe6000783e0f2 */
[----:B------:R1:W-:Y:S01]  /*9470*/  @P4 LDGSTS.E.BYPASS.LTC128B.128 [R244+0x4100], [R10.64], !P6 ;  /* 0x041000000af44fae */ /* 0x0003e2000f101d48 */
[----:B------:R-:W-:Y:S02]  /*9480*/  @P4 IADD3.X R4, R4, RZ, R128, P1, P0 ;  /* 0x000000ff04044210 */ /* 0x000fe40000fe0480 */
[----:B------:R-:W-:Y:S02]  /*9490*/  @P4 LEA R8, P0, R0, c[0x0][0x1c8], 0x1 ;  /* 0x0000720000084a11 */ /* 0x000fe400078008ff */
[----:B------:R-:W-:Y:S02]  /*94a0*/  FSETP.NEU.FTZ.AND P1, PT, R136, -INF , PT ;  /* 0xff8000008800780b */ /* 0x000fe40003f3d000 */
[----:B------:R-:W-:Y:S02]  /*94b0*/  @P4 LEA.HI.X R9, R0, c[0x0][0x1cc], R4, 0x1, P0 ;  /* 0x0000730000094a11 */ /* 0x000fe400000f0c04 */
[C---:B------:R-:W-:Y:S02]  /*94c0*/  FSETP.NEU.FTZ.AND P0, PT, R135.reuse, -INF , PT ;  /* 0xff8000008700780b */ /* 0x040fe40003f1d000 */
[----:B------:R-:W-:Y:S01]  /*94d0*/  FSEL R2, R136, RZ, P1 ;  /* 0x000000ff88027208 */ /* 0x000fe20000800000 */
[----:B------:R2:W-:Y:S01]  /*94e0*/  @P4 LDGSTS.E.BYPASS.LTC128B.128 [R244+0x6100], [R8.64], !P5 ;  /* 0x0610000008f44fae */ /* 0x0005e2000e901d48 */
[----:B------:R-:W-:Y:S03]  /*94f0*/  FSEL R0, R135, RZ, P0 ;  /* 0x000000ff87007208 */ /* 0x000fe60000000000 */
[----:B------:R-:W-:Y:S01]  /*9500*/  FADD.FTZ R4, -R2, R133 ;  /* 0x0000008502047221 */ /* 0x000fe20000010100 */
[----:B------:R-:W-:Y:S01]  /*9510*/  @P4 MOV R2, c[0x0][0x1e0] ;  /* 0x0000780000024a02 */ /* 0x000fe20000000f00 */
[----:B------:R-:W-:Y:S01]  /*9520*/  FADD.FTZ R3, -R0, R138 ;  /* 0x0000008a00037221 */ /* 0x000fe20000010100 */
[----:B------:R-:W-:Y:S04]  /*9530*/  @P4 MOV R0, 0x5 ;  /* 0x0000000500004802 */ /* 0x000fe80000000f00 */
[C---:B------:R-:W-:Y:S01]  /*9540*/  @P4 SHF.L.U64.HI R0, R2.reuse, R0, c[0x0][0x1e4] ;  /* 0x0000790002004619 */ /* 0x040fe20000010200 */
[----:B------:R-:W-:Y:S02]  /*9550*/  @P4 IMAD.SHL.U32 R2, R2, 0x20, RZ ;  /* 0x0000002002024824 */ /* 0x000fe400078e00ff */
[----:B--2---:R-:W-:Y:S05]  /*9560*/  FMUL.FTZ R8, R137, c[0x0][0x2d0] ;  /* 0x0000b40089087a20 */ /* 0x004fea0000410000 */
[----:B------:R-:W-:Y:S02]  /*9570*/  FSEL R8, R8, RZ, P2 ;  /* 0x000000ff08087208 */ /* 0x000fe40001000000 */
[-C--:B-1----:R-:W-:Y:S03]  /*9580*/  @P4 IADD3 R10, P2, R10, R2.reuse, RZ ;  /* 0x000000020a0a4210 */ /* 0x082fe60007f5e0ff */
[--C-:B------:R-:W-:Y:S01]  /*9590*/  FFMA.FTZ R7, R17, c[0x0][0x2d0], -R8.reuse ;  /* 0x0000b40011077a23 */ /* 0x100fe20000010808 */
[----:B------:R-:W-:Y:S01]  /*95a0*/  @P4 IADD3.X R11, R0, R11, RZ, P2, !PT ;  /* 0x0000000b000b4210 */ /* 0x000fe200017fe4ff */
[--C-:B------:R-:W-:Y:S02]  /*95b0*/  FFMA.FTZ R9, R20, c[0x0][0x2d0], -R8.reuse ;  /* 0x0000b40014097a23 */ /* 0x100fe40000010808 */
[----:B------:R1:W-:Y:S01]  /*95c0*/  MUFU.EX2 R221, R7 ;  /* 0x0000000700dd7308 */ /* 0x0003e20000000800 */
[--C-:B------:R-:W-:Y:S01]  /*95d0*/  FFMA.FTZ R128, R47, c[0x0][0x2d0], -R8.reuse ;  /* 0x0000b4002f807a23 */ /* 0x100fe20000010808 */
[----:B------:R2:W-:Y:S01]  /*95e0*/  @P4 LDGSTS.E.BYPASS.LTC128B.128 [R244+0x4900], [R10.64], !P6 ;  /* 0x049000000af44fae */ /* 0x0005e2000f101d48 */
[--C-:B------:R-:W-:Y:S02]  /*95f0*/  FFMA.FTZ R129, R43, c[0x0][0x2d0], -R8.reuse ;  /* 0x0000b4002b817a23 */ /* 0x100fe40000010808 */
[--C-:B------:R-:W-:Y:S02]  /*9600*/  FFMA.FTZ R130, R42, c[0x0][0x2d0], -R8.reuse ;  /* 0x0000b4002a827a23 */ /* 0x100fe40000010808 */
[--C-:B------:R-:W-:Y:S02]  /*9610*/  FFMA.FTZ R39, R39, c[0x0][0x2d0], -R8.reuse ;  /* 0x0000b40027277a23 */ /* 0x100fe40000010808 */
[--C-:B------:R-:W-:Y:S01]  /*9620*/  FFMA.FTZ R38, R38, c[0x0][0x2d0], -R8.reuse ;  /* 0x0000b40026267a23 */ /* 0x100fe20000010808 */
[----:B------:R-:W-:Y:S01]  /*9630*/  MUFU.EX2 R64, R9 ;  /* 0x0000000900407308 */ /* 0x000fe20000000800 */
[----:B------:R2:W-:Y:S01]  /*9640*/  @P4 LDGSTS.E.BYPASS.LTC128B.128 [R244+0x6900], [R10.64+0x80], !P5 ;  /* 0x069000800af44fae */ /* 0x0005e2000e901d48 */
[--C-:B------:R-:W-:Y:S02]  /*9650*/  FFMA.FTZ R61, R31, c[0x0][0x2d0], -R8.reuse ;  /* 0x0000b4001f3d7a23 */ /* 0x100fe40000010808 */
[--C-:B------:R-:W-:Y:S02]  /*9660*/  FFMA.FTZ R60, R30, c[0x0][0x2d0], -R8.reuse ;  /* 0x0000b4001e3c7a23 */ /* 0x100fe40000010808 */
[--C-:B------:R-:W-:Y:S02]  /*9670*/  FFMA.FTZ R29, R29, c[0x0][0x2d0], -R8.reuse ;  /* 0x0000b4001d1d7a23 */ /* 0x100fe40000010808 */
[--C-:B------:R-:W-:Y:S02]  /*9680*/  FFMA.FTZ R28, R28, c[0x0][0x2d0], -R8.reuse ;  /* 0x0000b4001c1c7a23 */ /* 0x100fe40000010808 */
[--C-:B------:R-:W-:Y:S02]  /*9690*/  FFMA.FTZ R62, R26, c[0x0][0x2d0], -R8.reuse ;  /* 0x0000b4001a3e7a23 */ /* 0x100fe40000010808 */
[--C-:B------:R-:W-:Y:S02]  /*96a0*/  FFMA.FTZ R63, R25, c[0x0][0x2d0], -R8.reuse ;  /* 0x0000b400193f7a23 */ /* 0x100fe40000010808 */
[--C-:B-1----:R-:W-:Y:S02]  /*96b0*/  FFMA.FTZ R7, R18, c[0x0][0x2d0], -R8.reuse ;  /* 0x0000b40012077a23 */ /* 0x102fe40000010808 */
[--C-:B------:R-:W-:Y:S02]  /*96c0*/  FFMA.FTZ R48, R48, c[0x0][0x2d0], -R8.reuse ;  /* 0x0000b40030307a23 */ /* 0x100fe40000010808 */
[----:B------:R1:W3:Y:S01]  /*96d0*/  MUFU.EX2 R247, R7 ;  /* 0x0000000700f77308 */ /* 0x0002e20000000800 */
[----:B--2---:R-:W-:Y:S04]  /*96e0*/  @P4 IADD3 R10, P2, R10, R2, RZ ;  /* 0x000000020a0a4210 */ /* 0x004fe80007f5e0ff */
[----:B------:R-:W-:Y:S05]  /*96f0*/  @P4 IADD3.X R11, R11, R0, RZ, P2, !PT ;  /* 0x000000000b0b4210 */ /* 0x000fea00017fe4ff */
[----:B------:R2:W-:Y:S01]  /*9700*/  @P4 LDGSTS.E.BYPASS.LTC128B.128 [R244+0x5100], [R10.64], !P6 ;  /* 0x051000000af44fae */ /* 0x0005e2000f101d48 */
[----:B-1----:R-:W-:Y:S02]  /*9710*/  FFMA.FTZ R7, R19, c[0x0][0x2d0], -R8 ;  /* 0x0000b40013077a23 */ /* 0x002fe40000010808 */
[----:B------:R-:W-:Y:S05]  /*9720*/  FMUL.FTZ R8, R134, c[0x0][0x2d0] ;  /* 0x0000b40086087a20 */ /* 0x000fea0000410000 */
[----:B------:R2:W-:Y:S01]  /*9730*/  @P4 LDGSTS.E.BYPASS.LTC128B.128 [R244+0x7100], [R10.64+0x80], !P5 ;  /* 0x071000800af44fae */ /* 0x0005e2000e901d48 */
[----:B------:R1:W-:Y:S02]  /*9740*/  MUFU.EX2 R249, R7 ;  /* 0x0000000700f97308 */ /* 0x0003e40000000800 */
[----:B-1----:R-:W-:Y:S05]  /*9750*/  FMUL.FTZ R7, R136, c[0x0][0x2d0] ;  /* 0x0000b40088077a20 */ /* 0x002fea0000410000 */
[----:B------:R-:W-:Y:S02]  /*9760*/  FSEL R7, R7, RZ, P1 ;  /* 0x000000ff07077208 */ /* 0x000fe40000800000 */
[----:B--2---:R-:W-:Y:S03]  /*9770*/  @P4 IADD3 R10, P1, R10, R2, RZ ;  /* 0x000000020a0a4210 */ /* 0x004fe60007f3e0ff */
[--C-:B------:R-:W-:Y:S02]  /*9780*/  FFMA.FTZ R9, R22, c[0x0][0x2d0], -R7.reuse ;  /* 0x0000b40016097a23 */ /* 0x100fe40000010807 */
[--C-:B------:R-:W-:Y:S02]  /*9790*/  FFMA.FTZ R2, R27, c[0x0][0x2d0], -R7.reuse ;  /* 0x0000b4001b027a23 */ /* 0x100fe40000010807 */
[----:B------:R1:W-:Y:S01]  /*97a0*/  MUFU.EX2 R220, R9 ;  /* 0x0000000900dc7308 */ /* 0x0003e20000000800 */
[----:B------:R-:W-:Y:S01]  /*97b0*/  @P4 IMAD.X R11, R11, 0x1, R0, P1 ;  /* 0x000000010b0b4824 */ /* 0x000fe200008e0600 */
[----:B------:R-:W-:Y:S01]  /*97c0*/  FSETP.NEU.FTZ.AND P1, PT, R134, -INF , PT ;  /* 0xff8000008600780b */ /* 0x000fe20003f3d000 */
[--C-:B------:R-:W-:Y:S02]  /*97d0*/  FFMA.FTZ R66, R21, c[0x0][0x2d0], -R7.reuse ;  /* 0x0000b40015427a23 */ /* 0x100fe40000010807 */
[--C-:B------:R-:W-:Y:S01]  /*97e0*/  FFMA.FTZ R54, R54, c[0x0][0x2d0], -R7.reuse ;  /* 0x0000b40036367a23 */ /* 0x100fe20000010807 */
[----:B------:R-:W-:Y:S01]  /*97f0*/  FSEL R0, R134, RZ, P1 ;  /* 0x000000ff86007208 */ /* 0x000fe20000800000 */
[----:B------:R2:W-:Y:S01]  /*9800*/  @P4 LDGSTS.E.BYPASS.LTC128B.128 [R244+0x5900], [R10.64], !P6 ;  /* 0x059000000af44fae */ /* 0x0005e2000f101d48 */
[--C-:B------:R-:W-:Y:S01]  /*9810*/  FFMA.FTZ R17, R53, c[0x0][0x2d0], -R7.reuse ;  /* 0x0000b40035117a23 */ /* 0x100fe20000010807 */
[----:B------:R-:W-:Y:S01]  /*9820*/  MOV R53, R29 ;  /* 0x0000001d00357202 */ /* 0x000fe20000000f00 */
[----:B------:R4:W-:Y:S01]  /*9830*/  MUFU.EX2 R248, R2 ;  /* 0x0000000200f87308 */ /* 0x0009e20000000800 */
[--C-:B------:R-:W-:Y:S02]  /*9840*/  FFMA.FTZ R46, R46, c[0x0][0x2d0], -R7.reuse ;  /* 0x0000b4002e2e7a23 */ /* 0x100fe40000010807 */
[--C-:B------:R-:W-:Y:S02]  /*9850*/  FFMA.FTZ R26, R34, c[0x0][0x2d0], -R7.reuse ;  /* 0x0000b400221a7a23 */ /* 0x100fe40000010807 */
[----:B------:R2:W-:Y:S01]  /*9860*/  @P4 LDGSTS.E.BYPASS.LTC128B.128 [R244+0x7900], [R10.64+0x80], !P5 ;  /* 0x079000800af44fae */ /* 0x0005e2000e901d48 */
[--C-:B------:R-:W-:Y:S02]  /*9870*/  FFMA.FTZ R65, R32, c[0x0][0x2d0], -R7.reuse ;  /* 0x0000b40020417a23 */ /* 0x100fe40000010807 */
[----:B------:R-:W-:Y:S02]  /*9880*/  FFMA.FTZ R67, R12, c[0x0][0x2d0], -R7 ;  /* 0x0000b4000c437a23 */ /* 0x000fe40000010807 */
[----:B------:R-:W-:Y:S02]  /*9890*/  IMAD.MOV.U32 R27, RZ, RZ, R59 ;  /* 0x000000ffff1b7224 */ /* 0x000fe400078e003b */
[--C-:B------:R-:W-:Y:S01]  /*98a0*/  FFMA.FTZ R59, R204, c[0x0][0x2d0], -R7.reuse ;  /* 0x0000b400cc3b7a23 */ /* 0x100fe20000010807 */
[----:B---3--:R-:W-:Y:S01]  /*98b0*/  F2FP.BF16.PACK_AB R204, R247, R221 ;  /* 0x000000ddf7cc723e */ /* 0x008fe200000010ff */
[--C-:B-1----:R-:W-:Y:S01]  /*98c0*/  FFMA.FTZ R9, R23, c[0x0][0x2d0], -R7.reuse ;  /* 0x0000b40017097a23 */ /* 0x102fe20000010807 */
[----:B------:R-:W0:Y:S01]  /*98d0*/  LDGDEPBAR ;  /* 0x00000000000079af */ /* 0x000e220000000000 */
[--C-:B------:R-:W-:Y:S01]  /*98e0*/  FFMA.FTZ R18, R45, c[0x0][0x2d0], -R7.reuse ;  /* 0x0000b4002d127a23 */ /* 0x100fe20000010807 */
[----:B------:R-:W-:Y:S01]  /*98f0*/  MOV R45, R28 ;  /* 0x0000001c002d7202 */ /* 0x000fe20000000f00 */
[----:B------:R1:W3:Y:S01]  /*9900*/  MUFU.EX2 R245, R9 ;  /* 0x0000000900f57308 */ /* 0x0002e20000000800 */
[----:B------:R-:W-:Y:S04]  /*9910*/  FFMA.FTZ R19, R35, c[0x0][0x2d0], -R7 ;  /* 0x0000b40023137a23 */ /* 0x000fe80000010807 */
[----:B------:R-:W2:Y:S01]  /*9920*/  LDSM.16.MT88.4 R20, [R225] ;  /* 0x00000000e114783b */ /* 0x000ea20000004200 */
[----:B----4-:R-:W-:Y:S02]  /*9930*/  FADD.FTZ R2, -R0, R139 ;  /* 0x0000008b00027221 */ /* 0x010fe40000010100 */
[--C-:B-1----:R-:W-:Y:S01]  /*9940*/  FFMA.FTZ R9, R24, c[0x0][0x2d0], -R7.reuse ;  /* 0x0000b40018097a23 */ /* 0x102fe20000010807 */
[----:B------:R-:W-:Y:S01]  /*9950*/  MOV R24, R131 ;  /* 0x0000008300187202 */ /* 0x000fe20000000f00 */
[----:B------:R-:W-:Y:S01]  /*9960*/  FFMA.FTZ R131, R205, c[0x0][0x2d0], -R7 ;  /* 0x0000b400cd837a23 */ /* 0x000fe20000010807 */
[----:B---3--:R-:W-:Y:S01]  /*9970*/  F2FP.BF16.PACK_AB R205, R245, R220 ;  /* 0x000000dcf5cd723e */ /* 0x008fe200000010ff */
[----:B------:R1:W3:Y:S02]  /*9980*/  MUFU.EX2 R246, R9 ;  /* 0x0000000900f67308 */ /* 0x0002e40000000800 */
[----:B------:R-:W-:Y:S02]  /*9990*/  IMAD.MOV.U32 R42, RZ, RZ, R24 ;  /* 0x000000ffff2a7224 */ /* 0x000fe400078e0018 */
[----:B-1----:R-:W-:Y:S05]  /*99a0*/  FMUL.FTZ R9, R135, c[0x0][0x2d0] ;  /* 0x0000b40087097a20 */ /* 0x002fea0000410000 */
[----:B------:R-:W-:Y:S05]  /*99b0*/  FSEL R9, R9, RZ, P0 ;  /* 0x000000ff09097208 */ /* 0x000fea0000000000 */
[--C-:B------:R-:W-:Y:S01]  /*99c0*/  FFMA.FTZ R0, R41, c[0x0][0x2d0], -R9.reuse ;  /* 0x0000b40029007a23 */ /* 0x100fe20000010809 */
[----:B------:R-:W-:Y:S01]  /*99d0*/  MOV R41, R27 ;  /* 0x0000001b00297202 */ /* 0x000fe20000000f00 */
[--C-:B--2---:R-:W-:Y:S02]  /*99e0*/  FFMA.FTZ R10, R37, c[0x0][0x2d0], -R9.reuse ;  /* 0x0000b400250a7a23 */ /* 0x104fe40000010809 */
[----:B------:R1:W-:Y:S01]  /*99f0*/  MUFU.EX2 R223, R0 ;  /* 0x0000000000df7308 */ /* 0x0003e20000000800 */
[--C-:B------:R-:W-:Y:S02]  /*9a00*/  FFMA.FTZ R47, R36, c[0x0][0x2d0], -R9.reuse ;  /* 0x0000b400242f7a23 */ /* 0x100fe40000010809 */
[--C-:B------:R-:W-:Y:S02]  /*9a10*/  FFMA.FTZ R231, R13, c[0x0][0x2d0], -R9.reuse ;  /* 0x0000b4000de77a23 */ /* 0x100fe40000010809 */
[--C-:B------:R-:W-:Y:S02]  /*9a20*/  FFMA.FTZ R25, R209, c[0x0][0x2d0], -R9.reuse ;  /* 0x0000b400d1197a23 */ /* 0x100fe40000010809 */
[--C-:B------:R-:W-:Y:S02]  /*9a30*/  FFMA.FTZ R252, R208, c[0x0][0x2d0], -R9.reuse ;  /* 0x0000b400d0fc7a23 */ /* 0x100fe40000010809 */
[--C-:B------:R-:W-:Y:S01]  /*9a40*/  FFMA.FTZ R250, R206, c[0x0][0x2d0], -R9.reuse ;  /* 0x0000b400cefa7a23 */ /* 0x100fe20000010809 */
[----:B------:R-:W-:Y:S01]  /*9a50*/  MUFU.EX2 R138, R10 ;  /* 0x0000000a008a7308 */ /* 0x000fe20000000800 */
[--C-:B------:R-:W-:Y:S02]  /*9a60*/  FFMA.FTZ R44, R44, c[0x0][0x2d0], -R9.reuse ;  /* 0x0000b4002c2c7a23 */ /* 0x100fe40000010809 */
[--C-:B------:R-:W-:Y:S02]  /*9a70*/  FFMA.FTZ R40, R40, c[0x0][0x2d0], -R9.reuse ;  /* 0x0000b40028287a23 */ /* 0x100fe40000010809 */
[--C-:B------:R-:W-:Y:S01]  /*9a80*/  FFMA.FTZ R251, R207, c[0x0][0x2d0], -R9.reuse ;  /* 0x0000b400cffb7a23 */ /* 0x100fe20000010809 */
[----:B---3--:R-:W-:Y:S01]  /*9a90*/  F2FP.BF16.PACK_AB R207, R248, R246 ;  /* 0x000000f6f8cf723e */ /* 0x008fe200000010ff */
[--C-:B------:R-:W-:Y:S02]  /*9aa0*/  FFMA.FTZ R51, R51, c[0x0][0x2d0], -R9.reuse ;  /* 0x0000b40033337a23 */ /* 0x100fe40000010809 */
[--C-:B------:R-:W-:Y:S02]  /*9ab0*/  FFMA.FTZ R50, R50, c[0x0][0x2d0], -R9.reuse ;  /* 0x0000b40032327a23 */ /* 0x100fe40000010809 */
[--C-:B------:R-:W-:Y:S02]  /*9ac0*/  FFMA.FTZ R49, R49, c[0x0][0x2d0], -R9.reuse ;  /* 0x0000b40031317a23 */ /* 0x100fe40000010809 */
[--C-:B------:R-:W-:Y:S02]  /*9ad0*/  FFMA.FTZ R43, R14, c[0x0][0x2d0], -R9.reuse ;  /* 0x0000b4000e2b7a23 */ /* 0x100fe40000010809 */
[----:B-1----:R-:W-:Y:S01]  /*9ae0*/  FFMA.FTZ R0, R52, c[0x0][0x2d0], -R9 ;  /* 0x0000b40034007a23 */ /* 0x002fe20000010809 */
[----:B------:R-:W-:Y:S01]  /*9af0*/  MOV R52, R64 ;  /* 0x0000004000347202 */ /* 0x000fe20000000f00 */
[----:B------:R-:W-:Y:S01]  /*9b00*/  FFMA.FTZ R64, R33, c[0x0][0x2d0], -R7 ;  /* 0x0000b40021407a23 */ /* 0x000fe20000010807 */
[----:B------:R-:W-:Y:S01]  /*9b10*/  FSEL R7, R8, RZ, P1 ;  /* 0x000000ff08077208 */ /* 0x000fe20000800000 */
[----:B------:R1:W-:Y:S01]  /*9b20*/  MUFU.EX2 R222, R0 ;  /* 0x0000000000de7308 */ /* 0x0003e20000000800 */
[----:B------:R-:W-:Y:S03]  /*9b30*/  F2FP.BF16.PACK_AB R206, R52, R249 ;  /* 0x000000f934ce723e */ /* 0x000fe600000010ff */
[--C-:B------:R-:W-:Y:S02]  /*9b40*/  FFMA.FTZ R8, R211, c[0x0][0x2d0], -R7.reuse ;  /* 0x0000b400d3087a23 */ /* 0x100fe40000010807 */
[--C-:B------:R-:W-:Y:S02]  /*9b50*/  FFMA.FTZ R217, R217, c[0x0][0x2d0], -R7.reuse ;  /* 0x0000b400d9d97a23 */ /* 0x100fe40000010807 */
[--C-:B------:R-:W-:Y:S02]  /*9b60*/  FFMA.FTZ R216, R216, c[0x0][0x2d0], -R7.reuse ;  /* 0x0000b400d8d87a23 */ /* 0x100fe40000010807 */
[----:B------:R-:W-:Y:S01]  /*9b70*/  MUFU.EX2 R208, R8 ;  /* 0x0000000800d07308 */ /* 0x000fe20000000800 */
[--C-:B------:R-:W-:Y:S02]  /*9b80*/  FFMA.FTZ R219, R219, c[0x0][0x2d0], -R7.reuse ;  /* 0x0000b400dbdb7a23 */ /* 0x100fe40000010807 */
[--C-:B------:R-:W-:Y:S02]  /*9b90*/  FFMA.FTZ R218, R218, c[0x0][0x2d0], -R7.reuse ;  /* 0x0000b400dada7a23 */ /* 0x100fe40000010807 */
[--C-:B------:R-:W-:Y:S02]  /*9ba0*/  FFMA.FTZ R214, R214, c[0x0][0x2d0], -R7.reuse ;  /* 0x0000b400d6d67a23 */ /* 0x100fe40000010807 */
[--C-:B------:R-:W-:Y:S02]  /*9bb0*/  FFMA.FTZ R213, R213, c[0x0][0x2d0], -R7.reuse ;  /* 0x0000b400d5d57a23 */ /* 0x100fe40000010807 */
[--C-:B------:R-:W-:Y:S02]  /*9bc0*/  FFMA.FTZ R241, R16, c[0x0][0x2d0], -R7.reuse ;  /* 0x0000b40010f17a23 */ /* 0x100fe40000010807 */
[--C-:B------:R-:W-:Y:S02]  /*9bd0*/  FFMA.FTZ R243, R15, c[0x0][0x2d0], -R7.reuse ;  /* 0x0000b4000ff37a23 */ /* 0x100fe40000010807 */
[----:B------:R-:W-:Y:S02]  /*9be0*/  FFMA.FTZ R235, R6, c[0x0][0x2d0], -R7 ;  /* 0x0000b40006eb7a23 */ /* 0x000fe40000010807 */
[----:B-1----:R-:W-:Y:S01]  /*9bf0*/  FFMA.FTZ R0, R55, c[0x0][0x2d0], -R9 ;  /* 0x0000b40037007a23 */ /* 0x002fe20000010809 */
[----:B------:R-:W-:Y:S01]  /*9c00*/  MOV R55, R26 ;  /* 0x0000001a00377202 */ /* 0x000fe20000000f00 */
[--C-:B------:R-:W-:Y:S02]  /*9c10*/  FFMA.FTZ R9, R210, c[0x0][0x2d0], -R7.reuse ;  /* 0x0000b400d2097a23 */ /* 0x100fe40000010807 */
[----:B------:R1:W-:Y:S01]  /*9c20*/  MUFU.EX2 R242, R0 ;  /* 0x0000000000f27308 */ /* 0x0003e20000000800 */
[--C-:B------:R-:W-:Y:S01]  /*9c30*/  FFMA.FTZ R211, R58, c[0x0][0x2d0], -R7.reuse ;  /* 0x0000b4003ad37a23 */ /* 0x100fe20000010807 */
[----:B------:R-:W-:Y:S08]  /*9c40*/  MOV R58, R18 ;  /* 0x00000012003a7202 */ /* 0x000ff00000000f00 */
[----:B------:R-:W-:Y:S01]  /*9c50*/  MUFU.EX2 R139, R9 ;  /* 0x00000009008b7308 */ /* 0x000fe20000000800 */
[----:B-1----:R-:W-:Y:S02]  /*9c60*/  FMUL.FTZ R0, R5, c[0x0][0x2d0] ;  /* 0x0000b40005007a20 */ /* 0x002fe40000410000 */
[--C-:B------:R-:W-:Y:S07]  /*9c70*/  FFMA.FTZ R5, R212, c[0x0][0x2d0], -R7.reuse ;  /* 0x0000b400d4057a23 */ /* 0x100fee0000010807 */
[----:B------:R1:W2:Y:S01]  /*9c80*/  MUFU.EX2 R133, R0 ;  /* 0x0000000000857308 */ /* 0x0002a20000000800 */
[----:B------:R-:W-:Y:S02]  /*9c90*/  FFMA.FTZ R212, R57, c[0x0][0x2d0], -R7 ;  /* 0x0000b40039d47a23 */ /* 0x000fe40000010807 */
[----:B------:R-:W-:Y:S07]  /*9ca0*/  IMAD.MOV.U32 R57, RZ, RZ, R19 ;  /* 0x000000ffff397224 */ /* 0x000fee00078e0013 */
[----:B------:R3:W-:Y:S01]  /*9cb0*/  MUFU.EX2 R209, R5 ;  /* 0x0000000500d17308 */ /* 0x0007e20000000800 */
[----:B-1----:R-:W-:Y:S02]  /*9cc0*/  FMUL.FTZ R0, R4, c[0x0][0x2d0] ;  /* 0x0000b40004007a20 */ /* 0x002fe40000410000 */
[--C-:B------:R-:W-:Y:S07]  /*9cd0*/  FFMA.FTZ R4, R215, c[0x0][0x2d0], -R7.reuse ;  /* 0x0000b400d7047a23 */ /* 0x100fee0000010807 */
[----:B------:R1:W4:Y:S01]  /*9ce0*/  MUFU.EX2 R132, R0 ;  /* 0x0000000000847308 */ /* 0x0003220000000800 */
[----:B------:R-:W-:Y:S01]  /*9cf0*/  FFMA.FTZ R215, R56, c[0x0][0x2d0], -R7 ;  /* 0x0000b40038d77a23 */ /* 0x000fe20000010807 */
[----:B------:R-:W-:Y:S01]  /*9d00*/  MOV R56, R38 ;  /* 0x0000002600387202 */ /* 0x000fe20000000f00 */
[C---:B--2---:R-:W-:Y:S02]  /*9d10*/  FMUL.FTZ R16, R133.reuse, R160 ;  /* 0x000000a085107220 */ /* 0x044fe40000410000 */
[C---:B------:R-:W-:Y:S01]  /*9d20*/  FMUL.FTZ R33, R133.reuse, R185 ;  /* 0x000000b985217220 */ /* 0x040fe20000410000 */
[----:B------:R-:W-:Y:S01]  /*9d30*/  MOV R185, R52 ;  /* 0x0000003400b97202 */ /* 0x000fe20000000f00 */
[C---:B---3--:R-:W-:Y:S01]  /*9d40*/  FMUL.FTZ R5, R133.reuse, R141 ;  /* 0x0000008d85057220 */ /* 0x048fe20000410000 */
[----:B------:R-:W-:Y:S01]  /*9d50*/  F2FP.BF16.PACK_AB R141, R208, R139 ;  /* 0x0000008bd08d723e */ /* 0x000fe200000010ff */
[C---:B------:R-:W-:Y:S01]  /*9d60*/  FMUL.FTZ R32, R133.reuse, R184 ;  /* 0x000000b885207220 */ /* 0x040fe20000410000 */
[----:B------:R2:W3:Y:S01]  /*9d70*/  MUFU.EX2 R210, R4 ;  /* 0x0000000400d27308 */ /* 0x0004e20000000800 */
[----:B------:R-:W-:Y:S02]  /*9d80*/  IMAD.MOV.U32 R184, RZ, RZ, R42 ;  /* 0x000000ffffb87224 */ /* 0x000fe400078e002a */
[----:B------:R-:W-:Y:S02]  /*9d90*/  IMAD.MOV.U32 R160, RZ, RZ, R45 ;  /* 0x000000ffffa07224 */ /* 0x000fe400078e002d */
[C---:B------:R-:W-:Y:S02]  /*9da0*/  FMUL.FTZ R68, R133.reuse, R68 ;  /* 0x0000004485447220 */ /* 0x040fe40000410000 */
[C---:B------:R-:W-:Y:S02]  /*9db0*/  FMUL.FTZ R69, R133.reuse, R69 ;  /* 0x0000004585457220 */ /* 0x040fe40000410000 */
[C---:B------:R-:W-:Y:S02]  /*9dc0*/  FMUL.FTZ R80, R133.reuse, R80 ;  /* 0x0000005085507220 */ /* 0x040fe40000410000 */
[C---:B------:R-:W-:Y:S02]  /*9dd0*/  FMUL.FTZ R81, R133.reuse, R81 ;  /* 0x0000005185517220 */ /* 0x040fe40000410000 */
[----:B------:R-:W-:Y:S02]  /*9de0*/  FMUL.FTZ R84, R133, R84 ;  /* 0x0000005485547220 */ /* 0x000fe40000410000 */
[----:B-1----:R-:W-:Y:S02]  /*9df0*/  FMUL.FTZ R0, R3, c[0x0][0x2d0] ;  /* 0x0000b40003007a20 */ /* 0x002fe40000410000 */
[----:B----4-:R-:W-:Y:S01]  /*9e00*/  FMUL.FTZ R6, R132, R142 ;  /* 0x0000008e84067220 */ /* 0x010fe20000410000 */
[----:B------:R-:W-:Y:S01]  /*9e10*/  F2FP.BF16.PACK_AB R142, R242, R222 ;  /* 0x000000def28e723e */ /* 0x000fe200000010ff */
[----:B------:R1:W4:Y:S01]  /*9e20*/  MUFU.EX2 R3, R0 ;  /* 0x0000000000037308 */ /* 0x0003220000000800 */
[C---:B------:R-:W-:Y:S02]  /*9e30*/  FMUL.FTZ R7, R132.reuse, R143 ;  /* 0x0000008f84077220 */ /* 0x040fe40000410000 */
[C---:B------:R-:W-:Y:S01]  /*9e40*/  FMUL.FTZ R18, R132.reuse, R162 ;  /* 0x000000a284127220 */ /* 0x040fe20000410000 */
[----:B------:R-:W-:Y:S01]  /*9e50*/  MOV R162, R62 ;  /* 0x0000003e00a27202 */ /* 0x000fe20000000f00 */
[----:B--2---:R-:W-:Y:S01]  /*9e60*/  FMUL.FTZ R4, R133, R140 ;  /* 0x0000008c85047220 */ /* 0x004fe20000410000 */
[----:B------:R-:W-:Y:S01]  /*9e70*/  F2FP.BF16.PACK_AB R140, R223, R138 ;  /* 0x0000008adf8c723e */ /* 0x000fe200000010ff */
[----:B------:R-:W-:Y:S01]  /*9e80*/  FMUL.FTZ R19, R132, R163 ;  /* 0x000000a384137220 */ /* 0x000fe20000410000 */
[----:B---3--:R-:W-:Y:S01]  /*9e90*/  F2FP.BF16.PACK_AB R143, R210, R209 ;  /* 0x000000d1d28f723e */ /* 0x008fe200000010ff */
[----:B------:R-:W-:Y:S02]  /*9ea0*/  IMAD.MOV.U32 R163, RZ, RZ, R63 ;  /* 0x000000ffffa37224 */ /* 0x000fe400078e003f */
[C---:B------:R-:W-:Y:S01]  /*9eb0*/  FMUL.FTZ R70, R132.reuse, R70 ;  /* 0x0000004684467220 */ /* 0x040fe20000410000 */
[-C--:B------:R-:W-:Y:S03]  /*9ec0*/  HMMA.16816.F32.BF16 R4, R204, R20.reuse, R4 ;  /* 0x00000014cc04723c */ /* 0x080fe60000041804 */
[C---:B------:R-:W-:Y:S01]  /*9ed0*/  FMUL.FTZ R34, R132.reuse, R186 ;  /* 0x000000ba84227220 */ /* 0x040fe20000410000 */
[----:B------:R-:W-:Y:S01]  /*9ee0*/  MOV R186, R49 ;  /* 0x0000003100ba7202 */ /* 0x000fe20000000f00 */
[C---:B------:R-:W-:Y:S02]  /*9ef0*/  FMUL.FTZ R35, R132.reuse, R187 ;  /* 0x000000bb84237220 */ /* 0x040fe40000410000 */
[----:B------:R-:W-:Y:S02]  /*9f00*/  FMUL.FTZ R49, R133, R193 ;  /* 0x000000c185317220 */ /* 0x000fe40000410000 */
[----:B------:R-:W-:Y:S01]  /*9f10*/  FMUL.FTZ R71, R132, R71 ;  /* 0x0000004784477220 */ /* 0x000fe20000410000 */
[----:B------:R-:W-:Y:S02]  /*9f20*/  MUFU.EX2 R186, R186 ;  /* 0x000000ba00ba7308 */ /* 0x000fe40000000800 */
[----:B-1----:R-:W-:Y:S02]  /*9f30*/  FMUL.FTZ R0, R2, c[0x0][0x2d0] ;  /* 0x0000b40002007a20 */ /* 0x002fe40000410000 */
[C---:B----4-:R-:W-:Y:S01]  /*9f40*/  FMUL.FTZ R12, R3.reuse, R148 ;  /* 0x00000094030c7220 */ /* 0x050fe20000410000 */
[----:B------:R-:W-:Y:S01]  /*9f50*/  MOV R148, R39 ;  /* 0x0000002700947202 */ /* 0x000fe20000000f00 */
[C---:B------:R-:W-:Y:S01]  /*9f60*/  FMUL.FTZ R8, R3.reuse, R144 ;  /* 0x0000009003087220 */ /* 0x040fe20000410000 */
[----:B------:R-:W1:Y:S01]  /*9f70*/  LDSM.16.MT88.4 R36, [R226] ;  /* 0x00000000e224783b */ /* 0x000e620000004200 */
[C---:B------:R-:W-:Y:S02]  /*9f80*/  FMUL.FTZ R9, R3.reuse, R145 ;  /* 0x0000009103097220 */ /* 0x040fe40000410000 */
[----:B------:R-:W2:Y:S01]  /*9f90*/  MUFU.EX2 R0, R0 ;  /* 0x0000000000007308 */ /* 0x000ea20000000800 */
[----:B------:R-:W-:Y:S01]  /*9fa0*/  FMUL.FTZ R13, R3, R149 ;  /* 0x00000095030d7220 */ /* 0x000fe20000410000 */
[----:B------:R-:W-:Y:S01]  /*9fb0*/  MOV R149, R56 ;  /* 0x0000003800957202 */ /* 0x000fe20000000f00 */
[----:B------:R-:W-:Y:S02]  /*9fc0*/  IMAD.MOV.U32 R2, RZ, RZ, R17 ;  /* 0x000000ffff027224 */ /* 0x000fe400078e0011 */
[----:B------:R-:W-:Y:S01]  /*9fd0*/  FMUL.FTZ R17, R133, R161 ;  /* 0x000000a185117220 */ /* 0x000fe20000410000 */
[----:B------:R-:W-:Y:S01]  /*9fe0*/  MOV R161, R53 ;  /* 0x0000003500a17202 */ /* 0x000fe20000000f00 */
[C---:B------:R-:W-:Y:S01]  /*9ff0*/  FMUL.FTZ R24, R3.reuse, R152 ;  /* 0x0000009803187220 */ /* 0x040fe20000410000 */
[----:B------:R-:W-:Y:S01]  /*a000*/  MOV R152, R64 ;  /* 0x0000004000987202 */ /* 0x000fe20000000f00 */
[C---:B------:R-:W-:Y:S01]  /*a010*/  FMUL.FTZ R28, R3.reuse, R156 ;  /* 0x0000009c031c7220 */ /* 0x040fe20000410000 */
[----:B------:R-:W-:Y:S01]  /*a020*/  MOV R156, R40 ;  /* 0x00000028009c7202 */ /* 0x000fe20000000f00 */
[C---:B------:R-:W-:Y:S01]  /*a030*/  FMUL.FTZ R40, R3.reuse, R164 ;  /* 0x000000a403287220 */ /* 0x040fe20000410000 */
[----:B------:R-:W-:Y:S01]  /*a040*/  MOV R164, R54 ;  /* 0x0000003600a47202 */ /* 0x000fe20000000f00 */
[C---:B------:R-:W-:Y:S02]  /*a050*/  FMUL.FTZ R29, R3.reuse, R157 ;  /* 0x0000009d031d7220 */ /* 0x040fe40000410000 */
[----:B------:R-:W-:Y:S02]  /*a060*/  IMAD.MOV.U32 R157, RZ, RZ, R41 ;  /* 0x000000ffff9d7224 */ /* 0x000fe400078e0029 */
[C---:B------:R-:W-:Y:S01]  /*a070*/  FMUL.FTZ R41, R3.reuse, R165 ;  /* 0x000000a503297220 */ /* 0x040fe20000410000 */
[----:B------:R-:W-:Y:S01]  /*a080*/  MOV R165, R48 ;  /* 0x0000003000a57202 */ /* 0x000fe20000000f00 */
[----:B------:R-:W-:Y:S02]  /*a090*/  FMUL.FTZ R45, R3, R169 ;  /* 0x000000a9032d7220 */ /* 0x000fe40000410000 */
[----:B------:R-:W-:Y:S01]  /*a0a0*/  IMAD.MOV.U32 R187, RZ, RZ, R2 ;  /* 0x000000ffffbb7224 */ /* 0x000fe200078e0002 */
[----:B------:R-:W-:Y:S01]  /*a0b0*/  MOV R2, R46 ;  /* 0x0000002e00027202 */ /* 0x000fe20000000f00 */
[----:B------:R-:W-:Y:S01]  /*a0c0*/  FMUL.FTZ R48, R133, R192 ;  /* 0x000000c085307220 */ /* 0x000fe20000410000 */
[----:B------:R-:W-:Y:S01]  /*a0d0*/  MUFU.EX2 R169, R131 ;  /* 0x0000008300a97308 */ /* 0x000fe20000000800 */
[C---:B--2---:R-:W-:Y:S02]  /*a0e0*/  FMUL.FTZ R10, R0.reuse, R146 ;  /* 0x00000092000a7220 */ /* 0x044fe40000410000 */
[C---:B------:R-:W-:Y:S02]  /*a0f0*/  FMUL.FTZ R11, R0.reuse, R147 ;  /* 0x00000093000b7220 */ /* 0x040fe40000410000 */
[----:B------:R-:W-:Y:S01]  /*a100*/  LDSM.16.MT88.4 R144, [R228] ;  /* 0x00000000e490783b */ /* 0x000fe20000004200 */
[C---:B------:R-:W-:Y:S02]  /*a110*/  FMUL.FTZ R56, R3.reuse, R176 ;  /* 0x000000b003387220 */ /* 0x040fe40000410000 */
[C---:B------:R-:W-:Y:S02]  /*a120*/  FMUL.FTZ R72, R3.reuse, R72 ;  /* 0x0000004803487220 */ /* 0x040fe40000410000 */
[C---:B------:R-:W-:Y:S01]  /*a130*/  HMMA.16816.F32.BF16 R8, R140.reuse, R20, R8 ;  /* 0x000000148c08723c */ /* 0x040fe20000041808 */
[----:B------:R-:W-:Y:S03]  /*a140*/  MUFU.EX2 R176, R130 ;  /* 0x0000008200b07308 */ /* 0x000fe60000000800 */
[C---:B------:R-:W-:Y:S02]  /*a150*/  FMUL.FTZ R14, R0.reuse, R150 ;  /* 0x00000096000e7220 */ /* 0x040fe40000410000 */
[----:B------:R-:W-:Y:S01]  /*a160*/  FMUL.FTZ R15, R0, R151 ;  /* 0x00000097000f7220 */ /* 0x000fe20000410000 */
[----:B------:R-:W-:Y:S01]  /*a170*/  MOV R151, R60 ;  /* 0x0000003c00977202 */ /* 0x000fe20000000f00 */
[C---:B------:R-:W-:Y:S04]  /*a180*/  FMUL.FTZ R60, R3.reuse, R180 ;  /* 0x000000b4033c7220 */ /* 0x040fe80000410000 */
[C---:B------:R-:W-:Y:S01]  /*a190*/  FMUL.FTZ R73, R3.reuse, R73 ;  /* 0x0000004903497220 */ /* 0x040fe20000410000 */
[-C--:B------:R-:W-:Y:S03]  /*a1a0*/  HMMA.16816.F32.BF16 R12, R140, R22.reuse, R12 ;  /* 0x000000168c0c723c */ /* 0x080fe6000004180c */
[C---:B------:R-:W-:Y:S02]  /*a1b0*/  FMUL.FTZ R76, R3.reuse, R76 ;  /* 0x0000004c034c7220 */ /* 0x040fe40000410000 */
[C---:B------:R-:W-:Y:S02]  /*a1c0*/  FMUL.FTZ R77, R3.reuse, R77 ;  /* 0x0000004d034d7220 */ /* 0x040fe40000410000 */
[----:B------:R-:W-:Y:S01]  /*a1d0*/  FMUL.FTZ R88, R3, R88 ;  /* 0x0000005803587220 */ /* 0x000fe20000410000 */
[C---:B------:R-:W-:Y:S04]  /*a1e0*/  HMMA.16816.F32.BF16 R16, R204.reuse, R22, R16 ;  /* 0x00000016cc10723c */ /* 0x040fe80000041810 */
[C---:B------:R-:W-:Y:S01]  /*a1f0*/  FMUL.FTZ R20, R133.reuse, R172 ;  /* 0x000000ac85147220 */ /* 0x040fe20000410000 */
[----:B------:R-:W-:Y:S01]  /*a200*/  MOV R172, R58 ;  /* 0x0000003a00ac7202 */ /* 0x000fe20000000f00 */
[----:B------:R-:W-:Y:S02]  /*a210*/  FMUL.FTZ R21, R133, R173 ;  /* 0x000000ad85157220 */ /* 0x000fe40000410000 */
[C---:B------:R-:W-:Y:S04]  /*a220*/  FMUL.FTZ R22, R132.reuse, R174 ;  /* 0x000000ae84167220 */ /* 0x040fe80000410000 */
[----:B------:R-:W-:Y:S01]  /*a230*/  FMUL.FTZ R23, R132, R175 ;  /* 0x000000af84177220 */ /* 0x000fe20000410000 */
[----:B------:R-:W-:Y:S01]  /*a240*/  MOV R175, R25 ;  /* 0x0000001900af7202 */ /* 0x000fe20000000f00 */
[C---:B------:R-:W-:Y:S01]  /*a250*/  FMUL.FTZ R25, R3.reuse, R153 ;  /* 0x0000009903197220 */ /* 0x040fe20000410000 */
[----:B------:R-:W-:Y:S01]  /*a260*/  MOV R153, R65 ;  /* 0x0000004100997202 */ /* 0x000fe20000000f00 */
[C---:B------:R-:W-:Y:S02]  /*a270*/  FMUL.FTZ R58, R0.reuse, R178 ;  /* 0x000000b2003a7220 */ /* 0x040fe40000410000 */
[C---:B------:R-:W-:Y:S01]  /*a280*/  FMUL.FTZ R89, R3.reuse, R89 ;  /* 0x0000005903597220 */ /* 0x040fe20000410000 */
[-C--:B-1----:R-:W-:Y:S03]  /*a290*/  HMMA.16816.F32.BF16 R20, R204, R36.reuse, R20 ;  /* 0x00000024cc14723c */ /* 0x082fe60000041814 */
[C---:B------:R-:W-:Y:S02]  /*a2a0*/  FMUL.FTZ R26, R0.reuse, R154 ;  /* 0x0000009a001a7220 */ /* 0x040fe40000410000 */
[C---:B------:R-:W-:Y:S01]  /*a2b0*/  FMUL.FTZ R27, R0.reuse, R155 ;  /* 0x0000009b001b7220 */ /* 0x040fe20000410000 */
[----:B------:R-:W-:Y:S01]  /*a2c0*/  MOV R155, R67 ;  /* 0x00000043009b7202 */ /* 0x000fe20000000f00 */
[----:B------:R-:W-:Y:S02]  /*a2d0*/  IMAD.MOV.U32 R154, RZ, RZ, R66 ;  /* 0x000000ffff9a7224 */ /* 0x000fe400078e0042 */
[----:B------:R-:W-:Y:S03]  /*a2e0*/  FMUL.FTZ R92, R3, R92 ;  /* 0x0000005c035c7220 */ /* 0x000fe60000410000 */
[C---:B------:R-:W-:Y:S04]  /*a2f0*/  HMMA.16816.F32.BF16 R24, R140.reuse, R36, R24 ;  /* 0x000000248c18723c */ /* 0x040fe80000041818 */
[C---:B------:R-:W-:Y:S01]  /*a300*/  FMUL.FTZ R30, R0.reuse, R158 ;  /* 0x0000009e001e7220 */ /* 0x040fe20000410000 */
[----:B------:R-:W-:Y:S01]  /*a310*/  MOV R158, R47 ;  /* 0x0000002f009e7202 */ /* 0x000fe20000000f00 */
[C---:B------:R-:W-:Y:S01]  /*a320*/  FMUL.FTZ R31, R0.reuse, R159 ;  /* 0x0000009f001f7220 */ /* 0x040fe20000410000 */
[----:B------:R-:W-:Y:S01]  /*a330*/  MOV R159, R43 ;  /* 0x0000002b009f7202 */ /* 0x000fe20000000f00 */
[----:B------:R-:W-:Y:S01]  /*a340*/  FMUL.FTZ R37, R133, R189 ;  /* 0x000000bd85257220 */ /* 0x000fe20000410000 */
[----:B------:R-:W-:Y:S02]  /*a350*/  MOV R189, R55 ;  /* 0x0000003700bd7202 */ /* 0x000fe40000000f00 */
[----:B------:R-:W1:Y:S01]  /*a360*/  LDSM.16.MT88.4 R52, [R229] ;  /* 0x00000000e534783b */ /* 0x000e620000004200 */
[C---:B------:R-:W-:Y:S01]  /*a370*/  FMUL.FTZ R93, R3.reuse, R93 ;  /* 0x0000005d035d7220 */ /* 0x040fe20000410000 */
[-C--:B------:R-:W-:Y:S03]  /*a380*/  HMMA.16816.F32.BF16 R28, R140, R38.reuse, R28 ;  /* 0x000000268c1c723c */ /* 0x080fe6000004181c */
[C---:B------:R-:W-:Y:S01]  /*a390*/  FMUL.FTZ R104, R3.reuse, R104 ;  /* 0x0000006803687220 */ /* 0x040fe20000410000 */
[----:B------:R-:W-:Y:S01]  /*a3a0*/  MOV R192, R189 ;  /* 0x000000bd00c07202 */ /* 0x000fe20000000f00 */
[C---:B------:R-:W-:Y:S01]  /*a3b0*/  FMUL.FTZ R105, R3.reuse, R105 ;  /* 0x0000006903697220 */ /* 0x040fe20000410000 */
[----:B------:R-:W-:Y:S01]  /*a3c0*/  MUFU.EX2 R189, R250 ;  /* 0x000000fa00bd7308 */ /* 0x000fe20000000800 */
[----:B------:R-:W-:Y:S01]  /*a3d0*/  FMUL.FTZ R108, R3, R108 ;  /* 0x0000006c036c7220 */ /* 0x000fe20000410000 */
[C---:B------:R-:W-:Y:S04]  /*a3e0*/  HMMA.16816.F32.BF16 R32, R204.reuse, R38, R32 ;  /* 0x00000026cc20723c */ /* 0x040fe80000041820 */
[----:B------:R-:W-:Y:S01]  /*a3f0*/  FMUL.FTZ R36, R133, R188 ;  /* 0x000000bc85247220 */ /* 0x000fe20000410000 */
[----:B------:R-:W-:Y:S01]  /*a400*/  MOV R188, R44 ;  /* 0x0000002c00bc7202 */ /* 0x000fe20000000f00 */
[----:B------:R-:W-:Y:S02]  /*a410*/  FMUL.FTZ R42, R0, R166 ;  /* 0x000000a6002a7220 */ /* 0x000fe40000410000 */
[C---:B------:R-:W-:Y:S01]  /*a420*/  FMUL.FTZ R38, R132.reuse, R190 ;  /* 0x000000be84267220 */ /* 0x040fe20000410000 */
[----:B------:R-:W-:Y:S01]  /*a430*/  MOV R190, R51 ;  /* 0x0000003300be7202 */ /* 0x000fe20000000f00 */
[----:B------:R2:W-:Y:S02]  /*a440*/  MUFU.EX2 R166, R252 ;  /* 0x000000fc00a67308 */ /* 0x0005e40000000800 */
[----:B------:R-:W-:Y:S02]  /*a450*/  FMUL.FTZ R39, R132, R191 ;  /* 0x000000bf84277220 */ /* 0x000fe40000410000 */
[C---:B------:R-:W-:Y:S02]  /*a460*/  FMUL.FTZ R44, R3.reuse, R168 ;  /* 0x000000a8032c7220 */ /* 0x040fe40000410000 */
[C---:B------:R-:W-:Y:S02]  /*a470*/  FMUL.FTZ R109, R3.reuse, R109 ;  /* 0x0000006d036d7220 */ /* 0x040fe40000410000 */
[C---:B------:R-:W-:Y:S02]  /*a480*/  FMUL.FTZ R120, R3.reuse, R120 ;  /* 0x0000007803787220 */ /* 0x040fe40000410000 */
[C---:B------:R-:W-:Y:S01]  /*a490*/  FMUL.FTZ R121, R3.reuse, R121 ;  /* 0x0000007903797220 */ /* 0x040fe20000410000 */
[----:B------:R-:W-:Y:S01]  /*a4a0*/  MUFU.EX2 R192, R192 ;  /* 0x000000c000c07308 */ /* 0x000fe20000000800 */
[C---:B------:R-:W-:Y:S02]  /*a4b0*/  FMUL.FTZ R124, R3.reuse, R124 ;  /* 0x0000007c037c7220 */ /* 0x040fe40000410000 */
[C---:B------:R-:W-:Y:S02]  /*a4c0*/  FMUL.FTZ R125, R3.reuse, R125 ;  /* 0x0000007d037d7220 */ /* 0x040fe40000410000 */
[C---:B------:R-:W-:Y:S02]  /*a4d0*/  FMUL.FTZ R43, R0.reuse, R167 ;  /* 0x000000a7002b7220 */ /* 0x040fe40000410000 */
[C---:B------:R-:W-:Y:S01]  /*a4e0*/  FMUL.FTZ R46, R0.reuse, R170 ;  /* 0x000000aa002e7220 */ /* 0x040fe20000410000 */
[-C--:B-1----:R-:W-:Y:S02]  /*a4f0*/  HMMA.16816.F32.BF16 R36, R204, R52.reuse, R36 ;  /* 0x00000034cc24723c */ /* 0x082fe40000041824 */
[----:B------:R-:W-:Y:S01]  /*a500*/  MUFU.EX2 R167, R216 ;  /* 0x000000d800a77308 */ /* 0x000fe20000000800 */
[----:B------:R-:W-:Y:S01]  /*a510*/  FMUL.FTZ R47, R0, R171 ;  /* 0x000000ab002f7220 */ /* 0x000fe20000410000 */
[----:B--2---:R-:W-:Y:S01]  /*a520*/  MOV R252, R161 ;  /* 0x000000a100fc7202 */ /* 0x004fe20000000f00 */
[----:B------:R-:W-:Y:S02]  /*a530*/  IMAD.MOV.U32 R174, RZ, RZ, R57 ;  /* 0x000000ffffae7224 */ /* 0x000fe400078e0039 */
[C---:B------:R-:W-:Y:S01]  /*a540*/  FMUL.FTZ R57, R3.reuse, R177 ;  /* 0x000000b103397220 */ /* 0x040fe20000410000 */
[C---:B------:R-:W-:Y:S04]  /*a550*/  HMMA.16816.F32.BF16 R40, R140.reuse, R52, R40 ;  /* 0x000000348c28723c */ /* 0x040fe80000041828 */
[----:B------:R1:W-:Y:S01]  /*a560*/  MUFU.EX2 R171, R128 ;  /* 0x0000008000ab7308 */ /* 0x0003e20000000800 */
[----:B------:R-:W-:Y:S02]  /*a570*/  IMAD.MOV.U32 R150, RZ, RZ, R61 ;  /* 0x000000ffff967224 */ /* 0x000fe400078e003d */
[----:B------:R-:W-:Y:S01]  /*a580*/  FMUL.FTZ R61, R3, R181 ;  /* 0x000000b5033d7220 */ /* 0x000fe20000410000 */
[-C--:B------:R-:W-:Y:S04]  /*a590*/  HMMA.16816.F32.BF16 R44, R140, R54.reuse, R44 ;  /* 0x000000368c2c723c */ /* 0x080fe8000004182c */
[----:B------:R-:W-:Y:S02]  /*a5a0*/  IMAD.MOV.U32 R191, RZ, RZ, R50 ;  /* 0x000000ffffbf7224 */ /* 0x000fe400078e0032 */
[----:B------:R2:W-:Y:S01]  /*a5b0*/  MUFU.EX2 R168, R165 ;  /* 0x000000a500a87308 */ /* 0x0005e20000000800 */
[C---:B------:R-:W-:Y:S02]  /*a5c0*/  FMUL.FTZ R50, R132.reuse, R194 ;  /* 0x000000c284327220 */ /* 0x040fe40000410000 */
[----:B------:R-:W-:Y:S03]  /*a5d0*/  FMUL.FTZ R51, R132, R195 ;  /* 0x000000c384337220 */ /* 0x000fe60000410000 */
[----:B------:R-:W-:Y:S01]  /*a5e0*/  MOV R195, R190 ;  /* 0x000000be00c37202 */ /* 0x000fe20000000f00 */
[C---:B------:R-:W-:Y:S03]  /*a5f0*/  FMUL.FTZ R52, R133.reuse, R196 ;  /* 0x000000c485347220 */ /* 0x040fe60000410000 */
[----:B------:R-:W-:Y:S01]  /*a600*/  MOV R196, R195 ;  /* 0x000000c300c47202 */ /* 0x000fe20000000f00 */
[C---:B------:R-:W-:Y:S01]  /*a610*/  FMUL.FTZ R53, R133.reuse, R197 ;  /* 0x000000c585357220 */ /* 0x040fe20000410000 */
[C---:B------:R-:W-:Y:S01]  /*a620*/  HMMA.16816.F32.BF16 R48, R204.reuse, R54, R48 ;  /* 0x00000036cc30723c */ /* 0x040fe20000041830 */
[----:B------:R-:W-:Y:S03]  /*a630*/  MUFU.EX2 R190, R218 ;  /* 0x000000da00be7308 */ /* 0x000fe60000000800 */
[----:B------:R-:W-:Y:S01]  /*a640*/  IMAD.MOV.U32 R173, RZ, RZ, R59 ;  /* 0x000000ffffad7224 */ /* 0x000fe200078e003b */
[----:B-1----:R-:W3:Y:S01]  /*a650*/  LDL.LU R128, [R1+0x90] ;  /* 0x0000900001807983 */ /* 0x002ee20000300800 */
[----:B------:R-:W-:Y:S01]  /*a660*/  FMUL.FTZ R59, R0, R179 ;  /* 0x000000b3003b7220 */ /* 0x000fe20000410000 */
[----:B------:R-:W-:Y:S01]  /*a670*/  MOV R179, R159 ;  /* 0x0000009f00b37202 */ /* 0x000fe20000000f00 */
[C---:B------:R-:W-:Y:S01]  /*a680*/  FMUL.FTZ R54, R132.reuse, R198 ;  /* 0x000000c684367220 */ /* 0x040fe20000410000 */
[----:B------:R-:W-:Y:S02]  /*a690*/  MOV R159, R155 ;  /* 0x0000009b009f7202 */ /* 0x000fe40000000f00 */
[----:B------:R-:W-:Y:S01]  /*a6a0*/  MUFU.EX2 R173, R173 ;  /* 0x000000ad00ad7308 */ /* 0x000fe20000000800 */
[----:B------:R-:W-:Y:S01]  /*a6b0*/  FMUL.FTZ R55, R132, R199 ;  /* 0x000000c784377220 */ /* 0x000fe20000410000 */
[----:B------:R-:W-:Y:S01]  /*a6c0*/  MOV R199, R149 ;  /* 0x0000009500c77202 */ /* 0x000fe20000000f00 */
[C---:B------:R-:W-:Y:S01]  /*a6d0*/  FMUL.FTZ R62, R0.reuse, R182 ;  /* 0x000000b6003e7220 */ /* 0x040fe20000410000 */
[----:B--2---:R-:W-:Y:S01]  /*a6e0*/  MOV R165, R164 ;  /* 0x000000a400a57202 */ /* 0x004fe20000000f00 */
[----:B------:R-:W-:Y:S01]  /*a6f0*/  FMUL.FTZ R63, R0, R183 ;  /* 0x000000b7003f7220 */ /* 0x000fe20000410000 */
[----:B------:R-:W-:Y:S01]  /*a700*/  MOV R182, R185 ;  /* 0x000000b900b67202 */ /* 0x000fe20000000f00 */
[----:B------:R-:W-:Y:S01]  /*a710*/  IMAD.MOV.U32 R185, RZ, RZ, R184 ;  /* 0x000000ffffb97224 */ /* 0x000fe200078e00b8 */
[-C--:B------:R-:W-:Y:S02]  /*a720*/  HMMA.16816.F32.BF16 R52, R204, R144.reuse, R52 ;  /* 0x00000090cc34723c */ /* 0x080fe40000041834 */
[----:B------:R-:W-:Y:S01]  /*a730*/  MUFU.EX2 R184, R211 ;  /* 0x000000d300b87308 */ /* 0x000fe20000000800 */
[----:B------:R-:W-:Y:S02]  /*a740*/  IMAD.MOV.U32 R183, RZ, RZ, R160 ;  /* 0x000000ffffb77224 */ /* 0x000fe400078e00a0 */
[C---:B------:R-:W-:Y:S02]  /*a750*/  FMUL.FTZ R64, R133.reuse, R200 ;  /* 0x000000c885407220 */ /* 0x040fe40000410000 */
[C---:B------:R-:W-:Y:S01]  /*a760*/  FMUL.FTZ R65, R133.reuse, R201 ;  /* 0x000000c985417220 */ /* 0x040fe20000410000 */
[C---:B------:R-:W-:Y:S04]  /*a770*/  HMMA.16816.F32.BF16 R56, R140.reuse, R144, R56 ;  /* 0x000000908c38723c */ /* 0x040fe80000041838 */
[----:B------:R-:W-:Y:S01]  /*a780*/  MUFU.EX2 R200, R213 ;  /* 0x000000d500c87308 */ /* 0x000fe20000000800 */
[C---:B------:R-:W-:Y:S02]  /*a790*/  FMUL.FTZ R66, R132.reuse, R202 ;  /* 0x000000ca84427220 */ /* 0x040fe40000410000 */
[----:B------:R-:W-:Y:S01]  /*a7a0*/  FMUL.FTZ R67, R132, R203 ;  /* 0x000000cb84437220 */ /* 0x000fe20000410000 */
[-C--:B------:R-:W-:Y:S04]  /*a7b0*/  HMMA.16816.F32.BF16 R60, R140, R146.reuse, R60 ;  /* 0x000000928c3c723c */ /* 0x080fe8000004183c */
[C---:B------:R-:W-:Y:S02]  /*a7c0*/  FMUL.FTZ R74, R0.reuse, R74 ;  /* 0x0000004a004a7220 */ /* 0x040fe40000410000 */
[C---:B------:R-:W-:Y:S01]  /*a7d0*/  FMUL.FTZ R75, R0.reuse, R75 ;  /* 0x0000004b004b7220 */ /* 0x040fe20000410000 */
[----:B------:R-:W-:Y:S01]  /*a7e0*/  MUFU.EX2 R170, R165 ;  /* 0x000000a500aa7308 */ /* 0x000fe20000000800 */
[C---:B------:R-:W-:Y:S01]  /*a7f0*/  HMMA.16816.F32.BF16 R64, R204.reuse, R146, R64 ;  /* 0x00000092cc40723c */ /* 0x040fe20000041840 */
[----:B------:R-:W1:Y:S03]  /*a800*/  LDSM.16.MT88.4 R144, [R225+0x2000] ;  /* 0x00200000e190783b */ /* 0x000e660000004200 */
[C---:B------:R-:W-:Y:S02]  /*a810*/  FMUL.FTZ R78, R0.reuse, R78 ;  /* 0x0000004e004e7220 */ /* 0x040fe40000410000 */
[----:B------:R-:W-:Y:S02]  /*a820*/  FMUL.FTZ R79, R0, R79 ;  /* 0x0000004f004f7220 */ /* 0x000fe40000410000 */
[C---:B------:R-:W-:Y:S01]  /*a830*/  FMUL.FTZ R82, R132.reuse, R82 ;  /* 0x0000005284527220 */ /* 0x040fe20000410000 */
[----:B------:R-:W2:Y:S03]  /*a840*/  MUFU.EX2 R165, R217 ;  /* 0x000000d900a57308 */ /* 0x000ea60000000800 */
[C---:B------:R-:W-:Y:S02]  /*a850*/  FMUL.FTZ R83, R132.reuse, R83 ;  /* 0x0000005384537220 */ /* 0x040fe40000410000 */
[C---:B------:R-:W-:Y:S02]  /*a860*/  FMUL.FTZ R85, R133.reuse, R85 ;  /* 0x0000005585557220 */ /* 0x040fe40000410000 */
[C---:B------:R-:W-:Y:S02]  /*a870*/  FMUL.FTZ R86, R132.reuse, R86 ;  /* 0x0000005684567220 */ /* 0x040fe40000410000 */
[----:B------:R-:W-:Y:S01]  /*a880*/  FMUL.FTZ R87, R132, R87 ;  /* 0x0000005784577220 */ /* 0x000fe20000410000 */
[----:B------:R-:W-:Y:S01]  /*a890*/  MUFU.EX2 R181, R196 ;  /* 0x000000c400b57308 */ /* 0x000fe20000000800 */
[C---:B------:R-:W-:Y:S02]  /*a8a0*/  FMUL.FTZ R90, R0.reuse, R90 ;  /* 0x0000005a005a7220 */ /* 0x040fe40000410000 */
[C---:B------:R-:W-:Y:S02]  /*a8b0*/  FMUL.FTZ R91, R0.reuse, R91 ;  /* 0x0000005b005b7220 */ /* 0x040fe40000410000 */
[C---:B------:R-:W-:Y:S02]  /*a8c0*/  FMUL.FTZ R94, R0.reuse, R94 ;  /* 0x0000005e005e7220 */ /* 0x040fe40000410000 */
[----:B------:R-:W-:Y:S02]  /*a8d0*/  FMUL.FTZ R95, R0, R95 ;  /* 0x0000005f005f7220 */ /* 0x000fe40000410000 */
[C---:B------:R-:W-:Y:S01]  /*a8e0*/  FMUL.FTZ R96, R133.reuse, R96 ;  /* 0x0000006085607220 */ /* 0x040fe20000410000 */
[----:B------:R-:W-:Y:S01]  /*a8f0*/  MUFU.EX2 R196, R214 ;  /* 0x000000d600c47308 */ /* 0x000fe20000000800 */
[----:B------:R-:W-:Y:S02]  /*a900*/  FMUL.FTZ R97, R133, R97 ;  /* 0x0000006185617220 */ /* 0x000fe40000410000 */
[C---:B------:R-:W-:Y:S01]  /*a910*/  FMUL.FTZ R98, R132.reuse, R98 ;  /* 0x0000006284627220 */ /* 0x040fe20000410000 */
[----:B--2---:R-:W-:Y:S01]  /*a920*/  F2FP.BF16.PACK_AB R149, R167, R165 ;  /* 0x000000a5a795723e */ /* 0x004fe200000010ff */
[C---:B------:R-:W-:Y:S02]  /*a930*/  FMUL.FTZ R99, R132.reuse, R99 ;  /* 0x0000006384637220 */ /* 0x040fe40000410000 */
[C---:B------:R-:W-:Y:S02]  /*a940*/  FMUL.FTZ R100, R133.reuse, R100 ;  /* 0x0000006485647220 */ /* 0x040fe40000410000 */
[C---:B------:R-:W-:Y:S01]  /*a950*/  FMUL.FTZ R101, R133.reuse, R101 ;  /* 0x0000006585657220 */ /* 0x040fe20000410000 */
[----:B------:R-:W-:Y:S01]  /*a960*/  MUFU.EX2 R199, R199 ;  /* 0x000000c700c77308 */ /* 0x000fe20000000800 */
[C---:B------:R-:W-:Y:S01]  /*a970*/  FMUL.FTZ R102, R132.reuse, R102 ;  /* 0x0000006684667220 */ /* 0x040fe20000410000 */
[-C--:B-1----:R-:W-:Y:S03]  /*a980*/  HMMA.16816.F32.BF16 R68, R204, R144.reuse, R68 ;  /* 0x00000090cc44723c */ /* 0x082fe60000041844 */
[----:B------:R-:W-:Y:S02]  /*a990*/  FMUL.FTZ R103, R132, R103 ;  /* 0x0000006784677220 */ /* 0x000fe40000410000 */
[C---:B------:R-:W-:Y:S02]  /*a9a0*/  FMUL.FTZ R106, R0.reuse, R106 ;  /* 0x0000006a006a7220 */ /* 0x040fe40000410000 */
[C---:B------:R-:W-:Y:S01]  /*a9b0*/  FMUL.FTZ R107, R0.reuse, R107 ;  /* 0x0000006b006b7220 */ /* 0x040fe20000410000 */
[C---:B------:R-:W-:Y:S01]  /*a9c0*/  HMMA.16816.F32.BF16 R72, R140.reuse, R144, R72 ;  /* 0x000000908c48723c */ /* 0x040fe20000041848 */
[----:B------:R-:W-:Y:S03]  /*a9d0*/  MUFU.EX2 R250, R252 ;  /* 0x000000fc00fa7308 */ /* 0x000fe60000000800 */
[C---:B------:R-:W-:Y:S02]  /*a9e0*/  FMUL.FTZ R110, R0.reuse, R110 ;  /* 0x0000006e006e7220 */ /* 0x040fe40000410000 */
[----:B------:R-:W-:Y:S02]  /*a9f0*/  FMUL.FTZ R111, R0, R111 ;  /* 0x0000006f006f7220 */ /* 0x000fe40000410000 */
[-C--:B------:R-:W-:Y:S03]  /*aa00*/  HMMA.16816.F32.BF16 R76, R140, R146.reuse, R76 ;  /* 0x000000928c4c723c */ /* 0x080fe6000004184c */
[----:B------:R-:W-:Y:S01]  /*aa10*/  MUFU.EX2 R183, R183 ;  /* 0x000000b700b77308 */ /* 0x000fe20000000800 */
[C---:B------:R-:W-:Y:S02]  /*aa20*/  FMUL.FTZ R112, R133.reuse, R112 ;  /* 0x0000007085707220 */ /* 0x040fe40000410000 */
[C---:B------:R-:W-:Y:S02]  /*aa30*/  FMUL.FTZ R113, R133.reuse, R113 ;  /* 0x0000007185717220 */ /* 0x040fe40000410000 */
[C---:B------:R-:W-:Y:S01]  /*aa40*/  HMMA.16816.F32.BF16 R80, R204.reuse, R146, R80 ;  /* 0x00000092cc50723c */ /* 0x040fe20000041850 */
[----:B------:R-:W1:Y:S03]  /*aa50*/  LDSM.16.MT88.4 R144, [R226+0x2000] ;  /* 0x00200000e290783b */ /* 0x000e660000004200 */
[C---:B------:R-:W-:Y:S02]  /*aa60*/  FMUL.FTZ R114, R132.reuse, R114 ;  /* 0x0000007284727220 */ /* 0x040fe40000410000 */
[C---:B------:R-:W-:Y:S02]  /*aa70*/  FMUL.FTZ R115, R132.reuse, R115 ;  /* 0x0000007384737220 */ /* 0x040fe40000410000 */
[C---:B------:R-:W-:Y:S04]  /*aa80*/  FMUL.FTZ R116, R133.reuse, R116 ;  /* 0x0000007485747220 */ /* 0x040fe80000410000 */
[----:B------:R-:W-:Y:S02]  /*aa90*/  FMUL.FTZ R117, R133, R117 ;  /* 0x0000007585757220 */ /* 0x000fe40000410000 */
[C---:B------:R-:W-:Y:S02]  /*aaa0*/  FMUL.FTZ R118, R132.reuse, R118 ;  /* 0x0000007684767220 */ /* 0x040fe40000410000 */
[----:B------:R-:W-:Y:S02]  /*aab0*/  FMUL.FTZ R119, R132, R119 ;  /* 0x0000007784777220 */ /* 0x000fe40000410000 */
[C---:B------:R-:W-:Y:S02]  /*aac0*/  FMUL.FTZ R122, R0.reuse, R122 ;  /* 0x0000007a007a7220 */ /* 0x040fe40000410000 */
[C---:B------:R-:W-:Y:S02]  /*aad0*/  FMUL.FTZ R123, R0.reuse, R123 ;  /* 0x0000007b007b7220 */ /* 0x040fe40000410000 */
[C---:B------:R-:W-:Y:S02]  /*aae0*/  FMUL.FTZ R126, R0.reuse, R126 ;  /* 0x0000007e007e7220 */ /* 0x040fe40000410000 */
[----:B------:R-:W-:Y:S02]  /*aaf0*/  FMUL.FTZ R127, R0, R127 ;  /* 0x0000007f007f7220 */ /* 0x000fe40000410000 */
[----:B------:R-:W-:Y:S01]  /*ab00*/  IMAD.MOV.U32 R193, RZ, RZ, R191 ;  /* 0x000000ffffc17224 */ /* 0x000fe200078e00bf */
[----:B------:R-:W-:Y:S01]  /*ab10*/  MOV R191, R172 ;  /* 0x000000ac00bf7202 */ /* 0x000fe20000000f00 */
[----:B------:R-:W-:Y:S01]  /*ab20*/  IMAD.MOV.U32 R194, RZ, RZ, R174 ;  /* 0x000000ffffc27224 */ /* 0x000fe200078e00ae */
[----:B------:R-:W2:Y:S01]  /*ab30*/  MUFU.EX2 R172, R251 ;  /* 0x000000fb00ac7308 */ /* 0x000ea20000000800 */
[----:B------:R-:W-:Y:S02]  /*ab40*/  IMAD.MOV.U32 R195, RZ, RZ, R150 ;  /* 0x000000ffffc37224 */ /* 0x000fe400078e0096 */
[----:B------:R-:W-:Y:S01]  /*ab50*/  IMAD.MOV.U32 R197, RZ, RZ, R191 ;  /* 0x000000ffffc57224 */ /* 0x000fe200078e00bf */
[----:B------:R-:W-:Y:S01]  /*ab60*/  MOV R191, R148 ;  /* 0x0000009400bf7202 */ /* 0x000fe20000000f00 */
[----:B------:R-:W-:Y:S01]  /*ab70*/  IMAD.MOV.U32 R164, RZ, RZ, R187 ;  /* 0x000000ffffa47224 */ /* 0x000fe200078e00bb */
[----:B------:R-:W-:Y:S04]  /*ab80*/  MOV R187, R175 ;  /* 0x000000af00bb7202 */ /* 0x000fe80000000f00 */
[----:B------:R4:W-:Y:S01]  /*ab90*/  MUFU.EX2 R175, R129 ;  /* 0x0000008100af7308 */ /* 0x0009e20000000800 */
[-C--:B-1----:R-:W-:Y:S08]  /*aba0*/  HMMA.16816.F32.BF16 R84, R204, R144.reuse, R84 ;  /* 0x00000090cc54723c */ /* 0x082ff00000041854 */
[C---:B------:R-:W-:Y:S01]  /*abb0*/  HMMA.16816.F32.BF16 R88, R140.reuse, R144, R88 ;  /* 0x000000908c58723c */ /* 0x040fe20000041858 */
[----:B------:R1:W-:Y:S03]  /*abc0*/  MUFU.EX2 R174, R219 ;  /* 0x000000db00ae7308 */ /* 0x0003e60000000800 */
[----:B--2---:R-:W-:Y:S04]  /*abd0*/  F2FP.BF16.PACK_AB R150, R189, R172 ;  /* 0x000000acbd96723e */ /* 0x004fe800000010ff */
[-C--:B------:R-:W-:Y:S03]  /*abe0*/  HMMA.16816.F32.BF16 R92, R140, R146.reuse, R92 ;  /* 0x000000928c5c723c */ /* 0x080fe6000004185c */
[----:B------:R2:W-:Y:S01]  /*abf0*/  MUFU.EX2 R203, R197 ;  /* 0x000000c500cb7308 */ /* 0x0005e20000000800 */
[----:B----4-:R-:W4:Y:S04]  /*ac00*/  LDL.LU R129, [R1+0x8c] ;  /* 0x00008c0001817983 */ /* 0x010f280000300800 */
[C---:B------:R-:W-:Y:S01]  /*ac10*/  HMMA.16816.F32.BF16 R96, R204.reuse, R146, R96 ;  /* 0x00000092cc60723c */ /* 0x040fe20000041860 */
[----:B------:R-:W2:Y:S04]  /*ac20*/  LDSM.16.MT88.4 R144, [R229+0x2000] ;  /* 0x00200000e590783b */ /* 0x000ea80000004200 */
[----:B------:R-:W-:Y:S04]  /*ac30*/  MUFU.EX2 R195, R195 ;  /* 0x000000c300c37308 */ /* 0x000fe80000000800 */
[----:B------:R-:W4:Y:S04]  /*ac40*/  LDL.LU R130, [R1+0x88] ;  /* 0x0000880001827983 */ /* 0x000f280000300800 */
[----:B------:R-:W4:Y:S02]  /*ac50*/  LDL.LU R131, [R1+0x84] ;  /* 0x0000840001837983 */ /* 0x000f240000300800 */
[----:B------:R-:W-:Y:S02]  /*ac60*/  MUFU.EX2 R194, R194 ;  /* 0x000000c200c27308 */ /* 0x000fe40000000800 */
[----:B-1----:R-:W-:Y:S01]  /*ac70*/  LDSM.16.MT88.4 R216, [R226+0x3800] ;  /* 0x00380000e2d8783b */ /* 0x002fe20000004200 */
[----:B--2---:R-:W-:Y:S02]  /*ac80*/  IMAD.MOV.U32 R197, RZ, RZ, R156 ;  /* 0x000000ffffc57224 */ /* 0x004fe400078e009c */
[----:B------:R-:W-:Y:S05]  /*ac90*/  IMAD.MOV.U32 R156, RZ, RZ, R152 ;  /* 0x000000ffff9c7224 */ /* 0x000fea00078e0098 */
[----:B------:R-:W-:Y:S10]  /*aca0*/  MUFU.EX2 R201, R193 ;  /* 0x000000c100c97308 */ /* 0x000ff40000000800 */
[----:B------:R-:W-:Y:S01]  /*acb0*/  MUFU.EX2 R193, R188 ;  /* 0x000000bc00c17308 */ /* 0x000fe20000000800 */
[-C--:B------:R-:W-:Y:S09]  /*acc0*/  HMMA.16816.F32.BF16 R100, R204, R144.reuse, R100 ;  /* 0x00000090cc64723c */ /* 0x080ff20000041864 */
[----:B------:R-:W-:Y:S01]  /*acd0*/  MUFU.EX2 R188, R212 ;  /* 0x000000d400bc7308 */ /* 0x000fe20000000800 */
[C---:B------:R-:W-:Y:S09]  /*ace0*/  HMMA.16816.F32.BF16 R104, R140.reuse, R144, R104 ;  /* 0x000000908c68723c */ /* 0x040ff20000041868 */
[----:B------:R-:W-:Y:S01]  /*acf0*/  MUFU.EX2 R177, R164 ;  /* 0x000000a400b17308 */ /* 0x000fe20000000800 */
[-C--:B------:R-:W-:Y:S09]  /*ad00*/  HMMA.16816.F32.BF16 R108, R140, R146.reuse, R108 ;  /* 0x000000928c6c723c */ /* 0x080ff2000004186c */
[----:B------:R1:W2:Y:S01]  /*ad10*/  MUFU.EX2 R164, R187 ;  /* 0x000000bb00a47308 */ /* 0x0002a20000000800 */
[C---:B------:R-:W-:Y:S01]  /*ad20*/  HMMA.16816.F32.BF16 R112, R204.reuse, R146, R112 ;  /* 0x00000092cc70723c */ /* 0x040fe20000041870 */
[----:B------:R-:W2:Y:S08]  /*ad30*/  LDSM.16.MT88.4 R144, [R228+0x2000] ;  /* 0x00200000e490783b */ /* 0x000eb00000004200 */
[----:B------:R-:W-:Y:S03]  /*ad40*/  MUFU.EX2 R191, R191 ;  /* 0x000000bf00bf7308 */ /* 0x000fe60000000800 */
[----:B-1----:R-:W-:Y:S02]  /*ad50*/  MOV R187, R2 ;  /* 0x0000000200bb7202 */ /* 0x002fe40000000f00 */
[----:B--2---:R-:W-:Y:S02]  /*ad60*/  F2FP.BF16.PACK_AB R148, R166, R164 ;  /* 0x000000a4a694723e */ /* 0x004fe400000010ff */
[----:B------:R-:W-:Y:S02]  /*ad70*/  MOV R198, R187 ;  /* 0x000000bb00c67202 */ /* 0x000fe40000000f00 */
[----:B------:R-:W-:Y:S02]  /*ad80*/  MOV R187, R151 ;  /* 0x0000009700bb7202 */ /* 0x000fe40000000f00 */
[----:B------:R-:W-:Y:S01]  /*ad90*/  F2FP.BF16.PACK_AB R151, R190, R174 ;  /* 0x000000aebe97723e */ /* 0x000fe200000010ff */
[----:B------:R1:W-:Y:S01]  /*ada0*/  MUFU.EX2 R180, R198 ;  /* 0x000000c600b47308 */ /* 0x0003e20000000800 */
[-C--:B------:R-:W-:Y:S09]  /*adb0*/  HMMA.16816.F32.BF16 R116, R204, R144.reuse, R116 ;  /* 0x00000090cc74723c */ /* 0x080ff20000041874 */
[----:B------:R-:W-:Y:S01]  /*adc0*/  MUFU.EX2 R187, R187 ;  /* 0x000000bb00bb7308 */ /* 0x000fe20000000800 */
[C---:B------:R-:W-:Y:S04]  /*add0*/  HMMA.16816.F32.BF16 R120, R140.reuse, R144, R120 ;  /* 0x000000908c78723c */ /* 0x040fe80000041878 */
[----:B-1----:R-:W-:Y:S04]  /*ade0*/  MOV R198, R157 ;  /* 0x0000009d00c67202 */ /* 0x002fe80000000f00 */
[-C--:B------:R-:W-:Y:S01]  /*adf0*/  HMMA.16816.F32.BF16 R124, R140, R146.reuse, R124 ;  /* 0x000000928c7c723c */ /* 0x080fe2000004187c */
[----:B------:R-:W2:Y:S03]  /*ae00*/  LDL.LU R140, [R1+0xc] ;  /* 0x00000c00018c7983 */ /* 0x000ea60000300800 */
[----:B------:R-:W-:Y:S01]  /*ae10*/  MOV R157, R153 ;  /* 0x00000099009d7202 */ /* 0x000fe20000000f00 */
[----:B------:R-:W2:Y:S01]  /*ae20*/  LDL.LU R2, [R1+0x4] ;  /* 0x0000040001027983 */ /* 0x000ea20000300800 */
[----:B------:R-:W-:Y:S02]  /*ae30*/  MOV R202, R198 ;  /* 0x000000c600ca7202 */ /* 0x000fe40000000f00 */
[----:B------:R-:W-:Y:S01]  /*ae40*/  F2FP.BF16.PACK_AB R142, R176, R175 ;  /* 0x000000afb08e723e */ /* 0x000fe200000010ff */
[----:B------:R-:W2:Y:S03]  /*ae50*/  LDL.LU R178, [R1+0x10] ;  /* 0x0000100001b27983 */ /* 0x000ea60000300800 */
[----:B---3--:R-:W-:Y:S01]  /*ae60*/  FMUL.FTZ R128, R133, R128 ;  /* 0x0000008085807220 */ /* 0x008fe20000410000 */
[----:B------:R-:W-:Y:S02]  /*ae70*/  F2FP.BF16.PACK_AB R141, R173, R169 ;  /* 0x000000a9ad8d723e */ /* 0x000fe400000010ff */
[----:B------:R-:W-:Y:S02]  /*ae80*/  F2FP.BF16.PACK_AB R143, R177, R170 ;  /* 0x000000aab18f723e */ /* 0x000fe400000010ff */
[----:B------:R-:W-:Y:S06]  /*ae90*/  MOV R198, R159 ;  /* 0x0000009f00c67202 */ /* 0x000fec0000000f00 */
[----:B------:R-:W-:Y:S01]  /*aea0*/  MUFU.EX2 R198, R198 ;  /* 0x000000c600c67308 */ /* 0x000fe20000000800 */
[----:B----4-:R-:W-:Y:S02]  /*aeb0*/  FMUL.FTZ R129, R133, R129 ;  /* 0x0000008185817220 */ /* 0x010fe40000410000 */
[C---:B------:R-:W-:Y:S02]  /*aec0*/  FMUL.FTZ R130, R132.reuse, R130 ;  /* 0x0000008284827220 */ /* 0x040fe40000410000 */
[C---:B------:R-:W-:Y:S07]  /*aed0*/  FMUL.FTZ R131, R132.reuse, R131 ;  /* 0x0000008384837220 */ /* 0x040fee0000410000 */
[----:B------:R-:W-:Y:S01]  /*aee0*/  HMMA.16816.F32.BF16 R128, R204, R146, R128 ;  /* 0x00000092cc80723c */ /* 0x000fe20000041880 */
[----:B------:R-:W1:Y:S06]  /*aef0*/  LDSM.16.MT88.4 R144, [R225+0x800] ;  /* 0x00080000e190783b */ /* 0x000e6c0000004200 */
[----:B------:R-:W-:Y:S01]  /*af00*/  IMAD.MOV.U32 R204, RZ, RZ, R156 ;  /* 0x000000ffffcc7224 */ /* 0x000fe200078e009c */
[----:B------:R-:W-:Y:S01]  /*af10*/  MOV R207, R179 ;  /* 0x000000b300cf7202 */ /* 0x000fe20000000f00 */
[----:B------:R-:W-:Y:S02]  /*af20*/  IMAD.MOV.U32 R205, RZ, RZ, R197 ;  /* 0x000000ffffcd7224 */ /* 0x000fe400078e00c5 */
[----:B------:R3:W-:Y:S01]  /*af30*/  MUFU.EX2 R251, R204 ;  /* 0x000000cc00fb7308 */ /* 0x0007e20000000800 */
[----:B------:R-:W-:Y:S02]  /*af40*/  MOV R197, R163 ;  /* 0x000000a300c57202 */ /* 0x000fe40000000f00 */
[----:B------:R-:W-:Y:S02]  /*af50*/  MOV R179, R162 ;  /* 0x000000a200b37202 */ /* 0x000fe40000000f00 */
[----:B------:R-:W-:Y:S05]  /*af60*/  LDSM.16.MT88.4 R160, [R228+0x1000] ;  /* 0x00100000e4a0783b */ /* 0x000fea0000004200 */
[----:B------:R-:W-:Y:S10]  /*af70*/  MUFU.EX2 R179, R179 ;  /* 0x000000b300b37308 */ /* 0x000ff40000000800 */
[----:B------:R-:W-:Y:S01]  /*af80*/  MUFU.EX2 R197, R197 ;  /* 0x000000c500c57308 */ /* 0x000fe20000000800 */
[----:B---3--:R-:W-:Y:S09]  /*af90*/  F2FP.BF16.PACK_AB R204, R183, R250 ;  /* 0x000000fab7cc723e */ /* 0x008ff200000010ff */
[----:B------:R-:W-:Y:S01]  /*afa0*/  MUFU.EX2 R252, R205 ;  /* 0x000000cd00fc7308 */ /* 0x000fe20000000800 */
[----:B--2---:R-:W-:Y:S01]  /*afb0*/  FFMA.FTZ R133, R133, R140, R221 ;  /* 0x0000008c85857223 */ /* 0x004fe200000100dd */
[----:B------:R-:W-:Y:S01]  /*afc0*/  F2FP.BF16.PACK_AB R140, R171, R168 ;  /* 0x000000a8ab8c723e */ /* 0x000fe200000010ff */
[----:B------:R-:W-:Y:S06]  /*afd0*/  FFMA.FTZ R2, R132, R2, R220 ;  /* 0x0000000284027223 */ /* 0x000fec00000100dc */
[-C--:B-1----:R-:W-:Y:S05]  /*afe0*/  HMMA.16816.F32.BF16 R4, R140, R144.reuse, R4 ;  /* 0x000000908c04723c */ /* 0x082fea0000041804 */
[----:B------:R-:W-:Y:S01]  /*aff0*/  FFMA.FTZ R138, R3, R178, R138 ;  /* 0x000000b2038a7223 */ /* 0x000fe2000001008a */
[----:B------:R-:W-:Y:S01]  /*b000*/  MOV R178, R158 ;  /* 0x0000009e00b27202 */ /* 0x000fe20000000f00 */
[----:B------:R-:W2:Y:S01]  /*b010*/  LDL.LU R3, [R1+0x14] ;  /* 0x0000140001037983 */ /* 0x000ea20000300800 */
[C---:B------:R-:W-:Y:S04]  /*b020*/  HMMA.16816.F32.BF16 R8, R148.reuse, R144, R8 ;  /* 0x000000909408723c */ /* 0x040fe80000041808 */
[----:B------:R-:W-:Y:S01]  /*b030*/  MOV R158, R154 ;  /* 0x0000009a009e7202 */ /* 0x000fe20000000f00 */
[----:B------:R-:W-:Y:S01]  /*b040*/  FADD.FTZ R2, R245, R2 ;  /* 0x00000002f5027221 */ /* 0x000fe20000010000 */
[----:B------:R-:W-:Y:S01]  /*b050*/  LDSM.16.MT88.4 R152, [R226+0x1000] ;  /* 0x00100000e298783b */ /* 0x000fe20000004200 */
[----:B------:R-:W-:Y:S01]  /*b060*/  MUFU.EX2 R245, R241 ;  /* 0x000000f100f57308 */ /* 0x000fe20000000800 */
[-C--:B------:R-:W-:Y:S04]  /*b070*/  HMMA.16816.F32.BF16 R12, R148, R146.reuse, R12 ;  /* 0x00000092940c723c */ /* 0x080fe8000004180c */
[----:B------:R-:W-:Y:S01]  /*b080*/  MOV R206, R178 ;  /* 0x000000b200ce7202 */ /* 0x000fe20000000f00 */
[----:B------:R-:W-:Y:S01]  /*b090*/  FADD.FTZ R2, R246, R2 ;  /* 0x00000002f6027221 */ /* 0x000fe20000010000 */
[----:B------:R-:W-:Y:S02]  /*b0a0*/  MOV R178, R158 ;  /* 0x0000009e00b27202 */ /* 0x000fe40000000f00 */
[C---:B------:R-:W-:Y:S01]  /*b0b0*/  HMMA.16816.F32.BF16 R16, R140.reuse, R146, R16 ;  /* 0x000000928c10723c */ /* 0x040fe20000041810 */
[----:B------:R-:W1:Y:S01]  /*b0c0*/  LDSM.16.MT88.4 R144, [R226+0x800] ;  /* 0x00080000e290783b */ /* 0x000e620000004200 */
[----:B------:R3:W4:Y:S10]  /*b0d0*/  MUFU.EX2 R246, R215 ;  /* 0x000000d700f67308 */ /* 0x0007340000000800 */
[----:B------:R-:W-:Y:S01]  /*b0e0*/  MUFU.EX2 R178, R178 ;  /* 0x000000b200b27308 */ /* 0x000fe20000000800 */
[----:B---3--:R-:W-:Y:S01]  /*b0f0*/  LDSM.16.MT88.4 R212, [R225+0x3800] ;  /* 0x00380000e1d4783b */ /* 0x008fe20000004200 */
[-C--:B-1----:R-:W-:Y:S08]  /*b100*/  HMMA.16816.F32.BF16 R20, R140, R144.reuse, R20 ;  /* 0x000000908c14723c */ /* 0x082ff00000041814 */
[C---:B------:R-:W-:Y:S08]  /*b110*/  HMMA.16816.F32.BF16 R24, R148.reuse, R144, R24 ;  /* 0x000000909418723c */ /* 0x040ff00000041818 */
[-C--:B------:R-:W-:Y:S08]  /*b120*/  HMMA.16816.F32.BF16 R28, R148, R146.reuse, R28 ;  /* 0x00000092941c723c */ /* 0x080ff0000004181c */
[C---:B------:R-:W-:Y:S01]  /*b130*/  HMMA.16816.F32.BF16 R32, R140.reuse, R146, R32 ;  /* 0x000000928c20723c */ /* 0x040fe20000041820 */
[----:B------:R-:W1:Y:S07]  /*b140*/  LDSM.16.MT88.4 R144, [R229+0x800] ;  /* 0x00080000e590783b */ /* 0x000e6e0000004200 */
        /* <DEDUP_REMOVED lines=14> */
[----:B------:R-:W1:Y:S03]  /*b230*/  LDSM.16.MT88.4 R144, [R226+0x2800] ;  /* 0x00280000e290783b */ /* 0x000e660000004200 */
[----:B--2---:R-:W-:Y:S02]  /*b240*/  FFMA.FTZ R132, R0, R3, R139 ;  /* 0x0000000300847223 */ /* 0x004fe4000001008b */
[----:B------:R-:W-:Y:S01]  /*b250*/  MUFU.EX2 R139, R243 ;  /* 0x000000f3008b7308 */ /* 0x000fe20000000800 */
[----:B------:R-:W-:Y:S02]  /*b260*/  FADD.FTZ R0, R223, R138 ;  /* 0x0000008adf007221 */ /* 0x000fe40000010000 */
[----:B------:R-:W-:Y:S03]  /*b270*/  FADD.FTZ R3, R247, R133 ;  /* 0x00000085f7037221 */ /* 0x000fe60000010000 */
[----:B------:R-:W-:Y:S02]  /*b280*/  FADD.FTZ R133, R222, R0 ;  /* 0x00000000de857221 */ /* 0x000fe40000010000 */
[----:B------:R-:W-:Y:S01]  /*b290*/  LDSM.16.MT88.4 R220, [R229+0x3800] ;  /* 0x00380000e5dc783b */ /* 0x000fe20000004200 */
[----:B------:R-:W-:Y:S01]  /*b2a0*/  FADD.FTZ R3, R249, R3 ;  /* 0x00000003f9037221 */ /* 0x000fe20000010000 */
[----:B------:R2:W-:Y:S01]  /*b2b0*/  MUFU.EX2 R247, R231 ;  /* 0x000000e700f77308 */ /* 0x0005e20000000800 */
[----:B------:R-:W-:Y:S02]  /*b2c0*/  FADD.FTZ R132, R208, R132 ;  /* 0x00000084d0847221 */ /* 0x000fe40000010000 */
[----:B------:R-:W-:Y:S01]  /*b2d0*/  FADD.FTZ R3, R182, R3 ;  /* 0x00000003b6037221 */ /* 0x000fe20000010000 */
[----:B------:R-:W-:Y:S01]  /*b2e0*/  MOV R182, R157 ;  /* 0x0000009d00b67202 */ /* 0x000fe20000000f00 */
[----:B------:R-:W-:Y:S01]  /*b2f0*/  FADD.FTZ R0, R209, R132 ;  /* 0x00000084d1007221 */ /* 0x000fe20000010000 */
[-C--:B-1----:R-:W-:Y:S01]  /*b300*/  HMMA.16816.F32.BF16 R84, R140, R144.reuse, R84 ;  /* 0x000000908c54723c */ /* 0x082fe20000041854 */
[----:B------:R-:W-:Y:S02]  /*b310*/  LDSM.16.MT88.4 R156, [R229+0x1000] ;  /* 0x00100000e59c783b */ /* 0x000fe40000004200 */
[----:B------:R-:W-:Y:S01]  /*b320*/  FADD.FTZ R132, R248, R2 ;  /* 0x00000002f8847221 */ /* 0x000fe20000010000 */
[----:B------:R-:W1:Y:S01]  /*b330*/  MUFU.EX2 R138, R235 ;  /* 0x000000eb008a7308 */ /* 0x000e620000000800 */
[----:B------:R-:W-:Y:S01]  /*b340*/  FADD.FTZ R2, R242, R133 ;  /* 0x00000085f2027221 */ /* 0x000fe20000010000 */
[----:B----4-:R-:W-:Y:S01]  /*b350*/  F2FP.BF16.PACK_AB R209, R245, R246 ;  /* 0x000000f6f5d1723e */ /* 0x010fe200000010ff */
[----:B------:R-:W-:Y:S01]  /*b360*/  FADD.FTZ R3, R168, R3 ;  /* 0x00000003a8037221 */ /* 0x000fe20000010000 */
[C---:B------:R-:W-:Y:S04]  /*b370*/  HMMA.16816.F32.BF16 R88, R148.reuse, R144, R88 ;  /* 0x000000909458723c */ /* 0x040fe80000041858 */
[----:B------:R-:W-:Y:S01]  /*b380*/  MOV R168, R195 ;  /* 0x000000c300a87202 */ /* 0x000fe20000000f00 */
[----:B------:R-:W-:Y:S01]  /*b390*/  FADD.FTZ R132, R169, R132 ;  /* 0x00000084a9847221 */ /* 0x000fe20000010000 */
[----:B------:R-:W-:Y:S01]  /*b3a0*/  MOV R169, R194 ;  /* 0x000000c200a97202 */ /* 0x000fe20000000f00 */
[----:B------:R-:W-:Y:S01]  /*b3b0*/  FADD.FTZ R3, R171, R3 ;  /* 0x00000003ab037221 */ /* 0x000fe20000010000 */
[-C--:B------:R-:W-:Y:S01]  /*b3c0*/  HMMA.16816.F32.BF16 R92, R148, R146.reuse, R92 ;  /* 0x00000092945c723c */ /* 0x080fe2000004185c */
[----:B------:R-:W3:Y:S01]  /*b3d0*/  MUFU.EX2 R182, R182 ;  /* 0x000000b600b67308 */ /* 0x000ee20000000800 */
[----:B--2---:R2:W5:Y:S02]  /*b3e0*/  LDL.LU R231, [R1+0x80] ;  /* 0x0000800001e77983 */ /* 0x0045640000300800 */
[----:B------:R-:W-:Y:S01]  /*b3f0*/  MOV R171, R193 ;  /* 0x000000c100ab7202 */ /* 0x000fe20000000f00 */
[----:B------:R-:W-:Y:S01]  /*b400*/  FADD.FTZ R133, R173, R132 ;  /* 0x00000084ad857221 */ /* 0x000fe20000010000 */
[----:B------:R2:W5:Y:S01]  /*b410*/  LDL.LU R241, [R1+0x7c] ;  /* 0x00007c0001f17983 */ /* 0x0005620000300800 */
[----:B------:R-:W-:Y:S01]  /*b420*/  MOV R173, R186 ;  /* 0x000000ba00ad7202 */ /* 0x000fe20000000f00 */
[C---:B------:R-:W-:Y:S02]  /*b430*/  HMMA.16816.F32.BF16 R96, R140.reuse, R146, R96 ;  /* 0x000000928c60723c */ /* 0x040fe40000041860 */
[----:B------:R-:W4:Y:S01]  /*b440*/  LDSM.16.MT88.4 R144, [R229+0x2800] ;  /* 0x00280000e590783b */ /* 0x000f220000004200 */
[----:B------:R2:W2:Y:S01]  /*b450*/  MUFU.EX2 R249, R206 ;  /* 0x000000ce00f97308 */ /* 0x0004a20000000800 */
[----:B------:R-:W-:Y:S01]  /*b460*/  FADD.FTZ R133, R170, R133 ;  /* 0x00000085aa857221 */ /* 0x000fe20000010000 */
[----:B------:R-:W-:Y:S01]  /*b470*/  MOV R170, R192 ;  /* 0x000000c000aa7202 */ /* 0x000fe20000000f00 */
[----:B------:R-:W-:Y:S01]  /*b480*/  FADD.FTZ R2, R164, R2 ;  /* 0x00000002a4027221 */ /* 0x000fe20000010000 */
[----:B-1----:R-:W-:Y:S01]  /*b490*/  F2FP.BF16.PACK_AB R211, R138, R139 ;  /* 0x0000008b8ad3723e */ /* 0x002fe200000010ff */
[----:B------:R-:W-:Y:S02]  /*b4a0*/  FADD.FTZ R0, R210, R0 ;  /* 0x00000000d2007221 */ /* 0x000fe40000010000 */
[----:B------:R1:W5:Y:S02]  /*b4b0*/  LDL.LU R242, [R1+0x78] ;  /* 0x0000780001f27983 */ /* 0x0003640000300800 */
[----:B------:R-:W-:Y:S01]  /*b4c0*/  FADD.FTZ R0, R165, R0 ;  /* 0x00000000a5007221 */ /* 0x000fe20000010000 */
[----:B------:R1:W1:Y:S01]  /*b4d0*/  MUFU.EX2 R248, R207 ;  /* 0x000000cf00f87308 */ /* 0x0002620000000800 */
[----:B------:R1:W5:Y:S01]  /*b4e0*/  LDL.LU R243, [R1+0x74] ;  /* 0x0000740001f37983 */ /* 0x0003620000300800 */
[----:B------:R-:W-:Y:S01]  /*b4f0*/  FADD.FTZ R132, R166, R2 ;  /* 0x00000002a6847221 */ /* 0x000fe20000010000 */
[----:B---3--:R-:W-:Y:S02]  /*b500*/  F2FP.BF16.PACK_AB R205, R182, R251 ;  /* 0x000000fbb6cd723e */ /* 0x008fe400000010ff */
[----:B------:R3:W5:Y:S01]  /*b510*/  LDL.LU R235, [R1+0x70] ;  /* 0x0000700001eb7983 */ /* 0x0007620000300800 */
[----:B------:R-:W-:Y:S02]  /*b520*/  IMAD.MOV.U32 R166, RZ, RZ, R188 ;  /* 0x000000ffffa67224 */ /* 0x000fe400078e00bc */
[----:B------:R-:W-:Y:S01]  /*b530*/  FADD.FTZ R2, R167, R0 ;  /* 0x00000000a7027221 */ /* 0x000fe20000010000 */
[----:B------:R-:W-:Y:S01]  /*b540*/  MOV R167, R187 ;  /* 0x000000bb00a77202 */ /* 0x000fe20000000f00 */
[----:B------:R-:W-:Y:S02]  /*b550*/  FADD.FTZ R0, R175, R3 ;  /* 0x00000003af007221 */ /* 0x000fe40000010000 */
[----:B------:R-:W-:Y:S01]  /*b560*/  IMAD.MOV.U32 R175, RZ, RZ, R184 ;  /* 0x000000ffffaf7224 */ /* 0x000fe200078e00b8 */
[----:B--2---:R-:W-:Y:S01]  /*b570*/  F2FP.BF16.PACK_AB R206, R197, R179 ;  /* 0x000000b3c5ce723e */ /* 0x004fe200000010ff */
[----:B------:R-:W-:Y:S01]  /*b580*/  FADD.FTZ R165, R172, R132 ;  /* 0x00000084aca57221 */ /* 0x000fe20000010000 */
[----:B------:R-:W-:Y:S01]  /*b590*/  F2FP.BF16.PACK_AB R208, R249, R252 ;  /* 0x000000fcf9d0723e */ /* 0x000fe200000010ff */
[----:B------:R-:W-:Y:S02]  /*b5a0*/  FADD.FTZ R164, R174, R2 ;  /* 0x00000002aea47221 */ /* 0x000fe40000010000 */
[----:B------:R-:W-:Y:S02]  /*b5b0*/  FADD.FTZ R3, R177, R133 ;  /* 0x00000085b1037221 */ /* 0x000fe40000010000 */
[----:B------:R-:W-:Y:S01]  /*b5c0*/  FADD.FTZ R132, R176, R0 ;  /* 0x00000000b0847221 */ /* 0x000fe20000010000 */
[----:B------:R-:W-:Y:S01]  /*b5d0*/  MOV R0, R190 ;  /* 0x000000be00007202 */ /* 0x000fe20000000f00 */
[----:B------:R-:W-:Y:S01]  /*b5e0*/  IMAD.MOV.U32 R2, RZ, RZ, R189 ;  /* 0x000000ffff027224 */ /* 0x000fe200078e00bd */
[----:B-1----:R-:W-:Y:S02]  /*b5f0*/  F2FP.BF16.PACK_AB R207, R198, R178 ;  /* 0x000000b2c6cf723e */ /* 0x002fe400000010ff */
[----:B------:R-:W-:Y:S01]  /*b600*/  F2FP.BF16.PACK_AB R210, R247, R248 ;  /* 0x000000f8f7d2723e */ /* 0x000fe200000010ff */
[-C--:B----4-:R-:W-:Y:S08]  /*b610*/  HMMA.16816.F32.BF16 R100, R140, R144.reuse, R100 ;  /* 0x000000908c64723c */ /* 0x090ff00000041864 */
[C---:B------:R-:W-:Y:S08]  /*b620*/  HMMA.16816.F32.BF16 R104, R148.reuse, R144, R104 ;  /* 0x000000909468723c */ /* 0x040ff00000041868 */
[-C--:B------:R-:W-:Y:S08]  /*b630*/  HMMA.16816.F32.BF16 R108, R148, R146.reuse, R108 ;  /* 0x00000092946c723c */ /* 0x080ff0000004186c */
[C---:B------:R-:W-:Y:S01]  /*b640*/  HMMA.16816.F32.BF16 R112, R140.reuse, R146, R112 ;  /* 0x000000928c70723c */ /* 0x040fe20000041870 */
[----:B------:R-:W1:Y:S07]  /*b650*/  LDSM.16.MT88.4 R144, [R228+0x2800] ;  /* 0x00280000e490783b */ /* 0x000e6e0000004200 */
[-C--:B-1----:R-:W-:Y:S08]  /*b660*/  HMMA.16816.F32.BF16 R116, R140, R144.reuse, R116 ;  /* 0x000000908c74723c */ /* 0x082ff00000041874 */
[C---:B------:R-:W-:Y:S07]  /*b670*/  HMMA.16816.F32.BF16 R120, R148.reuse, R144, R120 ;  /* 0x000000909478723c */ /* 0x040fee0000041878 */
[----:B------:R-:W-:Y:S01]  /*b680*/  F2FP.BF16.PACK_AB R144, R201, R181 ;  /* 0x000000b5c990723e */ /* 0x000fe200000010ff */
[-C--:B------:R-:W-:Y:S01]  /*b690*/  HMMA.16816.F32.BF16 R124, R148, R146.reuse, R124 ;  /* 0x00000092947c723c */ /* 0x080fe2000004187c */
[----:B------:R-:W1:Y:S03]  /*b6a0*/  LDSM.16.MT88.4 R148, [R225+0x1000] ;  /* 0x00100000e194783b */ /* 0x000e660000004200 */
[----:B------:R-:W-:Y:S04]  /*b6b0*/  F2FP.BF16.PACK_AB R145, R200, R196 ;  /* 0x000000c4c891723e */ /* 0x000fe800000010ff */
[----:B------:R-:W-:Y:S07]  /*b6c0*/  HMMA.16816.F32.BF16 R128, R140, R146, R128 ;  /* 0x000000928c80723c */ /* 0x000fee0000041880 */
[----:B------:R-:W-:Y:S02]  /*b6d0*/  F2FP.BF16.PACK_AB R142, R187, R195 ;  /* 0x000000c3bb8e723e */ /* 0x000fe400000010ff */
[----:B------:R-:W-:Y:S03]  /*b6e0*/  F2FP.BF16.PACK_AB R141, R203, R180 ;  /* 0x000000b4cb8d723e */ /* 0x000fe600000010ff */
[----:B------:R-:W-:Y:S02]  /*b6f0*/  F2FP.BF16.PACK_AB R143, R192, R194 ;  /* 0x000000c2c08f723e */ /* 0x000fe400000010ff */
[----:B------:R-:W-:Y:S02]  /*b700*/  F2FP.BF16.PACK_AB R140, R199, R191 ;  /* 0x000000bfc78c723e */ /* 0x000fe400000010ff */
[----:B------:R-:W-:Y:S02]  /*b710*/  F2FP.BF16.PACK_AB R146, R186, R193 ;  /* 0x000000c1ba92723e */ /* 0x000fe400000010ff */
[----:B------:R-:W-:Y:S01]  /*b720*/  LDSM.16.MT88.4 R192, [R229+0x1800] ;  /* 0x00180000e5c0783b */ /* 0x000fe20000004200 */
[----:B------:R-:W-:Y:S02]  /*b730*/  F2FP.BF16.PACK_AB R147, R184, R188 ;  /* 0x000000bcb893723e */ /* 0x000fe400000010ff */
[----:B------:R-:W-:Y:S05]  /*b740*/  MOV R188, R185 ;  /* 0x000000b900bc7202 */ /* 0x000fea0000000f00 */
[----:B------:R-:W-:Y:S01]  /*b750*/  LDSM.16.MT88.4 R184, [R226+0x1800] ;  /* 0x00180000e2b8783b */ /* 0x000fe20000004200 */
[-C--:B-1----:R-:W-:Y:S08]  /*b760*/  HMMA.16816.F32.BF16 R4, R140, R148.reuse, R4 ;  /* 0x000000948c04723c */ /* 0x082ff00000041804 */
[C---:B------:R-:W-:Y:S08]  /*b770*/  HMMA.16816.F32.BF16 R8, R144.reuse, R148, R8 ;  /* 0x000000949008723c */ /* 0x040ff00000041808 */
[-C--:B------:R-:W-:Y:S08]  /*b780*/  HMMA.16816.F32.BF16 R12, R144, R150.reuse, R12 ;  /* 0x00000096900c723c */ /* 0x080ff0000004180c */
[C---:B------:R-:W-:Y:S01]  /*b790*/  HMMA.16816.F32.BF16 R16, R140.reuse, R150, R16 ;  /* 0x000000968c10723c */ /* 0x040fe20000041810 */
[----:B------:R-:W1:Y:S07]  /*b7a0*/  LDSM.16.MT88.4 R148, [R225+0x3000] ;  /* 0x00300000e194783b */ /* 0x000e6e0000004200 */
[-C--:B------:R-:W-:Y:S08]  /*b7b0*/  HMMA.16816.F32.BF16 R20, R140, R152.reuse, R20 ;  /* 0x000000988c14723c */ /* 0x080ff00000041814 */
[C---:B------:R-:W-:Y:S08]  /*b7c0*/  HMMA.16816.F32.BF16 R24, R144.reuse, R152, R24 ;  /* 0x000000989018723c */ /* 0x040ff00000041818 */
[-C--:B------:R-:W-:Y:S08]  /*b7d0*/  HMMA.16816.F32.BF16 R28, R144, R154.reuse, R28 ;  /* 0x0000009a901c723c */ /* 0x080ff0000004181c */
[C---:B------:R-:W-:Y:S01]  /*b7e0*/  HMMA.16816.F32.BF16 R32, R140.reuse, R154, R32 ;  /* 0x0000009a8c20723c */ /* 0x040fe20000041820 */
[----:B------:R-:W2:Y:S07]  /*b7f0*/  LDSM.16.MT88.4 R152, [R226+0x3000] ;  /* 0x00300000e298783b */ /* 0x000eae0000004200 */
        /* <DEDUP_REMOVED lines=9> */
[----:B------:R-:W3:Y:S07]  /*b890*/  LDSM.16.MT88.4 R160, [R228+0x3000] ;  /* 0x00300000e4a0783b */ /* 0x000eee0000004200 */
[-C--:B-1----:R-:W-:Y:S08]  /*b8a0*/  HMMA.16816.F32.BF16 R68, R140, R148.reuse, R68 ;  /* 0x000000948c44723c */ /* 0x082ff00000041844 */
[C---:B------:R-:W-:Y:S08]  /*b8b0*/  HMMA.16816.F32.BF16 R72, R144.reuse, R148, R72 ;  /* 0x000000949048723c */ /* 0x040ff00000041848 */
[-C--:B------:R-:W-:Y:S08]  /*b8c0*/  HMMA.16816.F32.BF16 R76, R144, R150.reuse, R76 ;  /* 0x00000096904c723c */ /* 0x080ff0000004184c */
[C---:B------:R-:W-:Y:S08]  /*b8d0*/  HMMA.16816.F32.BF16 R80, R140.reuse, R150, R80 ;  /* 0x000000968c50723c */ /* 0x040ff00000041850 */
[-C--:B--2---:R-:W-:Y:S08]  /*b8e0*/  HMMA.16816.F32.BF16 R84, R140, R152.reuse, R84 ;  /* 0x000000988c54723c */ /* 0x084ff00000041854 */
        /* <DEDUP_REMOVED lines=8> */
[----:B------:R-:W-:Y:S01]  /*b970*/  MOV R157, R203 ;  /* 0x000000cb009d7202 */ /* 0x000fe20000000f00 */
[----:B------:R-:W-:Y:S03]  /*b980*/  IMAD.MOV.U32 R133, RZ, RZ, R156 ;  /* 0x000000ffff857224 */ /* 0x000fe600078e009c */
[C---:B------:R-:W-:Y:S07]  /*b990*/  HMMA.16816.F32.BF16 R112, R140.reuse, R158, R112 ;  /* 0x0000009e8c70723c */ /* 0x040fee0000041870 */
[----:B------:R-:W-:Y:S01]  /*b9a0*/  IMAD.MOV.U32 R158, RZ, RZ, R200 ;  /* 0x000000ffff9e7224 */ /* 0x000fe200078e00c8 */
[-C--:B---3--:R-:W-:Y:S04]  /*b9b0*/  HMMA.16816.F32.BF16 R116, R140, R160.reuse, R116 ;  /* 0x000000a08c74723c */ /* 0x088fe80000041874 */
[----:B------:R-:W-:Y:S02]  /*b9c0*/  MOV R159, R201 ;  /* 0x000000c9009f7202 */ /* 0x000fe40000000f00 */
[----:B------:R-:W2:Y:S02]  /*b9d0*/  LDSM.16.MT88.4 R200, [R228+0x1800] ;  /* 0x00180000e4c8783b */ /* 0x000ea40000004200 */
[C---:B------:R-:W-:Y:S08]  /*b9e0*/  HMMA.16816.F32.BF16 R120, R144.reuse, R160, R120 ;  /* 0x000000a09078723c */ /* 0x040ff00000041878 */
[-C--:B------:R-:W-:Y:S08]  /*b9f0*/  HMMA.16816.F32.BF16 R124, R144, R162.reuse, R124 ;  /* 0x000000a2907c723c */ /* 0x080ff0000004187c */
[----:B------:R-:W-:Y:S08]  /*ba00*/  HMMA.16816.F32.BF16 R128, R140, R162, R128 ;  /* 0x000000a28c80723c */ /* 0x000ff00000041880 */
[-C--:B-1----:R-:W-:Y:S01]  /*ba10*/  HMMA.16816.F32.BF16 R140, R204, R152.reuse, R4 ;  /* 0x00000098cc8c723c */ /* 0x082fe20000041804 */
[----:B------:R-:W1:Y:S07]  /*ba20*/  LDSM.16.MT88.4 R4, [R228+0x3800] ;  /* 0x00380000e404783b */ /* 0x000e6e0000004200 */
[C---:B------:R-:W-:Y:S07]  /*ba30*/  HMMA.16816.F32.BF16 R144, R208.reuse, R152, R8 ;  /* 0x00000098d090723c */ /* 0x040fee0000041808 */
[----:B------:R-:W-:Y:S01]  /*ba40*/  MOV R9, R159 ;  /* 0x0000009f00097202 */ /* 0x000fe20000000f00 */
[-C--:B------:R-:W-:Y:S04]  /*ba50*/  HMMA.16816.F32.BF16 R148, R208, R154.reuse, R12 ;  /* 0x0000009ad094723c */ /* 0x080fe8000004180c */
[----:B------:R-:W-:Y:S02]  /*ba60*/  MOV R10, R157 ;  /* 0x0000009d000a7202 */ /* 0x000fe40000000f00 */
[----:B------:R-:W-:Y:S01]  /*ba70*/  MOV R11, R199 ;  /* 0x000000c7000b7202 */ /* 0x000fe20000000f00 */
[----:B------:R-:W-:Y:S01]  /*ba80*/  IMAD.MOV.U32 R14, RZ, RZ, R197 ;  /* 0x000000ffff0e7224 */ /* 0x000fe200078e00c5 */
[C---:B------:R-:W-:Y:S04]  /*ba90*/  HMMA.16816.F32.BF16 R160, R204.reuse, R154, R16 ;  /* 0x0000009acca0723c */ /* 0x040fe80000041810 */
[----:B------:R-:W-:Y:S01]  /*baa0*/  MOV R8, R191 ;  /* 0x000000bf00087202 */ /* 0x000fe20000000f00 */
[----:B------:R-:W-:Y:S01]  /*bab0*/  IMAD.MOV.U32 R13, RZ, RZ, R178 ;  /* 0x000000ffff0d7224 */ /* 0x000fe200078e00b2 */
[----:B------:R-:W-:Y:S02]  /*bac0*/  MOV R15, R198 ;  /* 0x000000c6000f7202 */ /* 0x000fe40000000f00 */
[----:B------:R-:W-:Y:S01]  /*bad0*/  MOV R17, R175 ;  /* 0x000000af00117202 */ /* 0x000fe20000000f00 */
[----:B------:R-:W-:Y:S03]  /*bae0*/  FADD.FTZ R8, R8, R132 ;  /* 0x0000008408087221 */ /* 0x000fe60000010000 */
[----:B------:R-:W-:Y:S01]  /*baf0*/  MOV R16, R173 ;  /* 0x000000ad00107202 */ /* 0x000fe20000000f00 */
[----:B------:R-:W-:Y:S01]  /*bb00*/  FADD.FTZ R11, R11, R8 ;  /* 0x000000080b0b7221 */ /* 0x000fe20000010000 */
[-C--:B------:R-:W-:Y:S03]  /*bb10*/  HMMA.16816.F32.BF16 R172, R204, R184.reuse, R20 ;  /* 0x000000b8ccac723c */ /* 0x080fe60000041814 */
[----:B------:R-:W-:Y:S02]  /*bb20*/  MOV R12, R179 ;  /* 0x000000b3000c7202 */ /* 0x000fe40000000f00 */
[----:B------:R-:W-:Y:S02]  /*bb30*/  MOV R18, R183 ;  /* 0x000000b700127202 */ /* 0x000fe40000000f00 */
[----:B------:R-:W-:Y:S01]  /*bb40*/  MOV R19, R182 ;  /* 0x000000b600137202 */ /* 0x000fe20000000f00 */
[C---:B------:R-:W-:Y:S04]  /*bb50*/  HMMA.16816.F32.BF16 R152, R208.reuse, R184, R24 ;  /* 0x000000b8d098723c */ /* 0x040fe80000041818 */
[----:B------:R-:W-:Y:S01]  /*bb60*/  MOV R22, R167 ;  /* 0x000000a700167202 */ /* 0x000fe20000000f00 */
[----:B------:R-:W-:Y:S01]  /*bb70*/  IMAD.MOV.U32 R23, RZ, RZ, R170 ;  /* 0x000000ffff177224 */ /* 0x000fe200078e00aa */
[----:B------:R-:W-:Y:S01]  /*bb80*/  MOV R21, R166 ;  /* 0x000000a600157202 */ /* 0x000fe20000000f00 */
[----:B------:R-:W-:Y:S01]  /*bb90*/  IMAD.MOV.U32 R27, RZ, RZ, R169 ;  /* 0x000000ffff1b7224 */ /* 0x000fe200078e00a9 */
[----:B------:R-:W-:Y:S02]  /*bba0*/  MOV R25, R158 ;  /* 0x0000009e00197202 */ /* 0x000fe40000000f00 */
[-C--:B------:R-:W-:Y:S03]  /*bbb0*/  HMMA.16816.F32.BF16 R156, R208, R186.reuse, R28 ;  /* 0x000000bad09c723c */ /* 0x080fe6000004181c */
[----:B------:R-:W-:Y:S02]  /*bbc0*/  MOV R20, R171 ;  /* 0x000000ab00147202 */ /* 0x000fe40000000f00 */
[----:B------:R-:W-:Y:S02]  /*bbd0*/  MOV R26, R168 ;  /* 0x000000a8001a7202 */ /* 0x000fe40000000f00 */
[----:B------:R-:W-:Y:S01]  /*bbe0*/  MOV R24, R196 ;  /* 0x000000c400187202 */ /* 0x000fe20000000f00 */
[C---:B------:R-:W-:Y:S01]  /*bbf0*/  HMMA.16816.F32.BF16 R184, R204.reuse, R186, R32 ;  /* 0x000000baccb8723c */ /* 0x040fe20000041820 */
[----:B------:R-:W3:Y:S03]  /*bc00*/  LDL R34, [R1+0x3c] ;  /* 0x00003c0001227983 */ /* 0x000ee60000100800 */
[----:B------:R-:W-:Y:S01]  /*bc10*/  MOV R28, R165 ;  /* 0x000000a5001c7202 */ /* 0x000fe20000000f00 */
[----:B------:R-:W-:Y:S01]  /*bc20*/  IMAD.MOV.U32 R29, RZ, RZ, R164 ;  /* 0x000000ffff1d7224 */ /* 0x000fe200078e00a4 */
[----:B------:R-:W-:Y:S02]  /*bc30*/  MOV R31, R181 ;  /* 0x000000b5001f7202 */ /* 0x000fe40000000f00 */
[----:B------:R-:W-:Y:S01]  /*bc40*/  MOV R35, R188 ;  /* 0x000000bc00237202 */ /* 0x000fe20000000f00 */
[----:B------:R-:W-:Y:S01]  /*bc50*/  FADD.FTZ R2, R2, R28 ;  /* 0x0000001c02027221 */ /* 0x000fe20000010000 */
[-C--:B------:R-:W-:Y:S03]  /*bc60*/  HMMA.16816.F32.BF16 R188, R204, R192.reuse, R36 ;  /* 0x000000c0ccbc723c */ /* 0x080fe60000041824 */
[----:B------:R-:W-:Y:S01]  /*bc70*/  FADD.FTZ R2, R31, R2 ;  /* 0x000000021f027221 */ /* 0x000fe20000010000 */
[----:B------:R-:W-:Y:S01]  /*bc80*/  MOV R30, R180 ;  /* 0x000000b4001e7202 */ /* 0x000fe20000000f00 */
[----:B------:R-:W-:Y:S01]  /*bc90*/  FADD.FTZ R0, R0, R29 ;  /* 0x0000001d00007221 */ /* 0x000fe20000010000 */
[----:B------:R-:W-:Y:S01]  /*bca0*/  MOV R132, R137 ;  /* 0x0000008900847202 */ /* 0x000fe20000000f00 */
        /* <DEDUP_REMOVED lines=10> */
[-C--:B--2---:R-:W-:Y:S04]  /*bd50*/  HMMA.16816.F32.BF16 R196, R204, R200.reuse, R52 ;  /* 0x000000c8ccc4723c */ /* 0x084fe80000041834 */
[----:B------:R-:W-:Y:S02]  /*bd60*/  FADD.FTZ R0, R20, R9 ;  /* 0x0000000914007221 */ /* 0x000fe40000010000 */
[----:B------:R-:W-:Y:S02]  /*bd70*/  FADD.FTZ R9, R21, R8 ;  /* 0x0000000815097221 */ /* 0x000fe40000010000 */
[C---:B------:R-:W-:Y:S04]  /*bd80*/  HMMA.16816.F32.BF16 R176, R208.reuse, R200, R56 ;  /* 0x000000c8d0b0723c */ /* 0x040fe80000041838 */
[----:B------:R-:W-:Y:S02]  /*bd90*/  FADD.FTZ R8, R22, R3 ;  /* 0x0000000316087221 */ /* 0x000fe40000010000 */
[----:B------:R-:W-:Y:S02]  /*bda0*/  FADD.FTZ R3, R17, R9 ;  /* 0x0000000911037221 */ /* 0x000fe40000010000 */
[-C--:B------:R-:W-:Y:S04]  /*bdb0*/  HMMA.16816.F32.BF16 R180, R208, R202.reuse, R60 ;  /* 0x000000cad0b4723c */ /* 0x080fe8000004183c */
[----:B------:R-:W-:Y:S04]  /*bdc0*/  FADD.FTZ R3, R246, R3 ;  /* 0x00000003f6037221 */ /* 0x000fe80000010000 */
[C---:B------:R-:W-:Y:S04]  /*bdd0*/  HMMA.16816.F32.BF16 R200, R204.reuse, R202, R64 ;  /* 0x000000caccc8723c */ /* 0x040fe80000041840 */
[----:B------:R-:W-:Y:S04]  /*bde0*/  FADD.FTZ R3, R245, R3 ;  /* 0x00000003f5037221 */ /* 0x000fe80000010000 */
        /* <DEDUP_REMOVED lines=11> */
[C---:B------:R-:W-:Y:S07]  /*bea0*/  HMMA.16816.F32.BF16 R112, R204.reuse, R222, R112 ;  /* 0x000000decc70723c */ /* 0x040fee0000041870 */
[-C--:B------:R-:W-:Y:S01]  /*beb0*/  MOV R222, R133.reuse ;  /* 0x0000008500de7202 */ /* 0x080fe20000000f00 */
[-C--:B-1----:R-:W-:Y:S08]  /*bec0*/  HMMA.16816.F32.BF16 R116, R204, R4.reuse, R116 ;  /* 0x00000004cc74723c */ /* 0x082ff00000041874 */
        /* <DEDUP_REMOVED lines=22> */
[----:B------:R-:W-:Y:S01]  /*c030*/  IMAD.MOV.U32 R139, RZ, RZ, R134 ;  /* 0x000000ffff8b7224 */ /* 0x000fe200078e0086 */
[----:B------:R1:W-:Y:S01]  /*c040*/  STL [R1+0x10], R3 ;  /* 0x0000100301007387 */ /* 0x0003e20000100800 */
[----:B------:R-:W-:Y:S02]  /*c050*/  MOV R133, R136 ;  /* 0x0000008800857202 */ /* 0x000fe40000000f00 */
[----:B------:R-:W-:Y:S01]  /*c060*/  MOV R138, R135 ;  /* 0x00000087008a7202 */ /* 0x000fe20000000f00 */
[----:B------:R1:W-:Y:S04]  /*c070*/  STL [R1+0x14], R2 ;  /* 0x0000140201007387 */ /* 0x0003e80000100800 */
[----:B------:R1:W-:Y:S01]  /*c080*/  STL [R1], R0 ;  /* 0x0000000001007387 */ /* 0x0003e20000100800 */
[----:B---3--:R-:W-:Y:S11]  /*c090*/  ISETP.GT.AND P0, PT, R35, R34, PT ;  /* 0x000000222300720c */ /* 0x008ff60003f04270 */
[----:B------:R-:W-:Y:S02]  /*c0a0*/  @!UPT UIADD3 URZ, URZ, URZ, URZ ;  /* 0x0000003f3f3ff290 */ /* 0x000fe4000fffe03f */
[----:B-1----:R-:W-:-:S05]  /*c0b0*/  @P0 BRA `(.L_x_959) ;  /* 0xffffade000000947 */ /* 0x002fca000383ffff */
.L_x_958:
[----:B-1----:R-:W2:Y:S02]  /*c0c0*/  LDL R0, [R1+0x18] ;  /* 0x0000180001007983 */ /* 0x002ea40000100800 */
[----:B--2---:R-:W-:-:S13]  /*c0d0*/  ISETP.GE.AND P0, PT, R222, R0, PT ;  /* 0x00000000de00720c */ /* 0x004fda0003f06270 */
[----:B------:R-:W-:Y:S05]  /*c0e0*/  @!P0 BRA `(.L_x_960) ;  /* 0x0000490000008947 */ /* 0x000fea0003800000 */
[----:B------:R-:W-:Y:S01]  /*c0f0*/  IMAD.MOV.U32 R132, RZ, RZ, R136 ;  /* 0x000000ffff847224 */ /* 0x000fe200078e0088 */
[----:B------:R-:W-:Y:S01]  /*c100*/  MOV R139, R134 ;  /* 0x00000086008b7202 */ /* 0x000fe20000000f00 */
[----:B------:R-:W-:Y:S01]  /*c110*/  IMAD.MOV.U32 R3, RZ, RZ, R137 ;  /* 0x000000ffff037224 */ /* 0x000fe200078e0089 */
[----:B------:R-:W-:Y:S02]  /*c120*/  MOV R138, R135 ;  /* 0x00000087008a7202 */ /* 0x000fe40000000f00 */
.L_x_961:
[----:B------:R-:W-:Y:S04]  /*c130*/  DEPBAR.LE SB0, 0x0 ;  /* 0x000080000000791a */ /* 0x000fe80000000000 */
[----:B------:R-:W-:Y:S01]  /*c140*/  WARPSYNC 0xffffffff ;  /* 0xffffffff00007948 */ /* 0x000fe20003800000 */
[----:B------:R-:W-:Y:S01]  /*c150*/  BAR.SYNC.DEFER_BLOCKING 0x0 ;  /* 0x0000000000007b1d */ /* 0x000fe20000010000 */
[----:B--2---:R-:W-:Y:S01]  /*c160*/  SHF.R.S32.HI R0, RZ, 0x1f, R222 ;  /* 0x0000001fff007819 */ /* 0x004fe200000114de */
[----:B------:R-:W-:Y:S01]  /*c170*/  IMAD.WIDE.U32 R134, R222, c[0x0][0x208], RZ ;  /* 0x00008200de867a25 */ /* 0x000fe200078e00ff */
[----:B------:R-:W-:Y:S02]  /*c180*/  MOV R137, c[0x0][0x208] ;  /* 0x0000820000897a02 */ /* 0x000fe40000000f00 */
[----:B------:R-:W-:Y:S01]  /*c190*/  MOV R219, 0x5 ;  /* 0x0000000500db7802 */ /* 0x000fe20000000f00 */
[----:B------:R-:W-:Y:S04]  /*c1a0*/  IMAD R0, R0, c[0x0][0x208], RZ ;  /* 0x0000820000007a24 */ /* 0x000fe800078e02ff */
[----:B------:R-:W-:Y:S05]  /*c1b0*/  IMAD R0, R222, c[0x0][0x20c], R0 ;  /* 0x00008300de007a24 */ /* 0x000fea00078e0200 */
[----:B------:R-:W-:Y:S02]  /*c1c0*/  IADD3 R133, R135, R0, RZ ;  /* 0x0000000087857210 */ /* 0x000fe40007ffe0ff */
[C---:B------:R-:W-:Y:S02]  /*c1d0*/  SHF.L.U32 R0, R134.reuse, 0x6, RZ ;  /* 0x0000000686007819 */ /* 0x040fe400000006ff */
[----:B------:R-:W-:Y:S02]  /*c1e0*/  SHF.L.U64.HI R133, R134, 0x6, R133 ;  /* 0x0000000686857819 */ /* 0x000fe40000010285 */
[----:B------:R-:W-:Y:S01]  /*c1f0*/  SHF.L.U32 R135, R137, 0x5, RZ ;  /* 0x0000000589877819 */ /* 0x000fe200000006ff */
[----:B-----5:R-:W-:Y:S08]  /*c200*/  LDSM.16.M88.4 R64, [R231] ;  /* 0x00000000e740783b */ /* 0x020ff00000000200 */
[----:B------:R-:W1:Y:S08]  /*c210*/  LDSM.16.M88.4 R16, [R224] ;  /* 0x00000000e010783b */ /* 0x000e700000000200 */
[----:B------:R-:W2:Y:S08]  /*c220*/  LDSM.16.M88.4 R60, [R231+0x2000] ;  /* 0x00200000e73c783b */ /* 0x000eb00000000200 */
[----:B------:R-:W3:Y:S08]  /*c230*/  LDSM.16.M88.4 R32, [R224+0x800] ;  /* 0x00080000e020783b */ /* 0x000ef00000000200 */
[----:B------:R-:W4:Y:S06]  /*c240*/  LDL.64 R216, [R1+0x30] ;  /* 0x0000300001d87983 */ /* 0x000f2c0000100a00 */
[----:B------:R-:W3:Y:S08]  /*c250*/  LDSM.16.M88.4 R48, [R224+0x1000] ;  /* 0x00100000e030783b */ /* 0x000ef00000000200 */
[----:B------:R-:W4:Y:S01]  /*c260*/  LDL R136, [R1+0x38] ;  /* 0x0000380001887983 */ /* 0x000f220000100800 */
[-C--:B-1----:R-:W-:Y:S03]  /*c270*/  HMMA.16816.F32.BF16 R4, R64, R16.reuse, RZ ;  /* 0x000000104004723c */ /* 0x082fe600000418ff */
[----:B------:R-:W1:Y:S05]  /*c280*/  LDSM.16.M88.4 R204, [R224+0x1800] ;  /* 0x00180000e0cc783b */ /* 0x000e6a0000000200 */
[C---:B--2---:R-:W-:Y:S03]  /*c290*/  HMMA.16816.F32.BF16 R8, R60.reuse, R16, RZ ;  /* 0x000000103c08723c */ /* 0x044fe600000418ff */
[----:B------:R-:W-:Y:S05]  /*c2a0*/  LDSM.16.M88.4 R208, [R233] ;  /* 0x00000000e9d0783b */ /* 0x000fea0000000200 */
[-C--:B------:R-:W-:Y:S03]  /*c2b0*/  HMMA.16816.F32.BF16 R12, R60, R18.reuse, RZ ;  /* 0x000000123c0c723c */ /* 0x080fe600000418ff */
[----:B------:R-:W2:Y:S05]  /*c2c0*/  LDSM.16.M88.4 R212, [R235] ;  /* 0x00000000ebd4783b */ /* 0x000eaa0000000200 */
[C---:B------:R-:W-:Y:S03]  /*c2d0*/  HMMA.16816.F32.BF16 R16, R64.reuse, R18, RZ ;  /* 0x000000124010723c */ /* 0x040fe600000418ff */
[----:B------:R-:W-:Y:S04]  /*c2e0*/  STL [R1+0x74], R130 ;  /* 0x0000748201007387 */ /* 0x000fe80000100800 */
[----:B------:R1:W-:Y:S01]  /*c2f0*/  STL [R1+0x70], R131 ;  /* 0x0000708301007387 */ /* 0x0003e20000100800 */
[-C--:B---3--:R-:W-:Y:S08]  /*c300*/  HMMA.16816.F32.BF16 R20, R64, R32.reuse, RZ ;  /* 0x000000204014723c */ /* 0x088ff000000418ff */
[C---:B------:R-:W-:Y:S08]  /*c310*/  HMMA.16816.F32.BF16 R24, R60.reuse, R32, RZ ;  /* 0x000000203c18723c */ /* 0x040ff000000418ff */
[-C--:B------:R-:W-:Y:S01]  /*c320*/  HMMA.16816.F32.BF16 R28, R60, R34.reuse, RZ ;  /* 0x000000223c1c723c */ /* 0x080fe200000418ff */
[----:B-1----:R-:W3:Y:S07]  /*c330*/  LDL.64 R130, [R1+0x28] ;  /* 0x0000280001827983 */ /* 0x002eee0000100a00 */
        /* <DEDUP_REMOVED lines=9> */
[----:B------:R-:W1:Y:S07]  /*c3d0*/  LDSM.16.M88.4 R204, [R233+0x2000] ;  /* 0x00200000e9cc783b */ /* 0x000e6e0000000200 */
[-C--:B--2---:R-:W-:Y:S08]  /*c3e0*/  HMMA.16816.F32.BF16 R4, R208, R212.reuse, R4 ;  /* 0x000000d4d004723c */ /* 0x084ff00000041804 */
[C---:B-1----:R-:W-:Y:S08]  /*c3f0*/  HMMA.16816.F32.BF16 R8, R204.reuse, R212, R8 ;  /* 0x000000d4cc08723c */ /* 0x042ff00000041808 */
        /* <DEDUP_REMOVED lines=8> */
[-C--:B-1----:R-:W-:Y:S04]  /*c480*/  HMMA.16816.F32.BF16 R36, R208, R212.reuse, R36 ;  /* 0x000000d4d024723c */ /* 0x082fe80000041824 */
[C---:B----4-:R-:W-:Y:S04]  /*c490*/  IADD3 R2, P1, R0.reuse, R216, RZ ;  /* 0x000000d800027210 */ /* 0x050fe80007f3e0ff */
[C---:B------:R-:W-:Y:S04]  /*c4a0*/  HMMA.16816.F32.BF16 R40, R204.reuse, R212, R40 ;  /* 0x000000d4cc28723c */ /* 0x040fe80000041828 */
[C---:B------:R-:W-:Y:S04]  /*c4b0*/  IADD3.X R134, R133.reuse, R136, RZ, P1, !PT ;  /* 0x0000008885867210 */ /* 0x040fe80000ffe4ff */
[-C--:B------:R-:W-:Y:S04]  /*c4c0*/  HMMA.16816.F32.BF16 R44, R204, R214.reuse, R44 ;  /* 0x000000d6cc2c723c */ /* 0x080fe8000004182c */
[----:B------:R-:W-:Y:S02]  /*c4d0*/  IADD3 R0, P2, P1, R0, 0x40, R216 ;  /* 0x0000004000007810 */ /* 0x000fe4000795e0d8 */
[----:B------:R-:W2:Y:S02]  /*c4e0*/  LDL R216, [R1+0x18] ;  /* 0x0000180001d87983 */ /* 0x000ea40000100800 */
[C---:B------:R-:W-:Y:S02]  /*c4f0*/  HMMA.16816.F32.BF16 R48, R208.reuse, R214, R48 ;  /* 0x000000d6d030723c */ /* 0x040fe40000041830 */
[----:B------:R-:W1:Y:S02]  /*c500*/  LDSM.16.M88.4 R212, [R241] ;  /* 0x00000000f1d4783b */ /* 0x000e640000000200 */
[----:B------:R-:W-:Y:S04]  /*c510*/  IADD3.X R133, R133, RZ, R136, P2, P1 ;  /* 0x000000ff85857210 */ /* 0x000fe800017e2488 */
[-C--:B-1----:R-:W-:Y:S08]  /*c520*/  HMMA.16816.F32.BF16 R52, R208, R212.reuse, R52 ;  /* 0x000000d4d034723c */ /* 0x082ff00000041834 */
[C---:B------:R-:W-:Y:S08]  /*c530*/  HMMA.16816.F32.BF16 R56, R204.reuse, R212, R56 ;  /* 0x000000d4cc38723c */ /* 0x040ff00000041838 */
[-C--:B------:R-:W-:Y:S07]  /*c540*/  HMMA.16816.F32.BF16 R60, R204, R214.reuse, R60 ;  /* 0x000000d6cc3c723c */ /* 0x080fee000004183c */
[C---:B------:R-:W-:Y:S01]  /*c550*/  LEA R204, P0, R2.reuse, c[0x0][0x1f8], 0x1 ;  /* 0x00007e0002cc7a11 */ /* 0x040fe200078008ff */
[----:B------:R-:W-:Y:S04]  /*c560*/  HMMA.16816.F32.BF16 R64, R208, R214, R64 ;  /* 0x000000d6d040723c */ /* 0x000fe80000041840 */
[----:B------:R-:W-:Y:S02]  /*c570*/  LEA.HI.X R205, R2, c[0x0][0x1fc], R134, 0x1, P0 ;  /* 0x00007f0002cd7a11 */ /* 0x000fe400000f0c86 */
[----:B------:R-:W-:Y:S02]  /*c580*/  LEA R206, P0, R0, c[0x0][0x1f8], 0x1 ;  /* 0x00007e0000ce7a11 */ /* 0x000fe400078008ff */
[----:B------:R-:W-:Y:S01]  /*c590*/  IADD3 R136, P1, R204, R135, RZ ;  /* 0x00000087cc887210 */ /* 0x000fe20007f3e0ff */
[----:B------:R-:W-:Y:S01]  /*c5a0*/  @!PT LDS RZ, [RZ] ;  /* 0x00000000fffff984 */ /* 0x000fe20000000800 */
[----:B------:R-:W-:Y:S01]  /*c5b0*/  @!PT LDS RZ, [RZ] ;  /* 0x00000000fffff984 */ /* 0x000fe20000000800 */
[----:B------:R-:W-:Y:S01]  /*c5c0*/  @!PT LDS RZ, [RZ] ;  /* 0x00000000fffff984 */ /* 0x000fe20000000800 */
[----:B------:R1:W-:Y:S03]  /*c5d0*/  LDGSTS.E.BYPASS.LTC128B.128 [R244+0x100], [R204.64], !P6 ;  /* 0x00100000ccf47fae */ /* 0x0003e6000f101d48 */
[----:B------:R-:W-:Y:S02]  /*c5e0*/  LEA.HI.X R207, R0, c[0x0][0x1fc], R133, 0x1, P0 ;  /* 0x00007f0000cf7a11 */ /* 0x000fe400000f0c85 */
[----:B------:R-:W-:Y:S02]  /*c5f0*/  SHF.L.U64.HI R2, R137, R219, c[0x0][0x20c] ;  /* 0x0000830089027619 */ /* 0x000fe400000102db */
[-C--:B------:R-:W-:Y:S01]  /*c600*/  IADD3 R134, P0, R136, R135.reuse, RZ ;  /* 0x0000008788867210 */ /* 0x080fe20007f1e0ff */
[----:B------:R4:W-:Y:S01]  /*c610*/  LDGSTS.E.BYPASS.LTC128B.128 [R244+0x2100], [R206.64], !P5 ;  /* 0x02100000cef47fae */ /* 0x0009e2000e901d48 */
[-C--:B------:R-:W-:Y:S07]  /*c620*/  IADD3.X R137, R205, R2.reuse, RZ, P1, !PT ;  /* 0x00000002cd897210 */ /* 0x080fee0000ffe4ff */
[----:B------:R2:W-:Y:S08]  /*c630*/  LDGSTS.E.BYPASS.LTC128B.128 [R244+0x900], [R136.64], !P6 ;  /* 0x0090000088f47fae */ /* 0x0005f0000f101d48 */
[----:B------:R2:W-:Y:S01]  /*c640*/  LDGSTS.E.BYPASS.LTC128B.128 [R244+0x2900], [R136.64+0x80], !P5 ;  /* 0x0290008088f47fae */ /* 0x0005e2000e901d48 */
[----:B-1----:R-:W-:Y:S02]  /*c650*/  IADD3 R204, P1, R134, R135, RZ ;  /* 0x0000008786cc7210 */ /* 0x002fe40007f3e0ff */
[-C--:B------:R-:W-:Y:S04]  /*c660*/  IADD3.X R135, R137, R2.reuse, RZ, P0, !PT ;  /* 0x0000000289877210 */ /* 0x080fe800007fe4ff */
[----:B------:R-:W-:Y:S01]  /*c670*/  IADD3.X R205, R135, R2, RZ, P1, !PT ;  /* 0x0000000287cd7210 */ /* 0x000fe20000ffe4ff */
[----:B------:R1:W-:Y:S08]  /*c680*/  LDGSTS.E.BYPASS.LTC128B.128 [R244+0x1100], [R134.64], !P6 ;  /* 0x0110000086f47fae */ /* 0x0003f0000f101d48 */
[----:B------:R1:W-:Y:S08]  /*c690*/  LDGSTS.E.BYPASS.LTC128B.128 [R244+0x3100], [R134.64+0x80], !P5 ;  /* 0x0310008086f47fae */ /* 0x0003f0000e901d48 */
[----:B------:R4:W-:Y:S08]  /*c6a0*/  LDGSTS.E.BYPASS.LTC128B.128 [R244+0x1900], [R204.64], !P6 ;  /* 0x01900000ccf47fae */ /* 0x0009f0000f101d48 */
[----:B------:R4:W-:Y:S08]  /*c6b0*/  LDGSTS.E.BYPASS.LTC128B.128 [R244+0x3900], [R204.64+0x80], !P5 ;  /* 0x03900080ccf47fae */ /* 0x0009f0000e901d48 */
[----:B------:R-:W-:Y:S08]  /*c6c0*/  LDSM.16.M88.4 R208, [R230] ;  /* 0x00000000e6d0783b */ /* 0x000ff00000000200 */
[----:B------:R-:W-:Y:S08]  /*c6d0*/  LDSM.16.M88.4 R212, [R232+0x2000] ;  /* 0x00200000e8d4783b */ /* 0x000ff00000000200 */
[----:B------:R-:W0:Y:S08]  /*c6e0*/  LDGDEPBAR ;  /* 0x00000000000079af */ /* 0x000e300000000000 */
[----:B----4-:R-:W4:Y:S02]  /*c6f0*/  LDSM.16.M88.4 R204, [R232] ;  /* 0x00000000e8cc783b */ /* 0x010f240000000200 */
[-C--:B----4-:R-:W-:Y:S08]  /*c700*/  HMMA.16816.F32.BF16 R4, R204, R208.reuse, R4 ;  /* 0x000000d0cc04723c */ /* 0x090ff00000041804 */
[C---:B------:R-:W-:Y:S08]  /*c710*/  HMMA.16816.F32.BF16 R8, R212.reuse, R208, R8 ;  /* 0x000000d0d408723c */ /* 0x040ff00000041808 */
[-C--:B------:R-:W-:Y:S08]  /*c720*/  HMMA.16816.F32.BF16 R12, R212, R210.reuse, R12 ;  /* 0x000000d2d40c723c */ /* 0x080ff0000004180c */
[C---:B------:R-:W-:Y:S01]  /*c730*/  HMMA.16816.F32.BF16 R16, R204.reuse, R210, R16 ;  /* 0x000000d2cc10723c */ /* 0x040fe20000041810 */
[----:B------:R-:W4:Y:S07]  /*c740*/  LDSM.16.M88.4 R208, [R230+0x800] ;  /* 0x00080000e6d0783b */ /* 0x000f2e0000000200 */
[-C--:B----4-:R-:W-:Y:S08]  /*c750*/  HMMA.16816.F32.BF16 R20, R204, R208.reuse, R20 ;  /* 0x000000d0cc14723c */ /* 0x090ff00000041814 */
[C---:B------:R-:W-:Y:S08]  /*c760*/  HMMA.16816.F32.BF16 R24, R212.reuse, R208, R24 ;  /* 0x000000d0d418723c */ /* 0x040ff00000041818 */
[-C--:B------:R-:W-:Y:S08]  /*c770*/  HMMA.16816.F32.BF16 R28, R212, R210.reuse, R28 ;  /* 0x000000d2d41c723c */ /* 0x080ff0000004181c */
[C---:B------:R-:W-:Y:S01]  /*c780*/  HMMA.16816.F32.BF16 R32, R204.reuse, R210, R32 ;  /* 0x000000d2cc20723c */ /* 0x040fe20000041820 */
[----:B------:R-:W4:Y:S03]  /*c790*/  LDSM.16.M88.4 R208, [R230+0x1000] ;  /* 0x00100000e6d0783b */ /* 0x000f260000000200 */
[C---:B--2---:R-:W-:Y:S02]  /*c7a0*/  ISETP.GT.AND P0, PT, R222.reuse, R216, PT ;  /* 0x000000d8de00720c */ /* 0x044fe40003f04270 */
[----:B------:R-:W-:Y:S02]  /*c7b0*/  IADD3 R222, R222, -0x1, RZ ;  /* 0xffffffffdede7810 */ /* 0x000fe40007ffe0ff */
[-C--:B----4-:R-:W-:Y:S08]  /*c7c0*/  HMMA.16816.F32.BF16 R36, R204, R208.reuse, R36 ;  /* 0x000000d0cc24723c */ /* 0x090ff00000041824 */
[C---:B------:R-:W-:Y:S08]  /*c7d0*/  HMMA.16816.F32.BF16 R40, R212.reuse, R208, R40 ;  /* 0x000000d0d428723c */ /* 0x040ff00000041828 */
[-C--:B------:R-:W-:Y:S08]  /*c7e0*/  HMMA.16816.F32.BF16 R44, R212, R210.reuse, R44 ;  /* 0x000000d2d42c723c */ /* 0x080ff0000004182c */
[C---:B------:R-:W-:Y:S01]  /*c7f0*/  HMMA.16816.F32.BF16 R48, R204.reuse, R210, R48 ;  /* 0x000000d2cc30723c */ /* 0x040fe20000041830 */
[----:B------:R-:W2:Y:S07]  /*c800*/  LDSM.16.M88.4 R208, [R230+0x1800] ;  /* 0x00180000e6d0783b */ /* 0x000eae0000000200 */
[-C--:B--2---:R-:W-:Y:S08]  /*c810*/  HMMA.16816.F32.BF16 R52, R204, R208.reuse, R52 ;  /* 0x000000d0cc34723c */ /* 0x084ff00000041834 */
[C---:B------:R-:W-:Y:S08]  /*c820*/  HMMA.16816.F32.BF16 R56, R212.reuse, R208, R56 ;  /* 0x000000d0d438723c */ /* 0x040ff00000041838 */
[-C--:B------:R-:W-:Y:S01]  /*c830*/  HMMA.16816.F32.BF16 R60, R212, R210.reuse, R60 ;  /* 0x000000d2d43c723c */ /* 0x080fe2000004183c */
[----:B------:R-:W-:Y:S07]  /*c840*/  LDSM.16.M88.4 R212, [R234+0x2000] ;  /* 0x00200000ead4783b */ /* 0x000fee0000000200 */
[----:B------:R-:W-:Y:S01]  /*c850*/  HMMA.16816.F32.BF16 R64, R204, R210, R64 ;  /* 0x000000d2cc40723c */ /* 0x000fe20000041840 */
[----:B------:R-:W-:Y:S08]  /*c860*/  LDSM.16.M88.4 R204, [R234] ;  /* 0x00000000eacc783b */ /* 0x000ff00000000200 */
[----:B------:R-:W2:Y:S02]  /*c870*/  LDSM.16.M88.4 R208, [R227] ;  /* 0x00000000e3d0783b */ /* 0x000ea40000000200 */
[-C--:B--2---:R-:W-:Y:S08]  /*c880*/  HMMA.16816.F32.BF16 R4, R204, R208.reuse, R4 ;  /* 0x000000d0cc04723c */ /* 0x084ff00000041804 */
[C---:B------:R-:W-:Y:S08]  /*c890*/  HMMA.16816.F32.BF16 R8, R212.reuse, R208, R8 ;  /* 0x000000d0d408723c */ /* 0x040ff00000041808 */
[-C--:B------:R-:W-:Y:S08]  /*c8a0*/  HMMA.16816.F32.BF16 R12, R212, R210.reuse, R12 ;  /* 0x000000d2d40c723c */ /* 0x080ff0000004180c */
[C---:B------:R-:W-:Y:S01]  /*c8b0*/  HMMA.16816.F32.BF16 R16, R204.reuse, R210, R16 ;  /* 0x000000d2cc10723c */ /* 0x040fe20000041810 */
[----:B------:R-:W2:Y:S07]  /*c8c0*/  LDSM.16.M88.4 R208, [R227+0x800] ;  /* 0x00080000e3d0783b */ /* 0x000eae0000000200 */
        /* <DEDUP_REMOVED lines=15> */
[----:B------:R-:W-:Y:S08]  /*c9c0*/  LDSM.16.M88.4 R204, [R231+0x4000] ;  /* 0x00400000e7cc783b */ /* 0x000ff00000000200 */
[----:B------:R-:W2:Y:S02]  /*c9d0*/  LDSM.16.M88.4 R208, [R224+0x2000] ;  /* 0x00200000e0d0783b */ /* 0x000ea40000000200 */
        /* <DEDUP_REMOVED lines=21> */
[----:B------:R-:W2:Y:S02]  /*cb30*/  LDSM.16.M88.4 R208, [R240] ;  /* 0x00000000f0d0783b */ /* 0x000ea40000000200 */
[-C--:B--2---:R-:W-:Y:S08]  /*cb40*/  HMMA.16816.F32.BF16 R4, R204, R208.reuse, R4 ;  /* 0x000000d0cc04723c */ /* 0x084ff00000041804 */
[C---:B------:R-:W-:Y:S08]  /*cb50*/  HMMA.16816.F32.BF16 R8, R212.reuse, R208, R8 ;  /* 0x000000d0d408723c */ /* 0x040ff00000041808 */
[-C--:B------:R-:W-:Y:S08]  /*cb60*/  HMMA.16816.F32.BF16 R12, R212, R210.reuse, R12 ;  /* 0x000000d2d40c723c */ /* 0x080ff0000004180c */
[C---:B------:R-:W-:Y:S01]  /*cb70*/  HMMA.16816.F32.BF16 R16, R204.reuse, R210, R16 ;  /* 0x000000d2cc10723c */ /* 0x040fe20000041810 */
[----:B------:R-:W2:Y:S07]  /*cb80*/  LDSM.16.M88.4 R208, [R239] ;  /* 0x00000000efd0783b */ /* 0x000eae0000000200 */
        /* <DEDUP_REMOVED lines=42> */
[----:B------:R-:W-:Y:S01]  /*ce30*/  FMUL.FTZ R4, R4, c[0x0][0x320] ;  /* 0x0000c80004047a20 */ /* 0x000fe20000410000 */
[C---:B------:R-:W-:Y:S03]  /*ce40*/  HMMA.16816.F32.BF16 R16, R204.reuse, R210, R16 ;  /* 0x000000d2cc10723c */ /* 0x040fe60000041810 */
[----:B-1----:R-:W1:Y:S01]  /*ce50*/  MUFU.TANH R134, R4 ;  /* 0x0000000400867308 */ /* 0x002e620000002400 */
        /* <DEDUP_REMOVED lines=18> */
[----:B------:R-:W-:Y:S01]  /*cf80*/  FMUL.FTZ R13, R13, c[0x0][0x320] ;  /* 0x0000c8000d0d7a20 */ /* 0x000fe20000410000 */
[----:B--2---:R-:W-:Y:S08]  /*cf90*/  FMNMX.FTZ R0, R208, R0, !PT ;  /* 0x00000000d0007209 */ /* 0x004ff00007810000 */
[----:B------:R-:W-:Y:S01]  /*cfa0*/  MUFU.TANH R218, R9 ;  /* 0x0000000900da7308 */ /* 0x000fe20000002400 */
[----:B----4-:R-:W2:Y:S09]  /*cfb0*/  LDL R15, [R1+0x20] ;  /* 0x00002000010f7983 */ /* 0x010eb20000100800 */
[----:B------:R4:W3:Y:S01]  /*cfc0*/  MUFU.TANH R210, R7 ;  /* 0x0000000700d27308 */ /* 0x0008e20000002400 */
[----:B-1----:R-:W-:Y:S09]  /*cfd0*/  FMNMX.FTZ R2, R209, R132, !PT ;  /* 0x00000084d1027209 */ /* 0x002ff20007810000 */
[----:B------:R-:W-:Y:S10]  /*cfe0*/  MUFU.TANH R223, R10 ;  /* 0x0000000a00df7308 */ /* 0x000ff40000002400 */
[----:B------:R-:W1:Y:S01]  /*cff0*/  MUFU.TANH R16, R16 ;  /* 0x0000001000107308 */ /* 0x000e620000002400 */
[----:B----4-:R-:W4:Y:S01]  /*d000*/  LDSM.16.M88.4 R4, [R227+0x2800] ;  /* 0x00280000e304783b */ /* 0x010f220000000200 */
[----:B---3--:R-:W-:Y:S08]  /*d010*/  FMNMX.FTZ R2, R210, R2, !PT ;  /* 0x00000002d2027209 */ /* 0x008ff00007810000 */
[----:B------:R-:W3:Y:S10]  /*d020*/  MUFU.TANH R17, R17 ;  /* 0x0000001100117308 */ /* 0x000ef40000002400 */
[----:B------:R-:W4:Y:S01]  /*d030*/  MUFU.TANH R18, R18 ;  /* 0x0000001200127308 */ /* 0x000f220000002400 */
[----:B-1----:R-:W-:Y:S09]  /*d040*/  FMNMX.FTZ R0, R16, R0, !PT ;  /* 0x0000000010007209 */ /* 0x002ff20007810000 */
[----:B------:R-:W1:Y:S01]  /*d050*/  MUFU.TANH R19, R19 ;  /* 0x0000001300137308 */ /* 0x000e620000002400 */
[----:B---3--:R-:W-:Y:S09]  /*d060*/  FMNMX.FTZ R0, R17, R0, !PT ;  /* 0x0000000011007209 */ /* 0x008ff20007810000 */
[----:B------:R-:W-:Y:S01]  /*d070*/  MUFU.TANH R211, R8 ;  /* 0x0000000800d37308 */ /* 0x000fe20000002400 */
[-C--:B----4-:R-:W-:Y:S03]  /*d080*/  HMMA.16816.F32.BF16 R20, R204, R4.reuse, R20 ;  /* 0x00000004cc14723c */ /* 0x090fe60000041814 */
[----:B------:R-:W-:Y:S06]  /*d090*/  FMNMX.FTZ R2, R18, R2, !PT ;  /* 0x0000000212027209 */ /* 0x000fec0007810000 */
[----:B------:R-:W-:Y:S01]  /*d0a0*/  MUFU.TANH R217, R12 ;  /* 0x0000000c00d97308 */ /* 0x000fe20000002400 */
[C---:B------:R-:W-:Y:S04]  /*d0b0*/  HMMA.16816.F32.BF16 R24, R212.reuse, R4, R24 ;  /* 0x00000004d418723c */ /* 0x040fe80000041818 */
[----:B-1----:R-:W-:Y:S05]  /*d0c0*/  FMNMX.FTZ R2, R19, R2, !PT ;  /* 0x0000000213027209 */ /* 0x002fea0007810000 */
[----:B------:R-:W-:Y:S01]  /*d0d0*/  MUFU.TANH R221, R13 ;  /* 0x0000000d00dd7308 */ /* 0x000fe20000002400 */
        /* <DEDUP_REMOVED lines=23> */
[----:B---3--:R-:W-:Y:S06]  /*d250*/  FMNMX.FTZ R0, R20, R0, !PT ;  /* 0x0000000014007209 */ /* 0x008fec0007810000 */
[----:B------:R-:W3:Y:S01]  /*d260*/  MUFU.TANH R32, R32 ;  /* 0x0000002000207308 */ /* 0x000ee20000002400 */
[-C--:B-1----:R-:W-:Y:S03]  /*d270*/  HMMA.16816.F32.BF16 R36, R204, R4.reuse, R36 ;  /* 0x00000004cc24723c */ /* 0x082fe60000041824 */
[----:B----4-:R-:W-:Y:S05]  /*d280*/  FMNMX.FTZ R0, R21, R0, !PT ;  /* 0x0000000015007209 */ /* 0x010fea0007810000 */
[C---:B------:R-:W-:Y:S01]  /*d290*/  HMMA.16816.F32.BF16 R40, R212.reuse, R4, R40 ;  /* 0x00000004d428723c */ /* 0x040fe20000041828 */
[----:B------:R-:W1:Y:S03]  /*d2a0*/  MUFU.TANH R23, R23 ;  /* 0x0000001700177308 */ /* 0x000e660000002400 */
[----:B------:R-:W-:Y:S04]  /*d2b0*/  FMNMX.FTZ R2, R22, R2, !PT ;  /* 0x0000000216027209 */ /* 0x000fe80007810000 */
[-C--:B------:R-:W-:Y:S03]  /*d2c0*/  HMMA.16816.F32.BF16 R44, R212, R6.reuse, R44 ;  /* 0x00000006d42c723c */ /* 0x080fe6000004182c */
[----:B------:R-:W4:Y:S01]  /*d2d0*/  MUFU.TANH R33, R33 ;  /* 0x0000002100217308 */ /* 0x000f220000002400 */
[----:B---3--:R-:W-:Y:S04]  /*d2e0*/  FMNMX.FTZ R0, R32, R0, !PT ;  /* 0x0000000020007209 */ /* 0x008fe80007810000 */
[C---:B------:R-:W-:Y:S01]  /*d2f0*/  HMMA.16816.F32.BF16 R48, R204.reuse, R6, R48 ;  /* 0x00000006cc30723c */ /* 0x040fe20000041830 */
[----:B------:R-:W3:Y:S01]  /*d300*/  LDSM.16.M88.4 R4, [R227+0x3800] ;  /* 0x00380000e304783b */ /* 0x000ee20000000200 */
[----:B------:R-:W-:Y:S04]  /*d310*/  DEPBAR.LE SB0, 0x0 ;  /* 0x000080000000791a */ /* 0x000fe80000000000 */
[----:B------:R-:W3:Y:S01]  /*d320*/  MUFU.TANH R34, R34 ;  /* 0x0000002200227308 */ /* 0x000ee20000002400 */
[----:B------:R-:W-:Y:S02]  /*d330*/  FMUL.FTZ R36, R36, c[0x0][0x320] ;  /* 0x0000c80024247a20 */ /* 0x000fe40000410000 */
[----:B------:R-:W-:Y:S03]  /*d340*/  FMUL.FTZ R37, R37, c[0x0][0x320] ;  /* 0x0000c80025257a20 */ /* 0x000fe60000410000 */
[----:B-1----:R-:W-:Y:S01]  /*d350*/  FMNMX.FTZ R2, R23, R2, !PT ;  /* 0x0000000217027209 */ /* 0x002fe20007810000 */
[----:B------:R-:W-:Y:S02]  /*d360*/  FMUL.FTZ R38, R38, c[0x0][0x320] ;  /* 0x0000c80026267a20 */ /* 0x000fe40000410000 */
[----:B------:R-:W-:Y:S01]  /*d370*/  FMUL.FTZ R39, R39, c[0x0][0x320] ;  /* 0x0000c80027277a20 */ /* 0x000fe20000410000 */
[----:B------:R-:W1:Y:S01]  /*d380*/  MUFU.TANH R36, R36 ;  /* 0x0000002400247308 */ /* 0x000e620000002400 */
[----:B------:R-:W-:Y:S01]  /*d390*/  BAR.SYNC.DEFER_BLOCKING 0x0 ;  /* 0x0000000000007b1d */ /* 0x000fe20000010000 */
[----:B------:R-:W-:Y:S01]  /*d3a0*/  FMUL.FTZ R40, R40, c[0x0][0x320] ;  /* 0x0000c80028287a20 */ /* 0x000fe20000410000 */
[----:B----4-:R-:W-:Y:S01]  /*d3b0*/  FMNMX.FTZ R0, R33, R0, !PT ;  /* 0x0000000021007209 */ /* 0x010fe20007810000 */
[----:B------:R-:W-:Y:S02]  /*d3c0*/  FMUL.FTZ R41, R41, c[0x0][0x320] ;  /* 0x0000c80029297a20 */ /* 0x000fe40000410000 */
[----:B------:R-:W-:Y:S02]  /*d3d0*/  FMUL.FTZ R44, R44, c[0x0][0x320] ;  /* 0x0000c8002c2c7a20 */ /* 0x000fe40000410000 */
[----:B------:R-:W-:Y:S02]  /*d3e0*/  FMUL.FTZ R48, R48, c[0x0][0x320] ;  /* 0x0000c80030307a20 */ /* 0x000fe40000410000 */
[----:B------:R-:W4:Y:S01]  /*d3f0*/  MUFU.TANH R35, R35 ;  /* 0x0000002300237308 */ /* 0x000f220000002400 */
[----:B------:R-:W-:Y:S02]  /*d400*/  FMUL.FTZ R49, R49, c[0x0][0x320] ;  /* 0x0000c80031317a20 */ /* 0x000fe40000410000 */
[----:B------:R-:W-:Y:S01]  /*d410*/  FMUL.FTZ R45, R45, c[0x0][0x320] ;  /* 0x0000c8002d2d7a20 */ /* 0x000fe20000410000 */
[----:B---3--:R-:W-:Y:S01]  /*d420*/  FMNMX.FTZ R2, R34, R2, !PT ;  /* 0x0000000222027209 */ /* 0x008fe20007810000 */
[----:B------:R-:W-:Y:S02]  /*d430*/  FMUL.FTZ R43, R43, c[0x0][0x320] ;  /* 0x0000c8002b2b7a20 */ /* 0x000fe40000410000 */
[----:B------:R-:W-:Y:S02]  /*d440*/  FMUL.FTZ R46, R46, c[0x0][0x320] ;  /* 0x0000c8002e2e7a20 */ /* 0x000fe40000410000 */
[----:B------:R-:W-:Y:S01]  /*d450*/  FMUL.FTZ R47, R47, c[0x0][0x320] ;  /* 0x0000c8002f2f7a20 */ /* 0x000fe20000410000 */
[----:B------:R-:W3:Y:S01]  /*d460*/  MUFU.TANH R37, R37 ;  /* 0x0000002500257308 */ /* 0x000ee20000002400 */
[----:B------:R-:W-:Y:S02]  /*d470*/  FMUL.FTZ R50, R50, c[0x0][0x320] ;  /* 0x0000c80032327a20 */ /* 0x000fe40000410000 */
[----:B------:R-:W-:Y:S01]  /*d480*/  FMUL.FTZ R51, R51, c[0x0][0x320] ;  /* 0x0000c80033337a20 */ /* 0x000fe20000410000 */
[----:B-1----:R-:W-:Y:S01]  /*d490*/  FMNMX.FTZ R0, R36, R0, !PT ;  /* 0x0000000024007209 */ /* 0x002fe20007810000 */
[-C--:B------:R-:W-:Y:S05]  /*d4a0*/  HMMA.16816.F32.BF16 R52, R204, R4.reuse, R52 ;  /* 0x00000004cc34723c */ /* 0x080fea0000041834 */
[----:B------:R-:W1:Y:S01]  /*d4b0*/  MUFU.TANH R38, R38 ;  /* 0x0000002600267308 */ /* 0x000e620000002400 */
[----:B------:R-:W-:Y:S02]  /*d4c0*/  FMUL.FTZ R42, R42, c[0x0][0x320] ;  /* 0x0000c8002a2a7a20 */ /* 0x000fe40000410000 */
[C---:B------:R-:W-:Y:S04]  /*d4d0*/  HMMA.16816.F32.BF16 R56, R212.reuse, R4, R56 ;  /* 0x00000004d438723c */ /* 0x040fe80000041838 */
[----:B----4-:R-:W-:Y:S03]  /*d4e0*/  FMNMX.FTZ R2, R35, R2, !PT ;  /* 0x0000000223027209 */ /* 0x010fe60007810000 */
[----:B------:R-:W4:Y:S01]  /*d4f0*/  MUFU.TANH R48, R48 ;  /* 0x0000003000307308 */ /* 0x000f220000002400 */
[-C--:B------:R-:W-:Y:S04]  /*d500*/  HMMA.16816.F32.BF16 R60, R212, R6.reuse, R60 ;  /* 0x00000006d43c723c */ /* 0x080fe8000004183c */
[----:B---3--:R-:W-:Y:S02]  /*d510*/  FMNMX.FTZ R0, R37, R0, !PT ;  /* 0x0000000025007209 */ /* 0x008fe40007810000 */
[----:B------:R-:W-:Y:S02]  /*d520*/  FMNMX.FTZ R4, R211, R138, !PT ;  /* 0x0000008ad3047209 */ /* 0x000fe40007810000 */
[----:B------:R-:W-:Y:S01]  /*d530*/  HMMA.16816.F32.BF16 R64, R204, R6, R64 ;  /* 0x00000006cc40723c */ /* 0x000fe20000041840 */
[----:B------:R-:W3:Y:S01]  /*d540*/  MUFU.TANH R39, R39 ;  /* 0x0000002700277308 */ /* 0x000ee20000002400 */
[----:B------:R-:W2:Y:S02]  /*d550*/  LDL.LU R206, [R1+0xc] ;  /* 0x00000c0001ce7983 */ /* 0x000ea40000300800 */
[----:B------:R-:W-:Y:S01]  /*d560*/  FMUL.FTZ R52, R52, c[0x0][0x320] ;  /* 0x0000c80034347a20 */ /* 0x000fe20000410000 */
[----:B-1----:R-:W-:Y:S01]  /*d570*/  FMNMX.FTZ R2, R38, R2, !PT ;  /* 0x0000000226027209 */ /* 0x002fe20007810000 */
[----:B------:R-:W-:Y:S01]  /*d580*/  FMUL.FTZ R53, R53, c[0x0][0x320] ;  /* 0x0000c80035357a20 */ /* 0x000fe20000410000 */
[----:B------:R-:W-:Y:S01]  /*d590*/  FMNMX.FTZ R4, R218, R4, !PT ;  /* 0x00000004da047209 */ /* 0x000fe20007810000 */
[----:B------:R-:W-:Y:S01]  /*d5a0*/  FMUL.FTZ R54, R54, c[0x0][0x320] ;  /* 0x0000c80036367a20 */ /* 0x000fe20000410000 */
[----:B------:R-:W-:Y:S02]  /*d5b0*/  FMNMX.FTZ R5, R223, R139, !PT ;  /* 0x0000008bdf057209 */ /* 0x000fe40007810000 */
[----:B------:R-:W1:Y:S01]  /*d5c0*/  MUFU.TANH R49, R49 ;  /* 0x0000003100317308 */ /* 0x000e620000002400 */
[----:B------:R-:W-:Y:S01]  /*d5d0*/  FMNMX.FTZ R4, R217, R4, !PT ;  /* 0x00000004d9047209 */ /* 0x000fe20007810000 */
[----:B------:R-:W-:Y:S01]  /*d5e0*/  FMUL.FTZ R55, R55, c[0x0][0x320] ;  /* 0x0000c80037377a20 */ /* 0x000fe20000410000 */
[----:B------:R-:W-:Y:S01]  /*d5f0*/  FMNMX.FTZ R5, R246, R5, !PT ;  /* 0x00000005f6057209 */ /* 0x000fe20007810000 */
[----:B------:R-:W-:Y:S01]  /*d600*/  FMUL.FTZ R56, R56, c[0x0][0x320] ;  /* 0x0000c80038387a20 */ /* 0x000fe20000410000 */
[----:B----4-:R-:W-:Y:S01]  /*d610*/  FMNMX.FTZ R0, R48, R0, !PT ;  /* 0x0000000030007209 */ /* 0x010fe20007810000 */
[----:B------:R-:W-:Y:S01]  /*d620*/  FMUL.FTZ R62, R62, c[0x0][0x320] ;  /* 0x0000c8003e3e7a20 */ /* 0x000fe20000410000 */
[----:B------:R-:W-:Y:S01]  /*d630*/  FMNMX.FTZ R4, R221, R4, !PT ;  /* 0x00000004dd047209 */ /* 0x000fe20007810000 */
        /* <DEDUP_REMOVED lines=12> */
[----:B------:R-:W-:Y:S05]  /*d700*/  FMUL.FTZ R61, R61, c[0x0][0x320] ;  /* 0x0000c8003d3d7a20 */ /* 0x000fea0000410000 */
[----:B------:R-:W1:Y:S01]  /*d710*/  MUFU.TANH R53, R53 ;  /* 0x0000003500357308 */ /* 0x000e620000002400 */
[----:B----4-:R-:W-:Y:S09]  /*d720*/  FMNMX.FTZ R2, R50, R2, !PT ;  /* 0x0000000232027209 */ /* 0x010ff20007810000 */
[----:B------:R-:W4:Y:S01]  /*d730*/  MUFU.TANH R51, R51 ;  /* 0x0000003300337308 */ /* 0x000f220000002400 */
[----:B---3--:R-:W-:Y:S09]  /*d740*/  FMNMX.FTZ R0, R52, R0, !PT ;  /* 0x0000000034007209 */ /* 0x008ff20007810000 */
[----:B------:R-:W3:Y:S01]  /*d750*/  MUFU.TANH R24, R24 ;  /* 0x0000001800187308 */ /* 0x000ee20000002400 */
[----:B-1----:R-:W-:Y:S09]  /*d760*/  FMNMX.FTZ R0, R53, R0, !PT ;  /* 0x0000000035007209 */ /* 0x002ff20007810000 */
        /* <DEDUP_REMOVED lines=13> */
[----:B----4-:R-:W-:Y:S05]  /*d840*/  FMNMX.FTZ R0, R65, R0, !PT ;  /* 0x0000000041007209 */ /* 0x010fea0007810000 */
[----:B------:R-:W4:Y:S04]  /*d850*/  SHFL.BFLY PT, R137, R0, 0x2, 0x1f ;  /* 0x0c401f0000897f89 */ /* 0x000f2800000e0000 */
[----:B------:R-:W4:Y:S01]  /*d860*/  MUFU.TANH R29, R29 ;  /* 0x0000001d001d7308 */ /* 0x000f220000002400 */
[----:B---3--:R-:W-:Y:S09]  /*d870*/  FMNMX.FTZ R4, R28, R4, !PT ;  /* 0x000000041c047209 */ /* 0x008ff20007810000 */
[----:B------:R-:W3:Y:S01]  /*d880*/  MUFU.TANH R67, R67 ;  /* 0x0000004300437308 */ /* 0x000ee20000002400 */
[----:B-1----:R-:W-:Y:S09]  /*d890*/  FMNMX.FTZ R2, R66, R2, !PT ;  /* 0x0000000242027209 */ /* 0x002ff20007810000 */
[----:B------:R-:W1:Y:S01]  /*d8a0*/  MUFU.TANH R40, R40 ;  /* 0x0000002800287308 */ /* 0x000e620000002400 */
[----:B----4-:R-:W-:Y:S02]  /*d8b0*/  FMNMX.FTZ R137, R0, R137, !PT ;  /* 0x0000008900897209 */ /* 0x010fe40007810000 */
[----:B------:R-:W-:Y:S03]  /*d8c0*/  FMNMX.FTZ R4, R29, R4, !PT ;  /* 0x000000041d047209 */ /* 0x000fe60007810000 */
[----:B------:R-:W4:Y:S04]  /*d8d0*/  SHFL.BFLY PT, R8, R137, 0x1, 0x1f ;  /* 0x0c201f0089087f89 */ /* 0x000f2800000e0000 */
[----:B------:R-:W4:Y:S01]  /*d8e0*/  MUFU.TANH R247, R14 ;  /* 0x0000000e00f77308 */ /* 0x000f220000002400 */
[----:B---3--:R-:W-:Y:S05]  /*d8f0*/  FMNMX.FTZ R2, R67, R2, !PT ;  /* 0x0000000243027209 */ /* 0x008fea0007810000 */
[----:B------:R-:W3:Y:S04]  /*d900*/  SHFL.BFLY PT, R136, R2, 0x2, 0x1f ;  /* 0x0c401f0002887f89 */ /* 0x000ee800000e0000 */
[----:B------:R-:W3:Y:S01]  /*d910*/  MUFU.TANH R41, R41 ;  /* 0x0000002900297308 */ /* 0x000ee20000002400 */
[----:B-1----:R-:W-:Y:S09]  /*d920*/  FMNMX.FTZ R4, R40, R4, !PT ;  /* 0x0000000428047209 */ /* 0x002ff20007810000 */
[----:B------:R-:W1:Y:S01]  /*d930*/  MUFU.TANH R26, R26 ;  /* 0x0000001a001a7308 */ /* 0x000e620000002400 */
[----:B----4-:R-:W-:Y:S02]  /*d940*/  FMNMX.FTZ R137, R137, R8, !PT ;  /* 0x0000000889897209 */ /* 0x010fe40007810000 */
[----:B------:R-:W-:Y:S03]  /*d950*/  FMNMX.FTZ R5, R247, R5, !PT ;  /* 0x00000005f7057209 */ /* 0x000fe60007810000 */
[----:B------:R-:W-:Y:S01]  /*d960*/  FMUL.FTZ R12, R137, c[0x0][0x2d0] ;  /* 0x0000b400890c7a20 */ /* 0x000fe20000410000 */
[----:B------:R-:W-:Y:S03]  /*d970*/  FMNMX.FTZ R5, R245, R5, !PT ;  /* 0x00000005f5057209 */ /* 0x000fe60007810000 */
[----:B------:R-:W4:Y:S01]  /*d980*/  MUFU.TANH R44, R44 ;  /* 0x0000002c002c7308 */ /* 0x000f220000002400 */
[--C-:B------:R-:W-:Y:S01]  /*d990*/  FFMA.FTZ R14, R134, c[0x0][0x2d0], -R12.reuse ;  /* 0x0000b400860e7a23 */ /* 0x100fe2000001080c */
[----:B---3--:R-:W-:Y:S01]  /*d9a0*/  FMNMX.FTZ R136, R2, R136, !PT ;  /* 0x0000008802887209 */ /* 0x008fe20007810000 */
[--C-:B------:R-:W-:Y:S01]  /*d9b0*/  FFMA.FTZ R52, R52, c[0x0][0x2d0], -R12.reuse ;  /* 0x0000b40034347a23 */ /* 0x100fe2000001080c */
[----:B------:R-:W-:Y:S01]  /*d9c0*/  FMNMX.FTZ R4, R41, R4, !PT ;  /* 0x0000000429047209 */ /* 0x000fe20007810000 */
[--C-:B------:R-:W-:Y:S02]  /*d9d0*/  FFMA.FTZ R248, R20, c[0x0][0x2d0], -R12.reuse ;  /* 0x0000b40014f87a23 */ /* 0x100fe4000001080c */
[----:B------:R-:W3:Y:S01]  /*d9e0*/  SHFL.BFLY PT, R7, R136, 0x1, 0x1f ;  /* 0x0c201f0088077f89 */ /* 0x000ee200000e0000 */
[--C-:B------:R-:W-:Y:S02]  /*d9f0*/  FFMA.FTZ R220, R21, c[0x0][0x2d0], -R12.reuse ;  /* 0x0000b40015dc7a23 */ /* 0x100fe4000001080c */
[----:B------:R-:W3:Y:S01]  /*da00*/  MUFU.TANH R27, R27 ;  /* 0x0000001b001b7308 */ /* 0x000ee20000002400 */
[--C-:B------:R-:W-:Y:S01]  /*da10*/  FFMA.FTZ R131, R65, c[0x0][0x2d0], -R12.reuse ;  /* 0x0000b40041837a23 */ /* 0x100fe2000001080c */
[----:B-1----:R-:W-:Y:S08]  /*da20*/  FMNMX.FTZ R5, R26, R5, !PT ;  /* 0x000000051a057209 */ /* 0x002ff00007810000 */
[----:B------:R-:W1:Y:S01]  /*da30*/  MUFU.TANH R45, R45 ;  /* 0x0000002d002d7308 */ /* 0x000e620000002400 */
[----:B----4-:R-:W-:Y:S09]  /*da40*/  FMNMX.FTZ R4, R44, R4, !PT ;  /* 0x000000042c047209 */ /* 0x010ff20007810000 */
[----:B------:R-:W4:Y:S01]  /*da50*/  MUFU.TANH R30, R30 ;  /* 0x0000001e001e7308 */ /* 0x000f220000002400 */
[----:B---3--:R-:W-:Y:S02]  /*da60*/  FMNMX.FTZ R136, R136, R7, !PT ;  /* 0x0000000788887209 */ /* 0x008fe40007810000 */
[----:B------:R-:W-:Y:S03]  /*da70*/  FMNMX.FTZ R5, R27, R5, !PT ;  /* 0x000000051b057209 */ /* 0x000fe60007810000 */
[----:B------:R-:W-:Y:S04]  /*da80*/  FMUL.FTZ R11, R136, c[0x0][0x2d0] ;  /* 0x0000b400880b7a20 */ /* 0x000fe80000410000 */
[----:B------:R-:W3:Y:S01]  /*da90*/  MUFU.TANH R56, R56 ;  /* 0x0000003800387308 */ /* 0x000ee20000002400 */
[--C-:B------:R-:W-:Y:S02]  /*daa0*/  FFMA.FTZ R13, R209, c[0x0][0x2d0], -R11.reuse ;  /* 0x0000b400d10d7a23 */ /* 0x100fe4000001080b */
[--C-:B------:R-:W-:Y:S01]  /*dab0*/  FFMA.FTZ R54, R54, c[0x0][0x2d0], -R11.reuse ;  /* 0x0000b40036367a23 */ /* 0x100fe2000001080b */
[----:B-1----:R-:W-:Y:S01]  /*dac0*/  FMNMX.FTZ R4, R45, R4, !PT ;  /* 0x000000042d047209 */ /* 0x002fe20007810000 */
[--C-:B------:R-:W-:Y:S02]  /*dad0*/  FFMA.FTZ R55, R55, c[0x0][0x2d0], -R11.reuse ;  /* 0x0000b40037377a23 */ /* 0x100fe4000001080b */
[----:B------:R-:W-:Y:S03]  /*dae0*/  FFMA.FTZ R35, R35, c[0x0][0x2d0], -R11 ;  /* 0x0000b40023237a23 */ /* 0x000fe6000001080b */
[----:B------:R-:W-:Y:S01]  /*daf0*/  MUFU.TANH R31, R31 ;  /* 0x0000001f001f7308 */ /* 0x000fe20000002400 */
[----:B----4-:R-:W-:Y:S09]  /*db00*/  FMNMX.FTZ R5, R30, R5, !PT ;  /* 0x000000051e057209 */ /* 0x010ff20007810000 */
[----:B------:R-:W1:Y:S01]  /*db10*/  MUFU.TANH R57, R57 ;  /* 0x0000003900397308 */ /* 0x000e620000002400 */
[----:B---3--:R-:W-:Y:S09]  /*db20*/  FMNMX.FTZ R4, R56, R4, !PT ;  /* 0x0000000438047209 */ /* 0x008ff20007810000 */
[----:B------:R-:W3:Y:S10]  /*db30*/  MUFU.TANH R42, R42 ;  /* 0x0000002a002a7308 */ /* 0x000ef40000002400 */
[----:B------:R-:W4:Y:S01]  /*db40*/  MUFU.TANH R60, R60 ;  /* 0x0000003c003c7308 */ /* 0x000f220000002400 */
[----:B-1----:R-:W-:Y:S02]  /*db50*/  FMNMX.FTZ R0, R57, R4, !PT ;  /* 0x0000000439007209 */ /* 0x002fe40007810000 */
[----:B------:R-:W-:Y:S07]  /*db60*/  FMNMX.FTZ R4, R31, R5, !PT ;  /* 0x000000051f047209 */ /* 0x000fee0007810000 */
[----:B------:R-:W1:Y:S01]  /*db70*/  MUFU.TANH R43, R43 ;  /* 0x0000002b002b7308 */ /* 0x000e620000002400 */
[----:B---3--:R-:W-:Y:S09]  /*db80*/  FMNMX.FTZ R4, R42, R4, !PT ;  /* 0x000000042a047209 */ /* 0x008ff20007810000 */
[----:B------:R-:W3:Y:S01]  /*db90*/  MUFU.TANH R46, R46 ;  /* 0x0000002e002e7308 */ /* 0x000ee20000002400 */
[----:B----4-:R-:W-:Y:S01]  /*dba0*/  FMNMX.FTZ R6, R60, R0, !PT ;  /* 0x000000003c067209 */ /* 0x010fe20007810000 */
[----:B------:R-:W-:Y:S08]  /*dbb0*/  FMUL.FTZ R0, R63, c[0x0][0x320] ;  /* 0x0000c8003f007a20 */ /* 0x000ff00000410000 */
[----:B------:R-:W4:Y:S01]  /*dbc0*/  MUFU.TANH R47, R47 ;  /* 0x0000002f002f7308 */ /* 0x000f220000002400 */
[----:B-1----:R-:W-:Y:S09]  /*dbd0*/  FMNMX.FTZ R2, R43, R4, !PT ;  /* 0x000000042b027209 */ /* 0x002ff20007810000 */
[----:B------:R3:W-:Y:S10]  /*dbe0*/  MUFU.TANH R4, R0 ;  /* 0x0000000000047308 */ /* 0x0007f40000002400 */
[----:B------:R-:W1:Y:S10]  /*dbf0*/  MUFU.TANH R58, R58 ;  /* 0x0000003a003a7308 */ /* 0x000e740000002400 */
[----:B------:R-:W2:Y:S01]  /*dc00*/  MUFU.TANH R59, R59 ;  /* 0x0000003b003b7308 */ /* 0x000ea20000002400 */
[----:B---3--:R-:W-:Y:S04]  /*dc10*/  FMNMX.FTZ R0, R46, R2, !PT ;  /* 0x000000022e007209 */ /* 0x008fe80007810000 */
[----:B----4-:R-:W-:Y:S05]  /*dc20*/  FMNMX.FTZ R0, R47, R0, !PT ;  /* 0x000000002f007209 */ /* 0x010fea0007810000 */
[----:B------:R-:W3:Y:S01]  /*dc30*/  MUFU.TANH R5, R62 ;  /* 0x0000003e00057308 */ /* 0x000ee20000002400 */
[----:B-1----:R-:W-:Y:S09]  /*dc40*/  FMNMX.FTZ R0, R58, R0, !PT ;  /* 0x000000003a007209 */ /* 0x002ff20007810000 */
[----:B------:R-:W1:Y:S01]  /*dc50*/  MUFU.TANH R61, R61 ;  /* 0x0000003d003d7308 */ /* 0x000e620000002400 */
[----:B--2---:R-:W-:Y:S09]  /*dc60*/  FMNMX.FTZ R0, R59, R0, !PT ;  /* 0x000000003b007209 */ /* 0x004ff20007810000 */
[----:B------:R-:W-:Y:S01]  /*dc70*/  MUFU.EX2 R14, R14 ;  /* 0x0000000e000e7308 */ /* 0x000fe20000000800 */
[----:B---3--:R-:W-:Y:S01]  /*dc80*/  FMNMX.FTZ R0, R5, R0, !PT ;  /* 0x0000000005007209 */ /* 0x008fe20007810000 */
[--C-:B------:R-:W-:Y:S02]  /*dc90*/  FFMA.FTZ R62, R37, c[0x0][0x2d0], -R12.reuse ;  /* 0x0000b400253e7a23 */ /* 0x100fe4000001080c */
[--C-:B------:R-:W-:Y:S01]  /*dca0*/  FFMA.FTZ R37, R48, c[0x0][0x2d0], -R12.reuse ;  /* 0x0000b40030257a23 */ /* 0x100fe2000001080c */
[----:B------:R-:W-:Y:S01]  /*dcb0*/  FMNMX.FTZ R2, R4, R0, !PT ;  /* 0x0000000004027209 */ /* 0x000fe20007810000 */
[----:B------:R-:W-:Y:S04]  /*dcc0*/  FADD.FTZ R0, -R137, R3 ;  /* 0x0000000389007221 */ /* 0x000fe80000010100 */
[----:B------:R-:W-:Y:S01]  /*dcd0*/  MUFU.EX2 R13, R13 ;  /* 0x0000000d000d7308 */ /* 0x000fe20000000800 */
[----:B------:R-:W-:Y:S02]  /*dce0*/  FFMA.FTZ R48, R53, c[0x0][0x2d0], -R12 ;  /* 0x0000b40035307a23 */ /* 0x000fe4000001080c */
[----:B------:R-:W-:Y:S01]  /*dcf0*/  FMUL.FTZ R0, R0, c[0x0][0x2d0] ;  /* 0x0000b40000007a20 */ /* 0x000fe20000410000 */
[----:B-1----:R-:W-:Y:S01]  /*dd00*/  FMNMX.FTZ R6, R61, R6, !PT ;  /* 0x000000063d067209 */ /* 0x002fe20007810000 */
[----:B------:R-:W-:Y:S05]  /*dd10*/  SHFL.BFLY PT, R3, R2, 0x2, 0x1f ;  /* 0x0c401f0002037f89 */ /* 0x000fea00000e0000 */
[----:B------:R1:W2:Y:S03]  /*dd20*/  MUFU.EX2 R133, R0 ;  /* 0x0000000000857308 */ /* 0x0002a60000000800 */
[----:B------:R-:W3:Y:S01]  /*dd30*/  SHFL.BFLY PT, R135, R6, 0x2, 0x1f ;  /* 0x0c401f0006877f89 */ /* 0x000ee200000e0000 */
[----:B-1----:R-:W-:Y:S02]  /*dd40*/  FADD.FTZ R0, -R136, R132 ;  /* 0x0000008488007221 */ /* 0x002fe40000010100 */
[C---:B--2---:R-:W-:Y:S01]  /*dd50*/  FFMA.FTZ R207, R133.reuse, R206, R14 ;  /* 0x000000ce85cf7223 */ /* 0x044fe2000001000e */
[----:B---3--:R-:W-:Y:S01]  /*dd60*/  FMNMX.FTZ R135, R6, R135, !PT ;  /* 0x0000008706877209 */ /* 0x008fe20007810000 */
[----:B------:R-:W-:Y:S01]  /*dd70*/  FMUL.FTZ R0, R0, c[0x0][0x2d0] ;  /* 0x0000b40000007a20 */ /* 0x000fe20000410000 */
[----:B------:R-:W-:Y:S01]  /*dd80*/  @P0 SHF.R.S32.HI R6, RZ, 0x1f, R222 ;  /* 0x0000001fff060819 */ /* 0x000fe200000114de */
[C---:B------:R-:W-:Y:S02]  /*dd90*/  FMUL.FTZ R68, R133.reuse, R68 ;  /* 0x0000004485447220 */ /* 0x040fe40000410000 */
[----:B------:R1:W2:Y:S01]  /*dda0*/  MUFU.EX2 R132, R0 ;  /* 0x0000000000847308 */ /* 0x0002a20000000800 */
[----:B------:R-:W3:Y:S01]  /*ddb0*/  SHFL.BFLY PT, R9, R135, 0x1, 0x1f ;  /* 0x0c201f0087097f89 */ /* 0x000ee200000e0000 */
[----:B------:R-:W-:Y:S02]  /*ddc0*/  @P0 IMAD R10, R6, c[0x0][0x1e0], RZ ;  /* 0x00007800060a0a24 */ /* 0x000fe400078e02ff */
[C---:B------:R-:W-:Y:S04]  /*ddd0*/  @P0 IMAD.WIDE.U32 R6, R222.reuse, c[0x0][0x1e0], RZ ;  /* 0x00007800de060a25 */ /* 0x040fe800078e00ff */
[----:B------:R-:W-:Y:S01]  /*dde0*/  @P0 IMAD R10, R222, c[0x0][0x1e4], R10 ;  /* 0x00007900de0a0a24 */ /* 0x000fe200078e020a */
[----:B------:R-:W-:Y:S01]  /*ddf0*/  @P0 SHF.L.U32 R8, R6, 0x6, RZ ;  /* 0x0000000606080819 */ /* 0x000fe200000006ff */
[C---:B------:R-:W-:Y:S02]  /*de00*/  FMUL.FTZ R69, R133.reuse, R69 ;  /* 0x0000004585457220 */ /* 0x040fe40000410000 */
[----:B------:R-:W-:Y:S01]  /*de10*/  FMUL.FTZ R80, R133, R80 ;  /* 0x0000005085507220 */ /* 0x000fe20000410000 */
[----:B------:R-:W-:Y:S01]  /*de20*/  @P0 IADD3 R10, R7, R10, RZ ;  /* 0x0000000a070a0210 */ /* 0x000fe20007ffe0ff */
[----:B------:R-:W-:Y:S02]  /*de30*/  FFMA.FTZ R7, R208, c[0x0][0x2d0], -R12 ;  /* 0x0000b400d0077a23 */ /* 0x000fe4000001080c */
[C---:B------:R-:W-:Y:S01]  /*de40*/  FMUL.FTZ R81, R133.reuse, R81 ;  /* 0x0000005185517220 */ /* 0x040fe20000410000 */
[----:B------:R-:W-:Y:S01]  /*de50*/  @P0 SHF.L.U64.HI R10, R6, 0x6, R10 ;  /* 0x00000006060a0819 */ /* 0x000fe2000001020a */
[----:B------:R4:W-:Y:S01]  /*de60*/  MUFU.EX2 R216, R7 ;  /* 0x0000000700d87308 */ /* 0x0009e20000000800 */
[C---:B------:R-:W-:Y:S02]  /*de70*/  FMUL.FTZ R84, R133.reuse, R84 ;  /* 0x0000005485547220 */ /* 0x040fe40000410000 */
[C---:B------:R-:W-:Y:S02]  /*de80*/  FMUL.FTZ R85, R133.reuse, R85 ;  /* 0x0000005585557220 */ /* 0x040fe40000410000 */
[----:B------:R-:W-:Y:S01]  /*de90*/  FMUL.FTZ R96, R133, R96 ;  /* 0x0000006085607220 */ /* 0x000fe20000410000 */
[----:B-1----:R-:W-:Y:S01]  /*dea0*/  FMNMX.FTZ R0, R2, R3, !PT ;  /* 0x0000000302007209 */ /* 0x002fe20007810000 */
[----:B--2---:R-:W-:Y:S01]  /*deb0*/  FMUL.FTZ R70, R132, R70 ;  /* 0x0000004684467220 */ /* 0x004fe20000410000 */
[----:B------:R-:W-:Y:S01]  /*dec0*/  @P0 IADD3 R2, P2, R8, R130, RZ ;  /* 0x0000008208020210 */ /* 0x000fe20007f5e0ff */
[C---:B------:R-:W-:Y:S01]  /*ded0*/  FMUL.FTZ R71, R132.reuse, R71 ;  /* 0x0000004784477220 */ /* 0x040fe20000410000 */
[----:B---3--:R-:W-:Y:S01]  /*dee0*/  FMNMX.FTZ R135, R135, R9, !PT ;  /* 0x0000000987877209 */ /* 0x008fe20007810000 */
[----:B------:R-:W-:Y:S01]  /*def0*/  FMUL.FTZ R82, R132, R82 ;  /* 0x0000005284527220 */ /* 0x000fe20000410000 */
[----:B------:R-:W-:Y:S01]  /*df00*/  @P0 LEA R6, P1, R2, c[0x0][0x1c8], 0x1 ;  /* 0x0000720002060a11 */ /* 0x000fe200078208ff */
[----:B------:R-:W-:Y:S01]  /*df10*/  FMUL.FTZ R83, R132, R83 ;  /* 0x0000005384537220 */ /* 0x000fe20000410000 */
[----:B------:R-:W-:Y:S01]  /*df20*/  @P0 IADD3.X R3, R10, R15, RZ, P2, !PT ;  /* 0x0000000f0a030210 */ /* 0x000fe200017fe4ff */
[----:B------:R-:W-:Y:S01]  /*df30*/  FMUL.FTZ R86, R132, R86 ;  /* 0x0000005684567220 */ /* 0x000fe20000410000 */
[----:B------:R-:W-:Y:S01]  /*df40*/  @P0 IADD3 R9, P3, P2, R8, 0x40, R130 ;  /* 0x0000004008090810 */ /* 0x000fe20007a7e082 */
[----:B------:R-:W-:Y:S02]  /*df50*/  FMUL.FTZ R87, R132, R87 ;  /* 0x0000005784577220 */ /* 0x000fe40000410000 */
[----:B------:R-:W-:Y:S01]  /*df60*/  FMUL.FTZ R97, R133, R97 ;  /* 0x0000006185617220 */ /* 0x000fe20000410000 */
[----:B------:R-:W-:Y:S01]  /*df70*/  @P0 IADD3.X R10, R10, RZ, R15, P3, P2 ;  /* 0x000000ff0a0a0210 */ /* 0x000fe20001fe440f */
[C---:B------:R-:W-:Y:S02]  /*df80*/  FMUL.FTZ R98, R132.reuse, R98 ;  /* 0x0000006284627220 */ /* 0x040fe40000410000 */
[----:B------:R-:W-:Y:S01]  /*df90*/  FMUL.FTZ R99, R132, R99 ;  /* 0x0000006384637220 */ /* 0x000fe20000410000 */
[----:B----4-:R-:W-:Y:S01]  /*dfa0*/  @P0 LEA.HI.X R7, R2, c[0x0][0x1cc], R3, 0x1, P1 ;  /* 0x0000730002070a11 */ /* 0x010fe200008f0c03 */
[--C-:B------:R-:W-:Y:S01]  /*dfb0*/  FFMA.FTZ R2, R210, c[0x0][0x2d0], -R11.reuse ;  /* 0x0000b400d2027a23 */ /* 0x100fe2000001080b */
[----:B------:R-:W1:Y:S01]  /*dfc0*/  SHFL.BFLY PT, R3, R0, 0x1, 0x1f ;  /* 0x0c201f0000037f89 */ /* 0x000e6200000e0000 */
[----:B------:R-:W-:Y:S01]  /*dfd0*/  @P0 LEA R8, P1, R9, c[0x0][0x1c8], 0x1 ;  /* 0x0000720009080a11 */ /* 0x000fe200078208ff */
[C---:B------:R-:W-:Y:S01]  /*dfe0*/  FMUL.FTZ R100, R133.reuse, R100 ;  /* 0x0000006485647220 */ /* 0x040fe20000410000 */
[----:B------:R2:W-:Y:S01]  /*dff0*/  MUFU.EX2 R214, R2 ;  /* 0x0000000200d67308 */ /* 0x0005e20000000800 */
[----:B------:R-:W-:Y:S01]  /*e000*/  FMUL.FTZ R101, R133, R101 ;  /* 0x0000006585657220 */ /* 0x000fe20000410000 */
[----:B------:R-:W-:Y:S01]  /*e010*/  @P0 LEA.HI.X R9, R9, c[0x0][0x1cc], R10, 0x1, P1 ;  /* 0x0000730009090a11 */ /* 0x000fe200008f0c0a */
[----:B------:R-:W-:Y:S02]  /*e020*/  FFMA.FTZ R10, R16, c[0x0][0x2d0], -R12 ;  /* 0x0000b400100a7a23 */ /* 0x000fe4000001080c */
[----:B------:R3:W-:Y:S01]  /*e030*/  @P0 LDGSTS.E.BYPASS.LTC128B.128 [R244+0x4100], [R6.64], !P6 ;  /* 0x0410000006f40fae */ /* 0x0007e2000f101d48 */
[C---:B------:R-:W-:Y:S02]  /*e040*/  FMUL.FTZ R102, R132.reuse, R102 ;  /* 0x0000006684667220 */ /* 0x040fe40000410000 */
[C---:B------:R-:W-:Y:S02]  /*e050*/  FMUL.FTZ R103, R132.reuse, R103 ;  /* 0x0000006784677220 */ /* 0x040fe40000410000 */
[----:B------:R4:W-:Y:S01]  /*e060*/  MUFU.EX2 R215, R10 ;  /* 0x0000000a00d77308 */ /* 0x0009e20000000800 */
[C---:B------:R-:W-:Y:S02]  /*e070*/  FMUL.FTZ R112, R133.reuse, R112 ;  /* 0x0000007085707220 */ /* 0x040fe40000410000 */
[----:B------:R4:W-:Y:S01]  /*e080*/  @P0 LDGSTS.E.BYPASS.LTC128B.128 [R244+0x6100], [R8.64], !P5 ;  /* 0x0610000008f40fae */ /* 0x0009e2000e901d48 */
[C---:B------:R-:W-:Y:S02]  /*e090*/  FMUL.FTZ R113, R133.reuse, R113 ;  /* 0x0000007185717220 */ /* 0x040fe40000410000 */
[C---:B------:R-:W-:Y:S02]  /*e0a0*/  FMUL.FTZ R114, R132.reuse, R114 ;  /* 0x0000007284727220 */ /* 0x040fe40000410000 */
[----:B------:R-:W-:Y:S02]  /*e0b0*/  FMUL.FTZ R115, R132, R115 ;  /* 0x0000007384737220 */ /* 0x000fe40000410000 */
[C---:B------:R-:W-:Y:S01]  /*e0c0*/  FMUL.FTZ R116, R133.reuse, R116 ;  /* 0x0000007485747220 */ /* 0x040fe20000410000 */
[----:B-1----:R-:W-:Y:S01]  /*e0d0*/  FMNMX.FTZ R134, R0, R3, !PT ;  /* 0x0000000300867209 */ /* 0x002fe20007810000 */
[----:B------:R-:W-:Y:S01]  /*e0e0*/  FMUL.FTZ R117, R133, R117 ;  /* 0x0000007585757220 */ /* 0x000fe20000410000 */
[----:B------:R-:W-:Y:S01]  /*e0f0*/  @P0 MOV R0, c[0x0][0x1e0] ;  /* 0x0000780000000a02 */ /* 0x000fe20000000f00 */
[----:B--2---:R-:W-:Y:S02]  /*e100*/  FADD.FTZ R2, -R135, R138 ;  /* 0x0000008a87027221 */ /* 0x004fe40000010100 */
[----:B------:R-:W-:Y:S01]  /*e110*/  FMUL.FTZ R118, R132, R118 ;  /* 0x0000007684767220 */ /* 0x000fe20000410000 */
[----:B------:R-:W-:Y:S01]  /*e120*/  @P0 SHF.L.U64.HI R3, R0, R219, c[0x0][0x1e4] ;  /* 0x0000790000030619 */ /* 0x000fe200000102db */
[--C-:B------:R-:W-:Y:S01]  /*e130*/  FFMA.FTZ R219, R32, c[0x0][0x2d0], -R12.reuse ;  /* 0x0000b40020db7a23 */ /* 0x100fe2000001080c */
[----:B------:R-:W-:Y:S01]  /*e140*/  @P0 SHF.L.U32 R0, R0, 0x5, RZ ;  /* 0x0000000500000819 */ /* 0x000fe200000006ff */
[--C-:B------:R-:W-:Y:S02]  /*e150*/  FFMA.FTZ R32, R64, c[0x0][0x2d0], -R12.reuse ;  /* 0x0000b40040207a23 */ /* 0x100fe4000001080c */
[----:B------:R-:W-:Y:S01]  /*e160*/  FMUL.FTZ R2, R2, c[0x0][0x2d0] ;  /* 0x0000b40002027a20 */ /* 0x000fe20000410000 */
[----:B---3--:R-:W-:Y:S01]  /*e170*/  @P0 IADD3 R6, P1, R6, R0, RZ ;  /* 0x0000000006060210 */ /* 0x008fe20007f3e0ff */
[--C-:B----4-:R-:W-:Y:S01]  /*e180*/  FFMA.FTZ R10, R39, c[0x0][0x2d0], -R11.reuse ;  /* 0x0000b400270a7a23 */ /* 0x110fe2000001080b */
[----:B------:R-:W-:Y:S01]  /*e190*/  MOV R39, R52 ;  /* 0x0000003400277202 */ /* 0x000fe20000000f00 */
[--C-:B------:R-:W-:Y:S01]  /*e1a0*/  FFMA.FTZ R64, R34, c[0x0][0x2d0], -R11.reuse ;  /* 0x0000b40022407a23 */ /* 0x100fe2000001080b */
[----:B------:R-:W-:Y:S01]  /*e1b0*/  @P0 IADD3.X R7, R7, R3, RZ, P1, !PT ;  /* 0x0000000307070210 */ /* 0x000fe20000ffe4ff */
[----:B------:R-:W1:Y:S01]  /*e1c0*/  MUFU.EX2 R2, R2 ;  /* 0x0000000200027308 */ /* 0x000e620000000800 */
[----:B------:R-:W-:Y:S02]  /*e1d0*/  FMUL.FTZ R119, R132, R119 ;  /* 0x0000007784777220 */ /* 0x000fe40000410000 */
[----:B------:R-:W-:Y:S01]  /*e1e0*/  FFMA.FTZ R8, R17, c[0x0][0x2d0], -R12 ;  /* 0x0000b40011087a23 */ /* 0x000fe2000001080c */
[----:B------:R4:W-:Y:S01]  /*e1f0*/  @P0 LDGSTS.E.BYPASS.LTC128B.128 [R244+0x4900], [R6.64], !P6 ;  /* 0x0490000006f40fae */ /* 0x0009e2000f101d48 */
[--C-:B------:R-:W-:Y:S02]  /*e200*/  FFMA.FTZ R17, R38, c[0x0][0x2d0], -R11.reuse ;  /* 0x0000b40026117a23 */ /* 0x100fe4000001080b */
[--C-:B------:R-:W-:Y:S01]  /*e210*/  FFMA.FTZ R38, R66, c[0x0][0x2d0], -R11.reuse ;  /* 0x0000b40042267a23 */ /* 0x100fe2000001080b */
[----:B------:R-:W-:Y:S01]  /*e220*/  MOV R66, R10 ;  /* 0x0000000a00427202 */ /* 0x000fe20000000f00 */
[--C-:B------:R-:W-:Y:S01]  /*e230*/  FFMA.FTZ R10, R67, c[0x0][0x2d0], -R11.reuse ;  /* 0x0000b400430a7a23 */ /* 0x100fe2000001080b */
[----:B------:R3:W4:Y:S01]  /*e240*/  MUFU.EX2 R130, R8 ;  /* 0x0000000800827308 */ /* 0x0007220000000800 */
[C---:B------:R-:W-:Y:S01]  /*e250*/  FMUL.FTZ R128, R133.reuse, R128 ;  /* 0x0000008085807220 */ /* 0x040fe20000410000 */
[----:B------:R4:W-:Y:S01]  /*e260*/  @P0 LDGSTS.E.BYPASS.LTC128B.128 [R244+0x6900], [R6.64+0x80], !P5 ;  /* 0x0690008006f40fae */ /* 0x0009e2000e901d48 */
[----:B------:R-:W-:Y:S07]  /*e270*/  FMUL.FTZ R129, R133, R129 ;  /* 0x0000008185817220 */ /* 0x000fee0000410000 */
[----:B------:R-:W4:Y:S01]  /*e280*/  LDL.LU R67, [R1+0x4] ;  /* 0x0000040001437983 */ /* 0x000f220000300800 */
[C---:B-1----:R-:W-:Y:S02]  /*e290*/  FMUL.FTZ R72, R2.reuse, R72 ;  /* 0x0000004802487220 */ /* 0x042fe40000410000 */
[C---:B------:R-:W-:Y:S02]  /*e2a0*/  FMUL.FTZ R73, R2.reuse, R73 ;  /* 0x0000004902497220 */ /* 0x040fe40000410000 */
[C---:B------:R-:W-:Y:S02]  /*e2b0*/  FMUL.FTZ R76, R2.reuse, R76 ;  /* 0x0000004c024c7220 */ /* 0x040fe40000410000 */
[C---:B------:R-:W-:Y:S02]  /*e2c0*/  FMUL.FTZ R77, R2.reuse, R77 ;  /* 0x0000004d024d7220 */ /* 0x040fe40000410000 */
[----:B------:R-:W-:Y:S02]  /*e2d0*/  FMUL.FTZ R88, R2, R88 ;  /* 0x0000005802587220 */ /* 0x000fe40000410000 */
[--C-:B---3--:R-:W-:Y:S01]  /*e2e0*/  FFMA.FTZ R8, R18, c[0x0][0x2d0], -R11.reuse ;  /* 0x0000b40012087a23 */ /* 0x108fe2000001080b */
[----:B----4-:R-:W-:Y:S01]  /*e2f0*/  MOV R53, R130 ;  /* 0x0000008200357202 */ /* 0x010fe20000000f00 */
[--C-:B------:R-:W-:Y:S01]  /*e300*/  FFMA.FTZ R18, R50, c[0x0][0x2d0], -R11.reuse ;  /* 0x0000b40032127a23 */ /* 0x100fe2000001080b */
[----:B------:R-:W-:Y:S01]  /*e310*/  MOV R50, R17 ;  /* 0x0000001100327202 */ /* 0x000fe20000000f00 */
[----:B------:R1:W-:Y:S01]  /*e320*/  MUFU.EX2 R213, R8 ;  /* 0x0000000800d57308 */ /* 0x0003e20000000800 */
[----:B------:R-:W-:Y:S01]  /*e330*/  @P0 IADD3 R6, P1, R6, R0, RZ ;  /* 0x0000000006060210 */ /* 0x000fe20007f3e0ff */
[C---:B------:R-:W-:Y:S02]  /*e340*/  FMUL.FTZ R89, R2.reuse, R89 ;  /* 0x0000005902597220 */ /* 0x040fe40000410000 */
[C---:B------:R-:W-:Y:S01]  /*e350*/  FMUL.FTZ R92, R2.reuse, R92 ;  /* 0x0000005c025c7220 */ /* 0x040fe20000410000 */
[----:B------:R-:W-:Y:S01]  /*e360*/  @P0 IADD3.X R7, R7, R3, RZ, P1, !PT ;  /* 0x0000000307070210 */ /* 0x000fe20000ffe4ff */
[C---:B------:R-:W-:Y:S02]  /*e370*/  FMUL.FTZ R93, R2.reuse, R93 ;  /* 0x0000005d025d7220 */ /* 0x040fe40000410000 */
[C---:B------:R-:W-:Y:S02]  /*e380*/  FMUL.FTZ R104, R2.reuse, R104 ;  /* 0x0000006802687220 */ /* 0x040fe40000410000 */
[----:B------:R3:W-:Y:S01]  /*e390*/  @P0 LDGSTS.E.BYPASS.LTC128B.128 [R244+0x5100], [R6.64], !P6 ;  /* 0x0510000006f40fae */ /* 0x0007e2000f101d48 */
[C---:B------:R-:W-:Y:S02]  /*e3a0*/  FMUL.FTZ R105, R2.reuse, R105 ;  /* 0x0000006902697220 */ /* 0x040fe40000410000 */
[C---:B------:R-:W-:Y:S02]  /*e3b0*/  FMUL.FTZ R108, R2.reuse, R108 ;  /* 0x0000006c026c7220 */ /* 0x040fe40000410000 */
[C---:B------:R-:W-:Y:S02]  /*e3c0*/  FMUL.FTZ R109, R2.reuse, R109 ;  /* 0x0000006d026d7220 */ /* 0x040fe40000410000 */
[C---:B------:R-:W-:Y:S01]  /*e3d0*/  FMUL.FTZ R120, R2.reuse, R120 ;  /* 0x0000007802787220 */ /* 0x040fe20000410000 */
[----:B------:R3:W-:Y:S01]  /*e3e0*/  @P0 LDGSTS.E.BYPASS.LTC128B.128 [R244+0x7100], [R6.64+0x80], !P5 ;  /* 0x0710008006f40fae */ /* 0x0007e2000e901d48 */
[C---:B------:R-:W-:Y:S02]  /*e3f0*/  FMUL.FTZ R121, R2.reuse, R121 ;  /* 0x0000007902797220 */ /* 0x040fe40000410000 */
[C---:B------:R-:W-:Y:S02]  /*e400*/  FMUL.FTZ R124, R2.reuse, R124 ;  /* 0x0000007c027c7220 */ /* 0x040fe40000410000 */
[----:B------:R-:W-:Y:S02]  /*e410*/  FMUL.FTZ R125, R2, R125 ;  /* 0x0000007d027d7220 */ /* 0x000fe40000410000 */
[--C-:B-1----:R-:W-:Y:S02]  /*e420*/  FFMA.FTZ R8, R19, c[0x0][0x2d0], -R11.reuse ;  /* 0x0000b40013087a23 */ /* 0x102fe4000001080b */
[----:B------:R-:W-:Y:S02]  /*e430*/  FFMA.FTZ R19, R51, c[0x0][0x2d0], -R11 ;  /* 0x0000b40033137a23 */ /* 0x000fe4000001080b */
[----:B------:R-:W1:Y:S01]  /*e440*/  MUFU.EX2 R63, R8 ;  /* 0x00000008003f7308 */ /* 0x000e620000000800 */
[----:B---3--:R-:W-:Y:S01]  /*e450*/  @P0 IADD3 R6, P1, R6, R0, RZ ;  /* 0x0000000006060210 */ /* 0x008fe20007f3e0ff */
[C---:B------:R-:W-:Y:S03]  /*e460*/  FADD.FTZ R0, -R134.reuse, R139 ;  /* 0x0000008b86007221 */ /* 0x040fe60000010100 */
[----:B------:R-:W-:Y:S01]  /*e470*/  @P0 IADD3.X R7, R7, R3, RZ, P1, !PT ;  /* 0x0000000307070210 */ /* 0x000fe20000ffe4ff */
[----:B------:R-:W-:Y:S02]  /*e480*/  FMUL.FTZ R3, R134, c[0x0][0x2d0] ;  /* 0x0000b40086037a20 */ /* 0x000fe40000410000 */
[----:B------:R-:W-:Y:S01]  /*e490*/  FMUL.FTZ R0, R0, c[0x0][0x2d0] ;  /* 0x0000b40000007a20 */ /* 0x000fe20000410000 */
[----:B-1----:R-:W-:Y:S01]  /*e4a0*/  MOV R52, R63 ;  /* 0x0000003f00347202 */ /* 0x002fe20000000f00 */
[----:B------:R1:W-:Y:S01]  /*e4b0*/  @P0 LDGSTS.E.BYPASS.LTC128B.128 [R244+0x5900], [R6.64], !P6 ;  /* 0x0590000006f40fae */ /* 0x0003e2000f101d48 */
[----:B------:R-:W-:Y:S02]  /*e4c0*/  FMUL.FTZ R8, R135, c[0x0][0x2d0] ;  /* 0x0000b40087087a20 */ /* 0x000fe40000410000 */
[--C-:B------:R-:W-:Y:S01]  /*e4d0*/  FFMA.FTZ R63, R5, c[0x0][0x2d0], -R3.reuse ;  /* 0x0000b400053f7a23 */ /* 0x100fe20000010803 */
[----:B------:R-:W-:Y:S01]  /*e4e0*/  MUFU.EX2 R0, R0 ;  /* 0x0000000000007308 */ /* 0x000fe20000000800 */
[--C-:B------:R-:W-:Y:S02]  /*e4f0*/  FFMA.FTZ R208, R26, c[0x0][0x2d0], -R3.reuse ;  /* 0x0000b4001ad07a23 */ /* 0x100fe40000010803 */
[--C-:B------:R-:W-:Y:S01]  /*e500*/  FFMA.FTZ R209, R27, c[0x0][0x2d0], -R3.reuse ;  /* 0x0000b4001bd17a23 */ /* 0x100fe20000010803 */
[----:B------:R1:W-:Y:S01]  /*e510*/  @P0 LDGSTS.E.BYPASS.LTC128B.128 [R244+0x7900], [R6.64+0x80], !P5 ;  /* 0x0790008006f40fae */ /* 0x0003e2000e901d48 */
[--C-:B------:R-:W-:Y:S02]  /*e520*/  FFMA.FTZ R210, R31, c[0x0][0x2d0], -R3.reuse ;  /* 0x0000b4001fd27a23 */ /* 0x100fe40000010803 */
[--C-:B------:R-:W-:Y:S02]  /*e530*/  FFMA.FTZ R58, R58, c[0x0][0x2d0], -R3.reuse ;  /* 0x0000b4003a3a7a23 */ /* 0x100fe40000010803 */
[--C-:B------:R-:W-:Y:S02]  /*e540*/  FFMA.FTZ R59, R59, c[0x0][0x2d0], -R3.reuse ;  /* 0x0000b4003b3b7a23 */ /* 0x100fe40000010803 */
[--C-:B------:R-:W-:Y:S01]  /*e550*/  FFMA.FTZ R9, R218, c[0x0][0x2d0], -R8.reuse ;  /* 0x0000b400da097a23 */ /* 0x100fe20000010808 */
[----:B------:R-:W0:Y:S01]  /*e560*/  LDGDEPBAR ;  /* 0x00000000000079af */ /* 0x000e220000000000 */
[----:B------:R-:W-:Y:S02]  /*e570*/  FFMA.FTZ R15, R211, c[0x0][0x2d0], -R8 ;  /* 0x0000b400d30f7a23 */ /* 0x000fe40000010808 */
[----:B------:R3:W-:Y:S01]  /*e580*/  MUFU.EX2 R211, R9 ;  /* 0x0000000900d37308 */ /* 0x0007e20000000800 */
[----:B------:R-:W-:Y:S02]  /*e590*/  FFMA.FTZ R218, R33, c[0x0][0x2d0], -R12 ;  /* 0x0000b40021da7a23 */ /* 0x000fe4000001080c */
[----:B------:R-:W-:Y:S01]  /*e5a0*/  FMUL.FTZ R5, R133, R141 ;  /* 0x0000008d85057220 */ /* 0x000fe20000410000 */
[----:B------:R-:W-:Y:S01]  /*e5b0*/  F2FP.BF16.PACK_AB R141, R214, R13 ;  /* 0x0000000dd68d723e */ /* 0x000fe200000010ff */
[--C-:B------:R-:W-:Y:S02]  /*e5c0*/  FFMA.FTZ R130, R40, c[0x0][0x2d0], -R8.reuse ;  /* 0x0000b40028827a23 */ /* 0x100fe40000010808 */
[--C-:B------:R-:W-:Y:S02]  /*e5d0*/  FFMA.FTZ R250, R24, c[0x0][0x2d0], -R8.reuse ;  /* 0x0000b40018fa7a23 */ /* 0x100fe40000010808 */
[--C-:B------:R-:W-:Y:S01]  /*e5e0*/  FFMA.FTZ R249, R25, c[0x0][0x2d0], -R8.reuse ;  /* 0x0000b40019f97a23 */ /* 0x100fe20000010808 */
[----:B------:R-:W-:Y:S01]  /*e5f0*/  MUFU.EX2 R15, R15 ;  /* 0x0000000f000f7308 */ /* 0x000fe20000000800 */
[--C-:B------:R-:W-:Y:S02]  /*e600*/  FFMA.FTZ R251, R29, c[0x0][0x2d0], -R8.reuse ;  /* 0x0000b4001dfb7a23 */ /* 0x100fe40000010808 */
[--C-:B------:R-:W-:Y:S02]  /*e610*/  FFMA.FTZ R17, R45, c[0x0][0x2d0], -R8.reuse ;  /* 0x0000b4002d117a23 */ /* 0x100fe40000010808 */
[--C-:B------:R-:W-:Y:S02]  /*e620*/  FFMA.FTZ R34, R60, c[0x0][0x2d0], -R8.reuse ;  /* 0x0000b4003c227a23 */ /* 0x100fe40000010808 */
[----:B-1----:R-:W-:Y:S02]  /*e630*/  FFMA.FTZ R6, R217, c[0x0][0x2d0], -R8 ;  /* 0x0000b400d9067a23 */ /* 0x002fe40000010808 */
[--C-:B------:R-:W-:Y:S02]  /*e640*/  FFMA.FTZ R7, R223, c[0x0][0x2d0], -R3.reuse ;  /* 0x0000b400df077a23 */ /* 0x100fe40000010803 */
[----:B------:R1:W-:Y:S01]  /*e650*/  MUFU.EX2 R212, R6 ;  /* 0x0000000600d47308 */ /* 0x0003e20000000800 */
[----:B------:R-:W-:Y:S01]  /*e660*/  FFMA.FTZ R223, R47, c[0x0][0x2d0], -R3 ;  /* 0x0000b4002fdf7a23 */ /* 0x000fe20000010803 */
[----:B------:R-:W-:Y:S01]  /*e670*/  MOV R47, R66 ;  /* 0x00000042002f7202 */ /* 0x000fe20000000f00 */
[--C-:B------:R-:W-:Y:S01]  /*e680*/  FFMA.FTZ R217, R22, c[0x0][0x2d0], -R11.reuse ;  /* 0x0000b40016d97a23 */ /* 0x100fe2000001080b */
[----:B------:R-:W-:Y:S01]  /*e690*/  MOV R66, R39 ;  /* 0x0000002700427202 */ /* 0x000fe20000000f00 */
[--C-:B---3--:R-:W-:Y:S02]  /*e6a0*/  FFMA.FTZ R9, R36, c[0x0][0x2d0], -R12.reuse ;  /* 0x0000b40024097a23 */ /* 0x108fe4000001080c */
[----:B------:R-:W-:Y:S01]  /*e6b0*/  FFMA.FTZ R36, R49, c[0x0][0x2d0], -R12 ;  /* 0x0000b40031247a23 */ /* 0x000fe2000001080c */
[----:B------:R-:W-:Y:S01]  /*e6c0*/  MOV R12, R62 ;  /* 0x0000003e000c7202 */ /* 0x000fe20000000f00 */
[----:B------:R-:W-:Y:S01]  /*e6d0*/  FFMA.FTZ R62, R23, c[0x0][0x2d0], -R11 ;  /* 0x0000b400173e7a23 */ /* 0x000fe2000001080b */
[----:B------:R3:W-:Y:S01]  /*e6e0*/  MUFU.EX2 R138, R7 ;  /* 0x00000007008a7308 */ /* 0x0007e20000000800 */
[----:B------:R-:W4:Y:S01]  /*e6f0*/  LDSM.16.MT88.4 R20, [R225] ;  /* 0x00000000e114783b */ /* 0x000f220000004200 */
[--C-:B------:R-:W-:Y:S02]  /*e700*/  FFMA.FTZ R252, R28, c[0x0][0x2d0], -R8.reuse ;  /* 0x0000b4001cfc7a23 */ /* 0x100fe40000010808 */
[--C-:B------:R-:W-:Y:S02]  /*e710*/  FFMA.FTZ R49, R41, c[0x0][0x2d0], -R8.reuse ;  /* 0x0000b40029317a23 */ /* 0x100fe40000010808 */
[--C-:B------:R-:W-:Y:S02]  /*e720*/  FFMA.FTZ R51, R56, c[0x0][0x2d0], -R8.reuse ;  /* 0x0000b40038337a23 */ /* 0x100fe40000010808 */
[--C-:B------:R-:W-:Y:S02]  /*e730*/  FFMA.FTZ R65, R57, c[0x0][0x2d0], -R8.reuse ;  /* 0x0000b40039417a23 */ /* 0x100fe40000010808 */
[--C-:B------:R-:W-:Y:S01]  /*e740*/  FFMA.FTZ R33, R61, c[0x0][0x2d0], -R8.reuse ;  /* 0x0000b4003d217a23 */ /* 0x100fe20000010808 */
[----:B------:R-:W-:Y:S01]  /*e750*/  MUFU.EX2 R223, R223 ;  /* 0x000000df00df7308 */ /* 0x000fe20000000800 */
[----:B------:R-:W-:Y:S02]  /*e760*/  FMUL.FTZ R24, R2, R152 ;  /* 0x0000009802187220 */ /* 0x000fe40000410000 */
[--C-:B-1----:R-:W-:Y:S02]  /*e770*/  FFMA.FTZ R6, R221, c[0x0][0x2d0], -R8.reuse ;  /* 0x0000b400dd067a23 */ /* 0x102fe40000010808 */
[--C-:B------:R-:W-:Y:S02]  /*e780*/  FFMA.FTZ R221, R30, c[0x0][0x2d0], -R3.reuse ;  /* 0x0000b4001edd7a23 */ /* 0x100fe40000010803 */
[C---:B------:R-:W-:Y:S01]  /*e790*/  FMUL.FTZ R25, R2.reuse, R153 ;  /* 0x0000009902197220 */ /* 0x040fe20000410000 */
[----:B------:R-:W-:Y:S01]  /*e7a0*/  MOV R153, R18 ;  /* 0x0000001200997202 */ /* 0x000fe20000000f00 */
[C---:B------:R-:W-:Y:S01]  /*e7b0*/  FMUL.FTZ R28, R2.reuse, R156 ;  /* 0x0000009c021c7220 */ /* 0x040fe20000410000 */
[----:B------:R-:W1:Y:S01]  /*e7c0*/  MUFU.EX2 R16, R6 ;  /* 0x0000000600107308 */ /* 0x000e620000000800 */
[----:B------:R-:W-:Y:S01]  /*e7d0*/  FMUL.FTZ R29, R2, R157 ;  /* 0x0000009d021d7220 */ /* 0x000fe20000410000 */
[----:B------:R-:W-:Y:S01]  /*e7e0*/  MOV R156, R19 ;  /* 0x00000013009c7202 */ /* 0x000fe20000000f00 */
[--C-:B---3--:R-:W-:Y:S01]  /*e7f0*/  FFMA.FTZ R7, R245, c[0x0][0x2d0], -R3.reuse ;  /* 0x0000b400f5077a23 */ /* 0x108fe20000010803 */
[----:B------:R-:W-:Y:S01]  /*e800*/  MOV R157, R47 ;  /* 0x0000002f009d7202 */ /* 0x000fe20000000f00 */
[--C-:B------:R-:W-:Y:S02]  /*e810*/  FFMA.FTZ R245, R46, c[0x0][0x2d0], -R3.reuse ;  /* 0x0000b4002ef57a23 */ /* 0x100fe40000010803 */
[C---:B------:R-:W-:Y:S02]  /*e820*/  FMUL.FTZ R40, R2.reuse, R164 ;  /* 0x000000a402287220 */ /* 0x040fe40000410000 */
[C---:B------:R-:W-:Y:S01]  /*e830*/  FMUL.FTZ R41, R2.reuse, R165 ;  /* 0x000000a502297220 */ /* 0x040fe20000410000 */
[----:B------:R3:W-:Y:S01]  /*e840*/  MUFU.EX2 R204, R7 ;  /* 0x0000000700cc7308 */ /* 0x0007e20000000800 */
[C---:B------:R-:W-:Y:S01]  /*e850*/  FMUL.FTZ R45, R2.reuse, R169 ;  /* 0x000000a9022d7220 */ /* 0x040fe20000410000 */
[----:B------:R-:W-:Y:S01]  /*e860*/  MOV R165, R34 ;  /* 0x0000002200a57202 */ /* 0x000fe20000000f00 */
[C---:B------:R-:W-:Y:S01]  /*e870*/  FMUL.FTZ R56, R2.reuse, R176 ;  /* 0x000000b002387220 */ /* 0x040fe20000410000 */
[----:B------:R-:W-:Y:S01]  /*e880*/  MOV R176, R64 ;  /* 0x0000004000b07202 */ /* 0x000fe20000000f00 */
[C---:B------:R-:W-:Y:S02]  /*e890*/  FMUL.FTZ R57, R2.reuse, R177 ;  /* 0x000000b102397220 */ /* 0x040fe40000410000 */
[C---:B------:R-:W-:Y:S01]  /*e8a0*/  FMUL.FTZ R60, R2.reuse, R180 ;  /* 0x000000b4023c7220 */ /* 0x040fe20000410000 */
[----:B------:R-:W-:Y:S01]  /*e8b0*/  MOV R180, R59 ;  /* 0x0000003b00b47202 */ /* 0x000fe20000000f00 */
[----:B------:R-:W-:Y:S01]  /*e8c0*/  FMUL.FTZ R61, R2, R181 ;  /* 0x000000b5023d7220 */ /* 0x000fe20000410000 */
[----:B------:R-:W-:Y:S01]  /*e8d0*/  MUFU.EX2 R164, R248 ;  /* 0x000000f800a47308 */ /* 0x000fe20000000800 */
[C---:B------:R-:W-:Y:S01]  /*e8e0*/  FMUL.FTZ R18, R132.reuse, R162 ;  /* 0x000000a284127220 */ /* 0x040fe20000410000 */
[----:B------:R-:W-:Y:S01]  /*e8f0*/  MOV R162, R48 ;  /* 0x0000003000a27202 */ /* 0x000fe20000000f00 */
[----:B------:R-:W-:Y:S01]  /*e900*/  FMUL.FTZ R19, R132, R163 ;  /* 0x000000a384137220 */ /* 0x000fe20000410000 */
[----:B-1----:R-:W-:Y:S01]  /*e910*/  MOV R11, R16 ;  /* 0x00000010000b7202 */ /* 0x002fe20000000f00 */
[--C-:B------:R-:W-:Y:S01]  /*e920*/  FFMA.FTZ R6, R246, c[0x0][0x2d0], -R3.reuse ;  /* 0x0000b400f6067a23 */ /* 0x100fe20000010803 */
[----:B------:R-:W-:Y:S01]  /*e930*/  MOV R163, R63 ;  /* 0x0000003f00a37202 */ /* 0x000fe20000000f00 */
[--C-:B------:R-:W-:Y:S01]  /*e940*/  FFMA.FTZ R246, R43, c[0x0][0x2d0], -R3.reuse ;  /* 0x0000b4002bf67a23 */ /* 0x100fe20000010803 */
[----:B------:R-:W-:Y:S01]  /*e950*/  MOV R43, R11 ;  /* 0x0000000b002b7202 */ /* 0x000fe20000000f00 */
[----:B------:R-:W-:Y:S01]  /*e960*/  FFMA.FTZ R16, R44, c[0x0][0x2d0], -R8 ;  /* 0x0000b4002c107a23 */ /* 0x000fe20000010808 */
[----:B------:R1:W1:Y:S01]  /*e970*/  MUFU.EX2 R139, R6 ;  /* 0x00000006008b7308 */ /* 0x0002620000000800 */
[----:B------:R-:W-:Y:S01]  /*e980*/  MOV R11, R50 ;  /* 0x00000032000b7202 */ /* 0x000fe20000000f00 */
[----:B------:R-:W-:Y:S01]  /*e990*/  FMUL.FTZ R8, R2, R144 ;  /* 0x0000009002087220 */ /* 0x000fe20000410000 */
[----:B------:R-:W-:Y:S01]  /*e9a0*/  F2FP.BF16.PACK_AB R144, R211, R15 ;  /* 0x0000000fd390723e */ /* 0x000fe200000010ff */
[----:B---3--:R-:W-:Y:S01]  /*e9b0*/  FMUL.FTZ R7, R132, R143 ;  /* 0x0000008f84077220 */ /* 0x008fe20000410000 */
[----:B------:R-:W-:Y:S01]  /*e9c0*/  F2FP.BF16.PACK_AB R143, R52, R213 ;  /* 0x000000d5348f723e */ /* 0x000fe200000010ff */
        /* <DEDUP_REMOVED lines=19> */
[----:B------:R-:W-:Y:S01]  /*eb00*/  F2FP.BF16.PACK_AB R145, R139, R138 ;  /* 0x0000008a8b91723e */ /* 0x000fe200000010ff */
[--C-:B------:R-:W-:Y:S01]  /*eb10*/  FFMA.FTZ R247, R42, c[0x0][0x2d0], -R3.reuse ;  /* 0x0000b4002af77a23 */ /* 0x100fe20000010803 */
[----:B------:R-:W-:Y:S01]  /*eb20*/  MOV R42, R10 ;  /* 0x0000000a002a7202 */ /* 0x000fe20000000f00 */
[----:B------:R-:W-:Y:S01]  /*eb30*/  FFMA.FTZ R3, R4, c[0x0][0x2d0], -R3 ;  /* 0x0000b40004037a23 */ /* 0x000fe20000010803 */
[----:B------:R1:W3:Y:S01]  /*eb40*/  MUFU.EX2 R205, R6 ;  /* 0x0000000600cd7308 */ /* 0x0002e20000000800 */
[----:B------:R-:W-:Y:S01]  /*eb50*/  FMUL.FTZ R4, R133, R140 ;  /* 0x0000008c85047220 */ /* 0x000fe20000410000 */
[----:B------:R-:W-:Y:S01]  /*eb60*/  F2FP.BF16.PACK_AB R140, R216, R14 ;  /* 0x0000000ed88c723e */ /* 0x000fe200000010ff */
[C---:B------:R-:W-:Y:S01]  /*eb70*/  FMUL.FTZ R10, R0.reuse, R146 ;  /* 0x00000092000a7220 */ /* 0x040fe20000410000 */
[----:B------:R-:W2:Y:S01]  /*eb80*/  LDL.LU R14, [R1+0x10] ;  /* 0x00001000010e7983 */ /* 0x000ea20000300800 */
[----:B------:R-:W-:Y:S01]  /*eb90*/  F2FP.BF16.PACK_AB R146, R43, R212 ;  /* 0x000000d42b92723e */ /* 0x000fe200000010ff */
        /* <DEDUP_REMOVED lines=9> */
[----:B------:R-:W-:Y:S01]  /*ec30*/  MUFU.EX2 R169, R217 ;  /* 0x000000d900a97308 */ /* 0x000fe20000000800 */
[C---:B------:R-:W-:Y:S02]  /*ec40*/  FMUL.FTZ R63, R0.reuse, R183 ;  /* 0x000000b7003f7220 */ /* 0x040fe40000410000 */
[----:B------:R-:W-:Y:S01]  /*ec50*/  FMUL.FTZ R64, R133, R200 ;  /* 0x000000c885407220 */ /* 0x000fe20000410000 */
[----:B------:R-:W-:Y:S01]  /*ec60*/  MOV R200, R157 ;  /* 0x0000009d00c87202 */ /* 0x000fe20000000f00 */
[C---:B------:R-:W-:Y:S02]  /*ec70*/  FMUL.FTZ R74, R0.reuse, R74 ;  /* 0x0000004a004a7220 */ /* 0x040fe40000410000 */
[----:B------:R-:W-:Y:S02]  /*ec80*/  FMUL.FTZ R75, R0, R75 ;  /* 0x0000004b004b7220 */ /* 0x000fe40000410000 */
[----:B-1----:R-:W-:Y:S01]  /*ec90*/  FMUL.FTZ R6, R132, R142 ;  /* 0x0000008e84067220 */ /* 0x002fe20000410000 */
[----:B------:R-:W-:Y:S01]  /*eca0*/  F2FP.BF16.PACK_AB R142, R53, R215 ;  /* 0x000000d7358e723e */ /* 0x000fe200000010ff */
[----:B------:R-:W-:Y:S01]  /*ecb0*/  MUFU.EX2 R200, R200 ;  /* 0x000000c800c87308 */ /* 0x000fe20000000800 */
[----:B---3--:R-:W-:Y:S01]  /*ecc0*/  F2FP.BF16.PACK_AB R147, R204, R205 ;  /* 0x000000cdcc93723e */ /* 0x008fe200000010ff */
[C---:B------:R-:W-:Y:S02]  /*ecd0*/  FMUL.FTZ R78, R0.reuse, R78 ;  /* 0x0000004e004e7220 */ /* 0x040fe40000410000 */
[C---:B------:R-:W-:Y:S02]  /*ece0*/  FMUL.FTZ R79, R0.reuse, R79 ;  /* 0x0000004f004f7220 */ /* 0x040fe40000410000 */
[-C--:B----4-:R-:W-:Y:S04]  /*ecf0*/  HMMA.16816.F32.BF16 R4, R140, R20.reuse, R4 ;  /* 0x000000148c04723c */ /* 0x090fe80000041804 */
[----:B------:R-:W-:Y:S01]  /*ed00*/  MUFU.EX2 R177, R220 ;  /* 0x000000dc00b17308 */ /* 0x000fe20000000800 */
[C---:B------:R-:W-:Y:S02]  /*ed10*/  FMUL.FTZ R90, R0.reuse, R90 ;  /* 0x0000005a005a7220 */ /* 0x040fe40000410000 */
[C---:B------:R-:W-:Y:S01]  /*ed20*/  FMUL.FTZ R91, R0.reuse, R91 ;  /* 0x0000005b005b7220 */ /* 0x040fe20000410000 */
[C---:B------:R-:W-:Y:S04]  /*ed30*/  HMMA.16816.F32.BF16 R8, R144.reuse, R20, R8 ;  /* 0x000000149008723c */ /* 0x040fe80000041808 */
[C---:B------:R-:W-:Y:S02]  /*ed40*/  FMUL.FTZ R94, R0.reuse, R94 ;  /* 0x0000005e005e7220 */ /* 0x040fe40000410000 */
[C---:B------:R-:W-:Y:S01]  /*ed50*/  FMUL.FTZ R95, R0.reuse, R95 ;  /* 0x0000005f005f7220 */ /* 0x040fe20000410000 */
[----:B------:R-:W-:Y:S01]  /*ed60*/  MUFU.EX2 R221, R221 ;  /* 0x000000dd00dd7308 */ /* 0x000fe20000000800 */
[C---:B------:R-:W-:Y:S01]  /*ed70*/  FMUL.FTZ R20, R133.reuse, R172 ;  /* 0x000000ac85147220 */ /* 0x040fe20000410000 */
[----:B------:R-:W-:Y:S02]  /*ed80*/  MOV R172, R54 ;  /* 0x0000003600ac7202 */ /* 0x000fe40000000f00 */
[----:B------:R-:W-:Y:S01]  /*ed90*/  LDSM.16.MT88.4 R52, [R229] ;  /* 0x00000000e534783b */ /* 0x000fe20000004200 */
[C---:B------:R-:W-:Y:S01]  /*eda0*/  FMUL.FTZ R21, R133.reuse, R173 ;  /* 0x000000ad85157220 */ /* 0x040fe20000410000 */
[----:B------:R-:W-:Y:S01]  /*edb0*/  MOV R173, R33 ;  /* 0x0000002100ad7202 */ /* 0x000fe20000000f00 */
[C---:B------:R-:W-:Y:S01]  /*edc0*/  FMUL.FTZ R33, R133.reuse, R185 ;  /* 0x000000b985217220 */ /* 0x040fe20000410000 */
[----:B------:R-:W-:Y:S01]  /*edd0*/  MOV R185, R49 ;  /* 0x0000003100b97202 */ /* 0x000fe20000000f00 */
[----:B------:R-:W-:Y:S01]  /*ede0*/  FMUL.FTZ R49, R133, R193 ;  /* 0x000000c185317220 */ /* 0x000fe20000410000 */
[----:B------:R1:W-:Y:S01]  /*edf0*/  MUFU.EX2 R179, R218 ;  /* 0x000000da00b37308 */ /* 0x0003e20000000800 */
        /* <DEDUP_REMOVED lines=8> */
[----:B------:R-:W-:Y:S05]  /*ee80*/  FMUL.FTZ R127, R0, R127 ;  /* 0x0000007f007f7220 */ /* 0x000fea0000410000 */
[----:B------:R-:W-:Y:S10]  /*ee90*/  MUFU.EX2 R247, R247 ;  /* 0x000000f700f77308 */ /* 0x000ff40000000800 */
[----:B------:R-:W-:Y:S10]  /*eea0*/  MUFU.EX2 R246, R246 ;  /* 0x000000f600f67308 */ /* 0x000ff40000000800 */
[----:B------:R-:W-:Y:S01]  /*eeb0*/  MUFU.EX2 R245, R245 ;  /* 0x000000f500f57308 */ /* 0x000fe20000000800 */
[----:B------:R-:W-:Y:S01]  /*eec0*/  FFMA.FTZ R206, R132, R67, R13 ;  /* 0x0000004384ce7223 */ /* 0x000fe2000001000d */
[----:B------:R-:W-:Y:S01]  /*eed0*/  MOV R67, R12 ;  /* 0x0000000c00437202 */ /* 0x000fe20000000f00 */
[C---:B------:R-:W-:Y:S01]  /*eee0*/  FMUL.FTZ R12, R2.reuse, R148 ;  /* 0x00000094020c7220 */ /* 0x040fe20000410000 */
[----:B------:R-:W-:Y:S01]  /*eef0*/  MOV R148, R37 ;  /* 0x0000002500947202 */ /* 0x000fe20000000f00 */
[----:B------:R-:W-:Y:S01]  /*ef00*/  FMUL.FTZ R13, R2, R149 ;  /* 0x00000095020d7220 */ /* 0x000fe20000410000 */
[----:B------:R-:W-:Y:S02]  /*ef10*/  MOV R149, R36 ;  /* 0x0000002400957202 */ /* 0x000fe40000000f00 */
[----:B------:R-:W-:Y:S02]  /*ef20*/  MOV R31, R67 ;  /* 0x00000043001f7202 */ /* 0x000fe40000000f00 */
[----:B------:R-:W-:Y:S02]  /*ef30*/  MOV R67, R38 ;  /* 0x0000002600437202 */ /* 0x000fe40000000f00 */
[----:B------:R-:W3:Y:S01]  /*ef40*/  LDSM.16.MT88.4 R36, [R226] ;  /* 0x00000000e224783b */ /* 0x000ee20000004200 */
[----:B------:R-:W-:Y:S01]  /*ef50*/  MOV R153, R31 ;  /* 0x0000001f00997202 */ /* 0x000fe20000000f00 */
[C---:B------:R-:W-:Y:S01]  /*ef60*/  FMUL.FTZ R31, R0.reuse, R159 ;  /* 0x0000009f001f7220 */ /* 0x040fe20000410000 */
[----:B------:R-:W-:Y:S02]  /*ef70*/  MOV R154, R149 ;  /* 0x00000095009a7202 */ /* 0x000fe40000000f00 */
[----:B------:R-:W-:Y:S02]  /*ef80*/  MOV R181, R148 ;  /* 0x0000009400b57202 */ /* 0x000fe40000000f00 */
[----:B------:R-:W-:Y:S01]  /*ef90*/  MOV R159, R58 ;  /* 0x0000003a009f7202 */ /* 0x000fe20000000f00 */
[----:B------:R-:W-:Y:S02]  /*efa0*/  FMUL.FTZ R58, R0, R178 ;  /* 0x000000b2003a7220 */ /* 0x000fe40000410000 */
[----:B------:R4:W-:Y:S01]  /*efb0*/  MUFU.EX2 R178, R219 ;  /* 0x000000db00b27308 */ /* 0x0009e20000000800 */
[----:B--2---:R-:W-:Y:S02]  /*efc0*/  FFMA.FTZ R2, R2, R14, R15 ;  /* 0x0000000e02027223 */ /* 0x004fe4000001000f */
[C---:B------:R-:W-:Y:S02]  /*efd0*/  FMUL.FTZ R14, R0.reuse, R150 ;  /* 0x00000096000e7220 */ /* 0x040fe40000410000 */
[----:B------:R-:W-:Y:S02]  /*efe0*/  FMUL.FTZ R15, R0, R151 ;  /* 0x00000097000f7220 */ /* 0x000fe40000410000 */
[----:B------:R-:W2:Y:S01]  /*eff0*/  LDSM.16.MT88.4 R148, [R228] ;  /* 0x00000000e494783b */ /* 0x000ea20000004200 */
[----:B------:R-:W-:Y:S04]  /*f000*/  FADD.FTZ R2, R211, R2 ;  /* 0x00000002d3027221 */ /* 0x000fe80000010000 */
[-C--:B------:R-:W-:Y:S08]  /*f010*/  HMMA.16816.F32.BF16 R12, R144, R22.reuse, R12 ;  /* 0x00000016900c723c */ /* 0x080ff0000004180c */
[C---:B------:R-:W-:Y:S07]  /*f020*/  HMMA.16816.F32.BF16 R16, R140.reuse, R22, R16 ;  /* 0x000000168c10723c */ /* 0x040fee0000041810 */
[C---:B------:R-:W-:Y:S01]  /*f030*/  FMUL.FTZ R22, R132.reuse, R174 ;  /* 0x000000ae84167220 */ /* 0x040fe20000410000 */
[----:B------:R-:W-:Y:S01]  /*f040*/  MOV R174, R62 ;  /* 0x0000003e00ae7202 */ /* 0x000fe20000000f00 */
[----:B------:R-:W-:Y:S03]  /*f050*/  FMUL.FTZ R23, R132, R175 ;  /* 0x000000af84177220 */ /* 0x000fe60000410000 */
[----:B------:R-:W-:Y:S01]  /*f060*/  FMUL.FTZ R62, R0, R182 ;  /* 0x000000b6003e7220 */ /* 0x000fe20000410000 */
[----:B------:R-:W-:Y:S01]  /*f070*/  MOV R175, R32 ;  /* 0x0000002000af7202 */ /* 0x000fe20000000f00 */
[C---:B------:R-:W-:Y:S01]  /*f080*/  FMUL.FTZ R32, R133.reuse, R184 ;  /* 0x000000b885207220 */ /* 0x040fe20000410000 */
[----:B------:R-:W-:Y:S01]  /*f090*/  MOV R184, R66 ;  /* 0x0000004200b87202 */ /* 0x000fe20000000f00 */
[-C--:B---3--:R-:W-:Y:S01]  /*f0a0*/  HMMA.16816.F32.BF16 R20, R140, R36.reuse, R20 ;  /* 0x000000248c14723c */ /* 0x088fe20000041814 */
[----:B------:R-:W-:Y:S02]  /*f0b0*/  MUFU.EX2 R174, R174 ;  /* 0x000000ae00ae7308 */ /* 0x000fe40000000800 */
[----:B------:R-:W-:Y:S05]  /*f0c0*/  FMUL.FTZ R66, R132, R202 ;  /* 0x000000ca84427220 */ /* 0x000fea0000410000 */
[C---:B------:R-:W-:Y:S03]  /*f0d0*/  HMMA.16816.F32.BF16 R24, R144.reuse, R36, R24 ;  /* 0x000000249018723c */ /* 0x040fe60000041818 */
[----:B------:R-:W-:Y:S04]  /*f0e0*/  MUFU.EX2 R184, R184 ;  /* 0x000000b800b87308 */ /* 0x000fe80000000800 */
[C---:B------:R-:W-:Y:S01]  /*f0f0*/  FMUL.FTZ R36, R133.reuse, R188 ;  /* 0x000000bc85247220 */ /* 0x040fe20000410000 */
[-C--:B------:R-:W-:Y:S04]  /*f100*/  HMMA.16816.F32.BF16 R28, R144, R38.reuse, R28 ;  /* 0x00000026901c723c */ /* 0x080fe8000004181c */
[C---:B------:R-:W-:Y:S01]  /*f110*/  FMUL.FTZ R37, R133.reuse, R189 ;  /* 0x000000bd85257220 */ /* 0x040fe20000410000 */
[----:B------:R-:W-:Y:S01]  /*f120*/  MOV R188, R43 ;  /* 0x0000002b00bc7202 */ /* 0x000fe20000000f00 */
[C---:B------:R-:W-:Y:S01]  /*f130*/  FMUL.FTZ R43, R0.reuse, R167 ;  /* 0x000000a7002b7220 */ /* 0x040fe20000410000 */
        /* <DEDUP_REMOVED lines=10> */
[C---:B------:R-:W-:Y:S01]  /*f1e0*/  FMUL.FTZ R51, R132.reuse, R195 ;  /* 0x000000c384337220 */ /* 0x040fe20000410000 */
[----:B------:R-:W-:Y:S01]  /*f1f0*/  MOV R170, R167 ;  /* 0x000000a700aa7202 */ /* 0x000fe20000000f00 */
[C---:B------:R-:W-:Y:S01]  /*f200*/  FMUL.FTZ R65, R133.reuse, R201 ;  /* 0x000000c985417220 */ /* 0x040fe20000410000 */
[----:B------:R-:W-:Y:S01]  /*f210*/  MOV R248, R191 ;  /* 0x000000bf00f87202 */ /* 0x000fe20000000f00 */
[----:B------:R-:W-:Y:S01]  /*f220*/  FMUL.FTZ R67, R132, R203 ;  /* 0x000000cb84437220 */ /* 0x000fe20000410000 */
[-C--:B------:R-:W-:Y:S03]  /*f230*/  HMMA.16816.F32.BF16 R36, R140, R52.reuse, R36 ;  /* 0x000000348c24723c */ /* 0x080fe60000041824 */
[----:B------:R-:W-:Y:S02]  /*f240*/  MOV R191, R162 ;  /* 0x000000a200bf7202 */ /* 0x000fe40000000f00 */
[----:B------:R-:W-:Y:S02]  /*f250*/  MOV R171, R170 ;  /* 0x000000aa00ab7202 */ /* 0x000fe40000000f00 */
[----:B------:R-:W-:Y:S01]  /*f260*/  MOV R167, R166 ;  /* 0x000000a600a77202 */ /* 0x000fe20000000f00 */
[C---:B------:R-:W-:Y:S01]  /*f270*/  HMMA.16816.F32.BF16 R40, R144.reuse, R52, R40 ;  /* 0x000000349028723c */ /* 0x040fe20000041828 */
[----:B------:R-:W-:Y:S03]  /*f280*/  MUFU.EX2 R191, R191 ;  /* 0x000000bf00bf7308 */ /* 0x000fe60000000800 */
[----:B------:R-:W-:Y:S02]  /*f290*/  MOV R170, R167 ;  /* 0x000000a700aa7202 */ /* 0x000fe40000000f00 */
[----:B------:R-:W-:Y:S01]  /*f2a0*/  MOV R166, R189 ;  /* 0x000000bd00a67202 */ /* 0x000fe20000000f00 */
[C---:B------:R-:W-:Y:S01]  /*f2b0*/  FMUL.FTZ R52, R133.reuse, R196 ;  /* 0x000000c485347220 */ /* 0x040fe20000410000 */
[-C--:B------:R-:W-:Y:S04]  /*f2c0*/  HMMA.16816.F32.BF16 R44, R144, R54.reuse, R44 ;  /* 0x00000036902c723c */ /* 0x080fe8000004182c */
[----:B------:R-:W-:Y:S01]  /*f2d0*/  FMUL.FTZ R53, R133, R197 ;  /* 0x000000c585357220 */ /* 0x000fe20000410000 */
[----:B------:R-:W-:Y:S01]  /*f2e0*/  MOV R192, R170 ;  /* 0x000000aa00c07202 */ /* 0x000fe20000000f00 */
[----:B------:R-:W-:Y:S01]  /*f2f0*/  FADD.FTZ R133, R216, R207 ;  /* 0x000000cfd8857221 */ /* 0x000fe20000010000 */
[----:B------:R-:W-:Y:S01]  /*f300*/  MOV R167, R166 ;  /* 0x000000a600a77202 */ /* 0x000fe20000000f00 */
[C---:B------:R-:W-:Y:S01]  /*f310*/  HMMA.16816.F32.BF16 R48, R140.reuse, R54, R48 ;  /* 0x000000368c30723c */ /* 0x040fe20000041830 */
[----:B------:R-:W-:Y:S03]  /*f320*/  MUFU.EX2 R197, R171 ;  /* 0x000000ab00c57308 */ /* 0x000fe60000000800 */
[----:B------:R-:W-:Y:S02]  /*f330*/  MOV R189, R188 ;  /* 0x000000bc00bd7202 */ /* 0x000fe40000000f00 */
[----:B------:R-:W-:Y:S01]  /*f340*/  MOV R188, R187 ;  /* 0x000000bb00bc7202 */ /* 0x000fe20000000f00 */
[C---:B------:R-:W-:Y:S01]  /*f350*/  FMUL.FTZ R54, R132.reuse, R198 ;  /* 0x000000c684367220 */ /* 0x040fe20000410000 */
[----:B------:R-:W-:Y:S01]  /*f360*/  MOV R187, R186 ;  /* 0x000000ba00bb7202 */ /* 0x000fe20000000f00 */
[----:B------:R-:W-:Y:S02]  /*f370*/  FMUL.FTZ R55, R132, R199 ;  /* 0x000000c784377220 */ /* 0x000fe40000410000 */
[----:B------:R-:W-:Y:S01]  /*f380*/  MUFU.EX2 R171, R208 ;  /* 0x000000d000ab7308 */ /* 0x000fe20000000800 */
[----:B------:R-:W-:Y:S02]  /*f390*/  MOV R199, R153 ;  /* 0x0000009900c77202 */ /* 0x000fe40000000f00 */
[----:B------:R-:W-:Y:S02]  /*f3a0*/  MOV R186, R159 ;  /* 0x0000009f00ba7202 */ /* 0x000fe40000000f00 */
[-C--:B--2---:R-:W-:Y:S03]  /*f3b0*/  HMMA.16816.F32.BF16 R52, R140, R148.reuse, R52 ;  /* 0x000000948c34723c */ /* 0x084fe60000041834 */
[----:B------:R-:W-:Y:S02]  /*f3c0*/  MOV R159, R130 ;  /* 0x00000082009f7202 */ /* 0x000fe40000000f00 */
[----:B------:R-:W2:Y:S01]  /*f3d0*/  LDL.LU R130, [R1+0x74] ;  /* 0x0000740001827983 */ /* 0x000ea20000300800 */
[----:B------:R-:W-:Y:S01]  /*f3e0*/  MOV R166, R189 ;  /* 0x000000bd00a67202 */ /* 0x000fe20000000f00 */
[----:B------:R-:W-:Y:S01]  /*f3f0*/  MUFU.EX2 R199, R199 ;  /* 0x000000c700c77308 */ /* 0x000fe20000000800 */
[C---:B------:R-:W-:Y:S04]  /*f400*/  HMMA.16816.F32.BF16 R56, R144.reuse, R148, R56 ;  /* 0x000000949038723c */ /* 0x040fe80000041838 */
[----:B------:R-:W-:Y:S02]  /*f410*/  MOV R189, R188 ;  /* 0x000000bc00bd7202 */ /* 0x000fe40000000f00 */
[----:B------:R-:W-:Y:S02]  /*f420*/  MOV R188, R187 ;  /* 0x000000bb00bc7202 */ /* 0x000fe40000000f00 */
[-C--:B------:R-:W-:Y:S04]  /*f430*/  HMMA.16816.F32.BF16 R60, R144, R150.reuse, R60 ;  /* 0x00000096903c723c */ /* 0x080fe8000004183c */
[----:B------:R-:W-:Y:S02]  /*f440*/  MOV R193, R188 ;  /* 0x000000bc00c17202 */ /* 0x000fe40000000f00 */
[----:B------:R-:W-:Y:S02]  /*f450*/  MOV R188, R180 ;  /* 0x000000b400bc7202 */ /* 0x000fe40000000f00 */
[C---:B------:R-:W-:Y:S01]  /*f460*/  HMMA.16816.F32.BF16 R64, R140.reuse, R150, R64 ;  /* 0x000000968c40723c */ /* 0x040fe20000041840 */
[----:B------:R-:W3:Y:S01]  /*f470*/  LDSM.16.MT88.4 R148, [R225+0x2000] ;  /* 0x00200000e194783b */ /* 0x000ee20000004200 */
[----:B------:R-:W-:Y:S02]  /*f480*/  MUFU.EX2 R180, R251 ;  /* 0x000000fb00b47308 */ /* 0x000fe40000000800 */
[----:B------:R-:W-:Y:S02]  /*f490*/  MOV R203, R193 ;  /* 0x000000c100cb7202 */ /* 0x000fe40000000f00 */
[----:B------:R-:W-:Y:S02]  /*f4a0*/  MOV R193, R155 ;  /* 0x0000009b00c17202 */ /* 0x000fe40000000f00 */
[----:B-1----:R-:W-:Y:S04]  /*f4b0*/  MOV R218, R203 ;  /* 0x000000cb00da7202 */ /* 0x002fe80000000f00 */
[----:B------:R-:W-:Y:S01]  /*f4c0*/  MUFU.EX2 R193, R193 ;  /* 0x000000c100c17308 */ /* 0x000fe20000000800 */
[----:B------:R-:W-:Y:S02]  /*f4d0*/  MOV R187, R186 ;  /* 0x000000ba00bb7202 */ /* 0x000fe40000000f00 */
[----:B------:R-:W-:Y:S02]  /*f4e0*/  MOV R186, R185 ;  /* 0x000000b900ba7202 */ /* 0x000fe40000000f00 */
[----:B------:R-:W-:Y:S02]  /*f4f0*/  MOV R185, R131 ;  /* 0x0000008300b97202 */ /* 0x000fe40000000f00 */
[----:B------:R-:W2:Y:S01]  /*f500*/  LDL.LU R131, [R1+0x70] ;  /* 0x0000700001837983 */ /* 0x000ea20000300800 */
[----:B------:R-:W-:Y:S02]  /*f510*/  MOV R196, R167 ;  /* 0x000000a700c47202 */ /* 0x000fe40000000f00 */
[----:B------:R-:W-:Y:S02]  /*f520*/  MOV R167, R175 ;  /* 0x000000af00a77202 */ /* 0x000fe40000000f00 */
[----:B------:R-:W-:Y:S01]  /*f530*/  MUFU.EX2 R175, R252 ;  /* 0x000000fc00af7308 */ /* 0x000fe20000000800 */
[----:B------:R-:W-:Y:S02]  /*f540*/  MOV R195, R166 ;  /* 0x000000a600c37202 */ /* 0x000fe40000000f00 */
[----:B------:R-:W-:Y:S02]  /*f550*/  MOV R166, R173 ;  /* 0x000000ad00a67202 */ /* 0x000fe40000000f00 */
[----:B------:R-:W-:Y:S02]  /*f560*/  MOV R183, R167 ;  /* 0x000000a700b77202 */ /* 0x000fe40000000f00 */
[----:B------:R-:W-:Y:S02]  /*f570*/  MOV R194, R189 ;  /* 0x000000bd00c27202 */ /* 0x000fe40000000f00 */
[----:B------:R-:W-:Y:S01]  /*f580*/  MOV R189, R172 ;  /* 0x000000ac00bd7202 */ /* 0x000fe20000000f00 */
[----:B------:R-:W-:Y:S01]  /*f590*/  MUFU.EX2 R173, R249 ;  /* 0x000000f900ad7308 */ /* 0x000fe20000000800 */
[----:B------:R-:W-:Y:S02]  /*f5a0*/  MOV R201, R194 ;  /* 0x000000c200c97202 */ /* 0x000fe40000000f00 */
[----:B------:R-:W-:Y:S02]  /*f5b0*/  MOV R167, R189 ;  /* 0x000000bd00a77202 */ /* 0x000fe40000000f00 */
[----:B------:R-:W-:Y:S01]  /*f5c0*/  MOV R189, R159 ;  /* 0x0000009f00bd7202 */ /* 0x000fe20000000f00 */
[-C--:B---3--:R-:W-:Y:S04]  /*f5d0*/  HMMA.16816.F32.BF16 R68, R140, R148.reuse, R68 ;  /* 0x000000948c44723c */ /* 0x088fe80000041844 */
[----:B------:R-:W-:Y:S01]  /*f5e0*/  MUFU.EX2 R172, R209 ;  /* 0x000000d100ac7308 */ /* 0x000fe20000000800 */
[----:B------:R-:W-:Y:S02]  /*f5f0*/  MOV R194, R181 ;  /* 0x000000b500c27202 */ /* 0x000fe40000000f00 */
[----:B------:R-:W-:Y:S01]  /*f600*/  MOV R181, R156 ;  /* 0x0000009c00b57202 */ /* 0x000fe20000000f00 */
[C---:B------:R-:W-:Y:S04]  /*f610*/  HMMA.16816.F32.BF16 R72, R144.reuse, R148, R72 ;  /* 0x000000949048723c */ /* 0x040fe80000041848 */
[----:B----4-:R-:W-:Y:S02]  /*f620*/  MOV R219, R201 ;  /* 0x000000c900db7202 */ /* 0x010fe40000000f00 */
[----:B------:R-:W-:Y:S01]  /*f630*/  MUFU.EX2 R194, R194 ;  /* 0x000000c200c27308 */ /* 0x000fe20000000800 */
[----:B------:R-:W-:Y:S01]  /*f640*/  MOV R201, R163 ;  /* 0x000000a300c97202 */ /* 0x000fe20000000f00 */
[-C--:B------:R-:W-:Y:S04]  /*f650*/  HMMA.16816.F32.BF16 R76, R144, R150.reuse, R76 ;  /* 0x00000096904c723c */ /* 0x080fe8000004184c */
[----:B------:R-:W-:Y:S02]  /*f660*/  MOV R170, R187 ;  /* 0x000000bb00aa7202 */ /* 0x000fe40000000f00 */
[----:B------:R-:W-:Y:S02]  /*f670*/  MOV R187, R168 ;  /* 0x000000a800bb7202 */ /* 0x000fe40000000f00 */
[----:B------:R-:W-:Y:S01]  /*f680*/  MUFU.EX2 R252, R210 ;  /* 0x000000d200fc7308 */ /* 0x000fe20000000800 */
[C---:B------:R-:W-:Y:S01]  /*f690*/  HMMA.16816.F32.BF16 R80, R140.reuse, R150, R80 ;  /* 0x000000968c50723c */ /* 0x040fe20000041850 */
[----:B------:R-:W1:Y:S03]  /*f6a0*/  LDSM.16.MT88.4 R148, [R226+0x2000] ;  /* 0x00200000e294783b */ /* 0x000e660000004200 */
[----:B------:R-:W-:Y:S02]  /*f6b0*/  MOV R202, R170 ;  /* 0x000000aa00ca7202 */ /* 0x000fe40000000f00 */
[----:B------:R-:W-:Y:S02]  /*f6c0*/  MOV R170, R187 ;  /* 0x000000bb00aa7202 */ /* 0x000fe40000000f00 */
[----:B------:R-:W-:Y:S01]  /*f6d0*/  MOV R187, R154 ;  /* 0x0000009a00bb7202 */ /* 0x000fe20000000f00 */
[----:B------:R-:W-:Y:S03]  /*f6e0*/  MUFU.EX2 R168, R250 ;  /* 0x000000fa00a87308 */ /* 0x000fe60000000800 */
[----:B------:R-:W-:Y:S02]  /*f6f0*/  MOV R198, R196 ;  /* 0x000000c400c67202 */ /* 0x000fe40000000f00 */
[----:B------:R-:W-:Y:S02]  /*f700*/  MOV R196, R166 ;  /* 0x000000a600c47202 */ /* 0x000fe40000000f00 */
[----:B------:R-:W-:Y:S02]  /*f710*/  MOV R166, R188 ;  /* 0x000000bc00a67202 */ /* 0x000fe40000000f00 */
[----:B------:R-:W-:Y:S01]  /*f720*/  MOV R188, R152 ;  /* 0x0000009800bc7202 */ /* 0x000fe20000000f00 */
[----:B------:R-:W-:Y:S01]  /*f730*/  MUFU.EX2 R187, R187 ;  /* 0x000000bb00bb7308 */ /* 0x000fe20000000800 */
[----:B------:R-:W-:Y:S01]  /*f740*/  LDSM.16.MT88.4 R152, [R226+0x800] ;  /* 0x00080000e298783b */ /* 0x000fe20000004200 */
[----:B------:R-:W-:Y:S02]  /*f750*/  MOV R182, R195 ;  /* 0x000000c300b67202 */ /* 0x000fe40000000f00 */
[----:B------:R-:W-:Y:S02]  /*f760*/  MOV R195, R186 ;  /* 0x000000ba00c37202 */ /* 0x000fe40000000f00 */
[----:B------:R-:W-:Y:S02]  /*f770*/  MOV R186, R158 ;  /* 0x0000009e00ba7202 */ /* 0x000fe40000000f00 */
[----:B------:R-:W-:Y:S01]  /*f780*/  MOV R220, R182 ;  /* 0x000000b600dc7202 */ /* 0x000fe20000000f00 */
[----:B------:R-:W-:Y:S01]  /*f790*/  LDSM.16.MT88.4 R156, [R229+0x800] ;  /* 0x00080000e59c783b */ /* 0x000fe20000004200 */
[----:B------:R-:W-:Y:S01]  /*f7a0*/  MUFU.EX2 R195, R195 ;  /* 0x000000c300c37308 */ /* 0x000fe20000000800 */
[----:B------:R-:W-:Y:S02]  /*f7b0*/  MOV R182, R192 ;  /* 0x000000c000b67202 */ /* 0x000fe40000000f00 */
[----:B------:R-:W-:Y:S02]  /*f7c0*/  MOV R203, R190 ;  /* 0x000000be00cb7202 */ /* 0x000fe40000000f00 */
[----:B------:R-:W-:Y:S05]  /*f7d0*/  MOV R190, R185 ;  /* 0x000000b900be7202 */ /* 0x000fea0000000f00 */
[----:B------:R-:W-:Y:S01]  /*f7e0*/  MUFU.EX2 R192, R161 ;  /* 0x000000a100c07308 */ /* 0x000fe20000000800 */
[-C--:B-1----:R-:W-:Y:S08]  /*f7f0*/  HMMA.16816.F32.BF16 R84, R140, R148.reuse, R84 ;  /* 0x000000948c54723c */ /* 0x082ff00000041854 */
[C---:B------:R-:W-:Y:S01]  /*f800*/  HMMA.16816.F32.BF16 R88, R144.reuse, R148, R88 ;  /* 0x000000949058723c */ /* 0x040fe20000041858 */
[----:B------:R1:W-:Y:S07]  /*f810*/  MUFU.EX2 R185, R160 ;  /* 0x000000a000b97308 */ /* 0x0003ee0000000800 */
[-C--:B------:R-:W-:Y:S03]  /*f820*/  HMMA.16816.F32.BF16 R92, R144, R150.reuse, R92 ;  /* 0x00000096905c723c */ /* 0x080fe6000004185c */
[----:B------:R-:W-:Y:S05]  /*f830*/  MUFU.EX2 R186, R186 ;  /* 0x000000ba00ba7308 */ /* 0x000fea0000000800 */
[C---:B------:R-:W-:Y:S01]  /*f840*/  HMMA.16816.F32.BF16 R96, R140.reuse, R150, R96 ;  /* 0x000000968c60723c */ /* 0x040fe20000041860 */
[----:B------:R-:W3:Y:S04]  /*f850*/  LDSM.16.MT88.4 R148, [R229+0x2000] ;  /* 0x00200000e594783b */ /* 0x000ee80000004200 */
[----:B------:R-:W-:Y:S04]  /*f860*/  MUFU.EX2 R181, R181 ;  /* 0x000000b500b57308 */ /* 0x000fe80000000800 */
[----:B-1----:R-:W-:Y:S06]  /*f870*/  LDSM.16.MT88.4 R160, [R226+0x1000] ;  /* 0x00100000e2a0783b */ /* 0x002fec0000004200 */
[----:B------:R-:W-:Y:S10]  /*f880*/  MUFU.EX2 R189, R189 ;  /* 0x000000bd00bd7308 */ /* 0x000ff40000000800 */
[----:B------:R-:W-:Y:S10]  /*f890*/  MUFU.EX2 R188, R188 ;  /* 0x000000bc00bc7308 */ /* 0x000ff40000000800 */
[----:B------:R-:W-:Y:S01]  /*f8a0*/  MUFU.EX2 R183, R183 ;  /* 0x000000b700b77308 */ /* 0x000fe20000000800 */
[-C--:B---3--:R-:W-:Y:S09]  /*f8b0*/  HMMA.16816.F32.BF16 R100, R140, R148.reuse, R100 ;  /* 0x000000948c64723c */ /* 0x088ff20000041864 */
[----:B------:R-:W-:Y:S01]  /*f8c0*/  MUFU.EX2 R190, R190 ;  /* 0x000000be00be7308 */ /* 0x000fe20000000800 */
[C---:B------:R-:W-:Y:S09]  /*f8d0*/  HMMA.16816.F32.BF16 R104, R144.reuse, R148, R104 ;  /* 0x000000949068723c */ /* 0x040ff20000041868 */
[----:B------:R-:W-:Y:S01]  /*f8e0*/  MUFU.EX2 R182, R182 ;  /* 0x000000b600b67308 */ /* 0x000fe20000000800 */
[-C--:B------:R-:W-:Y:S08]  /*f8f0*/  HMMA.16816.F32.BF16 R108, R144, R150.reuse, R108 ;  /* 0x00000096906c723c */ /* 0x080ff0000004186c */
[C---:B------:R-:W-:Y:S01]  /*f900*/  HMMA.16816.F32.BF16 R112, R140.reuse, R150, R112 ;  /* 0x000000968c70723c */ /* 0x040fe20000041870 */
[----:B------:R-:W1:Y:S01]  /*f910*/  LDSM.16.MT88.4 R148, [R228+0x2000] ;  /* 0x00200000e494783b */ /* 0x000e620000004200 */
[----:B------:R-:W3:Y:S02]  /*f920*/  MUFU.EX2 R198, R198 ;  /* 0x000000c600c67308 */ /* 0x000ee40000000800 */
[----:B---3--:R-:W-:Y:S04]  /*f930*/  F2FP.BF16.PACK_AB R207, R198, R182 ;  /* 0x000000b6c6cf723e */ /* 0x008fe800000010ff */
[-C--:B-1----:R-:W-:Y:S08]  /*f940*/  HMMA.16816.F32.BF16 R116, R140, R148.reuse, R116 ;  /* 0x000000948c74723c */ /* 0x082ff00000041874 */
[C---:B------:R-:W-:Y:S01]  /*f950*/  HMMA.16816.F32.BF16 R120, R144.reuse, R148, R120 ;  /* 0x000000949078723c */ /* 0x040fe20000041878 */
[----:B------:R-:W3:Y:S06]  /*f960*/  LDL.LU R148, [R1+0x14] ;  /* 0x0000140001947983 */ /* 0x000eec0000300800 */
[----:B------:R-:W-:Y:S01]  /*f970*/  F2FP.BF16.PACK_AB R149, R172, R171 ;  /* 0x000000abac95723e */ /* 0x000fe200000010ff */
[-C--:B------:R-:W-:Y:S01]  /*f980*/  HMMA.16816.F32.BF16 R124, R144, R150.reuse, R124 ;  /* 0x00000096907c723c */ /* 0x080fe2000004187c */
[----:B------:R-:W1:Y:S03]  /*f990*/  LDSM.16.MT88.4 R144, [R225+0x800] ;  /* 0x00080000e190783b */ /* 0x000e660000004200 */
[C---:B--2---:R-:W-:Y:S02]  /*f9a0*/  FMUL.FTZ R130, R132.reuse, R130 ;  /* 0x0000008284827220 */ /* 0x044fe40000410000 */
[----:B------:R-:W-:Y:S02]  /*f9b0*/  FMUL.FTZ R131, R132, R131 ;  /* 0x0000008384837220 */ /* 0x000fe40000410000 */
[----:B------:R-:W-:Y:S01]  /*f9c0*/  FADD.FTZ R132, R214, R206 ;  /* 0x000000ced6847221 */ /* 0x000fe20000010000 */
[----:B------:R-:W-:Y:S04]  /*f9d0*/  F2FP.BF16.PACK_AB R206, R190, R183 ;  /* 0x000000b7bece723e */ /* 0x000fe800000010ff */
[----:B------:R-:W-:Y:S07]  /*f9e0*/  HMMA.16816.F32.BF16 R128, R140, R150, R128 ;  /* 0x000000968c80723c */ /* 0x000fee0000041880 */
[----:B------:R-:W-:Y:S02]  /*f9f0*/  F2FP.BF16.PACK_AB R140, R177, R164 ;  /* 0x000000a4b18c723e */ /* 0x000fe400000010ff */
[----:B------:R-:W-:Y:S03]  /*fa00*/  F2FP.BF16.PACK_AB R142, R179, R178 ;  /* 0x000000b2b38e723e */ /* 0x000fe600000010ff */
[----:B------:R-:W-:Y:S02]  /*fa10*/  F2FP.BF16.PACK_AB R141, R174, R169 ;  /* 0x000000a9ae8d723e */ /* 0x000fe400000010ff */
[----:B------:R-:W-:Y:S02]  /*fa20*/  F2FP.BF16.PACK_AB R143, R197, R176 ;  /* 0x000000b0c58f723e */ /* 0x000fe400000010ff */
[----:B------:R-:W-:Y:S02]  /*fa30*/  F2FP.BF16.PACK_AB R150, R180, R175 ;  /* 0x000000afb496723e */ /* 0x000fe400000010ff */
[----:B------:R-:W-:Y:S03]  /*fa40*/  F2FP.BF16.PACK_AB R151, R252, R221 ;  /* 0x000000ddfc97723e */ /* 0x000fe600000010ff */
[-C--:B-1----:R-:W-:Y:S03]  /*fa50*/  HMMA.16816.F32.BF16 R4, R140, R144.reuse, R4 ;  /* 0x000000908c04723c */ /* 0x082fe60000041804 */
[----:B---3--:R-:W-:Y:S01]  /*fa60*/  FFMA.FTZ R0, R0, R148, R138 ;  /* 0x0000009400007223 */ /* 0x008fe2000001008a */
[----:B------:R-:W-:Y:S01]  /*fa70*/  F2FP.BF16.PACK_AB R148, R173, R168 ;  /* 0x000000a8ad94723e */ /* 0x000fe200000010ff */
[----:B------:R-:W-:Y:S02]  /*fa80*/  MUFU.EX2 R138, R201 ;  /* 0x000000c9008a7308 */ /* 0x000fe40000000800 */
[----:B------:R-:W-:Y:S02]  /*fa90*/  FADD.FTZ R139, R139, R0 ;  /* 0x000000008b8b7221 */ /* 0x000fe40000010000 */
[----:B------:R-:W-:Y:S02]  /*faa0*/  FADD.FTZ R0, R215, R133 ;  /* 0x00000085d7007221 */ /* 0x000fe40000010000 */
[C---:B------:R-:W-:Y:S04]  /*fab0*/  HMMA.16816.F32.BF16 R8, R148.reuse, R144, R8 ;  /* 0x000000909408723c */ /* 0x040fe80000041808 */
[----:B------:R-:W-:Y:S02]  /*fac0*/  FADD.FTZ R133, R213, R132 ;  /* 0x00000084d5857221 */ /* 0x000fe40000010000 */
[----:B------:R-:W-:Y:S02]  /*fad0*/  FADD.FTZ R132, R212, R2 ;  /* 0x00000002d4847221 */ /* 0x000fe40000010000 */
[-C--:B------:R-:W-:Y:S01]  /*fae0*/  HMMA.16816.F32.BF16 R12, R148, R146.reuse, R12 ;  /* 0x00000092940c723c */ /* 0x080fe2000004180c */
[----:B------:R-:W-:Y:S03]  /*faf0*/  LDSM.16.MT88.4 R212, [R225+0x3800] ;  /* 0x00380000e1d4783b */ /* 0x000fe60000004200 */
[----:B------:R-:W-:Y:S01]  /*fb00*/  FADD.FTZ R132, R220, R132 ;  /* 0x00000084dc847221 */ /* 0x000fe20000010000 */
[----:B------:R-:W-:Y:S01]  /*fb10*/  MOV R220, R248 ;  /* 0x000000f800dc7202 */ /* 0x000fe20000000f00 */
[----:B------:R-:W-:Y:S01]  /*fb20*/  FADD.FTZ R2, R205, R139 ;  /* 0x0000008bcd027221 */ /* 0x000fe20000010000 */
[----:B------:R-:W-:Y:S01]  /*fb30*/  MOV R248, R203 ;  /* 0x000000cb00f87202 */ /* 0x000fe20000000f00 */
[C---:B------:R-:W-:Y:S01]  /*fb40*/  HMMA.16816.F32.BF16 R16, R140.reuse, R146, R16 ;  /* 0x000000928c10723c */ /* 0x040fe20000041810 */
[----:B------:R-:W1:Y:S03]  /*fb50*/  LDSM.16.MT88.4 R144, [R228+0x800] ;  /* 0x00080000e490783b */ /* 0x000e660000004200 */
[----:B------:R-:W-:Y:S01]  /*fb60*/  FADD.FTZ R168, R168, R132 ;  /* 0x00000084a8a87221 */ /* 0x000fe20000010000 */
[----:B------:R-:W-:Y:S01]  /*fb70*/  MOV R203, R202 ;  /* 0x000000ca00cb7202 */ /* 0x000fe20000000f00 */
[----:B------:R2:W3:Y:S01]  /*fb80*/  MUFU.EX2 R132, R167 ;  /* 0x000000a700847308 */ /* 0x0004e20000000800 */
[----:B------:R-:W-:Y:S01]  /*fb90*/  MOV R202, R196 ;  /* 0x000000c400ca7202 */ /* 0x000fe20000000f00 */
[-C--:B------:R-:W-:Y:S04]  /*fba0*/  HMMA.16816.F32.BF16 R20, R140, R152.reuse, R20 ;  /* 0x000000988c14723c */ /* 0x080fe80000041814 */
[----:B------:R-:W-:Y:S01]  /*fbb0*/  FADD.FTZ R0, R218, R0 ;  /* 0x00000000da007221 */ /* 0x000fe20000010000 */
[----:B------:R-:W-:Y:S01]  /*fbc0*/  MOV R218, R220 ;  /* 0x000000dc00da7202 */ /* 0x000fe20000000f00 */
[----:B------:R-:W-:Y:S01]  /*fbd0*/  FADD.FTZ R133, R219, R133 ;  /* 0x00000085db857221 */ /* 0x000fe20000010000 */
[----:B------:R-:W-:Y:S01]  /*fbe0*/  MOV R219, R248 ;  /* 0x000000f800db7202 */ /* 0x000fe20000000f00 */
[C---:B------:R-:W-:Y:S01]  /*fbf0*/  HMMA.16816.F32.BF16 R24, R148.reuse, R152, R24 ;  /* 0x000000989418723c */ /* 0x040fe20000041818 */
[----:B------:R-:W-:Y:S03]  /*fc00*/  MUFU.EX2 R251, R218 ;  /* 0x000000da00fb7308 */ /* 0x000fe60000000800 */
[----:B------:R-:W-:Y:S01]  /*fc10*/  MOV R248, R166 ;  /* 0x000000a600f87202 */ /* 0x000fe20000000f00 */
[----:B------:R-:W-:Y:S01]  /*fc20*/  FADD.FTZ R169, R169, R133 ;  /* 0x00000085a9a97221 */ /* 0x000fe20000010000 */
[----:B------:R-:W-:Y:S02]  /*fc30*/  MOV R220, R203 ;  /* 0x000000cb00dc7202 */ /* 0x000fe40000000f00 */
[-C--:B------:R-:W-:Y:S03]  /*fc40*/  HMMA.16816.F32.BF16 R28, R148, R154.reuse, R28 ;  /* 0x0000009a941c723c */ /* 0x080fe6000004181c */
[----:B------:R4:W1:Y:S01]  /*fc50*/  MUFU.EX2 R250, R219 ;  /* 0x000000db00fa7308 */ /* 0x0008620000000800 */
[----:B------:R-:W-:Y:S02]  /*fc60*/  MOV R203, R165 ;  /* 0x000000a500cb7202 */ /* 0x000fe40000000f00 */
[----:B------:R-:W-:Y:S01]  /*fc70*/  MOV R196, R170 ;  /* 0x000000aa00c47202 */ /* 0x000fe20000000f00 */
[----:B------:R-:W-:Y:S01]  /*fc80*/  FADD.FTZ R170, R204, R2 ;  /* 0x00000002ccaa7221 */ /* 0x000fe20000010000 */
[C---:B------:R-:W-:Y:S01]  /*fc90*/  HMMA.16816.F32.BF16 R32, R140.reuse, R154, R32 ;  /* 0x0000009a8c20723c */ /* 0x040fe20000041820 */
[----:B------:R-:W1:Y:S03]  /*fca0*/  LDSM.16.MT88.4 R152, [R225+0x2800] ;  /* 0x00280000e198783b */ /* 0x000e660000004200 */
[----:B------:R-:W-:Y:S01]  /*fcb0*/  FADD.FTZ R2, R164, R0 ;  /* 0x00000000a4027221 */ /* 0x000fe20000010000 */
[----:B------:R-:W-:Y:S01]  /*fcc0*/  MUFU.EX2 R249, R203 ;  /* 0x000000cb00f97308 */ /* 0x000fe20000000800 */
[----:B------:R-:W-:Y:S01]  /*fcd0*/  FADD.FTZ R0, R171, R170 ;  /* 0x000000aaab007221 */ /* 0x000fe20000010000 */
[----:B------:R-:W-:Y:S01]  /*fce0*/  MOV R170, R184 ;  /* 0x000000b800aa7202 */ /* 0x000fe20000000f00 */
[-C--:B------:R-:W-:Y:S01]  /*fcf0*/  HMMA.16816.F32.BF16 R36, R140, R156.reuse, R36 ;  /* 0x0000009c8c24723c */ /* 0x080fe20000041824 */
[----:B--2---:R-:W-:Y:S03]  /*fd00*/  LDSM.16.MT88.4 R164, [R226+0x3000] ;  /* 0x00300000e2a4783b */ /* 0x004fe60000004200 */
[----:B------:R-:W-:Y:S01]  /*fd10*/  F2FP.BF16.PACK_AB R204, R191, R170 ;  /* 0x000000aabfcc723e */ /* 0x000fe200000010ff */
[----:B------:R-:W-:Y:S01]  /*fd20*/  FADD.FTZ R0, R172, R0 ;  /* 0x00000000ac007221 */ /* 0x000fe20000010000 */
[----:B---3--:R-:W-:Y:S01]  /*fd30*/  MOV R171, R132 ;  /* 0x0000008400ab7202 */ /* 0x008fe20000000f00 */
[----:B------:R-:W-:Y:S01]  /*fd40*/  MUFU.EX2 R139, R248 ;  /* 0x000000f8008b7308 */ /* 0x000fe20000000800 */
[C---:B------:R-:W-:Y:S01]  /*fd50*/  HMMA.16816.F32.BF16 R40, R148.reuse, R156, R40 ;  /* 0x0000009c9428723c */ /* 0x040fe20000041828 */
[----:B----4-:R-:W-:Y:S03]  /*fd60*/  LDSM.16.MT88.4 R216, [R226+0x3800] ;  /* 0x00380000e2d8783b */ /* 0x010fe60000004200 */
[----:B-1----:R-:W-:Y:S01]  /*fd70*/  F2FP.BF16.PACK_AB R208, R250, R251 ;  /* 0x000000fbfad0723e */ /* 0x002fe200000010ff */
[----:B------:R-:W-:Y:S02]  /*fd80*/  FADD.FTZ R132, R174, R169 ;  /* 0x000000a9ae847221 */ /* 0x000fe40000010000 */
[----:B------:R-:W-:Y:S01]  /*fd90*/  FADD.FTZ R221, R221, R0 ;  /* 0x00000000dddd7221 */ /* 0x000fe20000010000 */
[-C--:B------:R-:W-:Y:S01]  /*fda0*/  HMMA.16816.F32.BF16 R44, R148, R158.reuse, R44 ;  /* 0x0000009e942c723c */ /* 0x080fe2000004182c */
[----:B------:R-:W1:Y:S03]  /*fdb0*/  MUFU.EX2 R248, R202 ;  /* 0x000000ca00f87308 */ /* 0x000e660000000800 */
[----:B------:R-:W-:Y:S01]  /*fdc0*/  MOV R0, R197 ;  /* 0x000000c500007202 */ /* 0x000fe20000000f00 */
[----:B------:R-:W-:Y:S02]  /*fdd0*/  FADD.FTZ R132, R176, R132 ;  /* 0x00000084b0847221 */ /* 0x000fe40000010000 */
[----:B------:R-:W-:Y:S01]  /*fde0*/  FADD.FTZ R2, R177, R2 ;  /* 0x00000002b1027221 */ /* 0x000fe20000010000 */
[C---:B------:R-:W-:Y:S01]  /*fdf0*/  HMMA.16816.F32.BF16 R48, R140.reuse, R158, R48 ;  /* 0x0000009e8c30723c */ /* 0x040fe20000041830 */
[----:B------:R-:W2:Y:S02]  /*fe00*/  LDSM.16.MT88.4 R156, [R226+0x2800] ;  /* 0x00280000e29c783b */ /* 0x000ea40000004200 */
[----:B------:R-:W3:Y:S01]  /*fe10*/  MUFU.EX2 R133, R3 ;  /* 0x0000000300857308 */ /* 0x000ee20000000800 */
[----:B------:R-:W-:Y:S01]  /*fe20*/  FADD.FTZ R0, R0, R132 ;  /* 0x0000008400007221 */ /* 0x000fe20000010000 */
[----:B------:R-:W-:Y:S01]  /*fe30*/  MOV R132, R136 ;  /* 0x0000008800847202 */ /* 0x000fe20000000f00 */
[----:B------:R-:W-:Y:S02]  /*fe40*/  FADD.FTZ R2, R178, R2 ;  /* 0x00000002b2027221 */ /* 0x000fe40000010000 */
[-C--:B------:R-:W-:Y:S04]  /*fe50*/  HMMA.16816.F32.BF16 R52, R140, R144.reuse, R52 ;  /* 0x000000908c34723c */ /* 0x080fe80000041834 */
[----:B------:R-:W-:Y:S01]  /*fe60*/  FADD.FTZ R2, R179, R2 ;  /* 0x00000002b3027221 */ /* 0x000fe20000010000 */
[----:B------:R-:W4:Y:S03]  /*fe70*/  MUFU.EX2 R196, R196 ;  /* 0x000000c400c47308 */ /* 0x000f260000000800 */
[C---:B------:R-:W-:Y:S04]  /*fe80*/  HMMA.16816.F32.BF16 R56, R148.reuse, R144, R56 ;  /* 0x000000909438723c */ /* 0x040fe80000041838 */
[----:B-1----:R-:W-:Y:S03]  /*fe90*/  F2FP.BF16.PACK_AB R210, R248, R249 ;  /* 0x000000f9f8d2723e */ /* 0x002fe600000010ff */
[----:B------:R-:W1:Y:S01]  /*fea0*/  MUFU.EX2 R220, R220 ;  /* 0x000000dc00dc7308 */ /* 0x000e620000000800 */
[-C--:B------:R-:W-:Y:S04]  /*feb0*/  HMMA.16816.F32.BF16 R60, R148, R146.reuse, R60 ;  /* 0x00000092943c723c */ /* 0x080fe8000004183c */
[----:B---3--:R-:W-:Y:S01]  /*fec0*/  F2FP.BF16.PACK_AB R211, R133, R138 ;  /* 0x0000008a85d3723e */ /* 0x008fe200000010ff */
[----:B------:R-:W-:Y:S03]  /*fed0*/  FADD.FTZ R3, R173, R168 ;  /* 0x000000a8ad037221 */ /* 0x000fe60000010000 */
[C---:B------:R-:W-:Y:S01]  /*fee0*/  HMMA.16816.F32.BF16 R64, R140.reuse, R146, R64 ;  /* 0x000000928c40723c */ /* 0x040fe20000041840 */
[----:B------:R-:W3:Y:S03]  /*fef0*/  LDSM.16.MT88.4 R144, [R229+0x2800] ;  /* 0x00280000e590783b */ /* 0x000ee60000004200 */
[----:B------:R-:W-:Y:S01]  /*ff00*/  FADD.FTZ R3, R175, R3 ;  /* 0x00000003af037221 */ /* 0x000fe20000010000 */
[----:B----4-:R-:W-:Y:S03]  /*ff10*/  F2FP.BF16.PACK_AB R205, R196, R171 ;  /* 0x000000abc4cd723e */ /* 0x010fe600000010ff */
[-C--:B------:R-:W-:Y:S04]  /*ff20*/  HMMA.16816.F32.BF16 R68, R140, R152.reuse, R68 ;  /* 0x000000988c44723c */ /* 0x080fe80000041844 */
[----:B-1----:R-:W-:Y:S04]  /*ff30*/  F2FP.BF16.PACK_AB R209, R139, R220 ;  /* 0x000000dc8bd1723e */ /* 0x002fe800000010ff */
[C---:B------:R-:W-:Y:S08]  /*ff40*/  HMMA.16816.F32.BF16 R72, R148.reuse, R152, R72 ;  /* 0x000000989448723c */ /* 0x040ff00000041848 */
[-C--:B------:R-:W-:Y:S08]  /*ff50*/  HMMA.16816.F32.BF16 R76, R148, R154.reuse, R76 ;  /* 0x0000009a944c723c */ /* 0x080ff0000004184c */
[C---:B------:R-:W-:Y:S01]  /*ff60*/  HMMA.16816.F32.BF16 R80, R140.reuse, R154, R80 ;  /* 0x0000009a8c50723c */ /* 0x040fe20000041850 */
[----:B------:R-:W1:Y:S07]  /*ff70*/  LDSM.16.MT88.4 R152, [R228+0x2800] ;  /* 0x00280000e498783b */ /* 0x000e6e0000004200 */
[-C--:B--2---:R-:W-:Y:S08]  /*ff80*/  HMMA.16816.F32.BF16 R84, R140, R156.reuse, R84 ;  /* 0x0000009c8c54723c */ /* 0x084ff00000041854 */
[C---:B------:R-:W-:Y:S08]  /*ff90*/  HMMA.16816.F32.BF16 R88, R148.reuse, R156, R88 ;  /* 0x0000009c9458723c */ /* 0x040ff00000041858 */
[-C--:B------:R-:W-:Y:S08]  /*ffa0*/  HMMA.16816.F32.BF16 R92, R148, R158.reuse, R92 ;  /* 0x0000009e945c723c */ /* 0x080ff0000004185c */
[C---:B------:R-:W-:Y:S01]  /*ffb0*/  HMMA.16816.F32.BF16 R96, R140.reuse, R158, R96 ;  /* 0x0000009e8c60723c */ /* 0x040fe20000041860 */
[----:B------:R-:W2:Y:S07]  /*ffc0*/  LDSM.16.MT88.4 R156, [R225+0x1000] ;  /* 0x00100000e19c783b */ /* 0x000eae0000004200 */
[-C--:B---3--:R-:W-:Y:S08]  /*ffd0*/  HMMA.16816.F32.BF16 R100, R140, R144.reuse, R100 ;  /* 0x000000908c64723c */ /* 0x088ff00000041864 */
[C---:B------:R-:W-:Y:S07]  /*ffe0*/  HMMA.16816.F32.BF16 R104, R148.reuse, R144, R104 ;  /* 0x000000909468723c */ /* 0x040fee0000041868 */
[----:B------:R-:W-:Y:S01]  /*fff0*/  F2FP.BF16.PACK_AB R144, R195, R189 ;  /* 0x000000bdc390723e */ /* 0x000fe200000010ff */
[-C--:B------:R-:W-:Y:S04]  /*10000*/  HMMA.16816.F32.BF16 R108, R148, R146.reuse, R108 ;  /* 0x00000092946c723c */ /* 0x080fe8000004186c */
[----:B------:R-:W-:Y:S04]  /*10010*/  F2FP.BF16.PACK_AB R145, R246, R247 ;  /* 0x000000f7f691723e */ /* 0x000fe800000010ff */
[C---:B------:R-:W-:Y:S07]  /*10020*/  HMMA.16816.F32.BF16 R112, R140.reuse, R146, R112 ;  /* 0x000000928c70723c */ /* 0x040fee0000041870 */
[----:B------:R-:W-:Y:S01]  /*10030*/  F2FP.BF16.PACK_AB R146, R185, R192 ;  /* 0x000000c0b992723e */ /* 0x000fe200000010ff */
[-C--:B-1----:R-:W-:Y:S04]  /*10040*/  HMMA.16816.F32.BF16 R116, R140, R152.reuse, R116 ;  /* 0x000000988c74723c */ /* 0x082fe80000041874 */
[----:B------:R-:W-:Y:S04]  /*10050*/  F2FP.BF16.PACK_AB R147, R223, R245 ;  /* 0x000000f5df93723e */ /* 0x000fe800000010ff */
[C---:B------:R-:W-:Y:S08]  /*10060*/  HMMA.16816.F32.BF16 R120, R148.reuse, R152, R120 ;  /* 0x000000989478723c */ /* 0x040ff00000041878 */
[-C--:B------:R-:W-:Y:S01]  /*10070*/  HMMA.16816.F32.BF16 R124, R148, R154.reuse, R124 ;  /* 0x0000009a947c723c */ /* 0x080fe2000004187c */
[----:B------:R-:W1:Y:S07]  /*10080*/  LDSM.16.MT88.4 R148, [R229+0x1000] ;  /* 0x00100000e594783b */ /* 0x000e6e0000004200 */
[----:B------:R-:W-:Y:S01]  /*10090*/  HMMA.16816.F32.BF16 R128, R140, R154, R128 ;  /* 0x0000009a8c80723c */ /* 0x000fe20000041880 */
[----:B------:R-:W3:Y:S06]  /*100a0*/  LDSM.16.MT88.4 R152, [R228+0x1000] ;  /* 0x00100000e498783b */ /* 0x000eec0000004200 */
[----:B------:R-:W-:Y:S02]  /*100b0*/  F2FP.BF16.PACK_AB R141, R200, R181 ;  /* 0x000000b5c88d723e */ /* 0x000fe400000010ff */
[----:B------:R-:W-:Y:S03]  /*100c0*/  F2FP.BF16.PACK_AB R142, R187, R194 ;  /* 0x000000c2bb8e723e */ /* 0x000fe600000010ff */
[----:B------:R-:W-:Y:S02]  /*100d0*/  F2FP.BF16.PACK_AB R143, R186, R193 ;  /* 0x000000c1ba8f723e */ /* 0x000fe400000010ff */
[----:B------:R-:W-:Y:S07]  /*100e0*/  F2FP.BF16.PACK_AB R140, R199, R188 ;  /* 0x000000bcc78c723e */ /* 0x000fee00000010ff */
[-C--:B--2---:R-:W-:Y:S08]  /*100f0*/  HMMA.16816.F32.BF16 R4, R140, R156.reuse, R4 ;  /* 0x0000009c8c04723c */ /* 0x084ff00000041804 */
        /* <DEDUP_REMOVED lines=9> */
[-C--:B-1----:R-:W-:Y:S08]  /*10190*/  HMMA.16816.F32.BF16 R36, R140, R148.reuse, R36 ;  /* 0x000000948c24723c */ /* 0x082ff00000041824 */
[C---:B------:R-:W-:Y:S08]  /*101a0*/  HMMA.16816.F32.BF16 R40, R144.reuse, R148, R40 ;  /* 0x000000949028723c */ /* 0x040ff00000041828 */
[-C--:B------:R-:W-:Y:S08]  /*101b0*/  HMMA.16816.F32.BF16 R44, R144, R150.reuse, R44 ;  /* 0x00000096902c723c */ /* 0x080ff0000004182c */
[C---:B------:R-:W-:Y:S01]  /*101c0*/  HMMA.16816.F32.BF16 R48, R140.reuse, R150, R48 ;  /* 0x000000968c30723c */ /* 0x040fe20000041830 */
[----:B------:R-:W1:Y:S07]  /*101d0*/  LDSM.16.MT88.4 R148, [R228+0x3000] ;  /* 0x00300000e494783b */ /* 0x000e6e0000004200 */
[-C--:B---3--:R-:W-:Y:S08]  /*101e0*/  HMMA.16816.F32.BF16 R52, R140, R152.reuse, R52 ;  /* 0x000000988c34723c */ /* 0x088ff00000041834 */
[C---:B------:R-:W-:Y:S08]  /*101f0*/  HMMA.16816.F32.BF16 R56, R144.reuse, R152, R56 ;  /* 0x000000989038723c */ /* 0x040ff00000041838 */
[-C--:B------:R-:W-:Y:S08]  /*10200*/  HMMA.16816.F32.BF16 R60, R144, R154.reuse, R60 ;  /* 0x0000009a903c723c */ /* 0x080ff0000004183c */
[C---:B------:R-:W-:Y:S01]  /*10210*/  HMMA.16816.F32.BF16 R64, R140.reuse, R154, R64 ;  /* 0x0000009a8c40723c */ /* 0x040fe20000041840 */
[----:B------:R-:W3:Y:S07]  /*10220*/  LDSM.16.MT88.4 R152, [R225+0x1800] ;  /* 0x00180000e198783b */ /* 0x000eee0000004200 */
[-C--:B--2---:R-:W-:Y:S08]  /*10230*/  HMMA.16816.F32.BF16 R68, R140, R156.reuse, R68 ;  /* 0x0000009c8c44723c */ /* 0x084ff00000041844 */
[C---:B------:R-:W-:Y:S07]  /*10240*/  HMMA.16816.F32.BF16 R72, R144.reuse, R156, R72 ;  /* 0x0000009c9048723c */ /* 0x040fee0000041848 */
[----:B------:R-:W-:Y:S01]  /*10250*/  MOV R156, R195 ;  /* 0x000000c3009c7202 */ /* 0x000fe20000000f00 */
[-C--:B------:R-:W-:Y:S04]  /*10260*/  HMMA.16816.F32.BF16 R76, R144, R158.reuse, R76 ;  /* 0x0000009e904c723c */ /* 0x080fe8000004184c */
[----:B------:R-:W-:Y:S02]  /*10270*/  MOV R157, R200 ;  /* 0x000000c8009d7202 */ /* 0x000fe40000000f00 */
[----:B------:R-:W-:Y:S02]  /*10280*/  LDSM.16.MT88.4 R200, [R228+0x1800] ;  /* 0x00180000e4c8783b */ /* 0x000fe40000004200 */
[C---:B------:R-:W-:Y:S07]  /*10290*/  HMMA.16816.F32.BF16 R80, R140.reuse, R158, R80 ;  /* 0x0000009e8c50723c */ /* 0x040fee0000041850 */
[----:B------:R-:W-:Y:S01]  /*102a0*/  MOV R159, R194 ;  /* 0x000000c2009f7202 */ /* 0x000fe20000000f00 */
[-C--:B------:R-:W-:Y:S04]  /*102b0*/  HMMA.16816.F32.BF16 R84, R140, R164.reuse, R84 ;  /* 0x000000a48c54723c */ /* 0x080fe80000041854 */
[----:B------:R-:W-:Y:S04]  /*102c0*/  MOV R158, R193 ;  /* 0x000000c1009e7202 */ /* 0x000fe80000000f00 */
[C---:B------:R-:W-:Y:S07]  /*102d0*/  HMMA.16816.F32.BF16 R88, R144.reuse, R164, R88 ;  /* 0x000000a49058723c */ /* 0x040fee0000041858 */
[----:B------:R-:W-:Y:S01]  /*102e0*/  MOV R164, R187 ;  /* 0x000000bb00a47202 */ /* 0x000fe20000000f00 */
[-C--:B------:R-:W-:Y:S04]  /*102f0*/  HMMA.16816.F32.BF16 R92, R144, R166.reuse, R92 ;  /* 0x000000a6905c723c */ /* 0x080fe8000004185c */
[----:B------:R-:W-:Y:S02]  /*10300*/  MOV R165, R192 ;  /* 0x000000c000a57202 */ /* 0x000fe40000000f00 */
[----:B------:R-:W-:Y:S02]  /*10310*/  LDSM.16.MT88.4 R192, [R229+0x1800] ;  /* 0x00180000e5c0783b */ /* 0x000fe40000004200 */
[C---:B------:R-:W-:Y:S07]  /*10320*/  HMMA.16816.F32.BF16 R96, R140.reuse, R166, R96 ;  /* 0x000000a68c60723c */ /* 0x040fee0000041860 */
[----:B------:R-:W-:Y:S01]  /*10330*/  MOV R167, R186 ;  /* 0x000000ba00a77202 */ /* 0x000fe20000000f00 */
[-C--:B----4-:R-:W-:Y:S04]  /*10340*/  HMMA.16816.F32.BF16 R100, R140, R160.reuse, R100 ;  /* 0x000000a08c64723c */ /* 0x090fe80000041864 */
[----:B------:R-:W-:Y:S02]  /*10350*/  MOV R166, R185 ;  /* 0x000000b900a67202 */ /* 0x000fe40000000f00 */
[----:B------:R-:W2:Y:S02]  /*10360*/  LDSM.16.MT88.4 R184, [R226+0x1800] ;  /* 0x00180000e2b8783b */ /* 0x000ea40000004200 */
[C---:B------:R-:W-:Y:S08]  /*10370*/  HMMA.16816.F32.BF16 R104, R144.reuse, R160, R104 ;  /* 0x000000a09068723c */ /* 0x040ff00000041868 */
[-C--:B------:R-:W-:Y:S08]  /*10380*/  HMMA.16816.F32.BF16 R108, R144, R162.reuse, R108 ;  /* 0x000000a2906c723c */ /* 0x080ff0000004186c */
[C---:B------:R-:W-:Y:S08]  /*10390*/  HMMA.16816.F32.BF16 R112, R140.reuse, R162, R112 ;  /* 0x000000a28c70723c */ /* 0x040ff00000041870 */
[-C--:B-1----:R-:W-:Y:S08]  /*103a0*/  HMMA.16816.F32.BF16 R116, R140, R148.reuse, R116 ;  /* 0x000000948c74723c */ /* 0x082ff00000041874 */
[C---:B------:R-:W-:Y:S08]  /*103b0*/  HMMA.16816.F32.BF16 R120, R144.reuse, R148, R120 ;  /* 0x000000949078723c */ /* 0x040ff00000041878 */
[-C--:B------:R-:W-:Y:S08]  /*103c0*/  HMMA.16816.F32.BF16 R124, R144, R150.reuse, R124 ;  /* 0x00000096907c723c */ /* 0x080ff0000004187c */
[----:B------:R-:W-:Y:S08]  /*103d0*/  HMMA.16816.F32.BF16 R128, R140, R150, R128 ;  /* 0x000000968c80723c */ /* 0x000ff00000041880 */
[-C--:B---3--:R-:W-:Y:S01]  /*103e0*/  HMMA.16816.F32.BF16 R140, R204, R152.reuse, R4 ;  /* 0x00000098cc8c723c */ /* 0x088fe20000041804 */
[----:B------:R-:W1:Y:S07]  /*103f0*/  LDSM.16.MT88.4 R4, [R229+0x3800] ;  /* 0x00380000e504783b */ /* 0x000e6e0000004200 */
[C---:B------:R-:W-:Y:S01]  /*10400*/  HMMA.16816.F32.BF16 R144, R208.reuse, R152, R8 ;  /* 0x00000098d090723c */ /* 0x040fe20000041808 */
[----:B------:R-:W3:Y:S07]  /*10410*/  LDSM.16.MT88.4 R8, [R228+0x3800] ;  /* 0x00380000e408783b */ /* 0x000eee0000004200 */
[-C--:B------:R-:W-:Y:S07]  /*10420*/  HMMA.16816.F32.BF16 R148, R208, R154.reuse, R12 ;  /* 0x0000009ad094723c */ /* 0x080fee000004180c */
[----:B------:R-:W-:Y:S01]  /*10430*/  MOV R14, R190 ;  /* 0x000000be000e7202 */ /* 0x000fe20000000f00 */
[C---:B------:R-:W-:Y:S04]  /*10440*/  HMMA.16816.F32.BF16 R160, R204.reuse, R154, R16 ;  /* 0x0000009acca0723c */ /* 0x040fe80000041810 */
[----:B------:R-:W-:Y:S02]  /*10450*/  MOV R15, R198 ;  /* 0x000000c6000f7202 */ /* 0x000fe40000000f00 */
[----:B------:R-:W-:Y:S02]  /*10460*/  MOV R12, R183 ;  /* 0x000000b7000c7202 */ /* 0x000fe40000000f00 */
[-C--:B--2---:R-:W-:Y:S04]  /*10470*/  HMMA.16816.F32.BF16 R172, R204, R184.reuse, R20 ;  /* 0x000000b8ccac723c */ /* 0x084fe80000041814 */
[----:B------:R-:W-:Y:S02]  /*10480*/  MOV R13, R182 ;  /* 0x000000b6000d7202 */ /* 0x000fe40000000f00 */
[----:B------:R-:W-:Y:S02]  /*10490*/  MOV R18, R191 ;  /* 0x000000bf00127202 */ /* 0x000fe40000000f00 */
[C---:B------:R-:W-:Y:S04]  /*104a0*/  HMMA.16816.F32.BF16 R152, R208.reuse, R184, R24 ;  /* 0x000000b8d098723c */ /* 0x040fe80000041818 */
[----:B------:R-:W-:Y:S02]  /*104b0*/  MOV R23, R166 ;  /* 0x000000a600177202 */ /* 0x000fe40000000f00 */
[----:B------:R-:W-:Y:S02]  /*104c0*/  MOV R22, R167 ;  /* 0x000000a700167202 */ /* 0x000fe40000000f00 */
[----:B------:R-:W-:Y:S04]  /*104d0*/  MOV R27, R158 ;  /* 0x0000009e001b7202 */ /* 0x000fe80000000f00 */
[----:B------:R-:W-:Y:S02]  /*104e0*/  MOV R26, R159 ;  /* 0x0000009f001a7202 */ /* 0x000fe40000000f00 */
[----:B------:R-:W-:Y:S02]  /*104f0*/  MOV R25, R156 ;  /* 0x0000009c00197202 */ /* 0x000fe40000000f00 */
[----:B------:R-:W-:Y:S02]  /*10500*/  MOV R24, R157 ;  /* 0x0000009d00187202 */ /* 0x000fe40000000f00 */
[-C--:B------:R-:W-:Y:S03]  /*10510*/  HMMA.16816.F32.BF16 R156, R208, R186.reuse, R28 ;  /* 0x000000bad09c723c */ /* 0x080fe6000004181c */
[----:B------:R-:W-:Y:S02]  /*10520*/  MOV R17, R171 ;  /* 0x000000ab00117202 */ /* 0x000fe40000000f00 */
[----:B------:R-:W-:Y:S02]  /*10530*/  MOV R16, R170 ;  /* 0x000000aa00107202 */ /* 0x000fe40000000f00 */
[----:B------:R-:W-:Y:S01]  /*10540*/  MOV R19, R196 ;  /* 0x000000c400137202 */ /* 0x000fe20000000f00 */
[C---:B------:R-:W-:Y:S04]  /*10550*/  HMMA.16816.F32.BF16 R184, R204.reuse, R186, R32 ;  /* 0x000000baccb8723c */ /* 0x040fe80000041820 */
[----:B------:R-:W-:Y:S02]  /*10560*/  MOV R30, R189 ;  /* 0x000000bd001e7202 */ /* 0x000fe40000000f00 */
[----:B------:R-:W-:Y:S02]  /*10570*/  MOV R28, R188 ;  /* 0x000000bc001c7202 */ /* 0x000fe40000000f00 */
[-C--:B------:R-:W-:Y:S04]  /*10580*/  HMMA.16816.F32.BF16 R188, R204, R192.reuse, R36 ;  /* 0x000000c0ccbc723c */ /* 0x080fe80000041824 */
[----:B------:R-:W-:Y:S01]  /*10590*/  MOV R21, R164 ;  /* 0x000000a400157202 */ /* 0x000fe20000000f00 */
[----:B------:R-:W-:Y:S01]  /*105a0*/  FADD.FTZ R2, R28, R2 ;  /* 0x000000021c027221 */ /* 0x000fe20000010000 */
[----:B------:R-:W-:Y:S02]  /*105b0*/  MOV R20, R165 ;  /* 0x000000a500147202 */ /* 0x000fe40000000f00 */
[C---:B------:R-:W-:Y:S04]  /*105c0*/  HMMA.16816.F32.BF16 R164, R208.reuse, R192, R40 ;  /* 0x000000c0d0a4723c */ /* 0x040fe80000041828 */
[----:B------:R-:W-:Y:S02]  /*105d0*/  MOV R31, R199 ;  /* 0x000000c7001f7202 */ /* 0x000fe40000000f00 */
[----:B------:R-:W-:Y:S02]  /*105e0*/  MOV R29, R181 ;  /* 0x000000b5001d7202 */ /* 0x000fe40000000f00 */
[-C--:B------:R-:W-:Y:S04]  /*105f0*/  HMMA.16816.F32.BF16 R168, R208, R194.reuse, R44 ;  /* 0x000000c2d0a8723c */ /* 0x080fe8000004182c */
[----:B------:R-:W-:Y:S01]  /*10600*/  FADD.FTZ R0, R29, R0 ;  /* 0x000000001d007221 */ /* 0x000fe20000010000 */
[----:B------:R-:W-:Y:S03]  /*10610*/  MOV R35, R180 ;  /* 0x000000b400237202 */ /* 0x000fe60000000f00 */
        /* <DEDUP_REMOVED lines=14> */
[C---:B------:R-:W-:Y:S07]  /*10700*/  HMMA.16816.F32.BF16 R104, R208.reuse, R4, R104 ;  /* 0x00000004d068723c */ /* 0x040fee0000041868 */
[----:B------:R-:W-:Y:S01]  /*10710*/  FADD.FTZ R4, R35, R3 ;  /* 0x0000000323047221 */ /* 0x000fe20000010000 */
[-C--:B------:R-:W-:Y:S04]  /*10720*/  HMMA.16816.F32.BF16 R108, R208, R6.reuse, R108 ;  /* 0x00000006d06c723c */ /* 0x080fe8000004186c */
[----:B------:R-:W-:Y:S02]  /*10730*/  FADD.FTZ R3, R252, R221 ;  /* 0x000000ddfc037221 */ /* 0x000fe40000010000 */
[----:B------:R-:W-:Y:S02]  /*10740*/  FADD.FTZ R5, R31, R2 ;  /* 0x000000021f057221 */ /* 0x000fe40000010000 */
[C---:B------:R-:W-:Y:S07]  /*10750*/  HMMA.16816.F32.BF16 R112, R204.reuse, R6, R112 ;  /* 0x00000006cc70723c */ /* 0x040fee0000041870 */
[----:B------:R-:W-:Y:S01]  /*10760*/  FADD.FTZ R7, R30, R4 ;  /* 0x000000041e077221 */ /* 0x000fe20000010000 */
[-C--:B---3--:R-:W-:Y:S04]  /*10770*/  HMMA.16816.F32.BF16 R116, R204, R8.reuse, R116 ;  /* 0x00000008cc74723c */ /* 0x088fe80000041874 */
[----:B------:R-:W-:Y:S02]  /*10780*/  FADD.FTZ R6, R247, R3 ;  /* 0x00000003f7067221 */ /* 0x000fe40000010000 */
[----:B------:R-:W-:Y:S02]  /*10790*/  FADD.FTZ R4, R24, R0 ;  /* 0x0000000018047221 */ /* 0x000fe40000010000 */
[----:B------:R-:W-:Y:S01]  /*107a0*/  FADD.FTZ R3, R25, R7 ;  /* 0x0000000719037221 */ /* 0x000fe20000010000 */
[C---:B------:R-:W-:Y:S04]  /*107b0*/  HMMA.16816.F32.BF16 R120, R208.reuse, R8, R120 ;  /* 0x00000008d078723c */ /* 0x040fe80000041878 */
[----:B------:R-:W-:Y:S02]  /*107c0*/  FADD.FTZ R0, R26, R5 ;  /* 0x000000051a007221 */ /* 0x000fe40000010000 */
[----:B------:R-:W-:Y:S02]  /*107d0*/  FADD.FTZ R2, R246, R6 ;  /* 0x00000006f6027221 */ /* 0x000fe40000010000 */
[----:B------:R-:W-:Y:S01]  /*107e0*/  FADD.FTZ R7, R27, R4 ;  /* 0x000000041b077221 */ /* 0x000fe20000010000 */
[-C--:B------:R-:W-:Y:S03]  /*107f0*/  HMMA.16816.F32.BF16 R124, R208, R10.reuse, R124 ;  /* 0x0000000ad07c723c */ /* 0x080fe6000004187c */
        /* <DEDUP_REMOVED lines=23> */
[----:B------:R-:W-:Y:S01]  /*10970*/  FADD.FTZ R0, R138, R6 ;  /* 0x000000068a007221 */ /* 0x000fe20000010000 */
[----:B------:R1:W-:Y:S01]  /*10980*/  STL [R1+0x4], R3 ;  /* 0x0000040301007387 */ /* 0x0003e20000100800 */
[----:B------:R-:W-:Y:S02]  /*10990*/  MOV R138, R135 ;  /* 0x00000087008a7202 */ /* 0x000fe40000000f00 */
[----:B------:R-:W-:Y:S01]  /*109a0*/  FADD.FTZ R0, R133, R0 ;  /* 0x0000000085007221 */ /* 0x000fe20000010000 */
[----:B------:R2:W-:Y:S04]  /*109b0*/  STL [R1+0x10], R2 ;  /* 0x0000100201007387 */ /* 0x0005e80000100800 */
[----:B------:R2:W-:Y:S01]  /*109c0*/  STL [R1+0x14], R0 ;  /* 0x0000140001007387 */ /* 0x0005e20000100800 */
[----:B-1----:R-:W-:Y:S01]  /*109d0*/  MOV R3, R137 ;  /* 0x0000008900037202 */ /* 0x002fe20000000f00 */
[----:B------:R-:W-:-:S05]  /*109e0*/  @P0 BRA `(.L_x_961) ;  /* 0xffffb74000000947 */ /* 0x000fca000383ffff */
.L_x_960:
[----:B------:R-:W-:Y:S02]  /*109f0*/  MOV R10, 0x1f ;  /* 0x0000001f000a7802 */ /* 0x000fe40000000f00 */
[----:B------:R-:W-:Y:S01]  /*10a00*/  MOV R9, 0xffffffff ;  /* 0xffffffff00097802 */ /* 0x000fe20000000f00 */
[----:B------:R-:W-:Y:S05]  /*10a10*/  BRA.DIV ~URZ, `(.L_x_962) ;  /* 0x000032727f007947 */ /* 0x000fea000b800000 */
[----:B--2---:R-:W2:Y:S04]  /*10a20*/  LDL R0, [R1+0xc] ;  /* 0x00000c0001007983 */ /* 0x004ea80000100800 */
[----:B--2---:R1:W2:Y:S02]  /*10a30*/  SHFL.BFLY PT, R7, R0, 0x2, 0x1f ;  /* 0x0c401f0000077f89 */ /* 0x0042a400000e0000 */
.L_x_992:
[----:B-1----:R-:W3:Y:S02]  /*10a40*/  LDL.LU R0, [R1+0xc] ;  /* 0x00000c0001007983 */ /* 0x002ee40000300800 */
[----:B--23--:R-:W-:Y:S01]  /*10a50*/  FADD.FTZ R7, R7, R0 ;  /* 0x0000000007077221 */ /* 0x00cfe20000010000 */
[----:B------:R-:W-:Y:S05]  /*10a60*/  BRA.DIV ~URZ, `(.L_x_963) ;  /* 0x000032827f007947 */ /* 0x000fea000b800000 */
[----:B------:R-:W2:Y:S04]  /*10a70*/  LDL.LU R2, [R1+0x4] ;  /* 0x0000040001027983 */ /* 0x000ea80000300800 */
[----:B------:R-:W3:Y:S04]  /*10a80*/  LDL.LU R0, [R1+0x10] ;  /* 0x0000100001007983 */ /* 0x000ee80000300800 */
[----:B------:R-:W4:Y:S04]  /*10a90*/  LDL.LU R9, [R1+0x14] ;  /* 0x0000140001097983 */ /* 0x000f280000300800 */
[----:B--2---:R-:W1:Y:S04]  /*10aa0*/  SHFL.BFLY PT, R4, R2, 0x2, 0x1f ;  /* 0x0c401f0002047f89 */ /* 0x004e6800000e0000 */
[----:B---3--:R-:W2:Y:S04]  /*10ab0*/  SHFL.BFLY PT, R6, R0, 0x2, 0x1f ;  /* 0x0c401f0000067f89 */ /* 0x008ea800000e0000 */
[----:B----4-:R-:W3:Y:S01]  /*10ac0*/  SHFL.BFLY PT, R5, R9, 0x2, 0x1f ;  /* 0x0c401f0009057f89 */ /* 0x010ee200000e0000 */
[----:B-1----:R-:W-:-:S02]  /*10ad0*/  FADD.FTZ R4, R4, R2 ;  /* 0x0000000204047221 */ /* 0x002fc40000010000 */
[----:B--2---:R-:W-:-:S03]  /*10ae0*/  FADD.FTZ R6, R6, R0 ;  /* 0x0000000006067221 */ /* 0x004fc60000010000 */
[----:B------:R-:W1:Y:S01]  /*10af0*/  SHFL.BFLY PT, R2, R4, 0x1, 0x1f ;  /* 0x0c201f0004027f89 */ /* 0x000e6200000e0000 */
[----:B---3--:R-:W-:-:S03]  /*10b00*/  FADD.FTZ R5, R5, R9 ;  /* 0x0000000905057221 */ /* 0x008fc60000010000 */
[----:B------:R-:W2:Y:S04]  /*10b10*/  SHFL.BFLY PT, R0, R7, 0x1, 0x1f ;  /* 0x0c201f0007007f89 */ /* 0x000ea800000e0000 */
[----:B------:R-:W3:Y:S04]  /*10b20*/  SHFL.BFLY PT, R3, R6, 0x1, 0x1f ;  /* 0x0c201f0006037f89 */ /* 0x000ee800000e0000 */
[----:B------:R4:W4:Y:S01]  /*10b30*/  SHFL.BFLY PT, R8, R5, 0x1, 0x1f ;  /* 0x0c201f0005087f89 */ /* 0x00092200000e0000 */
[----:B-1----:R-:W-:Y:S02]  /*10b40*/  FADD.FTZ R4, R4, R2 ;  /* 0x0000000204047221 */ /* 0x002fe40000010000 */
[----:B--2---:R-:W-:-:S02]  /*10b50*/  FADD.FTZ R7, R7, R0 ;  /* 0x0000000007077221 */ /* 0x004fc40000010000 */
[----:B---3--:R-:W-:-:S03]  /*10b60*/  FADD.FTZ R6, R6, R3 ;  /* 0x0000000306067221 */ /* 0x008fc60000010000 */
.L_x_993:
[----:B------:R-:W-:Y:S01]  /*10b70*/  FSETP.NE.FTZ.AND P3, PT, R7, RZ, PT ;  /* 0x000000ff0700720b */ /* 0x000fe20003f75000 */
[----:B------:R-:W-:Y:S01]  /*10b80*/  CS2R R2, SRZ ;  /* 0x0000000000027805 */ /* 0x000fe2000001ff00 */
[----:B------:R-:W-:Y:S01]  /*10b90*/  MOV R0, RZ ;  /* 0x000000ff00007202 */ /* 0x000fe20000000f00 */
[----:B----4-:R-:W-:Y:S01]  /*10ba0*/  FADD.FTZ R5, R8, R5 ;  /* 0x0000000508057221 */ /* 0x010fe20000010000 */
[----:B------:R-:W-:Y:S02]  /*10bb0*/  FSETP.NE.FTZ.AND P2, PT, R4, RZ, PT ;  /* 0x000000ff0400720b */ /* 0x000fe40003f55000 */
[----:B------:R-:W-:Y:S02]  /*10bc0*/  FSETP.NE.FTZ.AND P1, PT, R6, RZ, PT ;  /* 0x000000ff0600720b */ /* 0x000fe40003f35000 */
[----:B------:R-:W-:Y:S02]  /*10bd0*/  FSETP.NE.FTZ.AND P0, PT, R5, RZ, PT ;  /* 0x000000ff0500720b */ /* 0x000fe40003f15000 */
[----:B------:R-:W-:-:S02]  /*10be0*/  MOV R21, 0xff800000 ;  /* 0xff80000000157802 */ /* 0x000fc40000000f00 */
[----:B------:R-:W-:Y:S01]  /*10bf0*/  MOV R20, 0xff800000 ;  /* 0xff80000000147802 */ /* 0x000fe20000000f00 */
[----:B------:R-:W1:Y:S01]  /*10c00*/  @P3 MUFU.RCP R0, R7 ;  /* 0x0000000700003308 */ /* 0x000e620000001000 */
[----:B------:R-:W-:Y:S02]  /*10c10*/  MOV R19, 0xff800000 ;  /* 0xff80000000137802 */ /* 0x000fe40000000f00 */
[----:B------:R-:W-:-:S03]  /*10c20*/  MOV R18, 0xff800000 ;  /* 0xff80000000127802 */ /* 0x000fc60000000f00 */
[----:B------:R-:W-:Y:S02]  /*10c30*/  @P1 MOV R10, 0x3f317218 ;  /* 0x3f317218000a1802 */ /* 0x000fe40000000f00 */
[----:B------:R-:W2:Y:S08]  /*10c40*/  @P3 MUFU.LG2 R7, R7 ;  /* 0x0000000700073308 */ /* 0x000eb00000000c00 */
[----:B------:R-:W3:Y:S01]  /*10c50*/  @P2 MUFU.RCP R3, R4 ;  /* 0x0000000400032308 */ /* 0x000ee20000001000 */
[----:B-1----:R-:W-:-:S02]  /*10c60*/  FMUL.FTZ R140, R0, R140 ;  /* 0x0000008c008c7220 */ /* 0x002fc40000410000 */
[C---:B------:R-:W-:Y:S02]  /*10c70*/  FMUL.FTZ R141, R0.reuse, R141 ;  /* 0x0000008d008d7220 */ /* 0x040fe40000410000 */
[C---:B------:R-:W-:Y:S02]  /*10c80*/  FMUL.FTZ R160, R0.reuse, R160 ;  /* 0x000000a000a07220 */ /* 0x040fe40000410000 */
[C---:B------:R-:W-:Y:S01]  /*10c90*/  FMUL.FTZ R161, R0.reuse, R161 ;  /* 0x000000a100a17220 */ /* 0x040fe20000410000 */
[----:B------:R-:W1:Y:S01]  /*10ca0*/  @P1 MUFU.RCP R2, R6 ;  /* 0x0000000600021308 */ /* 0x000e620000001000 */
[C---:B------:R-:W-:Y:S02]  /*10cb0*/  FMUL.FTZ R172, R0.reuse, R172 ;  /* 0x000000ac00ac7220 */ /* 0x040fe40000410000 */
[C---:B------:R-:W-:Y:S02]  /*10cc0*/  FMUL.FTZ R173, R0.reuse, R173 ;  /* 0x000000ad00ad7220 */ /* 0x040fe40000410000 */
[----:B------:R-:W-:-:S02]  /*10cd0*/  FMUL.FTZ R184, R0, R184 ;  /* 0x000000b800b87220 */ /* 0x000fc40000410000 */
[C---:B------:R-:W-:Y:S01]  /*10ce0*/  FMUL.FTZ R185, R0.reuse, R185 ;  /* 0x000000b900b97220 */ /* 0x040fe20000410000 */
[----:B------:R-:W4:Y:S01]  /*10cf0*/  @P2 MUFU.LG2 R4, R4 ;  /* 0x0000000400042308 */ /* 0x000f220000000c00 */
[C---:B------:R-:W-:Y:S02]  /*10d00*/  FMUL.FTZ R188, R0.reuse, R188 ;  /* 0x000000bc00bc7220 */ /* 0x040fe40000410000 */
[C---:B------:R-:W-:Y:S02]  /*10d10*/  FMUL.FTZ R189, R0.reuse, R189 ;  /* 0x000000bd00bd7220 */ /* 0x040fe40000410000 */
[C---:B------:R-:W-:Y:S02]  /*10d20*/  FMUL.FTZ R192, R0.reuse, R192 ;  /* 0x000000c000c07220 */ /* 0x040fe40000410000 */
[C---:B------:R-:W-:Y:S01]  /*10d30*/  FMUL.FTZ R193, R0.reuse, R193 ;  /* 0x000000c100c17220 */ /* 0x040fe20000410000 */
[----:B------:R-:W1:Y:S01]  /*10d40*/  @P1 MUFU.LG2 R6, R6 ;  /* 0x0000000600061308 */ /* 0x000e620000000c00 */
        /* <DEDUP_REMOVED lines=21> */
[----:B--2---:R-:W-:Y:S02]  /*10ea0*/  @P3 FMUL.FTZ R9, R7, 0.69314718246459960938 ;  /* 0x3f31721807093820 */ /* 0x004fe40000410000 */
[C---:B---3--:R-:W-:Y:S02]  /*10eb0*/  FMUL.FTZ R142, R3.reuse, R142 ;  /* 0x0000008e038e7220 */ /* 0x048fe40000410000 */
[----:B------:R-:W-:Y:S01]  /*10ec0*/  @P3 FMUL.FTZ R7, R0, c[0x0][0x2d0] ;  /* 0x0000b40000073a20 */ /* 0x000fe20000410000 */
[----:B------:R-:W-:Y:S01]  /*10ed0*/  MOV R0, RZ ;  /* 0x000000ff00007202 */ /* 0x000fe20000000f00 */
[C---:B------:R-:W-:Y:S02]  /*10ee0*/  FMUL.FTZ R143, R3.reuse, R143 ;  /* 0x0000008f038f7220 */ /* 0x040fe40000410000 */
[----:B------:R-:W-:-:S02]  /*10ef0*/  FMUL.FTZ R162, R3, R162 ;  /* 0x000000a203a27220 */ /* 0x000fc40000410000 */
[C---:B------:R-:W-:Y:S01]  /*10f00*/  FMUL.FTZ R163, R3.reuse, R163 ;  /* 0x000000a303a37220 */ /* 0x040fe20000410000 */
[----:B------:R-:W2:Y:S01]  /*10f10*/  @P0 MUFU.RCP R0, R5 ;  /* 0x0000000500000308 */ /* 0x000ea20000001000 */
        /* <DEDUP_REMOVED lines=60> */
[----:B------:R-:W-:Y:S02]  /*112e0*/  FMUL.FTZ R125, R2, R125 ;  /* 0x0000007d027d7220 */ /* 0x000fe40000410000 */
[----:B------:R-:W1:Y:S01]  /*112f0*/  @P0 MUFU.LG2 R2, R5 ;  /* 0x0000000500020308 */ /* 0x000e620000000c00 */
[----:B----4-:R-:W-:Y:S02]  /*11300*/  @P2 FMUL.FTZ R8, R4, 0.69314718246459960938 ;  /* 0x3f31721804082820 */ /* 0x010fe40000410000 */
[----:B------:R-:W-:Y:S02]  /*11310*/  @P2 FMUL.FTZ R4, R3, c[0x0][0x2d0] ;  /* 0x0000b40003042a20 */ /* 0x000fe40000410000 */
[----:B------:R-:W-:Y:S02]  /*11320*/  @P1 FMUL.FTZ R6, R6, 0.69314718246459960938 ;  /* 0x3f31721806061820 */ /* 0x000fe40000410000 */
[----:B------:R-:W-:Y:S02]  /*11330*/  @P1 FMUL.FTZ R3, R10, c[0x0][0x2d0] ;  /* 0x0000b4000a031a20 */ /* 0x000fe40000410000 */
[----:B------:R-:W-:Y:S01]  /*11340*/  @P2 FFMA.FTZ R20, R4, R136, R8 ;  /* 0x0000008804142223 */ /* 0x000fe20000010008 */
[----:B------:R-:W-:Y:S01]  /*11350*/  MOV R4, 0x1 ;  /* 0x0000000100047802 */ /* 0x000fe20000000f00 */
[----:B------:R-:W-:Y:S01]  /*11360*/  @P1 FFMA.FTZ R21, R3, R135, R6 ;  /* 0x0000008703151223 */ /* 0x000fe20000010006 */
[----:B------:R-:W-:Y:S01]  /*11370*/  @P0 MOV R3, 0x3f317218 ;  /* 0x3f31721800030802 */ /* 0x000fe20000000f00 */
[----:B--2---:R-:W-:-:S02]  /*11380*/  FMUL.FTZ R146, R0, R146 ;  /* 0x0000009200927220 */ /* 0x004fc40000410000 */
[----:B------:R-:W-:Y:S02]  /*11390*/  FMUL.FTZ R147, R0, R147 ;  /* 0x0000009300937220 */ /* 0x000fe40000410000 */
[----:B-1----:R-:W-:Y:S02]  /*113a0*/  @P0 FMUL.FTZ R2, R2, 0.69314718246459960938 ;  /* 0x3f31721802020820 */ /* 0x002fe40000410000 */
[----:B------:R-:W-:Y:S02]  /*113b0*/  @P0 FMUL.FTZ R3, R3, c[0x0][0x2d0] ;  /* 0x0000b40003030a20 */ /* 0x000fe40000410000 */
        /* <DEDUP_REMOVED lines=30> */
[----:B------:R-:W-:Y:S01]  /*115a0*/  PRMT R0, R4, 0x7610, R0 ;  /* 0x0000761004007816 */ /* 0x000fe20000000000 */
[----:B------:R-:W-:Y:S02]  /*115b0*/  @P3 FFMA.FTZ R19, R7, R137, R9 ;  /* 0x0000008907133223 */ /* 0x000fe40000010009 */
[----:B------:R-:W-:Y:S02]  /*115c0*/  @P0 FFMA.FTZ R18, R3, R134, R2 ;  /* 0x0000008603120223 */ /* 0x000fe40000010002 */
.L_x_929:
        /* <DEDUP_REMOVED lines=19> */
.L_x_965:
[----:B--2---:R-:W-:Y:S05]  /*11700*/  BSYNC B0 ;  /* 0x0000000000007941 */ /* 0x004fea0003800000 */
.L_x_964:
[----:B------:R-:W-:Y:S01]  /*11710*/  PRMT R0, R0, 0x9910, RZ ;  /* 0x0000991000007816 */ /* 0x000fe200000000ff */
[----:B------:R-:W-:Y:S01]  /*11720*/  BSSY B1, `(.L_x_966) ;  /* 0x00001d5000017945 */ /* 0x000fe20003800000 */
[----:B-----5:R-:W-:Y:S02]  /*11730*/  IMAD.MOV.U32 R44, RZ, RZ, R7 ;  /* 0x000000ffff2c7224 */ /* 0x020fe400078e0007 */
[----:B------:R-:W-:-:S13]  /*11740*/  ISETP.NE.AND P0, PT, R0, RZ, PT ;  /* 0x000000ff0000720c */ /* 0x000fda0003f05270 */
[----:B------:R-:W-:Y:S05]  /*11750*/  @!P0 BRA `(.L_x_967) ;  /* 0x00001a5000008947 */ /* 0x000fea0003800000 */
[----:B------:R-:W-:Y:S01]  /*11760*/  WARPSYNC 0xffffffff ;  /* 0xffffffff00007948 */ /* 0x000fe20003800000 */
[----:B------:R-:W-:Y:S06]  /*11770*/  BAR.SYNC.DEFER_BLOCKING 0x1, 0x80 ;  /* 0x0042000000007b1d */ /* 0x000fec0000010000 */
[----:B------:R-:W-:Y:S05]  /*11780*/  BRA.CONV ~URZ, `(.L_x_968) ;  /* 0x000000737f007947 */ /* 0x000fea000b800000 */
[----:B------:R-:W-:Y:S01]  /*11790*/  SHF.R.S32.HI R9, RZ, 0x1f, R6 ;  /* 0x0000001fff097819 */ /* 0x000fe20000011406 */
[----:B------:R-:W-:Y:S01]  /*117a0*/  IMAD.MOV.U32 R8, RZ, RZ, RZ ;  /* 0x000000ffff087224 */ /* 0x000fe200078e00ff */
[----:B------:R-:W-:Y:S01]  /*117b0*/  MOV R2, 0x11800 ;  /* 0x0001180000027802 */ /* 0x000fe20000000f00 */
[----:B------:R-:W-:Y:S01]  /*117c0*/  IMAD.MOV.U32 R3, RZ, RZ, 0x1f ;  /* 0x0000001fff037424 */ /* 0x000fe200078e00ff */
[----:B------:R-:W-:-:S04]  /*117d0*/  LEA.HI R9, R9, R6, RZ, 0x7 ;  /* 0x0000000609097211 */ /* 0x000fc800078f38ff */
[----:B------:R-:W-:Y:S02]  /*117e0*/  SHF.R.S32.HI R9, RZ, 0x7, R9 ;  /* 0x00000007ff097819 */ /* 0x000fe40000011409 */
[----:B-1----:R-:W-:Y:S05]  /*117f0*/  CALL.REL.NOINC `($__internal_19_$__cuda_sm70_shflsync_idx_p) ;  /* 0x0000280000007944 */ /* 0x002fea0003c00000 */
.L_x_968:
[----:B------:R-:W2:Y:S04]  /*11800*/  LDL R8, [R1+0x64] ;  /* 0x0000640001087983 */ /* 0x000ea80000100800 */
[----:B------:R-:W3:Y:S04]  /*11810*/  LDL.LU R5, [R1+0x44] ;  /* 0x0000440001057983 */ /* 0x000ee80000300800 */
[----:B-1----:R-:W4:Y:S04]  /*11820*/  LDL.LU R11, [R1+0x50] ;  /* 0x00005000010b7983 */ /* 0x002f280000300800 */
[----:B------:R-:W5:Y:S04]  /*11830*/  LDL.LU R17, [R1+0x54] ;  /* 0x0000540001117983 */ /* 0x000f680000300800 */
[----:B------:R-:W2:Y:S01]  /*11840*/  LDL.LU R16, [R1+0x58] ;  /* 0x0000580001107983 */ /* 0x000ea20000300800 */
[----:B------:R-:W-:-:S03]  /*11850*/  IMAD.MOV.U32 R3, RZ, RZ, 0x1 ;  /* 0x00000001ff037424 */ /* 0x000fc600078e00ff */
[----:B------:R-:W5:Y:S02]  /*11860*/  LDL R15, [R1+0x68] ;  /* 0x00006800010f7983 */ /* 0x000f640000100800 */
[----:B------:R-:W-:Y:S02]  /*11870*/  ISETP.NE.AND P1, PT, R3, c[0x0][0x4e8], PT ;  /* 0x00013a0003007a0c */ /* 0x000fe40003f25270 */
[----:B------:R-:W5:Y:S01]  /*11880*/  LDL R45, [R1+0x40] ;  /* 0x00004000012d7983 */ /* 0x000f620000100800 */
[----:B------:R-:W-:Y:S02]  /*11890*/  ULDC UR5, c[0x0][0x4e8] ;  /* 0x00013a0000057ab9 */ /* 0x000fe40000000800 */
[----:B------:R-:W-:Y:S02]  /*118a0*/  ULDC UR4, c[0x0][0x388] ;  /* 0x0000e20000047ab9 */ /* 0x000fe40000000800 */
[----:B------:R-:W-:Y:S01]  /*118b0*/  UIMAD UR4, UR5, UR4, URZ ;  /* 0x00000004050472a4 */ /* 0x000fe2000f8e023f */
[----:B------:R-:W-:Y:S01]  /*118c0*/  BSSY B0, `(.L_x_969) ;  /* 0x00000bf000007945 */ /* 0x000fe20003800000 */
[----:B---3--:R-:W-:Y:S01]  /*118d0*/  SHF.R.S32.HI R0, RZ, 0x1f, R5 ;  /* 0x0000001fff007819 */ /* 0x008fe20000011405 */
[----:B------:R-:W-:-:S04]  /*118e0*/  IMAD.WIDE.U32 R6, R5, c[0x0][0x4d0], RZ ;  /* 0x0001340005067a25 */ /* 0x000fc800078e00ff */
[C---:B------:R-:W-:Y:S02]  /*118f0*/  IMAD R2, R0.reuse, c[0x0][0x4d0], RZ ;  /* 0x0001340000027a24 */ /* 0x040fe400078e02ff */
[----:B------:R-:W-:Y:S02]  /*11900*/  IMAD R4, R0, c[0x0][0x438], RZ ;  /* 0x00010e0000047a24 */ /* 0x000fe400078e02ff */
[----:B------:R-:W-:Y:S01]  /*11910*/  IMAD R3, R5, c[0x0][0x4d4], R2 ;  /* 0x0001350005037a24 */ /* 0x000fe200078e0202 */
[----:B----4-:R-:W-:Y:S01]  /*11920*/  SHF.R.S32.HI R2, RZ, 0x1f, R11 ;  /* 0x0000001fff027819 */ /* 0x010fe2000001140b */
[----:B--2---:R-:W-:Y:S02]  /*11930*/  IMAD.IADD R0, R8, 0x1, R16 ;  /* 0x0000000108007824 */ /* 0x004fe400078e0210 */
[----:B------:R-:W-:Y:S02]  /*11940*/  IMAD.IADD R7, R7, 0x1, R3 ;  /* 0x0000000107077824 */ /* 0x000fe400078e0203 */
[----:B------:R-:W-:-:S02]  /*11950*/  IMAD R9, R2, c[0x0][0x4d8], RZ ;  /* 0x0001360002097a24 */ /* 0x000fc400078e02ff */
[----:B------:R-:W-:-:S04]  /*11960*/  IMAD.WIDE.U32 R6, R11, c[0x0][0x4d8], R6 ;  /* 0x000136000b067a25 */ /* 0x000fc800078e0006 */
[----:B------:R-:W-:Y:S02]  /*11970*/  IMAD R9, R11, c[0x0][0x4dc], R9 ;  /* 0x000137000b097a24 */ /* 0x000fe400078e0209 */
[----:B------:R-:W-:Y:S02]  /*11980*/  IMAD R8, R5, c[0x0][0x43c], R4 ;  /* 0x00010f0005087a24 */ /* 0x000fe400078e0204 */
[----:B------:R-:W-:-:S04]  /*11990*/  @P1 IMAD.HI.U32 R10, R0, c[0x0][0x4ec], RZ ;  /* 0x00013b00000a1a27 */ /* 0x000fc800078e00ff */
[----:B------:R-:W-:Y:S01]  /*119a0*/  IMAD.IADD R7, R7, 0x1, R9 ;  /* 0x0000000107077824 */ /* 0x000fe200078e0209 */
[----:B-----5:R-:W-:Y:S01]  /*119b0*/  SHF.R.S32.HI R9, RZ, 0x1f, R17 ;  /* 0x0000001fff097819 */ /* 0x020fe20000011411 */
[----:B------:R-:W-:-:S04]  /*119c0*/  IMAD.WIDE.U32 R4, R5, c[0x0][0x438], RZ ;  /* 0x00010e0005047a25 */ /* 0x000fc800078e00ff */
[----:B------:R-:W-:Y:S01]  /*119d0*/  IMAD.MOV.U32 R3, RZ, RZ, R0 ;  /* 0x000000ffff037224 */ /* 0x000fe200078e0000 */
[----:B------:R-:W-:Y:S01]  /*119e0*/  @P1 SHF.R.U32.HI R3, RZ, c[0x0][0x4f0], R10 ;  /* 0x00013c00ff031a19 */ /* 0x000fe2000001160a */
[----:B------:R-:W-:Y:S02]  /*119f0*/  IMAD.IADD R5, R5, 0x1, R8 ;  /* 0x0000000105057824 */ /* 0x000fe400078e0208 */
[----:B------:R-:W-:Y:S02]  /*11a00*/  IMAD R2, R2, c[0x0][0x440], RZ ;  /* 0x0001100002027a24 */ /* 0x000fe400078e02ff */
[----:B------:R-:W-:Y:S02]  /*11a10*/  IMAD R10, R9, c[0x0][0x4e0], RZ ;  /* 0x00013800090a7a24 */ /* 0x000fe400078e02ff */
[C---:B------:R-:W-:Y:S02]  /*11a20*/  IMAD R14, R11.reuse, c[0x0][0x444], R2 ;  /* 0x000111000b0e7a24 */ /* 0x040fe400078e0202 */
[----:B------:R-:W-:-:S04]  /*11a30*/  IMAD.WIDE.U32 R4, R11, c[0x0][0x440], R4 ;  /* 0x000110000b047a25 */ /* 0x000fc800078e0004 */
[----:B------:R-:W-:-:S04]  /*11a40*/  IMAD.WIDE.U32 R6, R17, c[0x0][0x4e0], R6 ;  /* 0x0001380011067a25 */ /* 0x000fc800078e0006 */
[----:B------:R-:W-:Y:S02]  /*11a50*/  IMAD R11, R17, c[0x0][0x4e4], R10 ;  /* 0x00013900110b7a24 */ /* 0x000fe400078e020a */
[----:B------:R-:W-:Y:S01]  /*11a60*/  @P1 IMAD.HI.U32 R10, R0, c[0x0][0x4ec], RZ ;  /* 0x00013b00000a1a27 */ /* 0x000fe200078e00ff */
[----:B------:R-:W-:Y:S02]  /*11a70*/  SHF.R.S32.HI R12, RZ, 0x1f, R3 ;  /* 0x0000001fff0c7819 */ /* 0x000fe40000011403 */
[----:B------:R-:W-:Y:S01]  /*11a80*/  IADD3 R6, P0, R3, R6, RZ ;  /* 0x0000000603067210 */ /* 0x000fe20007f1e0ff */
[----:B------:R-:W-:Y:S01]  /*11a90*/  IMAD.MOV.U32 R2, RZ, RZ, R0 ;  /* 0x000000ffff027224 */ /* 0x000fe200078e0000 */
[----:B------:R-:W-:Y:S01]  /*11aa0*/  @P1 SHF.R.U32.HI R2, RZ, c[0x0][0x4f0], R10 ;  /* 0x00013c00ff021a19 */ /* 0x000fe2000001160a */
[----:B------:R-:W-:Y:S01]  /*11ab0*/  IMAD.IADD R5, R5, 0x1, R14 ;  /* 0x0000000105057824 */ /* 0x000fe200078e020e */
[----:B------:R-:W-:Y:S01]  /*11ac0*/  IADD3.X R7, R12, R7, R11, P0, !PT ;  /* 0x000000070c077210 */ /* 0x000fe200007fe40b */
[----:B------:R-:W-:-:S02]  /*11ad0*/  IMAD.MOV R8, RZ, RZ, -R3 ;  /* 0x000000ffff087224 */ /* 0x000fc400078e0a03 */
[----:B------:R-:W-:Y:S01]  /*11ae0*/  IMAD.WIDE.U32 R10, R17, c[0x0][0x448], R4 ;  /* 0x00011200110a7a25 */ /* 0x000fe200078e0004 */
[----:B------:R-:W-:-:S03]  /*11af0*/  SHF.R.S32.HI R5, RZ, 0x1f, R2 ;  /* 0x0000001fff057819 */ /* 0x000fc60000011402 */
[----:B------:R-:W-:Y:S02]  /*11b00*/  IMAD.MOV R14, RZ, RZ, -R2 ;  /* 0x000000ffff0e7224 */ /* 0x000fe400078e0a02 */
[--C-:B------:R-:W-:Y:S02]  /*11b10*/  IMAD R8, R8, c[0x0][0x4e8], R0.reuse ;  /* 0x00013a0008087a24 */ /* 0x100fe400078e0200 */
[----:B------:R-:W-:Y:S02]  /*11b20*/  IMAD R9, R9, c[0x0][0x448], RZ ;  /* 0x0001120009097a24 */ /* 0x000fe400078e02ff */
[----:B------:R-:W-:Y:S02]  /*11b30*/  IMAD R14, R14, c[0x0][0x4e8], R0 ;  /* 0x00013a000e0e7a24 */ /* 0x000fe400078e0200 */
[----:B------:R-:W-:Y:S02]  /*11b40*/  IMAD R0, R5, c[0x0][0x430], RZ ;  /* 0x00010c0005007a24 */ /* 0x000fe400078e02ff */
[----:B------:R-:W-:-:S02]  /*11b50*/  IMAD R9, R17, c[0x0][0x44c], R9 ;  /* 0x0001130011097a24 */ /* 0x000fc400078e0209 */
[----:B------:R-:W-:Y:S02]  /*11b60*/  IMAD R17, R2, c[0x0][0x434], R0 ;  /* 0x00010d0002117a24 */ /* 0x000fe400078e0200 */
[----:B------:R-:W-:Y:S02]  /*11b70*/  IMAD.IADD R0, R15, 0x1, R16 ;  /* 0x000000010f007824 */ /* 0x000fe400078e0210 */
[----:B------:R-:W1:Y:S01]  /*11b80*/  S2R R16, SR_TID.X ;  /* 0x0000000000107919 */ /* 0x000e620000002100 */
[----:B------:R-:W-:Y:S01]  /*11b90*/  SHF.R.S32.HI R13, RZ, 0x1f, R8 ;  /* 0x0000001fff0d7819 */ /* 0x000fe20000011408 */
[----:B------:R-:W-:-:S04]  /*11ba0*/  IMAD.WIDE.U32 R6, R8, c[0x0][0x4c8], R6 ;  /* 0x0001320008067a25 */ /* 0x000fc800078e0006 */
[----:B------:R-:W-:-:S04]  /*11bb0*/  IMAD R3, R13, c[0x0][0x4c8], RZ ;  /* 0x000132000d037a24 */ /* 0x000fc800078e02ff */
[----:B------:R-:W-:Y:S01]  /*11bc0*/  IMAD R3, R8, c[0x0][0x4cc], R3 ;  /* 0x0001330008037a24 */ /* 0x000fe200078e0203 */
[----:B------:R-:W-:-:S03]  /*11bd0*/  LEA R4, P0, R6, c[0x0][0x4a8], 0x2 ;  /* 0x00012a0006047a11 */ /* 0x000fc600078010ff */
[----:B------:R-:W-:Y:S01]  /*11be0*/  IMAD.IADD R3, R7, 0x1, R3 ;  /* 0x0000000107037824 */ /* 0x000fe200078e0203 */
[----:B-1----:R-:W-:-:S04]  /*11bf0*/  SHF.R.S32.HI R15, RZ, 0x1f, R16 ;  /* 0x0000001fff0f7819 */ /* 0x002fc80000011410 */
[----:B------:R-:W-:Y:S02]  /*11c00*/  LEA.HI.X R3, R6, c[0x0][0x4ac], R3, 0x2, P0 ;  /* 0x00012b0006037a11 */ /* 0x000fe400000f1403 */
[----:B------:R-:W-:Y:S01]  /*11c10*/  LEA.HI R15, R15, R16, RZ, 0x5 ;  /* 0x000000100f0f7211 */ /* 0x000fe200078f28ff */
[----:B------:R-:W-:-:S03]  /*11c20*/  IMAD.IADD R9, R11, 0x1, R9 ;  /* 0x000000010b097824 */ /* 0x000fc600078e0209 */
[----:B------:R-:W-:Y:S01]  /*11c30*/  LOP3.LUT R15, R15, 0xffffffe0, RZ, 0xc0, !PT ;  /* 0xffffffe00f0f7812 */ /* 0x000fe200078ec0ff */
[----:B------:R-:W-:Y:S01]  /*11c40*/  IMAD.MOV.U32 R8, RZ, RZ, R10 ;  /* 0x000000ffff087224 */ /* 0x000fe200078e000a */
[----:B------:R-:W-:Y:S04]  /*11c50*/  SHFL.IDX PT, R12, R4, RZ, 0x1c1f ;  /* 0x001c1fff040c7589 */ /* 0x000fe800000e0000 */
[----:B------:R-:W1:Y:S01]  /*11c60*/  SHFL.IDX PT, R13, R3, RZ, 0x1c1f ;  /* 0x001c1fff030d7589 */ /* 0x000e6200000e0000 */
[----:B------:R-:W-:-:S03]  /*11c70*/  IMAD.IADD R15, R16, 0x1, -R15 ;  /* 0x00000001100f7824 */ /* 0x000fc600078e0a0f */
[----:B------:R-:W-:Y:S04]  /*11c80*/  SHFL.IDX PT, R10, R4, 0x1, 0x1c1f ;  /* 0x003c1f00040a7f89 */ /* 0x000fe800000e0000 */
[----:B------:R-:W2:Y:S01]  /*11c90*/  SHFL.IDX PT, R11, R3, 0x1, 0x1c1f ;  /* 0x003c1f00030b7f89 */ /* 0x000ea200000e0000 */
[----:B------:R-:W-:Y:S01]  /*11ca0*/  IMAD.WIDE.U32 R8, R2, c[0x0][0x430], R8 ;  /* 0x00010c0002087a25 */ /* 0x000fe200078e0008 */
[----:B------:R-:W-:Y:S02]  /*11cb0*/  LOP3.LUT P5, RZ, R15, 0x3, RZ, 0xc0, !PT ;  /* 0x000000030fff7812 */ /* 0x000fe400078ac0ff */
[C---:B------:R-:W-:Y:S01]  /*11cc0*/  IADD3 R2, R0.reuse, 0x8, RZ ;  /* 0x0000000800027810 */ /* 0x040fe20007ffe0ff */
[----:B------:R-:W-:Y:S01]  /*11cd0*/  SHFL.IDX PT, R6, R4, 0x2, 0x1c1f ;  /* 0x005c1f0004067f89 */ /* 0x000fe200000e0000 */
[----:B------:R-:W-:-:S03]  /*11ce0*/  ISETP.GE.OR P1, PT, R0, UR4, P5 ;  /* 0x0000000400007c0c */ /* 0x000fc6000af26670 */
[----:B------:R-:W3:Y:S01]  /*11cf0*/  SHFL.IDX PT, R7, R3, 0x2, 0x1c1f ;  /* 0x005c1f0003077f89 */ /* 0x000ee200000e0000 */
[----:B------:R-:W-:-:S03]  /*11d00*/  SHF.R.S32.HI R16, RZ, 0x1f, R14 ;  /* 0x0000001fff107819 */ /* 0x000fc6000001140e */
[----:B------:R-:W-:Y:S01]  /*11d10*/  SHFL.IDX PT, R4, R4, 0x3, 0x1c1f ;  /* 0x007c1f0004047f89 */ /* 0x000fe200000e0000 */
[----:B------:R-:W-:-:S03]  /*11d20*/  ISETP.GE.OR P4, PT, R2, UR4, P5 ;  /* 0x0000000402007c0c */ /* 0x000fc6000af86670 */
[----:B------:R4:W5:Y:S01]  /*11d30*/  SHFL.IDX PT, R5, R3, 0x3, 0x1c1f ;  /* 0x007c1f0003057f89 */ /* 0x00096200000e0000 */
[C---:B------:R-:W-:Y:S02]  /*11d40*/  IADD3 R15, R0.reuse, 0x40, RZ ;  /* 0x00000040000f7810 */ /* 0x040fe40007ffe0ff */
[----:B------:R-:W-:Y:S02]  /*11d50*/  ISETP.GE.AND P3, PT, R0, UR4, PT ;  /* 0x0000000400007c0c */ /* 0x000fe4000bf66270 */
[----:B------:R-:W-:Y:S01]  /*11d60*/  ISETP.GE.AND P2, PT, R2, UR4, PT ;  /* 0x0000000402007c0c */ /* 0x000fe2000bf46270 */
[----:B------:R-:W-:Y:S01]  /*11d70*/  IMAD.MOV.U32 R2, RZ, RZ, R8 ;  /* 0x000000ffff027224 */ /* 0x000fe200078e0008 */
[----:B------:R-:W-:Y:S02]  /*11d80*/  IADD3 R0, R0, 0x48, RZ ;  /* 0x0000004800007810 */ /* 0x000fe40007ffe0ff */
[----:B------:R-:W-:Y:S02]  /*11d90*/  ISETP.GE.OR P0, PT, R15, UR4, P5 ;  /* 0x000000040f007c0c */ /* 0x000fe4000af06670 */
[----:B------:R-:W-:Y:S01]  /*11da0*/  ISETP.GE.OR P5, PT, R0, UR4, P5 ;  /* 0x0000000400007c0c */ /* 0x000fe2000afa6670 */
[----:B-1----:R1:W-:Y:S01]  /*11db0*/  @!P1 ST.E [R12.64], R19 ;  /* 0x000000130c009985 */ /* 0x0023e2000c101908 */
[----:B----4-:R-:W-:-:S02]  /*11dc0*/  IMAD.IADD R3, R9, 0x1, R17 ;  /* 0x0000000109037824 */ /* 0x010fc400078e0211 */
[----:B------:R-:W-:Y:S02]  /*11dd0*/  IMAD R9, R16, c[0x0][0x428], RZ ;  /* 0x00010a0010097a24 */ /* 0x000fe400078e02ff */
[----:B------:R-:W-:-:S04]  /*11de0*/  IMAD.WIDE.U32 R2, R14, c[0x0][0x428], R2 ;  /* 0x00010a000e027a25 */ /* 0x000fc800078e0002 */
[----:B------:R-:W-:Y:S01]  /*11df0*/  IMAD R8, R14, c[0x0][0x42c], R9 ;  /* 0x00010b000e087a24 */ /* 0x000fe200078e0209 */
[----:B--2---:R2:W-:Y:S01]  /*11e00*/  @!P4 ST.E [R10.64], R20 ;  /* 0x000000140a00c985 */ /* 0x0045e2000c101908 */
[----:B------:R-:W-:Y:S02]  /*11e10*/  LEA R29, P4, R2, c[0x0][0x400], 0x2 ;  /* 0x00010000021d7a11 */ /* 0x000fe400078810ff */
[----:B------:R-:W-:Y:S01]  /*11e20*/  IMAD.IADD R3, R3, 0x1, R8 ;  /* 0x0000000103037824 */ /* 0x000fe200078e0208 */
[----:B---3--:R3:W-:Y:S01]  /*11e30*/  @!P0 ST.E [R6.64], R21 ;  /* 0x0000001506008985 */ /* 0x0087e2000c101908 */
[----:B------:R-:W-:-:S03]  /*11e40*/  ISETP.GE.AND P1, PT, R15, UR4, PT ;  /* 0x000000040f007c0c */ /* 0x000fc6000bf26270 */
[----:B------:R-:W-:Y:S01]  /*11e50*/  LEA.HI.X R26, R2, c[0x0][0x404], R3, 0x2, P4 ;  /* 0x00010100021a7a11 */ /* 0x000fe200020f1403 */
[----:B-----5:R4:W-:Y:S01]  /*11e60*/  @!P5 ST.E [R4.64], R18 ;  /* 0x000000120400d985 */ /* 0x0209e2000c101908 */
[----:B------:R-:W-:Y:S02]  /*11e70*/  ISETP.GE.AND P0, PT, R0, UR4, PT ;  /* 0x0000000400007c0c */ /* 0x000fe4000bf06270 */
[C---:B------:R-:W-:Y:S01]  /*11e80*/  IADD3 R17, R45.reuse, 0x8, RZ ;  /* 0x000000082d117810 */ /* 0x040fe20007ffe0ff */
[----:B------:R4:W4:Y:S01]  /*11e90*/  SHFL.IDX PT, R0, R29, RZ, 0x1c1f ;  /* 0x001c1fff1d007589 */ /* 0x00092200000e0000 */
[C---:B------:R-:W-:Y:S02]  /*11ea0*/  IADD3 R16, R45.reuse, 0x10, RZ ;  /* 0x000000102d107810 */ /* 0x040fe40007ffe0ff */
[C---:B------:R-:W-:Y:S01]  /*11eb0*/  IADD3 R15, R45.reuse, 0x18, RZ ;  /* 0x000000182d0f7810 */ /* 0x040fe20007ffe0ff */
[----:B------:R4:W4:Y:S01]  /*11ec0*/  SHFL.IDX PT, R2, R26, RZ, 0x1c1f ;  /* 0x001c1fff1a027589 */ /* 0x00092200000e0000 */
[----:B------:R-:W-:-:S02]  /*11ed0*/  IADD3 R14, R45, 0x20, RZ ;  /* 0x000000202d0e7810 */ /* 0x000fc40007ffe0ff */
[C---:B-1----:R-:W-:Y:S02]  /*11ee0*/  IADD3 R13, R45.reuse, 0x28, RZ ;  /* 0x000000282d0d7810 */ /* 0x042fe40007ffe0ff */
[C---:B------:R-:W-:Y:S02]  /*11ef0*/  IADD3 R12, R45.reuse, 0x30, RZ ;  /* 0x000000302d0c7810 */ /* 0x040fe40007ffe0ff */
[C---:B------:R-:W-:Y:S02]  /*11f00*/  IADD3 R9, R45.reuse, 0x48, RZ ;  /* 0x000000482d097810 */ /* 0x040fe40007ffe0ff */
[C---:B------:R-:W-:Y:S02]  /*11f10*/  IADD3 R8, R45.reuse, 0x50, RZ ;  /* 0x000000502d087810 */ /* 0x040fe40007ffe0ff */
[C---:B--2---:R-:W-:Y:S02]  /*11f20*/  IADD3 R11, R45.reuse, 0x38, RZ ;  /* 0x000000382d0b7810 */ /* 0x044fe40007ffe0ff */
[----:B------:R-:W-:-:S02]  /*11f30*/  IADD3 R10, R45, 0x40, RZ ;  /* 0x000000402d0a7810 */ /* 0x000fc40007ffe0ff */
[C---:B---3--:R-:W-:Y:S02]  /*11f40*/  IADD3 R7, R45.reuse, 0x58, RZ ;  /* 0x000000582d077810 */ /* 0x048fe40007ffe0ff */
[C---:B------:R-:W-:Y:S02]  /*11f50*/  IADD3 R3, R45.reuse, 0x60, RZ ;  /* 0x000000602d037810 */ /* 0x040fe40007ffe0ff */
[C---:B------:R-:W-:Y:S02]  /*11f60*/  IADD3 R6, R45.reuse, 0x68, RZ ;  /* 0x000000682d067810 */ /* 0x040fe40007ffe0ff */
[C---:B----4-:R-:W-:Y:S02]  /*11f70*/  IADD3 R5, R45.reuse, 0x70, RZ ;  /* 0x000000702d057810 */ /* 0x050fe40007ffe0ff */
[----:B------:R-:W-:Y:S02]  /*11f80*/  IADD3 R4, R45, 0x78, RZ ;  /* 0x000000782d047810 */ /* 0x000fe40007ffe0ff */
        /* <DEDUP_REMOVED lines=15> */
[----:B------:R-:W-:Y:S01]  /*12080*/  SHF.R.S32.HI R43, RZ, 0x1f, R4 ;  /* 0x0000001fff2b7819 */ /* 0x000fe20000011404 */
[----:B------:R-:W-:Y:S05]  /*12090*/  @P3 BRA `(.L_x_970) ;  /* 0x0000041000003947 */ /* 0x000fea0003800000 */
[----:B------:R-:W-:Y:S02]  /*120a0*/  ISETP.GE.AND P5, PT, R45, c[0x0][0x3c8], PT ;  /* 0x0000f2002d007a0c */ /* 0x000fe40003fa6270 */
[----:B------:R-:W-:Y:S02]  /*120b0*/  ISETP.GE.AND P4, PT, R17, c[0x0][0x3c8], PT ;  /* 0x0000f20011007a0c */ /* 0x000fe40003f86270 */
[----:B------:R-:W-:-:S09]  /*120c0*/  ISETP.GE.AND P6, PT, R6, c[0x0][0x3c8], PT ;  /* 0x0000f20006007a0c */ /* 0x000fd20003fc6270 */
[----:B------:R-:W-:-:S04]  /*120d0*/  @!P5 LEA R18, P3, R45, R0, 0x2 ;  /* 0x000000002d12d211 */ /* 0x000fc800078610ff */
[----:B------:R-:W-:Y:S02]  /*120e0*/  @!P5 LEA.HI.X R19, R45, R2, R27, 0x2, P3 ;  /* 0x000000022d13d211 */ /* 0x000fe400018f141b */
[----:B------:R-:W-:-:S03]  /*120f0*/  ISETP.GE.AND P3, PT, R16, c[0x0][0x3c8], PT ;  /* 0x0000f20010007a0c */ /* 0x000fc60003f66270 */
[----:B------:R1:W-:Y:S02]  /*12100*/  @!P5 ST.E.64 [R18.64], R140 ;  /* 0x0000008c1200d985 */ /* 0x0003e4000c101b08 */
[----:B-1----:R-:W-:-:S04]  /*12110*/  @!P4 LEA R18, P5, R17, R0, 0x2 ;  /* 0x000000001112c211 */ /* 0x002fc800078a10ff */
        /* <DEDUP_REMOVED lines=42> */
[----:B------:R1:W-:Y:S01]  /*123c0*/  @!P3 ST.E.64 [R18.64], R96 ;  /* 0x000000601200b985 */ /* 0x0003e2000c101b08 */
[----:B------:R-:W-:-:S04]  /*123d0*/  @!P5 LEA R24, P3, R3, R0, 0x2 ;  /* 0x000000000318d211 */ /* 0x000fc800078610ff */
[----:B------:R-:W-:Y:S02]  /*123e0*/  @!P5 LEA.HI.X R25, R3, R2, R40, 0x2, P3 ;  /* 0x000000020319d211 */ /* 0x000fe400018f1428 */
[----:B------:R-:W-:Y:S02]  /*123f0*/  ISETP.GE.AND P5, PT, R5, c[0x0][0x3c8], PT ;  /* 0x0000f20005007a0c */ /* 0x000fe40003fa6270 */
[----:B------:R-:W-:-:S04]  /*12400*/  @!P6 LEA R22, P3, R6, R0, 0x2 ;  /* 0x000000000616e211 */ /* 0x000fc800078610ff */
[----:B------:R-:W-:-:S07]  /*12410*/  @!P6 LEA.HI.X R23, R6, R2, R41, 0x2, P3 ;  /* 0x000000020617e211 */ /* 0x000fce00018f1429 */
[----:B------:R-:W-:-:S04]  /*12420*/  @!P5 LEA R20, P3, R5, R0, 0x2 ;  /* 0x000000000514d211 */ /* 0x000fc800078610ff */
[----:B------:R-:W-:Y:S02]  /*12430*/  @!P5 LEA.HI.X R21, R5, R2, R42, 0x2, P3 ;  /* 0x000000020515d211 */ /* 0x000fe400018f142a */
[----:B-1----:R-:W-:-:S04]  /*12440*/  @!P4 LEA R18, P3, R4, R0, 0x2 ;  /* 0x000000000412c211 */ /* 0x002fc800078610ff */
[----:B------:R-:W-:Y:S02]  /*12450*/  @!P4 LEA.HI.X R19, R4, R2, R43, 0x2, P3 ;  /* 0x000000020413c211 */ /* 0x000fe400018f142b */
[----:B------:R-:W-:-:S13]  /*12460*/  ISETP.GE.AND P3, PT, R3, c[0x0][0x3c8], PT ;  /* 0x0000f20003007a0c */ /* 0x000fda0003f66270 */
[----:B------:R1:W-:Y:S04]  /*12470*/  @!P3 ST.E.64 [R24.64], R100 ;  /* 0x000000641800b985 */ /* 0x0003e8000c101b08 */
[----:B------:R1:W-:Y:S04]  /*12480*/  @!P6 ST.E.64 [R22.64], R112 ;  /* 0x000000701600e985 */ /* 0x0003e8000c101b08 */
[----:B------:R1:W-:Y:S04]  /*12490*/  @!P5 ST.E.64 [R20.64], R116 ;  /* 0x000000741400d985 */ /* 0x0003e8000c101b08 */
[----:B------:R1:W-:Y:S02]  /*124a0*/  @!P4 ST.E.64 [R18.64], R128 ;  /* 0x000000801200c985 */ /* 0x0003e4000c101b08 */
.L_x_970:
[----:B------:R-:W-:Y:S05]  /*124b0*/  BSYNC B0 ;  /* 0x0000000000007941 */ /* 0x000fea0003800000 */
.L_x_969:
[----:B------:R2:W3:Y:S01]  /*124c0*/  SHFL.IDX PT, R2, R26, 0x1, 0x1c1f ;  /* 0x003c1f001a027f89 */ /* 0x0004e200000e0000 */
[----:B------:R-:W-:Y:S03]  /*124d0*/  BSSY B0, `(.L_x_971) ;  /* 0x0000043000007945 */ /* 0x000fe60003800000 */
[----:B------:R2:W4:Y:S01]  /*124e0*/  SHFL.IDX PT, R0, R29, 0x1, 0x1c1f ;  /* 0x003c1f001d007f89 */ /* 0x00052200000e0000 */
[----:B------:R-:W-:Y:S05]  /*124f0*/  @P2 BRA `(.L_x_972) ;  /* 0x0000040000002947 */ /* 0x000fea0003800000 */
[----:B------:R-:W-:Y:S02]  /*12500*/  ISETP.GE.AND P5, PT, R45, c[0x0][0x3c8], PT ;  /* 0x0000f2002d007a0c */ /* 0x000fe40003fa6270 */
[----:B------:R-:W-:-:S02]  /*12510*/  ISETP.GE.AND P2, PT, R17, c[0x0][0x3c8], PT ;  /* 0x0000f20011007a0c */ /* 0x000fc40003f46270 */
[----:B------:R-:W-:-:S09]  /*12520*/  ISETP.GE.AND P3, PT, R16, c[0x0][0x3c8], PT ;  /* 0x0000f20010007a0c */ /* 0x000fd20003f66270 */
[----:B-1--4-:R-:W-:-:S04]  /*12530*/  @!P5 LEA R18, P4, R45, R0, 0x2 ;  /* 0x000000002d12d211 */ /* 0x012fc800078810ff */
[----:B---3--:R-:W-:Y:S02]  /*12540*/  @!P5 LEA.HI.X R19, R45, R2, R27, 0x2, P4 ;  /* 0x000000022d13d211 */ /* 0x008fe400020f141b */
[----:B------:R-:W-:-:S03]  /*12550*/  @!P2 LEA R20, P4, R17, R0, 0x2 ;  /* 0x000000001114a211 */ /* 0x000fc600078810ff */
[----:B------:R1:W-:Y:S01]  /*12560*/  @!P5 ST.E.64 [R18.64], R142 ;  /* 0x0000008e1200d985 */ /* 0x0003e2000c101b08 */
[----:B------:R-:W-:Y:S02]  /*12570*/  ISETP.GE.AND P5, PT, R15, c[0x0][0x3c8], PT ;  /* 0x0000f2000f007a0c */ /* 0x000fe40003fa6270 */
[----:B------:R-:W-:-:S05]  /*12580*/  @!P2 LEA.HI.X R21, R17, R2, R28, 0x2, P4 ;  /* 0x000000021115a211 */ /* 0x000fca00020f141c */
[----:B------:R3:W-:Y:S01]  /*12590*/  @!P2 ST.E.64 [R20.64], R162 ;  /* 0x000000a21400a985 */ /* 0x0007e2000c101b08 */
[----:B------:R-:W-:Y:S02]  /*125a0*/  ISETP.GE.AND P2, PT, R14, c[0x0][0x3c8], PT ;  /* 0x0000f2000e007a0c */ /* 0x000fe40003f46270 */
[----:B-1----:R-:W-:-:S04]  /*125b0*/  @!P3 LEA R18, P4, R16, R0, 0x2 ;  /* 0x000000001012b211 */ /* 0x002fc800078810ff */
[----:B------:R-:W-:Y:S02]  /*125c0*/  @!P3 LEA.HI.X R19, R16, R2, R30, 0x2, P4 ;  /* 0x000000021013b211 */ /* 0x000fe400020f141e */
[----:B---3--:R-:W-:-:S03]  /*125d0*/  @!P5 LEA R20, P4, R15, R0, 0x2 ;  /* 0x000000000f14d211 */ /* 0x008fc600078810ff */
        /* <DEDUP_REMOVED lines=33> */
[----:B------:R-:W-:Y:S02]  /*127f0*/  @!P3 LEA.HI.X R21, R7, R2, R38, 0x2, P4 ;  /* 0x000000020715b211 */ /* 0x000fe400020f1426 */
[----:B------:R-:W-:-:S03]  /*12800*/  ISETP.GE.AND P4, PT, R6, c[0x0][0x3c8], PT ;  /* 0x0000f20006007a0c */ /* 0x000fc60003f86270 */
[----:B------:R3:W-:Y:S01]  /*12810*/  @!P3 ST.E.64 [R20.64], R98 ;  /* 0x000000621400b985 */ /* 0x0007e2000c101b08 */
[----:B------:R-:W-:Y:S02]  /*12820*/  ISETP.GE.AND P3, PT, R5, c[0x0][0x3c8], PT ;  /* 0x0000f20005007a0c */ /* 0x000fe40003f66270 */
[----:B-1----:R-:W-:-:S04]  /*12830*/  @!P5 LEA R18, P2, R3, R0, 0x2 ;  /* 0x000000000312d211 */ /* 0x002fc800078410ff */
[----:B------:R-:W-:Y:S02]  /*12840*/  @!P5 LEA.HI.X R19, R3, R2, R40, 0x2, P2 ;  /* 0x000000020313d211 */ /* 0x000fe400010f1428 */
[----:B------:R-:W-:-:S03]  /*12850*/  ISETP.GE.AND P2, PT, R4, c[0x0][0x3c8], PT ;  /* 0x0000f20004007a0c */ /* 0x000fc60003f46270 */
[----:B------:R1:W-:Y:S01]  /*12860*/  @!P5 ST.E.64 [R18.64], R102 ;  /* 0x000000661200d985 */ /* 0x0003e2000c101b08 */
[----:B------:R-:W-:-:S04]  /*12870*/  @!P4 LEA R22, P5, R6, R0, 0x2 ;  /* 0x000000000616c211 */ /* 0x000fc800078a10ff */
[----:B------:R-:W-:Y:S02]  /*12880*/  @!P4 LEA.HI.X R23, R6, R2, R41, 0x2, P5 ;  /* 0x000000020617c211 */ /* 0x000fe400028f1429 */
[----:B---3--:R-:W-:-:S03]  /*12890*/  @!P3 LEA R20, P5, R5, R0, 0x2 ;  /* 0x000000000514b211 */ /* 0x008fc600078a10ff */
[----:B------:R3:W-:Y:S01]  /*128a0*/  @!P4 ST.E.64 [R22.64], R114 ;  /* 0x000000721600c985 */ /* 0x0007e2000c101b08 */
[----:B------:R-:W-:-:S05]  /*128b0*/  @!P3 LEA.HI.X R21, R5, R2, R42, 0x2, P5 ;  /* 0x000000020515b211 */ /* 0x000fca00028f142a */
[----:B------:R3:W-:Y:S01]  /*128c0*/  @!P3 ST.E.64 [R20.64], R118 ;  /* 0x000000761400b985 */ /* 0x0007e2000c101b08 */
[----:B-1----:R-:W-:-:S04]  /*128d0*/  @!P2 LEA R18, P5, R4, R0, 0x2 ;  /* 0x000000000412a211 */ /* 0x002fc800078a10ff */
[----:B------:R-:W-:-:S05]  /*128e0*/  @!P2 LEA.HI.X R19, R4, R2, R43, 0x2, P5 ;  /* 0x000000020413a211 */ /* 0x000fca00028f142b */
[----:B------:R3:W-:Y:S04]  /*128f0*/  @!P2 ST.E.64 [R18.64], R130 ;  /* 0x000000821200a985 */ /* 0x0007e8000c101b08 */
.L_x_972:
[----:B------:R-:W-:Y:S05]  /*12900*/  BSYNC B0 ;  /* 0x0000000000007941 */ /* 0x000fea0003800000 */
.L_x_971:
[----:B---3--:R3:W1:Y:S01]  /*12910*/  SHFL.IDX PT, R2, R26, 0x2, 0x1c1f ;  /* 0x005c1f001a027f89 */ /* 0x00866200000e0000 */
[----:B------:R-:W-:Y:S03]  /*12920*/  BSSY B0, `(.L_x_973) ;  /* 0x0000043000007945 */ /* 0x000fe60003800000 */
[----:B----4-:R3:W4:Y:S01]  /*12930*/  SHFL.IDX PT, R0, R29, 0x2, 0x1c1f ;  /* 0x005c1f001d007f89 */ /* 0x01072200000e0000 */
[----:B------:R-:W-:Y:S05]  /*12940*/  @P1 BRA `(.L_x_974) ;  /* 0x0000040000001947 */ /* 0x000fea0003800000 */
[----:B------:R-:W-:Y:S02]  /*12950*/  ISETP.GE.AND P3, PT, R45, c[0x0][0x3c8], PT ;  /* 0x0000f2002d007a0c */ /* 0x000fe40003f66270 */
[----:B------:R-:W-:Y:S02]  /*12960*/  ISETP.GE.AND P5, PT, R17, c[0x0][0x3c8], PT ;  /* 0x0000f20011007a0c */ /* 0x000fe40003fa6270 */
[----:B------:R-:W-:Y:S02]  /*12970*/  ISETP.GE.AND P2, PT, R16, c[0x0][0x3c8], PT ;  /* 0x0000f20010007a0c */ /* 0x000fe40003f46270 */
[----:B------:R-:W-:-:S07]  /*12980*/  ISETP.GE.AND P1, PT, R15, c[0x0][0x3c8], PT ;  /* 0x0000f2000f007a0c */ /* 0x000fce0003f26270 */
[----:B-1--4-:R-:W-:-:S04]  /*12990*/  @!P3 LEA R18, P4, R45, R0, 0x2 ;  /* 0x000000002d12b211 */ /* 0x012fc800078810ff */
[----:B------:R-:W-:Y:S02]  /*129a0*/  @!P3 LEA.HI.X R19, R45, R2, R27, 0x2, P4 ;  /* 0x000000022d13b211 */ /* 0x000fe400020f141b */
        /* <DEDUP_REMOVED lines=8> */
[----:B----4-:R-:W-:-:S03]  /*12a30*/  @!P1 LEA R20, P4, R15, R0, 0x2 ;  /* 0x000000000f149211 */ /* 0x010fc600078810ff */
        /* <DEDUP_REMOVED lines=23> */
[----:B------:R-:W-:-:S03]  /*12bb0*/  @!P5 LEA R22, P4, R9, R0, 0x2 ;  /* 0x000000000916d211 */ /* 0x000fc600078810ff */
[----:B------:R1:W-:Y:S01]  /*12bc0*/  @!P3 ST.E.64 [R18.64], R72 ;  /* 0x000000481200b985 */ /* 0x0003e2000c101b08 */
[----:B------:R-:W-:Y:S02]  /*12bd0*/  @!P5 LEA.HI.X R23, R9, R2, R37, 0x2, P4 ;  /* 0x000000020917d211 */ /* 0x000fe400020f1425 */
[----:B------:R-:W-:Y:S02]  /*12be0*/  ISETP.GE.AND P4, PT, R3, c[0x0][0x3c8], PT ;  /* 0x0000f20003007a0c */ /* 0x000fe40003f86270 */
[C---:B----4-:R-:W-:Y:S01]  /*12bf0*/  @!P2 LEA R20, P3, R8.reuse, R0, 0x2 ;  /* 0x000000000814a211 */ /* 0x050fe200078610ff */
[----:B------:R4:W-:Y:S03]  /*12c00*/  @!P5 ST.E.64 [R22.64], R76 ;  /* 0x0000004c1600d985 */ /* 0x0009e6000c101b08 */
        /* <DEDUP_REMOVED lines=8> */
[----:B------:R-:W-:Y:S02]  /*12c90*/  ISETP.GE.AND P1, PT, R4, c[0x0][0x3c8], PT ;  /* 0x0000f20004007a0c */ /* 0x000fe40003f26270 */
[----:B------:R-:W-:Y:S02]  /*12ca0*/  @!P4 LEA.HI.X R25, R3, R2, R40, 0x2, P5 ;  /* 0x000000020319c211 */ /* 0x000fe400028f1428 */
[----:B----4-:R-:W-:-:S03]  /*12cb0*/  @!P3 LEA R22, P5, R6, R0, 0x2 ;  /* 0x000000000616b211 */ /* 0x010fc600078a10ff */
[----:B------:R4:W-:Y:S01]  /*12cc0*/  @!P4 ST.E.64 [R24.64], R104 ;  /* 0x000000681800c985 */ /* 0x0009e2000c101b08 */
[----:B------:R-:W-:Y:S02]  /*12cd0*/  @!P3 LEA.HI.X R23, R6, R2, R41, 0x2, P5 ;  /* 0x000000020617b211 */ /* 0x000fe400028f1429 */
[----:B-----5:R-:W-:-:S03]  /*12ce0*/  @!P2 LEA R20, P5, R5, R0, 0x2 ;  /* 0x000000000514a211 */ /* 0x020fc600078a10ff */
[----:B------:R4:W-:Y:S01]  /*12cf0*/  @!P3 ST.E.64 [R22.64], R108 ;  /* 0x0000006c1600b985 */ /* 0x0009e2000c101b08 */
[----:B------:R-:W-:-:S05]  /*12d00*/  @!P2 LEA.HI.X R21, R5, R2, R42, 0x2, P5 ;  /* 0x000000020515a211 */ /* 0x000fca00028f142a */
[----:B------:R4:W-:Y:S01]  /*12d10*/  @!P2 ST.E.64 [R20.64], R120 ;  /* 0x000000781400a985 */ /* 0x0009e2000c101b08 */
[----:B-1----:R-:W-:-:S04]  /*12d20*/  @!P1 LEA R18, P5, R4, R0, 0x2 ;  /* 0x0000000004129211 */ /* 0x002fc800078a10ff */
[----:B------:R-:W-:-:S05]  /*12d30*/  @!P1 LEA.HI.X R19, R4, R2, R43, 0x2, P5 ;  /* 0x0000000204139211 */ /* 0x000fca00028f142b */
[----:B------:R4:W-:Y:S04]  /*12d40*/  @!P1 ST.E.64 [R18.64], R124 ;  /* 0x0000007c12009985 */ /* 0x0009e8000c101b08 */
.L_x_974:
[----:B------:R-:W-:Y:S05]  /*12d50*/  BSYNC B0 ;  /* 0x0000000000007941 */ /* 0x000fea0003800000 */
.L_x_973:
[----:B-1----:R1:W2:Y:S04]  /*12d60*/  SHFL.IDX PT, R2, R26, 0x3, 0x1c1f ;  /* 0x007c1f001a027f89 */ /* 0x0022a800000e0000 */
[----:B----4-:R1:W4:Y:S01]  /*12d70*/  SHFL.IDX PT, R0, R29, 0x3, 0x1c1f ;  /* 0x007c1f001d007f89 */ /* 0x01032200000e0000 */
[----:B------:R-:W-:Y:S05]  /*12d80*/  @P0 BRA `(.L_x_975) ;  /* 0x000006e000000947 */ /* 0x000fea0003800000 */
[----:B------:R-:W-:Y:S02]  /*12d90*/  ISETP.GE.AND P3, PT, R45, c[0x0][0x3c8], PT ;  /* 0x0000f2002d007a0c */ /* 0x000fe40003f66270 */
[----:B------:R-:W-:Y:S02]  /*12da0*/  ISETP.GE.AND P2, PT, R17, c[0x0][0x3c8], PT ;  /* 0x0000f20011007a0c */ /* 0x000fe40003f46270 */
[----:B------:R-:W-:Y:S02]  /*12db0*/  ISETP.GE.AND P1, PT, R16, c[0x0][0x3c8], PT ;  /* 0x0000f20010007a0c */ /* 0x000fe40003f26270 */
[----:B------:R-:W-:-:S02]  /*12dc0*/  ISETP.GE.AND P0, PT, R15, c[0x0][0x3c8], PT ;  /* 0x0000f2000f007a0c */ /* 0x000fc40003f06270 */
[----:B------:R-:W-:-:S05]  /*12dd0*/  ISETP.GE.AND P4, PT, R14, c[0x0][0x3c8], PT ;  /* 0x0000f2000e007a0c */ /* 0x000fca0003f86270 */
[----:B----4-:R-:W-:-:S04]  /*12de0*/  @!P3 LEA R18, P5, R45, R0, 0x2 ;  /* 0x000000002d12b211 */ /* 0x010fc800078a10ff */
[----:B--2---:R-:W-:Y:S02]  /*12df0*/  @!P3 LEA.HI.X R19, R45, R2, R27, 0x2, P5 ;  /* 0x000000022d13b211 */ /* 0x004fe400028f141b */
[----:B------:R-:W-:-:S03]  /*12e00*/  @!P2 LEA R20, P5, R17, R0, 0x2 ;  /* 0x000000001114a211 */ /* 0x000fc600078a10ff */
[----:B------:R2:W-:Y:S01]  /*12e10*/  @!P3 ST.E.64 [R18.64], R146 ;  /* 0x000000921200b985 */ /* 0x0005e2000c101b08 */
[----:B------:R-:W-:Y:S02]  /*12e20*/  @!P2 LEA.HI.X R21, R17, R2, R28, 0x2, P5 ;  /* 0x000000021115a211 */ /* 0x000fe400028f141c */
[----:B------:R-:W-:-:S03]  /*12e30*/  ISETP.GE.AND P3, PT, R13, c[0x0][0x3c8], PT ;  /* 0x0000f2000d007a0c */ /* 0x000fc60003f66270 */
[----:B------:R4:W-:Y:S01]  /*12e40*/  @!P2 ST.E.64 [R20.64], R150 ;  /* 0x000000961400a985 */ /* 0x0009e2000c101b08 */
[----:B--2---:R-:W-:-:S04]  /*12e50*/  @!P1 LEA R18, P5, R16, R0, 0x2 ;  /* 0x0000000010129211 */ /* 0x004fc800078a10ff */
[----:B------:R-:W-:Y:S02]  /*12e60*/  @!P1 LEA.HI.X R19, R16, R2, R30, 0x2, P5 ;  /* 0x0000000210139211 */ /* 0x000fe400028f141e */
[CC--:B----4-:R-:W-:Y:S02]  /*12e70*/  @!P0 LEA R20, P2, R15.reuse, R0.reuse, 0x2 ;  /* 0x000000000f148211 */ /* 0x0d0fe400078410ff */
[----:B------:R-:W-:Y:S01]  /*12e80*/  @!P4 LEA R22, P5, R14, R0, 0x2 ;  /* 0x000000000e16c211 */ /* 0x000fe200078a10ff */
[----:B------:R2:W-:Y:S01]  /*12e90*/  @!P1 ST.E.64 [R18.64], R154 ;  /* 0x0000009a12009985 */ /* 0x0005e2000c101b08 */
[-C--:B------:R-:W-:Y:S02]  /*12ea0*/  @!P0 LEA.HI.X R21, R15, R2.reuse, R32, 0x2, P2 ;  /* 0x000000020f158211 */ /* 0x080fe400010f1420 */
[----:B------:R-:W-:Y:S02]  /*12eb0*/  ISETP.GE.AND P2, PT, R12, c[0x0][0x3c8], PT ;  /* 0x0000f2000c007a0c */ /* 0x000fe40003f46270 */
[----:B------:R-:W-:Y:S01]  /*12ec0*/  ISETP.GE.AND P1, PT, R11, c[0x0][0x3c8], PT ;  /* 0x0000f2000b007a0c */ /* 0x000fe20003f26270 */
[----:B------:R-:W-:Y:S01]  /*12ed0*/  @!P0 ST.E.64 [R20.64], R158 ;  /* 0x0000009e14008985 */ /* 0x000fe2000c101b08 */
[----:B------:R-:W-:-:S02]  /*12ee0*/  @!P4 LEA.HI.X R23, R14, R2, R31, 0x2, P5 ;  /* 0x000000020e17c211 */ /* 0x000fc400028f141f */
[----:B------:R-:W-:-:S03]  /*12ef0*/  ISETP.GE.AND P0, PT, R10, c[0x0][0x3c8], PT ;  /* 0x0000f2000a007a0c */ /* 0x000fc60003f06270 */
[----:B------:R-:W-:Y:S01]  /*12f00*/  @!P4 ST.E.64 [R22.64], R166 ;  /* 0x000000a61600c985 */ /* 0x000fe2000c101b08 */
[----:B--2---:R-:W-:-:S04]  /*12f10*/  @!P3 LEA R18, P5, R13, R0, 0x2 ;  /* 0x000000000d12b211 */ /* 0x004fc800078a10ff */
[----:B------:R-:W-:Y:S02]  /*12f20*/  @!P3 LEA.HI.X R19, R13, R2, R33, 0x2, P5 ;  /* 0x000000020d13b211 */ /* 0x000fe400028f1421 */
[----:B------:R-:W-:-:S03]  /*12f30*/  @!P2 LEA R16, P5, R12, R0, 0x2 ;  /* 0x000000000c10a211 */ /* 0x000fc600078a10ff */
[----:B------:R-:W-:Y:S01]  /*12f40*/  @!P3 ST.E.64 [R18.64], R170 ;  /* 0x000000aa1200b985 */ /* 0x000fe2000c101b08 */
[----:B------:R-:W-:Y:S02]  /*12f50*/  @!P2 LEA.HI.X R17, R12, R2, R34, 0x2, P5 ;  /* 0x000000020c11a211 */ /* 0x000fe400028f1422 */
        /* <DEDUP_REMOVED lines=16> */
[----:B----4-:R-:W-:Y:S02]  /*13060*/  @!P3 LEA R12, P5, R7, R0, 0x2 ;  /* 0x00000000070cb211 */ /* 0x010fe400078a10ff */
[-C--:B------:R-:W-:Y:S02]  /*13070*/  @!P4 LEA.HI.X R15, R8, R2.reuse, R39, 0x2, P0 ;  /* 0x00000002080fc211 */ /* 0x080fe400000f1427 */
[----:B------:R-:W-:Y:S02]  /*13080*/  ISETP.GE.AND P0, PT, R5, c[0x0][0x3c8], PT ;  /* 0x0000f20005007a0c */ /* 0x000fe40003f06270 */
[----:B------:R-:W-:Y:S01]  /*13090*/  @!P3 LEA.HI.X R13, R7, R2, R38, 0x2, P5 ;  /* 0x00000002070db211 */ /* 0x000fe200028f1426 */
[----:B------:R2:W-:Y:S04]  /*130a0*/  @!P4 ST.E.64 [R14.64], R90 ;  /* 0x0000005a0e00c985 */ /* 0x0005e8000c101b08 */
[----:B------:R2:W-:Y:S01]  /*130b0*/  @!P3 ST.E.64 [R12.64], R94 ;  /* 0x0000005e0c00b985 */ /* 0x0005e2000c101b08 */
[----:B-----5:R-:W-:-:S04]  /*130c0*/  @!P2 LEA R10, P5, R3, R0, 0x2 ;  /* 0x00000000030aa211 */ /* 0x020fc800078a10ff */
        /* <DEDUP_REMOVED lines=10> */
[----:B--2---:R-:W-:-:S04]  /*13170*/  LEA R6, P0, R4, R0, 0x2 ;  /* 0x0000000004067211 */ /* 0x004fc800078010ff */
[----:B------:R-:W-:-:S05]  /*13180*/  LEA.HI.X R7, R4, R2, R43, 0x2, P0 ;  /* 0x0000000204077211 */ /* 0x000fca00000f142b */
[----:B------:R2:W-:Y:S01]  /*13190*/  ST.E.64 [R6.64], R126 ;  /* 0x0000007e06007985 */ /* 0x0005e2000c101b08 */
[----:B------:R-:W-:Y:S05]  /*131a0*/  BRA `(.L_x_975) ;  /* 0x000002c000007947 */ /* 0x000fea0003800000 */
.L_x_967:
        /* <DEDUP_REMOVED lines=44> */
.L_x_975:
[----:B------:R-:W-:Y:S05]  /*13470*/  BSYNC B1 ;  /* 0x0000000000017941 */ /* 0x000fea0003800000 */
.L_x_966:
[----:B------:R-:W-:-:S13]  /*13480*/  ISETP.NE.AND P0, PT, RZ, UR6, PT ;  /* 0x00000006ff007c0c */ /* 0x000fda000bf05270 */
[----:B------:R-:W-:Y:S01]  /*13490*/  @P0 WARPSYNC 0xffffffff ;  /* 0xffffffff00000948 */ /* 0x000fe20003800000 */
[----:B------:R-:W-:Y:S06]  /*134a0*/  @P0 BAR.SYNC.DEFER_BLOCKING 0x5, 0x80 ;  /* 0x0142000000000b1d */ /* 0x000fec0000010000 */
[----:B--2-4-:R-:W2:Y:S04]  /*134b0*/  @P0 LDS R0, [0x10100] ;  /* 0x01010000ff000984 */ /* 0x014ea80000000800 */
[----:B--2---:R2:W-:Y:S04]  /*134c0*/  @P0 STL [R1+0x5c], R0 ;  /* 0x00005c0001000387 */ /* 0x0045e80000100800 */
[----:B------:R-:W-:Y:S06]  /*134d0*/  @P0 BAR.ARV 0x4, 0x80 ;  /* 0x0102000000000b1d */ /* 0x000fec0000002000 */
[----:B------:R-:W-:Y:S05]  /*134e0*/  @P0 BRA `(.L_x_976) ;  /* 0x0000009000000947 */ /* 0x000fea0003800000 */
[----:B------:R-:W-:Y:S05]  /*134f0*/  BRA.DIV ~URZ, `(.L_x_977) ;  /* 0x00000a527f007947 */ /* 0x000fea000b800000 */
[----:B--2---:R2:W4:Y:S02]  /*13500*/  SHFL.IDX PT, R0, R44, RZ, 0x1f ;  /* 0x00001fff2c007589 */ /* 0x00452400000e0000 */
.L_x_994:
[----:B------:R-:W5:Y:S01]  /*13510*/  S2R R2, SR_TID.X ;  /* 0x0000000000027919 */ /* 0x000f620000002100 */
[----:B------:R-:W-:Y:S03]  /*13520*/  WARPSYNC 0xffffffff ;  /* 0xffffffff00007948 */ /* 0x000fe60003800000 */
[----:B------:R-:W-:Y:S06]  /*13530*/  BAR.SYNC.DEFER_BLOCKING 0x4, 0x80 ;  /* 0x0102000000007b1d */ /* 0x000fec0000010000 */
[----:B----4-:R4:W-:Y:S01]  /*13540*/  STL [R1+0x5c], R0 ;  /* 0x00005c0001007387 */ /* 0x0109e20000100800 */
[----:B-----5:R-:W-:-:S13]  /*13550*/  LOP3.LUT P0, RZ, R2, 0x7f, RZ, 0xc0, !PT ;  /* 0x0000007f02ff7812 */ /* 0x020fda000780c0ff */
[----:B------:R4:W-:Y:S04]  /*13560*/  @!P0 STS [0x10100], R44 ;  /* 0x0101002cff008388 */ /* 0x0009e80000000800 */
[----:B------:R-:W-:Y:S06]  /*13570*/  BAR.ARV 0x5, 0x80 ;  /* 0x0142000000007b1d */ /* 0x000fec0000002000 */
.L_x_976:
[----:B--2-4-:R-:W2:Y:S02]  /*13580*/  LDL R0, [R1+0x5c] ;  /* 0x00005c0001007983 */ /* 0x014ea40000100800 */
[----:B--2---:R-:W-:-:S13]  /*13590*/  ISETP.GE.AND P0, PT, R0, c[0x0][0x538], PT ;  /* 0x00014e0000007a0c */ /* 0x004fda0003f06270 */
[----:B-1-3--:R-:W-:Y:S01]  /*135a0*/  @P0 CALL.REL.NOINC `(.L_x_978) ;  /* 0x0000001000000944 */ /* 0x00afe20003c00000 */
[----:B------:R-:W-:Y:S05]  /*135b0*/  BRA `(.L_x_979) ;  /* 0xfffed1c000007947 */ /* 0x000fea000383ffff */
.L_x_978:
[----:B------:R-:W-:Y:S05]  /*135c0*/  EXIT ;  /* 0x000000000000794d */ /* 0x000fea0003800000 */
.L_x_930:
[----:B-1----:R-:W-:Y:S01]  /*135d0*/  IMAD.MOV.U32 R9, RZ, RZ, R5 ;  /* 0x000000ffff097224 */ /* 0x002fe200078e0005 */
[----:B------:R-:W-:Y:S01]  /*135e0*/  MOV R8, RZ ;  /* 0x000000ff00087202 */ /* 0x000fe20000000f00 */
[----:B------:R-:W-:Y:S01]  /*135f0*/  IMAD.MOV.U32 R3, RZ, RZ, 0x181f ;  /* 0x0000181fff037424 */ /* 0x000fe200078e00ff */
[----:B------:R-:W-:Y:S02]  /*13600*/  MOV R2, 0x13620 ;  /* 0x0001362000027802 */ /* 0x000fe40000000f00 */
[----:B------:R-:W-:Y:S05]  /*13610*/  CALL.REL.NOINC `($__internal_19_$__cuda_sm70_shflsync_idx_p) ;  /* 0x000009e000007944 */ /* 0x000fea0003c00000 */
[----:B------:R-:W-:Y:S01]  /*13620*/  MOV R7, R8 ;  /* 0x0000000800077202 */ /* 0x000fe20000000f00 */
[----:B------:R-:W-:Y:S05]  /*13630*/  BRA `(.L_x_980) ;  /* 0xfffee1e000007947 */ /* 0x000fea000383ffff */
.L_x_931:
[----:B-1----:R-:W-:Y:S01]  /*13640*/  IMAD.MOV.U32 R9, RZ, RZ, R6 ;  /* 0x000000ffff097224 */ /* 0x002fe200078e0006 */
[----:B------:R-:W-:Y:S01]  /*13650*/  MOV R8, RZ ;  /* 0x000000ff00087202 */ /* 0x000fe20000000f00 */
[----:B------:R-:W-:Y:S01]  /*13660*/  IMAD.MOV.U32 R3, RZ, RZ, 0x181f ;  /* 0x0000181fff037424 */ /* 0x000fe200078e00ff */
[----:B------:R-:W-:Y:S02]  /*13670*/  MOV R2, 0x13690 ;  /* 0x0001369000027802 */ /* 0x000fe40000000f00 */
[----:B--23--:R-:W-:Y:S05]  /*13680*/  CALL.REL.NOINC `($__internal_19_$__cuda_sm70_shflsync_idx_p) ;  /* 0x0000097000007944 */ /* 0x00cfea0003c00000 */
[----:B------:R-:W-:Y:S01]  /*13690*/  MOV R3, R8 ;  /* 0x0000000800037202 */ /* 0x000fe20000000f00 */
[----:B------:R-:W-:Y:S05]  /*136a0*/  BRA `(.L_x_981) ;  /* 0xfffee19000007947 */ /* 0x000fea000383ffff */
.L_x_934:
[----:B--2---:R-:W-:Y:S01]  /*136b0*/  IMAD.MOV.U32 R9, RZ, RZ, R5 ;  /* 0x000000ffff097224 */ /* 0x004fe200078e0005 */
[----:B------:R-:W-:Y:S01]  /*136c0*/  MOV R8, 0x1 ;  /* 0x0000000100087802 */ /* 0x000fe20000000f00 */
[----:B----4-:R-:W-:Y:S01]  /*136d0*/  IMAD.MOV.U32 R3, RZ, RZ, 0x181f ;  /* 0x0000181fff037424 */ /* 0x010fe200078e00ff */
[----:B------:R-:W-:-:S02]  /*136e0*/  MOV R2, 0x13700 ;  /* 0x0001370000027802 */ /* 0x000fc40000000f00 */
[----:B-1-3--:R-:W-:Y:S05]  /*136f0*/  CALL.REL.NOINC `($__internal_19_$__cuda_sm70_shflsync_idx_p) ;  /* 0x0000090000007944 */ /* 0x00afea0003c00000 */
[----:B------:R-:W-:Y:S01]  /*13700*/  IMAD.MOV.U32 R7, RZ, RZ, R8 ;  /* 0x000000ffff077224 */ /* 0x000fe200078e0008 */
[----:B------:R-:W-:Y:S01]  /*13710*/  MOV R8, 0x1 ;  /* 0x0000000100087802 */ /* 0x000fe20000000f00 */
[----:B------:R-:W-:Y:S01]  /*13720*/  IMAD.MOV.U32 R9, RZ, RZ, R6 ;  /* 0x000000ffff097224 */ /* 0x000fe200078e0006 */
[----:B------:R-:W-:-:S02]  /*13730*/  MOV R3, 0x181f ;  /* 0x0000181f00037802 */ /* 0x000fc40000000f00 */
[----:B------:R-:W-:Y:S02]  /*13740*/  MOV R2, 0x13760 ;  /* 0x0001376000027802 */ /* 0x000fe40000000f00 */
[----:B------:R-:W-:Y:S05]  /*13750*/  CALL.REL.NOINC `($__internal_19_$__cuda_sm70_shflsync_idx_p) ;  /* 0x000008a000007944 */ /* 0x000fea0003c00000 */
[----:B------:R-:W-:Y:S01]  /*13760*/  MOV R3, R8 ;  /* 0x0000000800037202 */ /* 0x000fe20000000f00 */
[----:B------:R-:W-:Y:S05]  /*13770*/  BRA `(.L_x_982) ;  /* 0xfffee21000007947 */ /* 0x000fea000383ffff */
.L_x_937:
[----:B-1----:R-:W-:Y:S01]  /*13780*/  IMAD.MOV.U32 R9, RZ, RZ, R5 ;  /* 0x000000ffff097224 */ /* 0x002fe200078e0005 */
[----:B------:R-:W-:Y:S01]  /*13790*/  MOV R8, 0x2 ;  /* 0x0000000200087802 */ /* 0x000fe20000000f00 */
[----:B--2---:R-:W-:Y:S01]  /*137a0*/  IMAD.MOV.U32 R3, RZ, RZ, 0x181f ;  /* 0x0000181fff037424 */ /* 0x004fe200078e00ff */
[----:B------:R-:W-:Y:S02]  /*137b0*/  MOV R2, 0x137d0 ;  /* 0x000137d000027802 */ /* 0x000fe40000000f00 */
[----:B---3--:R-:W-:Y:S05]  /*137c0*/  CALL.REL.NOINC `($__internal_19_$__cuda_sm70_shflsync_idx_p) ;  /* 0x0000083000007944 */ /* 0x008fea0003c00000 */
[----:B------:R-:W-:Y:S01]  /*137d0*/  MOV R7, R8 ;  /* 0x0000000800077202 */ /* 0x000fe20000000f00 */
[----:B------:R-:W-:Y:S05]  /*137e0*/  BRA `(.L_x_983) ;  /* 0xfffee2d000007947 */ /* 0x000fea000383ffff */
.L_x_938:
[----:B------:R-:W-:Y:S01]  /*137f0*/  IMAD.MOV.U32 R9, RZ, RZ, R6 ;  /* 0x000000ffff097224 */ /* 0x000fe200078e0006 */
[----:B------:R-:W-:Y:S01]  /*13800*/  MOV R8, 0x2 ;  /* 0x0000000200087802 */ /* 0x000fe20000000f00 */
[----:B--2---:R-:W-:Y:S01]  /*13810*/  IMAD.MOV.U32 R3, RZ, RZ, 0x181f ;  /* 0x0000181fff037424 */ /* 0x004fe200078e00ff */
[----:B------:R-:W-:Y:S02]  /*13820*/  MOV R2, 0x13840 ;  /* 0x0001384000027802 */ /* 0x000fe40000000f00 */
[----:B-1-34-:R-:W-:Y:S05]  /*13830*/  CALL.REL.NOINC `($__internal_19_$__cuda_sm70_shflsync_idx_p) ;  /* 0x000007c000007944 */ /* 0x01afea0003c00000 */
[----:B------:R-:W-:Y:S01]  /*13840*/  MOV R3, R8 ;  /* 0x0000000800037202 */ /* 0x000fe20000000f00 */
[----:B------:R-:W-:Y:S05]  /*13850*/  BRA `(.L_x_984) ;  /* 0xfffee28000007947 */ /* 0x000fea000383ffff */
.L_x_941:
[----:B-1----:R-:W-:Y:S01]  /*13860*/  IMAD.MOV.U32 R9, RZ, RZ, R5 ;  /* 0x000000ffff097224 */ /* 0x002fe200078e0005 */
[----:B------:R-:W-:Y:S01]  /*13870*/  MOV R8, 0x3 ;  /* 0x0000000300087802 */ /* 0x000fe20000000f00 */
[----:B------:R-:W-:Y:S01]  /*13880*/  IMAD.MOV.U32 R3, RZ, RZ, 0x181f ;  /* 0x0000181fff037424 */ /* 0x000fe200078e00ff */
[----:B------:R-:W-:-:S02]  /*13890*/  MOV R2, 0x138b0 ;  /* 0x000138b000027802 */ /* 0x000fc40000000f00 */
[----:B--234-:R-:W-:Y:S05]  /*138a0*/  CALL.REL.NOINC `($__internal_19_$__cuda_sm70_shflsync_idx_p) ;  /* 0x0000075000007944 */ /* 0x01cfea0003c00000 */
        /* <DEDUP_REMOVED lines=8> */
.L_x_944:
[----:B-1----:R-:W-:Y:S01]  /*13930*/  IMAD.MOV.U32 R9, RZ, RZ, R5 ;  /* 0x000000ffff097224 */ /* 0x002fe200078e0005 */
[----:B------:R-:W-:Y:S01]  /*13940*/  MOV R8, 0x4 ;  /* 0x0000000400087802 */ /* 0x000fe20000000f00 */
[----:B------:R-:W-:Y:S01]  /*13950*/  IMAD.MOV.U32 R3, RZ, RZ, 0x181f ;  /* 0x0000181fff037424 */ /* 0x000fe200078e00ff */
[----:B------:R-:W-:Y:S02]  /*13960*/  MOV R2, 0x13980 ;  /* 0x0001398000027802 */ /* 0x000fe40000000f00 */
[----:B--234-:R-:W-:Y:S05]  /*13970*/  CALL.REL.NOINC `($__internal_19_$__cuda_sm70_shflsync_idx_p) ;  /* 0x0000068000007944 */ /* 0x01cfea0003c00000 */
[----:B------:R-:W-:Y:S01]  /*13980*/  MOV R7, R8 ;  /* 0x0000000800077202 */ /* 0x000fe20000000f00 */
[----:B------:R-:W-:Y:S05]  /*13990*/  BRA `(.L_x_986) ;  /* 0xfffee3b000007947 */ /* 0x000fea000383ffff */
.L_x_945:
[----:B-1----:R-:W-:Y:S01]  /*139a0*/  IMAD.MOV.U32 R9, RZ, RZ, R6 ;  /* 0x000000ffff097224 */ /* 0x002fe200078e0006 */
[----:B------:R-:W-:Y:S01]  /*139b0*/  MOV R8, 0x4 ;  /* 0x0000000400087802 */ /* 0x000fe20000000f00 */
[----:B------:R-:W-:Y:S01]  /*139c0*/  IMAD.MOV.U32 R3, RZ, RZ, 0x181f ;  /* 0x0000181fff037424 */ /* 0x000fe200078e00ff */
[----:B------:R-:W-:Y:S02]  /*139d0*/  MOV R2, 0x139f0 ;  /* 0x000139f000027802 */ /* 0x000fe40000000f00 */
[----:B--234-:R-:W-:Y:S05]  /*139e0*/  CALL.REL.NOINC `($__internal_19_$__cuda_sm70_shflsync_idx_p) ;  /* 0x0000061000007944 */ /* 0x01cfea0003c00000 */
[----:B------:R-:W-:Y:S01]  /*139f0*/  MOV R3, R8 ;  /* 0x0000000800037202 */ /* 0x000fe20000000f00 */
[----:B------:R-:W-:Y:S05]  /*13a00*/  BRA `(.L_x_987) ;  /* 0xfffee36000007947 */ /* 0x000fea000383ffff */
.L_x_948:
[----:B--2---:R-:W-:Y:S01]  /*13a10*/  IMAD.MOV.U32 R9, RZ, RZ, R5 ;  /* 0x000000ffff097224 */ /* 0x004fe200078e0005 */
[----:B------:R-:W-:Y:S01]  /*13a20*/  MOV R8, 0x5 ;  /* 0x0000000500087802 */ /* 0x000fe20000000f00 */
[----:B------:R-:W-:Y:S01]  /*13a30*/  IMAD.MOV.U32 R3, RZ, RZ, 0x181f ;  /* 0x0000181fff037424 */ /* 0x000fe200078e00ff */
[----:B------:R-:W-:-:S02]  /*13a40*/  MOV R2, 0x13a60 ;  /* 0x00013a6000027802 */ /* 0x000fc40000000f00 */
[----:B-1-34-:R-:W-:Y:S05]  /*13a50*/  CALL.REL.NOINC `($__internal_19_$__cuda_sm70_shflsync_idx_p) ;  /* 0x000005a000007944 */ /* 0x01afea0003c00000 */
        /* <DEDUP_REMOVED lines=8> */
.L_x_951:
[----:B-1----:R-:W-:Y:S01]  /*13ae0*/  IMAD.MOV.U32 R9, RZ, RZ, R5 ;  /* 0x000000ffff097224 */ /* 0x002fe200078e0005 */
[----:B------:R-:W-:Y:S01]  /*13af0*/  MOV R8, 0x6 ;  /* 0x0000000600087802 */ /* 0x000fe20000000f00 */
[----:B--2---:R-:W-:Y:S01]  /*13b00*/  IMAD.MOV.U32 R3, RZ, RZ, 0x181f ;  /* 0x0000181fff037424 */ /* 0x004fe200078e00ff */
[----:B------:R-:W-:Y:S02]  /*13b10*/  MOV R2, 0x13b30 ;  /* 0x00013b3000027802 */ /* 0x000fe40000000f00 */
[----:B---34-:R-:W-:Y:S05]  /*13b20*/  CALL.REL.NOINC `($__internal_19_$__cuda_sm70_shflsync_idx_p) ;  /* 0x000004d000007944 */ /* 0x018fea0003c00000 */
[----:B------:R-:W-:Y:S01]  /*13b30*/  MOV R7, R8 ;  /* 0x0000000800077202 */ /* 0x000fe20000000f00 */
[----:B------:R-:W-:Y:S05]  /*13b40*/  BRA `(.L_x_989) ;  /* 0xfffee49000007947 */ /* 0x000fea000383ffff */
.L_x_952:
[----:B------:R-:W-:Y:S01]  /*13b50*/  IMAD.MOV.U32 R9, RZ, RZ, R6 ;  /* 0x000000ffff097224 */ /* 0x000fe200078e0006 */
[----:B------:R-:W-:Y:S01]  /*13b60*/  MOV R8, 0x6 ;  /* 0x0000000600087802 */ /* 0x000fe20000000f00 */
[----:B--2---:R-:W-:Y:S01]  /*13b70*/  IMAD.MOV.U32 R3, RZ, RZ, 0x181f ;  /* 0x0000181fff037424 */ /* 0x004fe200078e00ff */
[----:B------:R-:W-:Y:S02]  /*13b80*/  MOV R2, 0x13ba0 ;  /* 0x00013ba000027802 */ /* 0x000fe40000000f00 */
[----:B-1-34-:R-:W-:Y:S05]  /*13b90*/  CALL.REL.NOINC `($__internal_19_$__cuda_sm70_shflsync_idx_p) ;  /* 0x0000046000007944 */ /* 0x01afea0003c00000 */
[----:B------:R-:W-:Y:S01]  /*13ba0*/  MOV R3, R8 ;  /* 0x0000000800037202 */ /* 0x000fe20000000f00 */
[----:B------:R-:W-:Y:S05]  /*13bb0*/  BRA `(.L_x_990) ;  /* 0xfffee44000007947 */ /* 0x000fea000383ffff */
.L_x_955:
        /* <DEDUP_REMOVED lines=13> */
.L_x_962:
[----:B--2---:R1:W5:Y:S01]  /*13c90*/  LDL R0, [R1+0xc] ;  /* 0x00000c0001007983 */ /* 0x0043620000100800 */
[----:B------:R-:W-:Y:S02]  /*13ca0*/  MOV R3, 0x2 ;  /* 0x0000000200037802 */ /* 0x000fe40000000f00 */
[----:B------:R-:W-:Y:S02]  /*13cb0*/  MOV R2, 0x13cd0 ;  /* 0x00013cd000027802 */ /* 0x000fe40000000f00 */
[----:B-1---5:R-:W-:Y:S05]  /*13cc0*/  CALL.REL.NOINC `($__internal_18_$__cuda_sm70_shflsync_bfly_p) ;  /* 0x000002f000007944 */ /* 0x022fea0003c00000 */
[----:B------:R-:W-:Y:S01]  /*13cd0*/  MOV R7, R8 ;  /* 0x0000000800077202 */ /* 0x000fe20000000f00 */
[----:B------:R-:W-:Y:S05]  /*13ce0*/  BRA `(.L_x_992) ;  /* 0xffffcd5000007947 */ /* 0x000fea000383ffff */
.L_x_963:
[----:B------:R-:W-:Y:S01]  /*13cf0*/  IMAD.MOV.U32 R0, RZ, RZ, R7 ;  /* 0x000000ffff007224 */ /* 0x000fe200078e0007 */
[----:B------:R-:W-:Y:S02]  /*13d00*/  MOV R3, 0x1 ;  /* 0x0000000100037802 */ /* 0x000fe40000000f00 */
[----:B------:R-:W-:Y:S02]  /*13d10*/  MOV R2, 0x13d30 ;  /* 0x00013d3000027802 */ /* 0x000fe40000000f00 */
[----:B-----5:R-:W-:Y:S05]  /*13d20*/  CALL.REL.NOINC `($__internal_18_$__cuda_sm70_shflsync_bfly_p) ;  /* 0x0000029000007944 */ /* 0x020fea0003c00000 */
[----:B------:R1:W5:Y:S01]  /*13d30*/  LDL R0, [R1+0x4] ;  /* 0x0000040001007983 */ /* 0x0003620000100800 */
[----:B------:R-:W-:Y:S01]  /*13d40*/  FADD.FTZ R7, R7, R8 ;  /* 0x0000000807077221 */ /* 0x000fe20000010000 */
[----:B------:R-:W-:-:S02]  /*13d50*/  MOV R3, 0x2 ;  /* 0x0000000200037802 */ /* 0x000fc40000000f00 */
[----:B------:R-:W-:Y:S02]  /*13d60*/  MOV R2, 0x13d80 ;  /* 0x00013d8000027802 */ /* 0x000fe40000000f00 */
[----:B-1---5:R-:W-:Y:S05]  /*13d70*/  CALL.REL.NOINC `($__internal_18_$__cuda_sm70_shflsync_bfly_p) ;  /* 0x0000024000007944 */ /* 0x022fea0003c00000 */
[----:B------:R-:W2:Y:S01]  /*13d80*/  LDL.LU R0, [R1+0x4] ;  /* 0x0000040001007983 */ /* 0x000ea20000300800 */
[----:B------:R-:W-:Y:S02]  /*13d90*/  MOV R3, 0x1 ;  /* 0x0000000100037802 */ /* 0x000fe40000000f00 */
[----:B------:R-:W-:Y:S01]  /*13da0*/  MOV R2, 0x13de0 ;  /* 0x00013de000027802 */ /* 0x000fe20000000f00 */
[----:B--2---:R-:W-:-:S05]  /*13db0*/  FADD.FTZ R4, R0, R8 ;  /* 0x0000000800047221 */ /* 0x004fca0000010000 */
[----:B------:R-:W-:Y:S02]  /*13dc0*/  MOV R0, R4 ;  /* 0x0000000400007202 */ /* 0x000fe40000000f00 */
[----:B------:R-:W-:Y:S05]  /*13dd0*/  CALL.REL.NOINC `($__internal_18_$__cuda_sm70_shflsync_bfly_p) ;  /* 0x000001e000007944 */ /* 0x000fea0003c00000 */
[----:B------:R1:W5:Y:S01]  /*13de0*/  LDL R0, [R1+0x10] ;  /* 0x0000100001007983 */ /* 0x0003620000100800 */
[----:B------:R-:W-:Y:S01]  /*13df0*/  FADD.FTZ R4, R4, R8 ;  /* 0x0000000804047221 */ /* 0x000fe20000010000 */
[----:B------:R-:W-:Y:S02]  /*13e00*/  MOV R3, 0x2 ;  /* 0x0000000200037802 */ /* 0x000fe40000000f00 */
        /* <DEDUP_REMOVED lines=19> */
[----:B------:R-:W-:Y:S05]  /*13f40*/  BRA `(.L_x_993) ;  /* 0xffffcc2000007947 */ /* 0x000fea000383ffff */
.L_x_977:
[----:B------:R-:W-:Y:S01]  /*13f50*/  IMAD.MOV.U32 R9, RZ, RZ, R44 ;  /* 0x000000ffff097224 */ /* 0x000fe200078e002c */
[----:B------:R-:W-:Y:S01]  /*13f60*/  MOV R8, RZ ;  /* 0x000000ff00087202 */ /* 0x000fe20000000f00 */
[----:B------:R-:W-:Y:S01]  /*13f70*/  IMAD.MOV.U32 R3, RZ, RZ, 0x1f ;  /* 0x0000001fff037424 */ /* 0x000fe200078e00ff */
[----:B------:R-:W-:Y:S02]  /*13f80*/  MOV R2, 0x13fa0 ;  /* 0x00013fa000027802 */ /* 0x000fe40000000f00 */
[----:B-123--:R-:W-:Y:S05]  /*13f90*/  CALL.REL.NOINC `($__internal_19_$__cuda_sm70_shflsync_idx_p) ;  /* 0x0000006000007944 */ /* 0x00efea0003c00000 */
[----:B------:R-:W-:Y:S01]  /*13fa0*/  MOV R0, R8 ;  /* 0x0000000800007202 */ /* 0x000fe20000000f00 */
[----:B------:R-:W-:Y:S05]  /*13fb0*/  BRA `(.L_x_994) ;  /* 0xfffff55000007947 */ /* 0x000fea000383ffff */
        .weak           $__internal_18_$__cuda_sm70_shflsync_bfly_p
        .type           $__internal_18_$__cuda_sm70_shflsync_bfly_p,@function
        .size           $__internal_18_$__cuda_sm70_shflsync_bfly_p,($__internal_19_$__cuda_sm70_shflsync_idx_p - $__internal_18_$__cuda_sm70_shflsync_bfly_p)
$__internal_18_$__cuda_sm70_shflsync_bfly_p:
[----:B------:R-:W-:Y:S04]  /*13fc0*/  WARPSYNC R9 ;  /* 0x0000000900007348 */ /* 0x000fe80003800000 */
[----:B------:R1:W2:Y:S02]  /*13fd0*/  SHFL.BFLY PT, R8, R0, R3, R10 ;  /* 0x0c00000300087389 */ /* 0x0002a400000e000a */
[----:B-1----:R-:W-:-:S04]  /*13fe0*/  MOV R3, 0x0 ;  /* 0x0000000000037802 */ /* 0x002fc80000000f00 */
[----:B--2---:R-:W-:Y:S05]  /*13ff0*/  RET.REL.NODEC R2 `(_ZN7cutlass13device_kernelIN5flash19enable_sm80_to_sm89INS1_16FlashAttnFwdSm80INS1_25CollectiveMainloopFwdSm80ILi4ELi1ELb0EN4cute5tupleIJNS5_1CILi128EEENS7_ILi64EEES8_EEELi128ENS_10bfloat16_tEfNS_4arch4Sm80ELb1ELb0ELb1ELb0ELb0ELb0ELb1ELb1EEENS1_21CollectiveEpilogueFwdINS6_IJS8_S8_S9_EEENS6_IJNS7_ILi1EEESH_SH_EEESB_SD_Li128ELb0ELb1ELb1ELb0EEENS1_30DynamicPersistentTileSchedulerILi128ELi128ELb1ELb1ELb0EEEEEEEEEvNT_6ParamsE) ;  /* 0xfffec00002007950 */ /* 0x004fea0003c3ffff */
        .weak           $__internal_19_$__cuda_sm70_shflsync_idx_p
        .type           $__internal_19_$__cuda_sm70_shflsync_idx_p,@function
        .size           $__internal_19_$__cuda_sm70_shflsync_idx_p,(.L_x_1363 - $__internal_19_$__cuda_sm70_shflsync_idx_p)
$__internal_19_$__cuda_sm70_shflsync_idx_p:
[----:B------:R-:W-:-:S04]  /*14000*/  MOV R12, 0xffffffff ;  /* 0xffffffff000c7802 */ /* 0x000fc80000000f00 */
[----:B------:R-:W-:Y:S04]  /*14010*/  WARPSYNC R12 ;  /* 0x0000000c00007348 */ /* 0x000fe80003800000 */
[----:B------:R1:W2:Y:S02]  /*14020*/  SHFL.IDX PT, R8, R9, R8, R3 ;  /* 0x0000000809087389 */ /* 0x0002a400000e0003 */
[----:B-1----:R-:W-:-:S04]  /*14030*/  MOV R3, 0x0 ;  /* 0x0000000000037802 */ /* 0x002fc80000000f00 */
[----:B--2---:R-:W-:Y:S05]  /*14040*/  RET.REL.NODEC R2 `(_ZN7cutlass13device_kernelIN5flash19enable_sm80_to_sm89INS1_16FlashAttnFwdSm80INS1_25CollectiveMainloopFwdSm80ILi4ELi1ELb0EN4cute5tupleIJNS5_1CILi128EEENS7_ILi64EEES8_EEELi128ENS_10bfloat16_tEfNS_4arch4Sm80ELb1ELb0ELb1ELb0ELb0ELb0ELb1ELb1EEENS1_21CollectiveEpilogueFwdINS6_IJS8_S8_S9_EEENS6_IJNS7_ILi1EEESH_SH_EEESB_SD_Li128ELb0ELb1ELb1ELb0EEENS1_30DynamicPersistentTileSchedulerILi128ELi128ELb1ELb1ELb0EEEEEEEEEvNT_6ParamsE) ;  /* 0xfffebfb002007950 */ /* 0x004fea0003c3ffff */
.L_x_995:
        /* <DEDUP_REMOVED lines=11> */
.L_x_1363:


//--------------------- .text._ZN7cutlass13device_kernelIN5flash19enable_sm80_to_sm89INS1_16FlashAttnFwdSm80INS1_25CollectiveMainloopFwdSm80ILi8ELi1ELb1EN4cute5tupleIJNS5_1CILi128EEENS7_ILi112EEES8_EEELi128ENS_10bfloat16_tEfNS_4arch4Sm80ELb1ELb0ELb1ELb1ELb0ELb0ELb1ELb1EEENS1_21CollectiveEpilogueFwdINS6_IJS8_S8_S9_EEENS6_IJNS7_ILi1EEESH_SH_EEESB_SD_Li256ELb1ELb1ELb1ELb0EEENS1_36VarlenDynamicPersistentTileSchedulerILi128ELi112ELi256ELi256ELb1ELb1ELb0ELb1ELb1ELb1EEEEEEEEEvNT_6ParamsE --------------------------
	.section	.text._ZN7cutlass13device_kernelIN5flash19enable_sm80_to_sm89INS1_16FlashAttnFwdSm80INS1_25CollectiveMainloopFwdSm80ILi8ELi1ELb1EN4cute5tupleIJNS5_1CILi128EEENS7_ILi112EEES8_EEELi128ENS_10bfloat16_tEfNS_4arch4Sm80ELb1ELb0ELb1ELb1ELb0ELb0ELb1ELb1EEENS1_21CollectiveEpilogueFwdINS6_IJS8_S8_S9_EEENS6_IJNS7_ILi1EEESH_SH_EEESB_SD_Li256ELb1ELb1ELb1ELb0EEENS1_36VarlenDynamicPersistentTileSchedulerILi128ELi112ELi256ELi256ELb1ELb1ELb0ELb1ELb1ELb1EEEEEEEEEvNT_6ParamsE,"ax",@progbits
	.sectioninfo	@"SHI_REGISTERS=255"
	.align	128
.text._ZN7cutlass13device_kernelIN5flash19enable_sm80_to_sm89INS1_16FlashAttnFwdSm80INS1_25CollectiveMainloopFwdSm80ILi8ELi1ELb1EN4cute5tupleIJNS5_1CILi128EEENS7_ILi112EEES8_EEELi128ENS_10bfloat16_tEfNS_4arch4Sm80ELb1ELb0ELb1ELb1ELb0ELb0ELb1ELb1EEENS1_21CollectiveEpilogueFwdINS6_IJS8_S8_S9_EEENS6_IJNS7_ILi1EEESH_SH_EEESB_SD_Li256ELb1ELb1ELb1ELb0EEENS1_36VarlenDynamicPersistentTileSchedulerILi128ELi112ELi256ELi256ELb1ELb1ELb0ELb1ELb1ELb1EEEEEEEEEvNT_6ParamsE:
        .type           _ZN7cutlass13device_kernelIN5flash19enable_sm80_to_sm89INS1_16FlashAttnFwdSm80INS1_25CollectiveMainloopFwdSm80ILi8ELi1ELb1EN4cute5tupleIJNS5_1CILi128EEENS7_ILi112EEES8_EEELi128ENS_10bfloat16_tEfNS_4arch4Sm80ELb1ELb0ELb1ELb1ELb0ELb0ELb1ELb1EEENS1_21CollectiveEpilogueFwdINS6_IJS8_S8_S9_EEENS6_IJNS7_ILi1EEESH_SH_EEESB_SD_Li256ELb1ELb1ELb1ELb0EEENS1_36VarlenDynamicPersistentTileSchedulerILi128ELi112ELi256ELi256ELb1ELb1ELb0ELb1ELb1ELb1EEEEEEEEEvNT_6ParamsE,@function
        .size           _ZN7cutlass13device_kernelIN5flash19enable_sm80_to_sm89INS1_16FlashAttnFwdSm80INS1_25CollectiveMainloopFwdSm80ILi8ELi1ELb1EN4cute5tupleIJNS5_1CILi128EEENS7_ILi112EEES8_EEELi128ENS_10bfloat16_tEfNS_4arch4Sm80ELb1ELb0ELb1ELb1ELb0ELb0ELb1ELb1EEENS1_21CollectiveEpilogueFwdINS6_IJS8_S8_S9_EEENS6_IJNS7_ILi1EEESH_SH_EEESB_SD_Li256ELb1ELb1ELb1ELb0EEENS1_36VarlenDynamicPersistentTileSchedulerILi128ELi112ELi256ELi256ELb1ELb1ELb0ELb1ELb1ELb1EEEEEEEEEvNT_6ParamsE,(.L_x_1366 - _ZN7cutlass13device_kernelIN5flash19enable_sm80_to_sm89INS1_16FlashAttnFwdSm80INS1_25CollectiveMainloopFwdSm80ILi8ELi1ELb1EN4cute5tupleIJNS5_1CILi128EEENS7_ILi112EEES8_EEELi128ENS_10bfloat16_tEfNS_4arch4Sm80ELb1ELb0ELb1ELb1ELb0ELb0ELb1ELb1EEENS1_21CollectiveEpilogueFwdINS6_IJS8_S8_S9_EEENS6_IJNS7_ILi1EEESH_SH_EEESB_SD_Li256ELb1ELb1ELb1ELb0EEENS1_36VarlenDynamicPersistentTileSchedulerILi128ELi112ELi256ELi256ELb1ELb1ELb0ELb1ELb1ELb1EEEEEEEEEvNT_6ParamsE)
        .other          _ZN7cutlass13device_kernelIN5flash19enable_sm80_to_sm89INS1_16FlashAttnFwdSm80INS1_25CollectiveMainloopFwdSm80ILi8ELi1ELb1EN4cute5tupleIJNS5_1CILi128EEENS7_ILi112EEES8_EEELi128ENS_10bfloat16_tEfNS_4arch4Sm80ELb1ELb0ELb1ELb1ELb0ELb0ELb1ELb1EEENS1_21CollectiveEpilogueFwdINS6_IJS8_S8_S9_EEENS6_IJNS7_ILi1EEESH_SH_EEESB_SD_Li256ELb1ELb1ELb1ELb0EEENS1_36VarlenDynamicPersistentTileSchedulerILi128ELi112ELi256ELi256ELb1ELb1ELb0ELb1ELb1ELb1EEEEEEEEEvNT_6ParamsE,@"STO_CUDA_ENTRY STV_DEFAULT"
_ZN7cutlass13device_kernelIN5flash19enable_sm80_to_sm89INS1_16FlashAttnFwdSm80INS1_25CollectiveMainloopFwdSm80ILi8ELi1ELb1EN4cute5tupleIJNS5_1CILi128EEENS7_ILi112EEES8_EEELi128ENS_10bfloat16_tEfNS_4arch4Sm80ELb1ELb0ELb1ELb1ELb0ELb0ELb1ELb1EEENS1_21CollectiveEpilogueFwdINS6_IJS8_S8_S9_EEENS6_IJNS7_ILi1EEESH_SH_EEESB_SD_Li256ELb1ELb1ELb1ELb0EEENS1_36VarlenDynamicPersistentTileSchedulerILi128ELi112ELi256ELi256ELb1ELb1ELb0ELb1ELb1ELb1EEEEEEEEEvNT_6ParamsE:
        /* <DEDUP_REMOVED lines=54> */
.L_x_1001:
        /* <DEDUP_REMOVED lines=16> */
.L_x_1092:
        /* <DEDUP_REMOVED lines=16> */
.L_x_1093:
[----:B--2---:R-:W-:-:S05]  /*0560*/  IMAD R0, R0, c[0x0][0x538], RZ ;  /* 0x00014e0000007a24 */ /* 0x004fca00078e02ff */
[----:B------:R-:W-:-:S04]  /*0570*/  IADD3 R6, R0, R6, RZ ;  /* 0x0000000600067210 */ /* 0x000fc80007ffe0ff */
[----:B------:R-:W-:-:S13]  /*0580*/  ISETP.GT.AND P0, PT, R6, UR4, PT ;  /* 0x0000000406007c0c */ /* 0x000fda000bf04270 */
[----:B-1----:R-:W-:Y:S05]  /*0590*/  @!P0 BRA `(.L_x_1001) ;  /* 0xfffffdc000008947 */ /* 0x002fea000383ffff */
.L_x_997:
[----:B------:R-:W-:-:S05]  /*05a0*/  IADD3 R11, -R0, R6, RZ ;  /* 0x00000006000b7210 */ /* 0x000fca0007ffe1ff */
[----:B------:R-:W-:-:S05]  /*05b0*/  IMAD R0, R4, c[0x0][0x538], R11 ;  /* 0x00014e0004007a24 */ /* 0x000fca00078e020b */
[----:B------:R-:W-:Y:S01]  /*05c0*/  ISETP.GT.AND P0, PT, R0, UR4, PT ;  /* 0x0000000400007c0c */ /* 0x000fe2000bf04270 */
[----:B------:R-:W-:-:S12]  /*05d0*/  BRA.DIV ~URZ, `(.L_x_1002) ;  /* 0x00012af27f007947 */ /* 0x000fd8000b800000 */
[----:B------:R-:W-:-:S04]  /*05e0*/  VOTE.ANY R10, PT, !P0 ;  /* 0x00000000000a7806 */ /* 0x000fc800040e0100 */
.L_x_1094:
[----:B------:R-:W1:Y:S02]  /*05f0*/  POPC R6, R10 ;  /* 0x0000000a00067309 */ /* 0x000e640000000000 */
[----:B-1----:R-:W-:-:S05]  /*0600*/  IADD3 R0, R6, R7, RZ ;  /* 0x0000000706007210 */ /* 0x002fca0007ffe0ff */
[----:B------:R1:W-:Y:S01]  /*0610*/  STL [R1+0x5c], R0 ;  /* 0x00005c0001007387 */ /* 0x0003e20000100800 */
[----:B------:R-:W-:Y:S05]  /*0620*/  BRA.DIV ~URZ, `(.L_x_1003) ;  /* 0x00012af27f007947 */ /* 0x000fea000b800000 */
[----:B------:R2:W3:Y:S01]  /*0630*/  SHFL.IDX PT, R12, R9, R6, 0x1f ;  /* 0x00001f06090c7589 */ /* 0x0004e200000e0000 */
[----:B------:R-:W-:-:S03]  /*0640*/  MOV R7, RZ ;  /* 0x000000ff00077202 */ /* 0x000fc60000000f00 */
[----:B------:R2:W4:Y:S04]  /*0650*/  SHFL.IDX PT, R9, R8, R6, 0x1f ;  /* 0x00001f0608097589 */ /* 0x00052800000e0000 */
.L_x_1095:
[----:B------:R-:W-:Y:S01]  /*0660*/  ISETP.NE.AND P0, PT, R10, RZ, PT ;  /* 0x000000ff0a00720c */ /* 0x000fe20003f05270 */
[----:B------:R-:W-:-:S12]  /*0670*/  BSSY B0, `(.L_x_1004) ;  /* 0x0000005000007945 */ /* 0x000fd80003800000 */
[----:B------:R-:W-:Y:S05]  /*0680*/  @!P0 BRA `(.L_x_1005) ;  /* 0x0000003000008947 */ /* 0x000fea0003800000 */
[----:B------:R-:W-:Y:S01]  /*0690*/  IADD3 R3, R6, -0x1, RZ ;  /* 0xffffffff06037810 */ /* 0x000fe20007ffe0ff */
[----:B------:R-:W-:Y:S05]  /*06a0*/  BRA.DIV ~URZ, `(.L_x_1006) ;  /* 0x00012b527f007947 */ /* 0x000fea000b800000 */
[----:B------:R1:W2:Y:S02]  /*06b0*/  SHFL.IDX PT, R7, R4, R3, 0x1f ;  /* 0x00001f0304077589 */ /* 0x0002a400000e0000 */
.L_x_1005:
[----:B------:R-:W-:Y:S05]  /*06c0*/  BSYNC B0 ;  /* 0x0000000000007941 */ /* 0x000fea0003800000 */
.L_x_1004:
        /* <DEDUP_REMOVED lines=69> */
.L_x_1008:
        /* <DEDUP_REMOVED lines=70> */
.L_x_1009:
[----:B------:R-:W-:Y:S05]  /*0f80*/  BSYNC B0 ;  /* 0x0000000000007941 */ /* 0x000fea0003800000 */
.L_x_1007:
[----:B------:R-:W-:-:S04]  /*0f90*/  LOP3.LUT R0, RZ, R0, RZ, 0x33, !PT ;  /* 0x00000000ff007212 */ /* 0x000fc800078e33ff */
[----:B------:R-:W-:-:S05]  /*0fa0*/  IADD3 R0, R0, R12, RZ ;  /* 0x0000000c00007210 */ /* 0x000fca0007ffe0ff */
[----:B------:R2:W-:Y:S01]  /*0fb0*/  STL [R1+0x54], R0 ;  /* 0x0000540001007387 */ /* 0x0005e20000100800 */
[----:B------:R-:W-:Y:S05]  /*0fc0*/  BRA `(.L_x_1010) ;  /* 0x0000006000007947 */ /* 0x000fea0003800000 */
.L_x_998:
[----:B------:R-:W-:Y:S01]  /*0fd0*/  MOV R0, UR4 ;  /* 0x0000000400007c02 */ /* 0x000fe20008000f00 */
[----:B------:R-:W-:Y:S04]  /*0fe0*/  STL [R1+0x54], RZ ;  /* 0x000054ff01007387 */ /* 0x000fe80000100800 */
[----:B------:R-:W-:Y:S04]  /*0ff0*/  STL [R1+0x58], RZ ;  /* 0x000058ff01007387 */ /* 0x000fe80000100800 */
[----:B------:R1:W-:Y:S02]  /*1000*/  STL [R1+0x50], R0 ;  /* 0x0000500001007387 */ /* 0x0003e40000100800 */
[----:B-1----:R-:W-:-:S05]  /*1010*/  MOV R0, c[0x0][0x53c] ;  /* 0x00014f0000007a02 */ /* 0x002fca0000000f00 */
[----:B------:R1:W-:Y:S02]  /*1020*/  STL [R1+0x5c], R0 ;  /* 0x00005c0001007387 */ /* 0x0003e40000100800 */
.L_x_1010:
        /* <DEDUP_REMOVED lines=8> */
.L_x_996:
        /* <DEDUP_REMOVED lines=13> */
[----:B------:R-:W-:Y:S01]  /*1180*/  LEA.HI R8, R9, R20, RZ, 0x5 ;  /* 0x0000001409087211 */ /* 0x000fe200078f28ff */
[----:B------:R-:W-:Y:S01]  /*1190*/  IMAD.IADD R13, R3, 0x1, -R0 ;  /* 0x00000001030d7824 */ /* 0x000fe200078e0a00 */
[----:B------:R-:W-:Y:S01]  /*11a0*/  LOP3.LUT R0, R2, 0xfffffff0, RZ, 0xc0, !PT ;  /* 0xfffffff002007812 */ /* 0x000fe200078ec0ff */
[----:B------:R-:W-:Y:S01]  /*11b0*/  IMAD.SHL.U32 R4, R17, 0x40, RZ ;  /* 0x0000004011047824 */ /* 0x000fe200078e00ff */
[----:B------:R-:W-:Y:S02]  /*11c0*/  SHF.R.S32.HI R2, RZ, 0x1f, R14 ;  /* 0x0000001fff027819 */ /* 0x000fe4000001140e */
[----:B------:R-:W-:Y:S01]  /*11d0*/  LOP3.LUT R3, R10, 0xfffffff8, RZ, 0xc0, !PT ;  /* 0xfffffff80a037812 */ /* 0x000fe200078ec0ff */
[----:B------:R-:W-:Y:S01]  /*11e0*/  IMAD.IADD R0, R20, 0x1, -R0 ;  /* 0x0000000114007824 */ /* 0x000fe200078e0a00 */
[----:B------:R-:W-:-:S02]  /*11f0*/  LEA.HI R2, R2, R6, RZ, 0x3 ;  /* 0x0000000602027211 */ /* 0x000fc400078f18ff */
[----:B------:R-:W-:Y:S01]  /*1200*/  SHF.R.S32.HI R210, RZ, 0x5, R8 ;  /* 0x00000005ffd27819 */ /* 0x000fe20000011408 */
[----:B------:R-:W-:Y:S01]  /*1210*/  IMAD.IADD R7, R20, 0x1, -R3 ;  /* 0x0000000114077824 */ /* 0x000fe200078e0a03 */
[----:B------:R-:W-:Y:S02]  /*1220*/  SHF.R.S32.HI R5, RZ, 0x1f, R0 ;  /* 0x0000001fff057819 */ /* 0x000fe40000011400 */
[----:B------:R-:W-:Y:S01]  /*1230*/  LOP3.LUT R3, R2, 0xfffffff8, RZ, 0xc0, !PT ;  /* 0xfffffff802037812 */ /* 0x000fe200078ec0ff */
[C---:B------:R-:W-:Y:S01]  /*1240*/  IMAD.SHL.U32 R18, R7.reuse, 0x8, RZ ;  /* 0x0000000807127824 */ /* 0x040fe200078e00ff */
[----:B------:R-:W-:Y:S01]  /*1250*/  LOP3.LUT R2, R4, 0x1c0, RZ, 0xc0, !PT ;  /* 0x000001c004027812 */ /* 0x000fe200078ec0ff */
[----:B------:R-:W-:Y:S01]  /*1260*/  IMAD.SHL.U32 R4, R7, 0x40, RZ ;  /* 0x0000004007047824 */ /* 0x000fe200078e00ff */
[----:B------:R-:W-:Y:S01]  /*1270*/  LEA.HI R11, R5, R0, RZ, 0x3 ;  /* 0x00000000050b7211 */ /* 0x000fe200078f18ff */
[----:B------:R-:W-:Y:S01]  /*1280*/  IMAD.IADD R6, R6, 0x1, -R3 ;  /* 0x0000000106067824 */ /* 0x000fe200078e0a03 */
[----:B------:R-:W-:Y:S01]  /*1290*/  SHF.R.U32.HI R5, RZ, 0x3, R2 ;  /* 0x00000003ff057819 */ /* 0x000fe20000011602 */
[----:B------:R-:W-:Y:S01]  /*12a0*/  STL [R1+0x40], R18 ;  /* 0x0000401201007387 */ /* 0x000fe20000100800 */
[----:B------:R-:W-:-:S02]  /*12b0*/  LOP3.LUT R3, R2, 0x38, R18, 0xf8, !PT ;  /* 0x0000003802037812 */ /* 0x000fc400078ef812 */
[----:B------:R-:W-:Y:S02]  /*12c0*/  LOP3.LUT R2, R11, 0xfffffff8, RZ, 0xc0, !PT ;  /* 0xfffffff80b027812 */ /* 0x000fe400078ec0ff */
[----:B------:R-:W-:Y:S02]  /*12d0*/  LOP3.LUT R7, R3, R5, RZ, 0x3c, !PT ;  /* 0x0000000503077212 */ /* 0x000fe400078e3cff */
[----:B------:R-:W-:Y:S01]  /*12e0*/  SHF.R.S32.HI R3, RZ, 0x1f, R8 ;  /* 0x0000001fff037819 */ /* 0x000fe20000011408 */
[----:B------:R-:W-:Y:S01]  /*12f0*/  IMAD.IADD R5, R0, 0x1, -R2 ;  /* 0x0000000100057824 */ /* 0x000fe200078e0a02 */
[----:B------:R-:W-:Y:S02]  /*1300*/  LOP3.LUT R2, R8, 0xffffffe0, RZ, 0xc0, !PT ;  /* 0xffffffe008027812 */ /* 0x000fe400078ec0ff */
[----:B------:R-:W-:Y:S02]  /*1310*/  LOP3.LUT R0, R4, 0x1c0, RZ, 0xc0, !PT ;  /* 0x000001c004007812 */ /* 0x000fe400078ec0ff */
[----:B------:R-:W-:Y:S01]  /*1320*/  LEA.HI R8, R9, R20, RZ, 0x6 ;  /* 0x0000001409087211 */ /* 0x000fe200078f30ff */
[----:B------:R-:W-:Y:S01]  /*1330*/  IMAD.IADD R16, R20, 0x1, -R2 ;  /* 0x0000000114107824 */ /* 0x000fe200078e0a02 */
[----:B------:R-:W-:-:S02]  /*1340*/  LOP3.LUT R4, R0, 0x8, R10, 0xf8, !PT ;  /* 0x0000000800047812 */ /* 0x000fc400078ef80a */
[----:B------:R-:W-:Y:S02]  /*1350*/  SHF.R.U32.HI R2, RZ, 0x3, R0 ;  /* 0x00000003ff027819 */ /* 0x000fe40000011600 */
[----:B------:R-:W-:Y:S02]  /*1360*/  LEA.HI R0, R3, R210, RZ, 0x3 ;  /* 0x000000d203007211 */ /* 0x000fe400078f18ff */
[----:B------:R-:W-:Y:S02]  /*1370*/  SHF.R.S32.HI R9, RZ, 0x1f, R16 ;  /* 0x0000001fff097819 */ /* 0x000fe40000011410 */
[----:B------:R-:W-:Y:S01]  /*1380*/  LOP3.LUT R12, R4, R2, RZ, 0x3c, !PT ;  /* 0x00000002040c7212 */ /* 0x000fe200078e3cff */
[----:B------:R-:W-:Y:S01]  /*1390*/  IMAD.SHL.U32 R2, R8, 0x8, RZ ;  /* 0x0000000808027824 */ /* 0x000fe200078e00ff */
[----:B------:R-:W-:Y:S02]  /*13a0*/  LOP3.LUT R0, R0, 0xffffff8, RZ, 0xc0, !PT ;  /* 0x0ffffff800007812 */ /* 0x000fe400078ec0ff */
[----:B------:R-:W-:-:S02]  /*13b0*/  LEA.HI R9, R9, R16, RZ, 0x2 ;  /* 0x0000001009097211 */ /* 0x000fc400078f10ff */
[----:B------:R-:W-:Y:S02]  /*13c0*/  LOP3.LUT R3, R6, 0x1, RZ, 0xc0, !PT ;  /* 0x0000000106037812 */ /* 0x000fe400078ec0ff */
[----:B------:R-:W-:Y:S01]  /*13d0*/  LOP3.LUT R214, R7, 0x7ffffe00, R2, 0xf8, !PT ;  /* 0x7ffffe0007d67812 */ /* 0x000fe200078ef802 */
[----:B------:R-:W-:Y:S01]  /*13e0*/  IMAD.IADD R2, R210, 0x1, -R0 ;  /* 0x00000001d2027824 */ /* 0x000fe200078e0a00 */
[----:B------:R-:W-:Y:S02]  /*13f0*/  SHF.R.S32.HI R0, RZ, 0x2, R9 ;  /* 0x00000002ff007819 */ /* 0x000fe40000011409 */
[----:B------:R-:W-:Y:S01]  /*1400*/  ISETP.NE.U32.AND P4, PT, R3, 0x1, PT ;  /* 0x000000010300780c */ /* 0x000fe20003f85070 */
[C---:B------:R-:W-:Y:S01]  /*1410*/  IMAD.SHL.U32 R3, R5.reuse, 0x40, RZ ;  /* 0x0000004005037824 */ /* 0x040fe200078e00ff */
[----:B------:R-:W-:Y:S01]  /*1420*/  LOP3.LUT R4, R14, 0xfffffffc, RZ, 0xc0, !PT ;  /* 0xfffffffc0e047812 */ /* 0x000fe200078ec0ff */
[----:B------:R-:W-:Y:S01]  /*1430*/  IMAD R15, R2, 0x10, R0 ;  /* 0x00000010020f7824 */ /* 0x000fe200078e0200 */
[----:B------:R-:W-:Y:S01]  /*1440*/  LOP3.LUT P3, RZ, R5, 0x2, RZ, 0xc0, !PT ;  /* 0x0000000205ff7812 */ /* 0x000fe2000786c0ff */
[----:B------:R-:W-:Y:S01]  /*1450*/  IMAD.SHL.U32 R2, R13, 0x8, RZ ;  /* 0x000000080d027824 */ /* 0x000fe200078e00ff */
[----:B------:R-:W-:Y:S01]  /*1460*/  LOP3.LUT R0, R3, 0x1c0, RZ, 0xc0, !PT ;  /* 0x000001c003007812 */ /* 0x000fe200078ec0ff */
[----:B------:R-:W-:Y:S01]  /*1470*/  IMAD.IADD R3, R20, 0x1, -R4 ;  /* 0x0000000114037824 */ /* 0x000fe200078e0a04 */
[----:B------:R-:W-:Y:S01]  /*1480*/  LOP3.LUT P0, RZ, R5, 0x4, RZ, 0xc0, !PT ;  /* 0x0000000405ff7812 */ /* 0x000fe2000780c0ff */
[----:B------:R-:W-:Y:S01]  /*1490*/  IMAD.SHL.U32 R4, R6, 0x40, RZ ;  /* 0x0000004006047824 */ /* 0x000fe200078e00ff */
[----:B------:R-:W-:Y:S01]  /*14a0*/  LOP3.LUT R5, R0, 0x8, R2, 0xf8, !PT ;  /* 0x0000000800057812 */ /* 0x000fe200078ef802 */
[----:B------:R-:W-:Y:S01]  /*14b0*/  IMAD.MOV.U32 R14, RZ, RZ, 0x20 ;  /* 0x00000020ff0e7424 */ /* 0x000fe200078e00ff */
[----:B------:R-:W-:Y:S01]  /*14c0*/  SHF.R.U32.HI R2, RZ, 0x3, R0 ;  /* 0x00000003ff027819 */ /* 0x000fe20000011600 */
[----:B------:R-:W-:Y:S01]  /*14d0*/  STL [R1+0x9c], R15 ;  /* 0x00009c0f01007387 */ /* 0x000fe20000100800 */
[----:B------:R-:W-:Y:S01]  /*14e0*/  LEA.HI R0, R3, R3, RZ, 0x1 ;  /* 0x0000000303007211 */ /* 0x000fe200078f08ff */
[----:B------:R-:W-:Y:S01]  /*14f0*/  IMAD.SHL.U32 R214, R214, 0x2, RZ ;  /* 0x00000002d6d67824 */ /* 0x000fe200078e00ff */
[----:B------:R-:W-:Y:S01]  /*1500*/  LOP3.LUT R7, R5, R2, RZ, 0x3c, !PT ;  /* 0x0000000205077212 */ /* 0x000fe200078e3cff */
[----:B------:R-:W-:Y:S01]  /*1510*/  IMAD R5, R210, 0x200, R3 ;  /* 0x00000200d2057824 */ /* 0x000fe200078e0203 */
[----:B------:R-:W-:-:S02]  /*1520*/  LOP3.LUT R2, R4, 0x1c0, RZ, 0xc0, !PT ;  /* 0x000001c004027812 */ /* 0x000fc400078ec0ff */
[----:B------:R-:W-:Y:S01]  /*1530*/  R2P PR, R6, 0x6 ;  /* 0x0000000606007804 */ /* 0x000fe20000000000 */
[----:B------:R-:W-:Y:S01]  /*1540*/  IMAD.MOV.U32 R6, RZ, RZ, 0x10 ;  /* 0x00000010ff067424 */ /* 0x000fe200078e00ff */
[----:B------:R-:W-:Y:S02]  /*1550*/  LOP3.LUT R0, R0, 0x1ffffffe, RZ, 0xc0, !PT ;  /* 0x1ffffffe00007812 */ /* 0x000fe400078ec0ff */
[----:B------:R-:W-:Y:S02]  /*1560*/  LEA.HI R2, R2, R2, RZ, 0x1d ;  /* 0x0000000202027211 */ /* 0x000fe400078fe8ff */
[----:B------:R-:W-:Y:S01]  /*1570*/  SEL R4, R6, 0xfffffff0, !P3 ;  /* 0xfffffff006047807 */ /* 0x000fe20005800000 */
[----:B------:R-:W-:Y:S01]  /*1580*/  IMAD.IADD R10, R3, 0x1, -R0 ;  /* 0x00000001030a7824 */ /* 0x000fe200078e0a00 */
[----:B------:R-:W-:Y:S01]  /*1590*/  SEL R3, R14, 0xffffffe0, !P0 ;  /* 0xffffffe00e037807 */ /* 0x000fe20004000000 */
[----:B------:R-:W-:Y:S01]  /*15a0*/  IMAD.U32 R8, R5, 0x2, R2 ;  /* 0x0000000205087824 */ /* 0x000fe200078e0002 */
[----:B------:R-:W-:Y:S01]  /*15b0*/  LOP3.LUT R2, R9, 0x7ffffffc, RZ, 0xc0, !PT ;  /* 0x7ffffffc09027812 */ /* 0x000fe200078ec0ff */
[----:B------:R-:W-:Y:S01]  /*15c0*/  IMAD.SHL.U32 R6, R11, 0x40, RZ ;  /* 0x000000400b067824 */ /* 0x000fe200078e00ff */
[----:B------:R-:W-:Y:S01]  /*15d0*/  IADD3 R5, R18, 0x40, RZ ;  /* 0x0000004012057810 */ /* 0x000fe20007ffe0ff */
[----:B------:R-:W-:Y:S01]  /*15e0*/  IMAD.IADD R4, R4, 0x1, R3 ;  /* 0x0000000104047824 */ /* 0x000fe200078e0203 */
[----:B------:R-:W-:Y:S01]  /*15f0*/  LEA R11, R8, 0x80, 0x1 ;  /* 0x00000080080b7811 */ /* 0x000fe200078e08ff */
[----:B------:R-:W-:Y:S01]  /*1600*/  IMAD.IADD R2, R16, 0x1, -R2 ;  /* 0x0000000110027824 */ /* 0x000fe200078e0a02 */
[----:B------:R-:W-:Y:S01]  /*1610*/  LOP3.LUT R3, R7, 0x7ffffe00, R6, 0xf8, !PT ;  /* 0x7ffffe0007037812 */ /* 0x000fe200078ef806 */
[----:B------:R-:W-:Y:S01]  /*1620*/  IMAD.MOV.U32 R7, RZ, RZ, 0x40 ;  /* 0x00000040ff077424 */ /* 0x000fe200078e00ff */
[----:B------:R-:W-:Y:S01]  /*1630*/  SEL R6, R14, 0xffffffe0, !P1 ;  /* 0xffffffe00e067807 */ /* 0x000fe20004800000 */
[----:B------:R-:W-:Y:S01]  /*1640*/  IMAD R0, R13, 0x200, R12 ;  /* 0x000002000d007824 */ /* 0x000fe200078e020c */
[----:B------:R1:W-:Y:S01]  /*1650*/  STL [R1+0x3c], R5 ;  /* 0x00003c0501007387 */ /* 0x0003e20000100800 */
[----:B------:R-:W-:Y:S01]  /*1660*/  IMAD.SHL.U32 R8, R2, 0x2, RZ ;  /* 0x0000000202087824 */ /* 0x000fe200078e00ff */
[----:B------:R-:W-:Y:S01]  /*1670*/  LEA R191, R3, 0x100, 0x1 ;  /* 0x0000010003bf7811 */ /* 0x000fe200078e08ff */
[----:B------:R-:W-:Y:S01]  /*1680*/  IMAD R2, R10, 0x8, R15 ;  /* 0x000000080a027824 */ /* 0x000fe200078e020f */
[----:B------:R-:W-:Y:S01]  /*1690*/  LEA R188, R0, 0x8100, 0x1 ;  /* 0x0000810000bc7811 */ /* 0x000fe200078e08ff */
[----:B------:R-:W-:Y:S01]  /*16a0*/  IMAD.IADD R9, R11, 0x1, R6 ;  /* 0x000000010b097824 */ /* 0x000fe200078e0206 */
[----:B------:R2:W-:Y:S01]  /*16b0*/  STL [R1+0x48], R8 ;  /* 0x0000480801007387 */ /* 0x0005e20000100800 */
[----:B------:R-:W-:Y:S01]  /*16c0*/  SEL R0, R7, 0xffffffc0, !P0 ;  /* 0xffffffc007007807 */ /* 0x000fe20004000000 */
[--C-:B------:R-:W-:Y:S01]  /*16d0*/  IMAD R210, R210, 0x800, R191.reuse ;  /* 0x00000800d2d27824 */ /* 0x100fe200078e02bf */
[----:B------:R-:W-:Y:S01]  /*16e0*/  IADD3 R228, -R17, 0x70, RZ ;  /* 0x0000007011e47810 */ /* 0x000fe20007ffe1ff */
[----:B------:R-:W-:Y:S01]  /*16f0*/  STL [R1+0x70], R11 ;  /* 0x0000700b01007387 */ /* 0x000fe20000100800 */
[----:B------:R-:W-:-:S02]  /*1700*/  IMAD R196, R4, 0x2, R191 ;  /* 0x0000000204c47824 */ /* 0x000fc400078e02bf */
[----:B------:R-:W-:Y:S01]  /*1710*/  IMAD.IADD R192, R191, 0x1, R0 ;  /* 0x00000001bfc07824 */ /* 0x000fe200078e0200 */
[----:B------:R3:W-:Y:S01]  /*1720*/  STL [R1+0x94], R2 ;  /* 0x0000940201007387 */ /* 0x0007e20000100800 */
[----:B------:R-:W-:-:S03]  /*1730*/  IMAD.IADD R213, R0, 0x1, R210 ;  /* 0x0000000100d57824 */ /* 0x000fc600078e02d2 */
[----:B------:R-:W-:Y:S01]  /*1740*/  STL [R1+0x7c], R9 ;  /* 0x00007c0901007387 */ /* 0x000fe20000100800 */
[----:B-1----:R-:W-:-:S05]  /*1750*/  SEL R5, R7, 0xffffffc0, !P2 ;  /* 0xffffffc007057807 */ /* 0x002fca0005000000 */
[C---:B------:R-:W-:Y:S01]  /*1760*/  IMAD.IADD R7, R11.reuse, 0x1, R5 ;  /* 0x000000010b077824 */ /* 0x040fe200078e0205 */
[C---:B--2---:R-:W-:Y:S02]  /*1770*/  IADD3 R8, R11.reuse, -0x10, RZ ;  /* 0xfffffff00b087810 */ /* 0x044fe40007ffe0ff */
[----:B------:R-:W-:Y:S02]  /*1780*/  @P4 IADD3 R8, R11, 0x10, RZ ;  /* 0x000000100b084810 */ /* 0x000fe40007ffe0ff */
[----:B------:R1:W-:Y:S03]  /*1790*/  STL [R1+0x8c], R7 ;  /* 0x00008c0701007387 */ /* 0x0003e60000100800 */
[--C-:B------:R-:W-:Y:S01]  /*17a0*/  IMAD.IADD R3, R6, 0x1, R8.reuse ;  /* 0x0000000106037824 */ /* 0x100fe200078e0208 */
[----:B---3--:R-:W-:Y:S01]  /*17b0*/  SEL R2, R14, 0xffffffe0, !P3 ;  /* 0xffffffe00e027807 */ /* 0x008fe20005800000 */
[----:B------:R-:W-:Y:S01]  /*17c0*/  IMAD.IADD R6, R5, 0x1, R8 ;  /* 0x0000000105067824 */ /* 0x000fe200078e0208 */
[----:B------:R2:W-:Y:S02]  /*17d0*/  STL [R1+0x74], R8 ;  /* 0x0000740801007387 */ /* 0x0005e40000100800 */
[--C-:B------:R-:W-:Y:S01]  /*17e0*/  IADD3 R194, R0, R191, R2.reuse ;  /* 0x000000bf00c27210 */ /* 0x100fe20007ffe002 */
[----:B------:R-:W-:-:S02]  /*17f0*/  IMAD.IADD R193, R191, 0x1, R2 ;  /* 0x00000001bfc17824 */ /* 0x000fc400078e0202 */
[----:B------:R-:W-:Y:S02]  /*1800*/  IMAD.IADD R211, R2, 0x1, R210 ;  /* 0x0000000102d37824 */ /* 0x000fe400078e02d2 */
[----:B------:R-:W-:Y:S02]  /*1810*/  IMAD.IADD R2, R3, 0x1, R5 ;  /* 0x0000000103027824 */ /* 0x000fe400078e0205 */
[----:B------:R-:W-:Y:S02]  /*1820*/  IMAD.IADD R212, R0, 0x1, R211 ;  /* 0x0000000100d47824 */ /* 0x000fe400078e02d3 */
[----:B-1----:R-:W-:-:S05]  /*1830*/  IMAD.IADD R7, R9, 0x1, R5 ;  /* 0x0000000109077824 */ /* 0x002fca00078e0205 */
[----:B------:R2:W-:Y:S04]  /*1840*/  STL [R1+0x88], R7 ;  /* 0x0000880701007387 */ /* 0x0005e80000100800 */
[----:B------:R2:W-:Y:S04]  /*1850*/  STL [R1+0x84], R6 ;  /* 0x0000840601007387 */ /* 0x0005e80000100800 */
[----:B------:R2:W-:Y:S04]  /*1860*/  STL [R1+0x78], R3 ;  /* 0x0000780301007387 */ /* 0x0005e80000100800 */
[----:B------:R2:W-:Y:S02]  /*1870*/  STL [R1+0x80], R2 ;  /* 0x0000800201007387 */ /* 0x0005e40000100800 */
.L_x_1091:
[----:B------:R-:W3:Y:S01]  /*1880*/  LDL R0, [R1+0x5c] ;  /* 0x00005c0001007983 */ /* 0x000ee20000100800 */
[----:B------:R-:W-:Y:S01]  /*1890*/  IMAD.MOV.U32 R12, RZ, RZ, 0x4 ;  /* 0x00000004ff0c7424 */ /* 0x000fe200078e00ff */
[----:B------:R-:W-:-:S02]  /*18a0*/  ISETP.NE.U32.AND P0, PT, RZ, c[0x0][0x370], PT ;  /* 0x0000dc00ff007a0c */ /* 0x000fc40003f05070 */
[----:B------:R-:W-:Y:S01]  /*18b0*/  ISETP.NE.U32.AND P3, PT, RZ, c[0x0][0x360], PT ;  /* 0x0000d800ff007a0c */ /* 0x000fe20003f65070 */
[----:B------:R-:W4:Y:S01]  /*18c0*/  LDL R10, [R1+0x58] ;  /* 0x00005800010a7983 */ /* 0x000f220000100800 */
[----:B------:R-:W-:Y:S01]  /*18d0*/  ISETP.NE.AND.EX P1, PT, RZ, c[0x0][0x374], PT, P0 ;  /* 0x0000dd00ff007a0c */ /* 0x000fe20003f25300 */
[----:B--23--:R-:W-:-:S05]  /*18e0*/  IMAD.WIDE R2, R0, R12, c[0x0][0x588] ;  /* 0x0001620000027625 */ /* 0x00cfca00078e020c */
[----:B------:R-:W2:Y:S01]  /*18f0*/  LDG.E R17, [R2.64] ;  /* 0x0000000602117981 */ /* 0x000ea2000c1e1900 */
[----:B------:R-:W-:Y:S01]  /*1900*/  ISETP.NE.AND.EX P3, PT, RZ, c[0x0][0x364], PT, P3 ;  /* 0x0000d900ff007a0c */ /* 0x000fe20003f65330 */
[----:B------:R-:W-:Y:S01]  /*1910*/  CS2R R8, SRZ ;  /* 0x0000000000087805 */ /* 0x000fe2000001ff00 */
[----:B------:R-:W-:Y:S02]  /*1920*/  ISETP.NE.U32.AND P4, PT, RZ, c[0x0][0x348], PT ;  /* 0x0000d200ff007a0c */ /* 0x000fe40003f85070 */
        /* <DEDUP_REMOVED lines=8> */
[C---:B------:R-:W-:Y:S02]  /*19b0*/  @P3 LEA R6, P0, R17.reuse, c[0x0][0x360], 0x2 ;  /* 0x0000d80011063a11 */ /* 0x040fe400078010ff */
[C---:B------:R-:W-:Y:S01]  /*19c0*/  LEA R4, P2, R17.reuse, c[0x0][0x348], 0x2 ;  /* 0x0000d20011047a11 */ /* 0x040fe200078410ff */
[----:B------:R2:W5:Y:S01]  /*19d0*/  @P1 LDG.E R8, [R2.64] ;  /* 0x0000000602081981 */ /* 0x000562000c1e1900 */
[C-C-:B------:R-:W-:Y:S02]  /*19e0*/  @P3 LEA.HI.X R7, R17.reuse, c[0x0][0x364], R13.reuse, 0x2, P0 ;  /* 0x0000d90011073a11 */ /* 0x140fe400000f140d */
[----:B------:R-:W-:-:S03]  /*19f0*/  LEA.HI.X R5, R17, c[0x0][0x34c], R13, 0x2, P2 ;  /* 0x0000d30011057a11 */ /* 0x000fc600010f140d */
[----:B------:R-:W3:Y:S04]  /*1a00*/  @P3 LDG.E R0, [R6.64] ;  /* 0x0000000606003981 */ /* 0x000ee8000c1e1900 */
[----:B------:R1:W5:Y:S01]  /*1a10*/  @P4 LDG.E R11, [R4.64] ;  /* 0x00000006040b4981 */ /* 0x000362000c1e1900 */
[----:B--2---:R-:W-:-:S04]  /*1a20*/  LEA R2, P1, R17, c[0x0][0x350], 0x2 ;  /* 0x0000d40011027a11 */ /* 0x004fc800078210ff */
[----:B------:R-:W-:-:S05]  /*1a30*/  LEA.HI.X R3, R17, c[0x0][0x354], R13, 0x2, P1 ;  /* 0x0000d50011037a11 */ /* 0x000fca00008f140d */
[----:B------:R1:W5:Y:S01]  /*1a40*/  @P6 LDG.E R9, [R2.64] ;  /* 0x0000000602096981 */ /* 0x000362000c1e1900 */
[----:B----4-:R-:W-:-:S05]  /*1a50*/  LOP3.LUT R26, R10, 0xffff, RZ, 0xc0, !PT ;  /* 0x0000ffff0a1a7812 */ /* 0x010fca00078ec0ff */
[----:B------:R1:W-:Y:S01]  /*1a60*/  STL [R1+0x64], R26 ;  /* 0x0000641a01007387 */ /* 0x0003e20000100800 */
[----:B------:R-:W-:Y:S03]  /*1a70*/  YIELD ;  /* 0x0000000000007946 */ /* 0x000fe60003800000 */
[----:B---3--:R1:W-:Y:S01]  /*1a80*/  @P3 STL [R1+0x2c], R0 ;  /* 0x00002c0001003387 */ /* 0x0083e20000100800 */
        /* <DEDUP_REMOVED lines=8> */
.L_x_1011:
[----:B------:R-:W-:-:S04]  /*1b10*/  ISETP.NE.U32.AND P0, PT, RZ, c[0x0][0x368], PT ;  /* 0x0000da00ff007a0c */ /* 0x000fc80003f05070 */
[----:B------:R-:W-:-:S13]  /*1b20*/  ISETP.NE.AND.EX P0, PT, RZ, c[0x0][0x36c], PT, P0 ;  /* 0x0000db00ff007a0c */ /* 0x000fda0003f05300 */
[----:B------:R-:W-:Y:S05]  /*1b30*/  @!P0 BRA `(.L_x_1012) ;  /* 0x0000004000008947 */ /* 0x000fea0003800000 */
[----:B-1----:R-:W-:-:S04]  /*1b40*/  LEA R2, P0, R17, c[0x0][0x368], 0x2 ;  /* 0x0000da0011027a11 */ /* 0x002fc800078010ff */
[----:B------:R-:W-:-:S05]  /*1b50*/  LEA.HI.X R3, R17, c[0x0][0x36c], R13, 0x2, P0 ;  /* 0x0000db0011037a11 */ /* 0x000fca00000f140d */
[----:B------:R1:W5:Y:S01]  /*1b60*/  LDG.E R0, [R2.64] ;  /* 0x0000000602007981 */ /* 0x000362000c1e1900 */
[----:B------:R-:W-:Y:S05]  /*1b70*/  BRA `(.L_x_1013) ;  /* 0x0000005000007947 */ /* 0x000fea0003800000 */
.L_x_1012:
[----:B-1----:R-:W-:Y:S01]  /*1b80*/  MOV R0, c[0x0][0x1d0] ;  /* 0x0000740000007a02 */ /* 0x002fe20000000f00 */
[----:B------:R-:W-:Y:S05]  /*1b90*/  @!P6 BRA `(.L_x_1013) ;  /* 0x000000300000e947 */ /* 0x000fea0003800000 */
[----:B------:R-:W2:Y:S04]  /*1ba0*/  LDG.E R4, [R2.64] ;  /* 0x0000000602047981 */ /* 0x000ea8000c1e1900 */
[----:B------:R-:W2:Y:S02]  /*1bb0*/  LDG.E R0, [R2.64+0x4] ;  /* 0x0000040602007981 */ /* 0x000ea4000c1e1900 */
[----:B--2---:R-:W-:Y:S02]  /*1bc0*/  IADD3 R0, -R4, R0, RZ ;  /* 0x0000000004007210 */ /* 0x004fe40007ffe1ff */
.L_x_1013:
[----:B------:R-:W2:Y:S04]  /*1bd0*/  LDL R5, [R1+0x2c] ;  /* 0x00002c0001057983 */ /* 0x000ea80000100800 */
[----:B-1----:R-:W3:Y:S04]  /*1be0*/  LDL.LU R2, [R1+0x54] ;  /* 0x0000540001027983 */ /* 0x002ee80000300800 */
[----:B------:R-:W4:Y:S01]  /*1bf0*/  LDL.LU R3, [R1+0x90] ;  /* 0x0000900001037983 */ /* 0x000f220000300800 */
[----:B------:R-:W-:Y:S01]  /*1c00*/  IMAD.MOV.U32 R143, RZ, RZ, c[0x0][0x2c4] ;  /* 0x0000b100ff8f7624 */ /* 0x000fe200078e00ff */
[----:B------:R-:W-:Y:S01]  /*1c10*/  BSSY B0, `(.L_x_1014) ;  /* 0x0000043000007945 */ /* 0x000fe20003800000 */
[----:B-----5:R-:W-:-:S02]  /*1c20*/  IMAD.IADD R153, R0, 0x1, -R8 ;  /* 0x0000000100997824 */ /* 0x020fc400078e0a08 */
[----:B------:R-:W-:Y:S01]  /*1c30*/  IMAD.MOV.U32 R4, RZ, RZ, RZ ;  /* 0x000000ffff047224 */ /* 0x000fe200078e00ff */
[----:B------:R-:W-:Y:S01]  /*1c40*/  ISETP.NE.AND P3, PT, R143, 0x1, PT ;  /* 0x000000018f00780c */ /* 0x000fe20003f65270 */
[----:B------:R-:W-:Y:S02]  /*1c50*/  IMAD.IADD R16, R9, 0x1, R8 ;  /* 0x0000000109107824 */ /* 0x000fe400078e0208 */
[----:B--2---:R-:W-:Y:S01]  /*1c60*/  IMAD.MOV.U32 R151, RZ, RZ, R5 ;  /* 0x000000ffff977224 */ /* 0x004fe200078e0005 */
[----:B------:R-:W-:Y:S01]  /*1c70*/  IADD3 R5, R153, 0x6f, RZ ;  /* 0x0000006f99057810 */ /* 0x000fe20007ffe0ff */
[----:B---3--:R-:W-:Y:S01]  /*1c80*/  IMAD.SHL.U32 R142, R2, 0x80, RZ ;  /* 0x00000080028e7824 */ /* 0x008fe200078e00ff */
[----:B----4-:R-:W-:-:S04]  /*1c90*/  LOP3.LUT R3, R3, 0xfffffffd, RZ, 0xc0, !PT ;  /* 0xfffffffd03037812 */ /* 0x010fc800078ec0ff */
[----:B------:R-:W-:Y:S01]  /*1ca0*/  STL [R1+0x68], R142 ;  /* 0x0000688e01007387 */ /* 0x000fe20000100800 */
[----:B------:R-:W-:Y:S02]  /*1cb0*/  IADD3 R2, R142, 0x7f, RZ ;  /* 0x0000007f8e027810 */ /* 0x000fe40007ffe0ff */
[----:B------:R-:W-:Y:S01]  /*1cc0*/  @P3 LOP3.LUT R3, R3, 0x2, RZ, 0xfc, !PT ;  /* 0x0000000203033812 */ /* 0x000fe200078efcff */
[----:B------:R-:W-:Y:S02]  /*1cd0*/  STL [R1+0x54], R153 ;  /* 0x0000549901007387 */ /* 0x000fe40000100800 */
[----:B------:R-:W-:Y:S02]  /*1ce0*/  @P3 IMAD.HI.U32 R0, R2, c[0x0][0x2c8], RZ ;  /* 0x0000b20002003a27 */ /* 0x000fe400078e00ff */
[----:B------:R1:W-:Y:S03]  /*1cf0*/  STL [R1+0x90], R3 ;  /* 0x0000900301007387 */ /* 0x0003e60000100800 */
[----:B------:R-:W-:Y:S01]  /*1d00*/  @P3 SHF.R.U32.HI R2, RZ, c[0x0][0x2cc], R0 ;  /* 0x0000b300ff023a19 */ /* 0x000fe20000011600 */
[----:B------:R-:W-:-:S05]  /*1d10*/  IMAD.HI R0, R5, -0x6db6db6d, R4 ;  /* 0x9249249305007827 */ /* 0x000fca00078e0204 */
[----:B------:R-:W-:-:S04]  /*1d20*/  SHF.R.U32.HI R4, RZ, 0x1f, R0 ;  /* 0x0000001fff047819 */ /* 0x000fc80000011600 */
[----:B------:R-:W-:Y:S02]  /*1d30*/  LEA.HI.SX32 R4, R0, R4, 0x1a ;  /* 0x0000000400047211 */ /* 0x000fe400078fd2ff */
[----:B------:R-:W-:-:S04]  /*1d40*/  LOP3.LUT R0, R10, 0xff000000, RZ, 0xc0, !PT ;  /* 0xff0000000a007812 */ /* 0x000fc800078ec0ff */
[----:B------:R-:W-:Y:S02]  /*1d50*/  SHF.R.U32.HI R0, RZ, 0x8, R0 ;  /* 0x00000008ff007819 */ /* 0x000fe40000011600 */
[----:B-1----:R-:W-:-:S05]  /*1d60*/  IADD3 R3, R153, 0x70, -R151 ;  /* 0x0000007099037810 */ /* 0x002fca0007ffe897 */
[----:B------:R-:W-:Y:S02]  /*1d70*/  IMAD.IADD R3, R3, 0x1, R2 ;  /* 0x0000000103037824 */ /* 0x000fe400078e0202 */
[----:B------:R-:W-:-:S04]  /*1d80*/  IMAD.MOV.U32 R2, RZ, RZ, RZ ;  /* 0x000000ffff027224 */ /* 0x000fc800078e00ff */
[----:B------:R-:W-:-:S05]  /*1d90*/  IMAD.HI R2, R3, -0x6db6db6d, R2 ;  /* 0x9249249303027827 */ /* 0x000fca00078e0202 */
[----:B------:R-:W-:-:S04]  /*1da0*/  SHF.R.U32.HI R3, RZ, 0x1f, R2 ;  /* 0x0000001fff037819 */ /* 0x000fc80000011602 */
[----:B------:R-:W-:Y:S02]  /*1db0*/  LEA.HI.SX32 R2, R2, R3, 0x1a ;  /* 0x0000000302027211 */ /* 0x000fe400078fd2ff */
[----:B------:R-:W-:Y:S02]  /*1dc0*/  LOP3.LUT R3, R10, 0xff0000, RZ, 0xc0, !PT ;  /* 0x00ff00000a037812 */ /* 0x000fe400078ec0ff */
[----:B------:R-:W-:Y:S01]  /*1dd0*/  IMNMX R6, R4, R2, PT ;  /* 0x0000000204067217 */ /* 0x000fe20003800200 */
[----:B------:R-:W-:Y:S01]  /*1de0*/  IMAD.MOV.U32 R2, RZ, RZ, RZ ;  /* 0x000000ffff027224 */ /* 0x000fe200078e00ff */
[----:B------:R-:W-:Y:S02]  /*1df0*/  LEA.HI R3, R3, R0, RZ, 0x10 ;  /* 0x0000000003037211 */ /* 0x000fe400078f80ff */
[----:B------:R-:W-:Y:S02]  /*1e00*/  ISETP.GE.AND P0, PT, R6, 0x1, PT ;  /* 0x000000010600780c */ /* 0x000fe40003f06270 */
[----:B------:R-:W-:-:S02]  /*1e10*/  LOP3.LUT R14, R3, 0xff, RZ, 0xc0, !PT ;  /* 0x000000ff030e7812 */ /* 0x000fc400078ec0ff */
        /* <DEDUP_REMOVED lines=34> */
.L_x_1015:
[----:B------:R-:W-:Y:S05]  /*2040*/  BSYNC B0 ;  /* 0x0000000000007941 */ /* 0x000fea0003800000 */
.L_x_1014:
[----:B------:R-:W-:Y:S01]  /*2050*/  IMAD R148, R14, R2, RZ ;  /* 0x000000020e947224 */ /* 0x000fe200078e02ff */
[----:B------:R-:W-:Y:S01]  /*2060*/  PRMT R0, RZ, 0x7610, R0 ;  /* 0x00007610ff007816 */ /* 0x000fe20000000000 */
[----:B------:R-:W-:Y:S01]  /*2070*/  IMAD.MOV.U32 R20, RZ, RZ, RZ ;  /* 0x000000ffff147224 */ /* 0x000fe200078e00ff */
[----:B------:R-:W-:Y:S01]  /*2080*/  MOV R15, RZ ;  /* 0x000000ff000f7202 */ /* 0x000fe20000000f00 */
        /* <DEDUP_REMOVED lines=37> */
[----:B--2---:R-:W2:Y:S01]  /*22e0*/  LDL.64 R8, [R1+0x40] ;  /* 0x0000400001087983 */ /* 0x004ea20000100a00 */
[----:B------:R-:W-:-:S03]  /*22f0*/  ISETP.NE.U32.AND P2, PT, RZ, c[0x0][0x340], PT ;  /* 0x0000d000ff007a0c */ /* 0x000fc60003f45070 */
[----:B------:R3:W2:Y:S01]  /*2300*/  LDL.64 R28, [R1+0x40] ;  /* 0x00004000011c7983 */ /* 0x0006a20000100a00 */
[----:B------:R-:W-:-:S03]  /*2310*/  ISETP.NE.AND.EX P2, PT, RZ, c[0x0][0x344], PT, P2 ;  /* 0x0000d100ff007a0c */ /* 0x000fc60003f45320 */
[----:B------:R-:W4:Y:S04]  /*2320*/  LDL R27, [R1+0x3c] ;  /* 0x00003c00011b7983 */ /* 0x000f280000100800 */
[----:B------:R-:W5:Y:S06]  /*2330*/  S2R R4, SR_TID.X ;  /* 0x0000000000047919 */ /* 0x000f6c0000002100 */
[----:B------:R-:W-:-:S05]  /*2340*/  @P2 IMAD.WIDE R2, R17, R12, c[0x0][0x340] ;  /* 0x0000d00011022625 */ /* 0x000fca00078e020c */
[----:B-1----:R1:W3:Y:S01]  /*2350*/  @P2 LDG.E R14, [R2.64] ;  /* 0x00000006020e2981 */ /* 0x0022e2000c1e1900 */
[----:B------:R-:W-:Y:S02]  /*2360*/  SHF.R.S32.HI R0, RZ, 0x1f, R11 ;  /* 0x0000001fff007819 */ /* 0x000fe4000001140b */
[--C-:B-----5:R-:W-:Y:S02]  /*2370*/  SHF.R.S32.HI R106, RZ, 0x1f, R4.reuse ;  /* 0x0000001fff6a7819 */ /* 0x120fe40000011404 */
[----:B------:R-:W-:Y:S02]  /*2380*/  SHF.R.S32.HI R25, RZ, 0x1f, R4 ;  /* 0x0000001fff197819 */ /* 0x000fe40000011404 */
[-C--:B------:R-:W-:Y:S02]  /*2390*/  LEA.HI R106, R106, R4.reuse, RZ, 0x3 ;  /* 0x000000046a6a7211 */ /* 0x080fe400078f18ff */
[----:B------:R-:W-:Y:S02]  /*23a0*/  LEA.HI R25, R25, R4, RZ, 0x3 ;  /* 0x0000000419197211 */ /* 0x000fe400078f18ff */
[----:B------:R-:W-:Y:S01]  /*23b0*/  LOP3.LUT R106, R106, 0xfffffff8, RZ, 0xc0, !PT ;  /* 0xfffffff86a6a7812 */ /* 0x000fe200078ec0ff */
[----:B------:R-:W-:Y:S01]  /*23c0*/  IMAD R0, R0, c[0x0][0x178], RZ ;  /* 0x00005e0000007a24 */ /* 0x000fe200078e02ff */
[----:B------:R-:W-:-:S03]  /*23d0*/  SHF.R.S32.HI R25, RZ, 0x3, R25 ;  /* 0x00000003ff197819 */ /* 0x000fc60000011419 */
[----:B------:R-:W-:Y:S02]  /*23e0*/  IMAD.IADD R106, R4, 0x1, -R106 ;  /* 0x00000001046a7824 */ /* 0x000fe400078e0a6a */
[----:B-1----:R-:W-:-:S04]  /*23f0*/  IMAD.WIDE.U32 R2, R11, c[0x0][0x178], RZ ;  /* 0x00005e000b027a25 */ /* 0x002fc800078e00ff */
[----:B------:R-:W-:Y:S02]  /*2400*/  IMAD R0, R11, c[0x0][0x17c], R0 ;  /* 0x00005f000b007a24 */ /* 0x000fe400078e0200 */
[----:B------:R-:W-:-:S03]  /*2410*/  IMAD R5, R106, 0x20, R25 ;  /* 0x000000206a057824 */ /* 0x000fc600078e0219 */
[----:B------:R-:W-:Y:S01]  /*2420*/  IADD3 R3, R3, R0, RZ ;  /* 0x0000000003037210 */ /* 0x000fe20007ffe0ff */
[----:B------:R-:W-:Y:S01]  /*2430*/  IMAD.IADD R5, R142, 0x1, R5 ;  /* 0x000000018e057824 */ /* 0x000fe200078e0205 */
[----:B------:R-:W-:-:S03]  /*2440*/  SEL R6, R13, RZ, !P4 ;  /* 0x000000ff0d067207 */ /* 0x000fc60006000000 */
[----:B------:R-:W-:Y:S01]  /*2450*/  IMAD.WIDE.U32 R2, R26, c[0x0][0x1b8], R2 ;  /* 0x00006e001a027a25 */ /* 0x000fe200078e0002 */
[----:B------:R-:W-:-:S03]  /*2460*/  SEL R4, R17, RZ, !P4 ;  /* 0x000000ff11047207 */ /* 0x000fc60006000000 */
[----:B------:R-:W-:-:S04]  /*2470*/  @P3 IMAD.HI.U32 R7, R5, c[0x0][0x2c8], RZ ;  /* 0x0000b20005073a27 */ /* 0x000fc800078e00ff */
[----:B------:R-:W-:Y:S01]  /*2480*/  IMAD.MOV.U32 R0, RZ, RZ, R5 ;  /* 0x000000ffff007224 */ /* 0x000fe200078e0005 */
[----:B------:R-:W-:Y:S01]  /*2490*/  @P3 SHF.R.U32.HI R0, RZ, c[0x0][0x2cc], R7 ;  /* 0x0000b300ff003a19 */ /* 0x000fe20000011607 */
[----:B------:R-:W-:Y:S02]  /*24a0*/  IMAD R3, R26, c[0x0][0x1bc], R3 ;  /* 0x00006f001a037a24 */ /* 0x000fe400078e0203 */
[----:B------:R-:W-:Y:S02]  /*24b0*/  IMAD R6, R6, c[0x0][0x1c0], RZ ;  /* 0x0000700006067a24 */ /* 0x000fe400078e02ff */
[----:B------:R-:W-:Y:S01]  /*24c0*/  IMAD.WIDE.U32 R2, R4, c[0x0][0x1c0], R2 ;  /* 0x0000700004027a25 */ /* 0x000fe200078e0002 */
[----:B------:R-:W-:-:S03]  /*24d0*/  SHF.R.S32.HI R7, RZ, 0x1f, R0 ;  /* 0x0000001fff077819 */ /* 0x000fc60000011400 */
[----:B------:R-:W-:Y:S01]  /*24e0*/  IMAD R6, R4, c[0x0][0x1c4], R6 ;  /* 0x0000710004067a24 */ /* 0x000fe200078e0206 */
[----:B------:R-:W-:-:S05]  /*24f0*/  IADD3 R4, -R0, RZ, RZ ;  /* 0x000000ff00047210 */ /* 0x000fca0007ffe1ff */
        /* <DEDUP_REMOVED lines=9> */
[----:B------:R-:W-:Y:S01]  /*2590*/  IMAD.WIDE.U32 R4, R4, c[0x0][0x1a8], R2 ;  /* 0x00006a0004047a25 */ /* 0x000fe200078e0002 */
[----:B------:R-:W-:Y:S01]  /*25a0*/  WARPSYNC 0xffffffff ;  /* 0xffffffff00007948 */ /* 0x000fe20003800000 */
[----:B------:R-:W-:Y:S03]  /*25b0*/  BAR.SYNC.DEFER_BLOCKING 0x0 ;  /* 0x0000000000007b1d */ /* 0x000fe60000010000 */
[----:B------:R-:W-:-:S02]  /*25c0*/  IADD3 R0, R5, R0, RZ ;  /* 0x0000000005007210 */ /* 0x000fc40007ffe0ff */
[C---:B------:R-:W-:Y:S01]  /*25d0*/  LEA R2, P0, R4.reuse, c[0x0][0x160], 0x1 ;  /* 0x0000580004027a11 */ /* 0x040fe200078008ff */
[----:B------:R-:W-:Y:S02]  /*25e0*/  IMAD R11, R151, c[0x0][0x2c4], RZ ;  /* 0x0000b100970b7a24 */ /* 0x000fe400078e02ff */
[----:B------:R-:W-:Y:S01]  /*25f0*/  IMAD.MOV.U32 R23, RZ, RZ, 0x70 ;  /* 0x00000070ff177424 */ /* 0x000fe200078e00ff */
[----:B------:R-:W-:Y:S01]  /*2600*/  LEA.HI.X R0, R4, c[0x0][0x164], R0, 0x1, P0 ;  /* 0x0000590004007a11 */ /* 0x000fe200000f0c00 */
[----:B------:R-:W-:Y:S01]  /*2610*/  IMAD.IADD R3, R25, 0x1, R142 ;  /* 0x0000000119037824 */ /* 0x000fe200078e028e */
[----:B------:R-:W1:Y:S01]  /*2620*/  SHFL.IDX PT, R4, R2, RZ, 0x181f ;  /* 0x00181fff02047589 */ /* 0x000e6200000e0000 */
[----:B------:R-:W-:Y:S01]  /*2630*/  IADD3 R141, R152, -0x1, RZ ;  /* 0xffffffff988d7810 */ /* 0x000fe20007ffe0ff */
[----:B------:R-:W-:Y:S01]  /*2640*/  IMAD.MOV.U32 R76, RZ, RZ, 0x40 ;  /* 0x00000040ff4c7424 */ /* 0x000fe200078e00ff */
[----:B------:R-:W-:Y:S01]  /*2650*/  ULDC.64 UR4, c[0x0][0x208] ;  /* 0x0000820000047ab9 */ /* 0x000fe20000000a00 */
[----:B------:R-:W5:Y:S01]  /*2660*/  SHFL.IDX PT, R5, R0, RZ, 0x181f ;  /* 0x00181fff00057589 */ /* 0x000f6200000e0000 */
[----:B------:R-:W-:-:S03]  /*2670*/  ISETP.GE.AND P0, PT, R3, R11, PT ;  /* 0x0000000b0300720c */ /* 0x000fc60003f06270 */
[----:B------:R-:W1:Y:S04]  /*2680*/  SHFL.IDX PT, R10, R2, 0x1, 0x181f ;  /* 0x00381f00020a7f89 */ /* 0x000e6800000e0000 */
[----:B------:R-:W-:Y:S04]  /*2690*/  SHFL.IDX PT, R12, R2, 0x2, 0x181f ;  /* 0x00581f00020c7f89 */ /* 0x000fe800000e0000 */
[----:B------:R-:W-:Y:S01]  /*26a0*/  SHFL.IDX PT, R18, R0, 0x2, 0x181f ;  /* 0x00581f0000127f89 */ /* 0x000fe200000e0000 */
[----:B------:R-:W-:Y:S01]  /*26b0*/  IADD3 R15, R3, 0x60, RZ ;  /* 0x00000060030f7810 */ /* 0x000fe20007ffe0ff */
[----:B------:R-:W-:-:S05]  /*26c0*/  IMAD R23, R152, -0x70, R23 ;  /* 0xffffff9098177824 */ /* 0x000fca00078e0217 */
[----:B------:R-:W-:Y:S02]  /*26d0*/  IADD3 R140, R153, R23, RZ ;  /* 0x00000017998c7210 */ /* 0x000fe40007ffe0ff */
[----:B------:R-:W-:Y:S01]  /*26e0*/  SHF.R.S32.HI R24, RZ, 0x1f, R141 ;  /* 0x0000001fff187819 */ /* 0x000fe2000001148d */
[----:B--2---:R-:W-:-:S05]  /*26f0*/  IMAD.MOV.U32 R28, RZ, RZ, R8 ;  /* 0x000000ffff1c7224 */ /* 0x004fca00078e0008 */
[C---:B------:R-:W-:Y:S02]  /*2700*/  ISETP.GE.AND P5, PT, R28.reuse, c[0x0][0x198], PT ;  /* 0x000066001c007a0c */ /* 0x040fe40003fa6270 */
[----:B------:R-:W-:Y:S02]  /*2710*/  SHF.R.S32.HI R29, RZ, 0x1f, R28 ;  /* 0x0000001fff1d7819 */ /* 0x000fe4000001141c */
[C---:B-1----:R-:W-:Y:S02]  /*2720*/  @!P0 LEA R6, P1, R28.reuse, R4, 0x1 ;  /* 0x000000041c068211 */ /* 0x042fe400078208ff */
[----:B----4-:R-:W-:Y:S02]  /*2730*/  ISETP.GE.AND P3, PT, R27, c[0x0][0x198], PT ;  /* 0x000066001b007a0c */ /* 0x010fe40003f66270 */
[----:B-----5:R-:W-:Y:S02]  /*2740*/  @!P0 LEA.HI.X R7, R28, R5, R29, 0x1, P1 ;  /* 0x000000051c078211 */ /* 0x020fe400008f0c1d */
[----:B------:R-:W-:-:S02]  /*2750*/  SHF.R.S32.HI R19, RZ, 0x1f, R27 ;  /* 0x0000001fff137819 */ /* 0x000fc4000001141b */
[----:B------:R-:W-:Y:S01]  /*2760*/  @!P0 LEA R4, P1, R27, R4, 0x1 ;  /* 0x000000041b048211 */ /* 0x000fe200078208ff */
[----:B------:R1:W-:Y:S01]  /*2770*/  @!P0 LDGSTS.E.BYPASS.LTC128B.128 [R214+0x100], [R6.64], !P5 ;  /* 0x0010000006d68fae */ /* 0x0003e2000e901d46 */
[----:B------:R-:W-:Y:S02]  /*2780*/  IADD3 R8, R3, 0x20, RZ ;  /* 0x0000002003087810 */ /* 0x000fe40007ffe0ff */
[----:B------:R-:W-:Y:S02]  /*2790*/  @!P0 LEA.HI.X R5, R27, R5, R19, 0x1, P1 ;  /* 0x000000051b058211 */ /* 0x000fe400008f0c13 */
[----:B------:R-:W-:-:S03]  /*27a0*/  ISETP.GE.AND P1, PT, R8, R11, PT ;  /* 0x0000000b0800720c */ /* 0x000fc60003f26270 */
[----:B------:R2:W-:Y:S01]  /*27b0*/  @!P0 LDGSTS.E.BYPASS.LTC128B.128 [R214+0x4100], [R4.64], !P3 ;  /* 0x0410000004d68fae */ /* 0x0005e2000d901d46 */
[----:B------:R-:W-:-:S03]  /*27c0*/  IADD3 R8, R3, 0x40, RZ ;  /* 0x0000004003087810 */ /* 0x000fc60007ffe0ff */
[----:B-1----:R-:W1:Y:S01]  /*27d0*/  SHFL.IDX PT, R7, R0, 0x1, 0x181f ;  /* 0x00381f0000077f89 */ /* 0x002e6200000e0000 */
[----:B------:R-:W-:Y:S02]  /*27e0*/  SHF.R.S32.HI R6, RZ, 0x1f, R16 ;  /* 0x0000001fff067819 */ /* 0x000fe40000011410 */
[C---:B--2---:R-:W-:Y:S02]  /*27f0*/  IADD3 R4, P0, R25.reuse, R16, RZ ;  /* 0x0000001019047210 */ /* 0x044fe40007f1e0ff */
[----:B---3--:R-:W-:Y:S02]  /*2800*/  @P2 SHF.R.S32.HI R5, RZ, 0x1f, R14 ;  /* 0x0000001fff052819 */ /* 0x008fe4000001140e */
[----:B------:R-:W-:Y:S02]  /*2810*/  @!P2 MOV R5, R13 ;  /* 0x0000000d0005a202 */ /* 0x000fe40000000f00 */
[----:B------:R-:W-:Y:S01]  /*2820*/  LEA.HI.X.SX32 R6, R25, R6, 0x1, P0 ;  /* 0x0000000619067211 */ /* 0x000fe200000f0eff */
[----:B------:R2:W3:Y:S01]  /*2830*/  SHFL.IDX PT, R13, R2, 0x3, 0x181f ;  /* 0x00781f00020d7f89 */ /* 0x0004e200000e0000 */
[----:B------:R-:W-:-:S03]  /*2840*/  ISETP.GE.AND P0, PT, R8, R11, PT ;  /* 0x0000000b0800720c */ /* 0x000fc60003f06270 */
[----:B------:R-:W4:Y:S01]  /*2850*/  SHFL.IDX PT, R0, R0, 0x3, 0x181f ;  /* 0x00781f0000007f89 */ /* 0x000f2200000e0000 */
[----:B------:R-:W-:Y:S01]  /*2860*/  @!P2 IMAD.MOV.U32 R14, RZ, RZ, R17 ;  /* 0x000000ffff0ea224 */ /* 0x000fe200078e0011 */
[----:B------:R-:W-:Y:S01]  /*2870*/  @!P1 LEA R8, P2, R28, R10, 0x1 ;  /* 0x0000000a1c089211 */ /* 0x000fe200078408ff */
[----:B------:R-:W-:Y:S01]  /*2880*/  IMAD R9, R6, c[0x0][0x1e0], RZ ;  /* 0x0000780006097a24 */ /* 0x000fe200078e02ff */
[----:B------:R-:W-:Y:S02]  /*2890*/  SEL R20, R5, RZ, !P6 ;  /* 0x000000ff05147207 */ /* 0x000fe40007000000 */
[----:B------:R-:W-:Y:S01]  /*28a0*/  ISETP.GE.AND P3, PT, R15, R11, PT ;  /* 0x0000000b0f00720c */ /* 0x000fe20003f66270 */
[----:B------:R-:W-:Y:S01]  /*28b0*/  IMAD R5, R4, c[0x0][0x1e4], R9 ;  /* 0x0000790004057a24 */ /* 0x000fe200078e0209 */
[----:B------:R-:W-:Y:S01]  /*28c0*/  SEL R21, R14, RZ, !P6 ;  /* 0x000000ff0e157207 */ /* 0x000fe20007000000 */
[----:B------:R-:W-:Y:S01]  /*28d0*/  IMAD R6, R6, c[0x0][0x208], RZ ;  /* 0x0000820006067a24 */ /* 0x000fe200078e02ff */
[----:B-1----:R-:W-:-:S02]  /*28e0*/  @!P1 LEA.HI.X R9, R28, R7, R29, 0x1, P2 ;  /* 0x000000071c099211 */ /* 0x002fc400010f0c1d */
[----:B------:R-:W-:Y:S01]  /*28f0*/  @!P0 LEA R14, P2, R28, R12, 0x1 ;  /* 0x0000000c1c0e8211 */ /* 0x000fe200078408ff */
[C---:B------:R-:W-:Y:S01]  /*2900*/  IMAD R22, R4.reuse, c[0x0][0x20c], R6 ;  /* 0x0000830004167a24 */ /* 0x040fe200078e0206 */
[C---:B------:R-:W-:Y:S01]  /*2910*/  @!P1 LEA R10, P4, R27.reuse, R10, 0x1 ;  /* 0x0000000a1b0a9211 */ /* 0x040fe200078808ff */
[--C-:B------:R-:W-:Y:S01]  /*2920*/  IMAD.WIDE.U32 R16, R4, c[0x0][0x208], R28.reuse ;  /* 0x0000820004107a25 */ /* 0x100fe200078e001c */
[--C-:B------:R-:W-:Y:S01]  /*2930*/  @!P0 LEA.HI.X R15, R28, R18, R29.reuse, 0x1, P2 ;  /* 0x000000121c0f8211 */ /* 0x100fe200010f0c1d */
[----:B------:R1:W-:Y:S01]  /*2940*/  @!P1 LDGSTS.E.BYPASS.LTC128B.128 [R214+0x1100], [R8.64], !P5 ;  /* 0x0110000008d69fae */ /* 0x0003e2000e901d46 */
[C---:B------:R-:W-:Y:S01]  /*2950*/  @!P0 LEA R6, P2, R27.reuse, R12, 0x1 ;  /* 0x0000000c1b068211 */ /* 0x040fe200078408ff */
[----:B--2---:R-:W-:Y:S01]  /*2960*/  IMAD.WIDE.U32 R2, R4, c[0x0][0x1e0], R28 ;  /* 0x0000780004027a25 */ /* 0x004fe200078e001c */
[C-C-:B------:R-:W-:Y:S02]  /*2970*/  @!P1 LEA.HI.X R11, R27.reuse, R7, R19.reuse, 0x1, P4 ;  /* 0x000000071b0b9211 */ /* 0x140fe400020f0c13 */
[----:B------:R-:W-:-:S02]  /*2980*/  @!P0 LEA.HI.X R7, R27, R18, R19, 0x1, P2 ;  /* 0x000000121b078211 */ /* 0x000fc400010f0c13 */
[C---:B---3--:R-:W-:Y:S02]  /*2990*/  @!P3 LEA R4, P2, R28.reuse, R13, 0x1 ;  /* 0x0000000d1c04b211 */ /* 0x048fe400078408ff */
[----:B------:R-:W-:Y:S02]  /*29a0*/  ISETP.GE.AND P6, PT, R27, c[0x0][0x198], PT ;  /* 0x000066001b007a0c */ /* 0x000fe40003fc6270 */
[----:B------:R-:W-:Y:S02]  /*29b0*/  IADD3 R3, R3, R5, RZ ;  /* 0x0000000503037210 */ /* 0x000fe40007ffe0ff */
[----:B----4-:R-:W-:Y:S02]  /*29c0*/  @!P3 LEA.HI.X R5, R28, R0, R29, 0x1, P2 ;  /* 0x000000001c05b211 */ /* 0x010fe400010f0c1d */
[----:B------:R-:W-:Y:S01]  /*29d0*/  @!P3 LEA R12, P2, R27, R13, 0x1 ;  /* 0x0000000d1b0cb211 */ /* 0x000fe200078408ff */
[----:B------:R-:W-:-:S03]  /*29e0*/  IMAD.WIDE.U32 R2, R26, c[0x0][0x1e8], R2 ;  /* 0x00007a001a027a25 */ /* 0x000fc600078e0002 */
[C---:B------:R-:W-:Y:S02]  /*29f0*/  @!P3 LEA.HI.X R13, R27.reuse, R0, R19, 0x1, P2 ;  /* 0x000000001b0db211 */ /* 0x040fe400010f0c13 */
[----:B------:R-:W-:Y:S01]  /*2a00*/  IMNMX R0, R140, 0x70, PT ;  /* 0x000000708c007817 */ /* 0x000fe20003800200 */
[----:B------:R-:W-:Y:S01]  /*2a10*/  IMAD R3, R26, c[0x0][0x1ec], R3 ;  /* 0x00007b001a037a24 */ /* 0x000fe200078e0203 */
[----:B------:R2:W-:Y:S01]  /*2a20*/  @!P1 LDGSTS.E.BYPASS.LTC128B.128 [R214+0x5100], [R10.64], !P6 ;  /* 0x051000000ad69fae */ /* 0x0005e2000f101d46 */
[----:B------:R-:W-:Y:S01]  /*2a30*/  IMAD R18, R20, c[0x0][0x1f0], RZ ;  /* 0x00007c0014127a24 */ /* 0x000fe200078e02ff */
[----:B------:R-:W-:Y:S01]  /*2a40*/  ISETP.GE.AND P1, PT, R27, c[0x0][0x198], PT ;  /* 0x000066001b007a0c */ /* 0x000fe20003f26270 */
[----:B------:R-:W-:Y:S01]  /*2a50*/  IMAD.IADD R0, R0, 0x1, -R25 ;  /* 0x0000000100007824 */ /* 0x000fe200078e0a19 */
[----:B------:R3:W-:Y:S01]  /*2a60*/  @!P0 LDGSTS.E.BYPASS.LTC128B.128 [R214+0x2100], [R14.64], !P5 ;  /* 0x021000000ed68fae */ /* 0x0007e2000e901d46 */
[----:B------:R-:W-:Y:S02]  /*2a70*/  IMAD R19, R24, c[0x0][0x1e0], RZ ;  /* 0x0000780018137a24 */ /* 0x000fe400078e02ff */
[----:B------:R-:W-:-:S02]  /*2a80*/  IMAD R18, R21, c[0x0][0x1f4], R18 ;  /* 0x00007d0015127a24 */ /* 0x000fc400078e0212 */
[----:B------:R-:W-:Y:S01]  /*2a90*/  IMAD.WIDE.U32 R146, R21, c[0x0][0x1f0], R2 ;  /* 0x00007c0015927a25 */ /* 0x000fe200078e0002 */
[----:B------:R-:W-:-:S03]  /*2aa0*/  ISETP.GE.AND P4, PT, R0, 0x1, PT ;  /* 0x000000010000780c */ /* 0x000fc60003f86270 */
[----:B------:R-:W-:Y:S01]  /*2ab0*/  IMAD.WIDE.U32 R2, R141, c[0x0][0x1e0], RZ ;  /* 0x000078008d027a25 */ /* 0x000fe200078e00ff */
[----:B------:R-:W-:Y:S01]  /*2ac0*/  IADD3 R145, R147, R18, RZ ;  /* 0x0000001293917210 */ /* 0x000fe20007ffe0ff */
[----:B------:R4:W-:Y:S02]  /*2ad0*/  @!P0 LDGSTS.E.BYPASS.LTC128B.128 [R214+0x6100], [R6.64], !P1 ;  /* 0x0610000006d68fae */ /* 0x0009e4000c901d46 */
[----:B-1----:R-:W-:Y:S01]  /*2ae0*/  IMAD R8, R141, c[0x0][0x1e4], R19 ;  /* 0x000079008d087a24 */ /* 0x002fe200078e0213 */
[----:B------:R-:W-:Y:S01]  /*2af0*/  MOV R144, R146 ;  /* 0x0000009200907202 */ /* 0x000fe20000000f00 */
[----:B------:R1:W-:Y:S02]  /*2b00*/  @!P3 LDGSTS.E.BYPASS.LTC128B.128 [R214+0x3100], [R4.64], !P5 ;  /* 0x0310000004d6bfae */ /* 0x0003e4000e901d46 */
[----:B------:R-:W-:Y:S01]  /*2b10*/  IMAD.IADD R8, R3, 0x1, R8 ;  /* 0x0000000103087824 */ /* 0x000fe200078e0208 */
[----:B------:R-:W-:Y:S01]  /*2b20*/  ISETP.GE.AND P6, PT, R28, c[0x0][0x1d4], PT ;  /* 0x000075001c007a0c */ /* 0x000fe20003fc6270 */
[----:B------:R-:W-:Y:S01]  /*2b30*/  IMAD.WIDE.U32 R2, R2, 0x70, R144 ;  /* 0x0000007002027825 */ /* 0x000fe200078e0090 */
[----:B------:R-:W-:Y:S01]  /*2b40*/  ISETP.GE.AND P5, PT, R27, c[0x0][0x1d4], PT ;  /* 0x000075001b007a0c */ /* 0x000fe20003fa6270 */
[----:B------:R5:W-:Y:S02]  /*2b50*/  @!P3 LDGSTS.E.BYPASS.LTC128B.128 [R214+0x7100], [R12.64], !P1 ;  /* 0x071000000cd6bfae */ /* 0x000be4000c901d46 */
[----:B------:R-:W-:Y:S01]  /*2b60*/  IMAD R8, R8, 0x70, RZ ;  /* 0x0000007008087824 */ /* 0x000fe200078e02ff */
[----:B------:R-:W-:Y:S01]  /*2b70*/  ISETP.GE.AND P2, PT, R0, 0x21, PT ;  /* 0x000000210000780c */ /* 0x000fe20003f46270 */
[----:B------:R-:W0:Y:S01]  /*2b80*/  LDGDEPBAR ;  /* 0x00000000000079af */ /* 0x000e220000000000 */
[----:B--2---:R-:W-:-:S02]  /*2b90*/  MOV R10, 0x20 ;  /* 0x00000020000a7802 */ /* 0x004fc40000000f00 */
[----:B------:R-:W-:-:S03]  /*2ba0*/  IADD3 R3, R3, R8, RZ ;  /* 0x0000000803037210 */ /* 0x000fc60007ffe0ff */
[----:B------:R-:W-:Y:S01]  /*2bb0*/  IMAD.WIDE.U32 R8, R10, c[0x0][0x1e0], RZ ;  /* 0x000078000a087a25 */ /* 0x000fe200078e00ff */
[----:B----4-:R-:W-:-:S04]  /*2bc0*/  @P4 LEA R6, P0, R2, c[0x0][0x1c8], 0x1 ;  /* 0x0000720002064a11 */ /* 0x010fc800078008ff */
[----:B------:R-:W-:Y:S02]  /*2bd0*/  @P4 LEA.HI.X R7, R2, c[0x0][0x1cc], R3, 0x1, P0 ;  /* 0x0000730002074a11 */ /* 0x000fe400000f0c03 */
[C---:B------:R-:W-:Y:S02]  /*2be0*/  ISETP.GE.AND P1, PT, R0.reuse, 0x41, PT ;  /* 0x000000410000780c */ /* 0x040fe40003f26270 */
[----:B------:R-:W-:Y:S01]  /*2bf0*/  ISETP.GE.AND P0, PT, R0, 0x61, PT ;  /* 0x000000610000780c */ /* 0x000fe20003f06270 */
[----:B------:R2:W-:Y:S01]  /*2c00*/  @P4 LDGSTS.E.BYPASS.LTC128B.128 [R214+0x8100], [R6.64], !P6 ;  /* 0x0810000006d64fae */ /* 0x0005e2000f101d46 */
[----:B------:R-:W-:-:S03]  /*2c10*/  @P2 IADD3 R0, P3, R2, R8, RZ ;  /* 0x0000000802002210 */ /* 0x000fc60007f7e0ff */
[----:B------:R2:W-:Y:S01]  /*2c20*/  @P4 LDGSTS.E.BYPASS.LTC128B.128 [R214+0xb900], [R6.64+0x80], !P5 ;  /* 0x0b90008006d64fae */ /* 0x0005e2000e901d46 */
[----:B-1----:R-:W-:Y:S02]  /*2c30*/  IMAD.IADD R5, R17, 0x1, R22 ;  /* 0x0000000111057824 */ /* 0x002fe400078e0216 */
[----:B------:R-:W-:-:S04]  /*2c40*/  IMAD.MOV.U32 R4, RZ, RZ, R16 ;  /* 0x000000ffff047224 */ /* 0x000fc800078e0010 */
[----:B------:R-:W-:-:S04]  /*2c50*/  IMAD.WIDE.U32 R4, R26, c[0x0][0x210], R4 ;  /* 0x000084001a047a25 */ /* 0x000fc800078e0004 */
[----:B------:R-:W-:Y:S02]  /*2c60*/  IMAD R5, R26, c[0x0][0x214], R5 ;  /* 0x000085001a057a24 */ /* 0x000fe400078e0205 */
[----:B-----5:R-:W-:Y:S02]  /*2c70*/  IMAD R13, R76, c[0x0][0x1e4], RZ ;  /* 0x000079004c0d7a24 */ /* 0x020fe400078e02ff */
[----:B--2---:R-:W-:-:S05]  /*2c80*/  IMAD R6, R10, c[0x0][0x1e4], RZ ;  /* 0x000079000a067a24 */ /* 0x004fca00078e02ff */
[----:B------:R-:W-:Y:S01]  /*2c90*/  @P2 IADD3.X R6, R3, R9, R6, P3, !PT ;  /* 0x0000000903062210 */ /* 0x000fe20001ffe406 */
[----:B------:R-:W-:Y:S01]  /*2ca0*/  IMAD.WIDE.U32 R8, R76, c[0x0][0x1e0], RZ ;  /* 0x000078004c087a25 */ /* 0x000fe200078e00ff */
[----:B------:R-:W-:-:S04]  /*2cb0*/  @P2 LEA R10, P3, R0, c[0x0][0x1c8], 0x1 ;  /* 0x00007200000a2a11 */ /* 0x000fc800078608ff */
[----:B------:R-:W-:Y:S01]  /*2cc0*/  @P2 LEA.HI.X R11, R0, c[0x0][0x1cc], R6, 0x1, P3 ;  /* 0x00007300000b2a11 */ /* 0x000fe200018f0c06 */
[----:B------:R-:W-:Y:S01]  /*2cd0*/  IMAD R6, R20, c[0x0][0x218], RZ ;  /* 0x0000860014067a24 */ /* 0x000fe200078e02ff */
[----:B------:R-:W-:Y:S02]  /*2ce0*/  @P1 IADD3 R7, P3, R2, R8, RZ ;  /* 0x0000000802071210 */ /* 0x000fe40007f7e0ff */
[----:B------:R-:W-:Y:S01]  /*2cf0*/  @P0 MOV R0, 0x60 ;  /* 0x0000006000000802 */ /* 0x000fe20000000f00 */
[----:B------:R-:W-:Y:S01]  /*2d00*/  IMAD.WIDE.U32 R16, R21, c[0x0][0x218], R4 ;  /* 0x0000860015107a25 */ /* 0x000fe200078e0004 */
[----:B------:R-:W-:Y:S01]  /*2d10*/  @P1 IADD3.X R4, R3, R9, R13, P3, !PT ;  /* 0x0000000903041210 */ /* 0x000fe20001ffe40d */
[----:B------:R1:W-:Y:S02]  /*2d20*/  @P2 LDGSTS.E.BYPASS.LTC128B.128 [R214+0x9100], [R10.64], !P6 ;  /* 0x091000000ad62fae */ /* 0x0003e4000f101d46 */
[----:B------:R-:W-:Y:S01]  /*2d30*/  IMAD R12, R21, c[0x0][0x21c], R6 ;  /* 0x00008700150c7a24 */ /* 0x000fe200078e0206 */
[----:B------:R-:W-:Y:S01]  /*2d40*/  @P1 LEA R6, P3, R7, c[0x0][0x1c8], 0x1 ;  /* 0x0000720007061a11 */ /* 0x000fe200078608ff */
[----:B------:R-:W-:Y:S01]  /*2d50*/  @P0 IMAD.WIDE.U32 R2, R0, c[0x0][0x1e0], R2 ;  /* 0x0000780000020a25 */ /* 0x000fe200078e0002 */
[----:B------:R1:W-:Y:S03]  /*2d60*/  @P2 LDGSTS.E.BYPASS.LTC128B.128 [R214+0xc900], [R10.64+0x80], !P5 ;  /* 0x0c9000800ad62fae */ /* 0x0003e6000e901d46 */
[----:B------:R-:W-:-:S02]  /*2d70*/  IMAD R5, R24, c[0x0][0x208], RZ ;  /* 0x0000820018057a24 */ /* 0x000fc400078e02ff */
[----:B------:R-:W-:Y:S01]  /*2d80*/  @P0 IMAD R0, R0, c[0x0][0x1e4], RZ ;  /* 0x0000790000000a24 */ /* 0x000fe200078e02ff */
[----:B------:R-:W-:Y:S01]  /*2d90*/  @P1 LEA.HI.X R7, R7, c[0x0][0x1cc], R4, 0x1, P3 ;  /* 0x0000730007071a11 */ /* 0x000fe200018f0c04 */
[----:B------:R-:W-:Y:S01]  /*2da0*/  IMAD.WIDE.U32 R8, R141, c[0x0][0x208], RZ ;  /* 0x000082008d087a25 */ /* 0x000fe200078e00ff */
[C---:B------:R-:W-:Y:S02]  /*2db0*/  @P0 LEA R4, P3, R2.reuse, c[0x0][0x1c8], 0x1 ;  /* 0x0000720002040a11 */ /* 0x040fe400078608ff */
[----:B------:R-:W-:Y:S01]  /*2dc0*/  @P0 IADD3 R0, R3, R0, RZ ;  /* 0x0000000003000210 */ /* 0x000fe20007ffe0ff */
[----:B------:R-:W-:Y:S01]  /*2dd0*/  IMAD R5, R141, c[0x0][0x20c], R5 ;  /* 0x000083008d057a24 */ /* 0x000fe200078e0205 */
[----:B------:R2:W-:Y:S03]  /*2de0*/  @P1 LDGSTS.E.BYPASS.LTC128B.128 [R214+0xa100], [R6.64], !P6 ;  /* 0x0a10000006d61fae */ /* 0x0005e6000f101d46 */
[----:B------:R-:W-:Y:S01]  /*2df0*/  IMAD.IADD R3, R9, 0x1, R5 ;  /* 0x0000000109037824 */ /* 0x000fe200078e0205 */
[----:B------:R-:W-:Y:S01]  /*2e00*/  @P0 LEA.HI.X R5, R2, c[0x0][0x1cc], R0, 0x1, P3 ;  /* 0x0000730002050a11 */ /* 0x000fe200018f0c00 */
[----:B------:R2:W-:Y:S04]  /*2e10*/  @P1 LDGSTS.E.BYPASS.LTC128B.128 [R214+0xd900], [R6.64+0x80], !P5 ;  /* 0x0d90008006d61fae */ /* 0x0005e8000e901d46 */
[----:B------:R4:W-:Y:S04]  /*2e20*/  @P0 LDGSTS.E.BYPASS.LTC128B.128 [R214+0xb100], [R4.64], !P6 ;  /* 0x0b10000004d60fae */ /* 0x0009e8000f101d46 */
[----:B------:R4:W-:Y:S04]  /*2e30*/  @P0 LDGSTS.E.BYPASS.LTC128B.128 [R214+0xe900], [R4.64+0x80], !P5 ;  /* 0x0e90008004d60fae */ /* 0x0009e8000e901d46 */
[----:B------:R-:W0:Y:S01]  /*2e40*/  LDGDEPBAR ;  /* 0x00000000000079af */ /* 0x000e220000000000 */
[----:B---3--:R-:W-:Y:S01]  /*2e50*/  IMAD.IADD R15, R17, 0x1, R12 ;  /* 0x00000001110f7824 */ /* 0x008fe200078e020c */
[----:B------:R-:W-:-:S02]  /*2e60*/  MOV R14, R16 ;  /* 0x00000010000e7202 */ /* 0x000fc40000000f00 */
[----:B------:R-:W-:Y:S01]  /*2e70*/  STL [R1+0x44], R29 ;  /* 0x0000441d01007387 */ /* 0x000fe20000100800 */
[----:B------:R-:W-:-:S04]  /*2e80*/  DEPBAR.LE SB0, 0x1 ;  /* 0x000080400000791a */ /* 0x000fc80000000000 */
[----:B------:R-:W-:Y:S01]  /*2e90*/  BAR.SYNC.DEFER_BLOCKING 0x0 ;  /* 0x0000000000007b1d */ /* 0x000fe20000010000 */
[----:B------:R-:W-:-:S05]  /*2ea0*/  IMAD.WIDE.U32 R8, R8, 0x70, R14 ;  /* 0x0000007008087825 */ /* 0x000fca00078e000e */
[----:B------:R-:W-:Y:S04]  /*2eb0*/  STL.64 [R1+0x18], R146 ;  /* 0x0000189201007387 */ /* 0x000fe80000100a00 */
[----:B------:R-:W-:Y:S04]  /*2ec0*/  STL.64 [R1+0x10], R144 ;  /* 0x0000109001007387 */ /* 0x000fe80000100a00 */
[----:B------:R-:W-:Y:S04]  /*2ed0*/  STL.64 [R1+0x8], R16 ;  /* 0x0000081001007387 */ /* 0x000fe80000100a00 */
[----:B------:R3:W-:Y:S04]  /*2ee0*/  STL.64 [R1], R14 ;  /* 0x0000000e01007387 */ /* 0x0007e80000100a00 */
[----:B------:R-:W-:Y:S04]  /*2ef0*/  LDSM.16.M88.4 R128, [R210] ;  /* 0x00000000d280783b */ /* 0x000fe80000000200 */
[----:B------:R-:W-:Y:S04]  /*2f00*/  LDSM.16.M88.4 R132, [R211] ;  /* 0x00000000d384783b */ /* 0x000fe80000000200 */
[----:B------:R-:W-:Y:S04]  /*2f10*/  LDSM.16.M88.4 R164, [R213] ;  /* 0x00000000d5a4783b */ /* 0x000fe80000000200 */
[----:B------:R-:W-:Y:S04]  /*2f20*/  LDSM.16.M88.4 R168, [R212] ;  /* 0x00000000d4a8783b */ /* 0x000fe80000000200 */
[----:B------:R-:W-:Y:S04]  /*2f30*/  LDSM.16.M88.4 R172, [R210+0x4000] ;  /* 0x00400000d2ac783b */ /* 0x000fe80000000200 */
[----:B------:R-:W-:Y:S04]  /*2f40*/  LDSM.16.M88.4 R176, [R211+0x4000] ;  /* 0x00400000d3b0783b */ /* 0x000fe80000000200 */
[----:B---3--:R-:W3:Y:S04]  /*2f50*/  S2R R14, SR_TID.X ;  /* 0x00000000000e7919 */ /* 0x008ee80000002100 */
[----:B------:R-:W-:Y:S04]  /*2f60*/  LDSM.16.M88.4 R180, [R213+0x4000] ;  /* 0x00400000d5b4783b */ /* 0x000fe80000000200 */
[----:B------:R-:W-:Y:S04]  /*2f70*/  LDSM.16.M88.4 R184, [R212+0x4000] ;  /* 0x00400000d4b8783b */ /* 0x000fe80000000200 */
[----:B------:R-:W-:Y:S01]  /*2f80*/  BAR.SYNC.DEFER_BLOCKING 0x0 ;  /* 0x0000000000007b1d */ /* 0x000fe20000010000 */
[----:B------:R-:W-:Y:S01]  /*2f90*/  IMAD R0, R3, 0x70, RZ ;  /* 0x0000007003007824 */ /* 0x000fe200078e02ff */
[----:B------:R-:W-:Y:S01]  /*2fa0*/  USHF.L.U32 UR9, UR4, 0x6, URZ ;  /* 0x0000000604097899 */ /* 0x000fe2000800063f */
[----:B-1----:R-:W-:-:S02]  /*2fb0*/  LEA R10, P0, R8, c[0x0][0x1f8], 0x1 ;  /* 0x00007e00080a7a11 */ /* 0x002fc400078008ff */
[----:B------:R-:W-:Y:S01]  /*2fc0*/  IMAD.IADD R0, R9, 0x1, R0 ;  /* 0x0000000109007824 */ /* 0x000fe200078e0200 */
[----:B------:R-:W-:Y:S01]  /*2fd0*/  UMOV UR8, 0x6 ;  /* 0x0000000600087882 */ /* 0x000fe20000000000 */
[----:B------:R-:W-:Y:S01]  /*2fe0*/  LOP3.LUT P1, RZ, R106, 0x2, RZ, 0xc0, !PT ;  /* 0x000000026aff7812 */ /* 0x000fe2000782c0ff */
[----:B------:R-:W-:Y:S02]  /*2ff0*/  USHF.L.U64.HI UR5, UR4, UR8, UR5 ;  /* 0x0000000804057299 */ /* 0x000fe40008010205 */
[----:B------:R-:W-:Y:S02]  /*3000*/  LEA.HI.X R11, R8, c[0x0][0x1fc], R0, 0x1, P0 ;  /* 0x00007f00080b7a11 */ /* 0x000fe400000f0c00 */
[----:B---3--:R-:W-:Y:S02]  /*3010*/  ISETP.GT.AND P3, PT, R14, 0x7f, PT ;  /* 0x0000007f0e00780c */ /* 0x008fe40003f64270 */
[----:B----4-:R-:W-:Y:S02]  /*3020*/  IADD3 R4, P0, R10, UR9, RZ ;  /* 0x000000090a047c10 */ /* 0x010fe4000ff1e0ff */
[----:B------:R-:W-:-:S02]  /*3030*/  SEL R2, RZ, 0x1, P6 ;  /* 0x00000001ff027807 */ /* 0x000fc40003000000 */
[----:B------:R-:W-:Y:S02]  /*3040*/  SEL R0, RZ, 0x2, P5 ;  /* 0x00000002ff007807 */ /* 0x000fe40002800000 */
[----:B------:R-:W-:Y:S01]  /*3050*/  IADD3.X R5, R11, UR5, RZ, P0, !PT ;  /* 0x000000050b057c10 */ /* 0x000fe200087fe4ff */
[----:B------:R-:W-:-:S04]  /*3060*/  DEPBAR.LE SB0, 0x0 ;  /* 0x000080000000791a */ /* 0x000fc80000000000 */
[----:B------:R-:W-:Y:S01]  /*3070*/  BAR.SYNC.DEFER_BLOCKING 0x0 ;  /* 0x0000000000007b1d */ /* 0x000fe20000010000 */
[----:B--2---:R-:W-:Y:S02]  /*3080*/  IADD3 R6, P0, R4, UR9, RZ ;  /* 0x0000000904067c10 */ /* 0x004fe4000ff1e0ff */
[----:B------:R-:W-:Y:S02]  /*3090*/  IADD3 R0, R2, R0, RZ ;  /* 0x0000000002007210 */ /* 0x000fe40007ffe0ff */
[C---:B------:R-:W-:Y:S02]  /*30a0*/  IADD3 R195, R188.reuse, 0x20, RZ ;  /* 0x00000020bcc37810 */ /* 0x040fe40007ffe0ff */
[----:B------:R-:W-:Y:S02]  /*30b0*/  IADD3.X R7, R5, UR5, RZ, P0, !PT ;  /* 0x0000000505077c10 */ /* 0x000fe400087fe4ff */
[----:B------:R-:W-:Y:S02]  /*30c0*/  @P1 IADD3 R195, R188, -0x20, RZ ;  /* 0xffffffe0bcc31810 */ /* 0x000fe40007ffe0ff */
[----:B------:R-:W-:-:S02]  /*30d0*/  @!P3 IADD3 R8, P0, R6, UR9, RZ ;  /* 0x000000090608bc10 */ /* 0x000fc4000ff1e0ff */
[----:B------:R-:W-:Y:S02]  /*30e0*/  LOP3.LUT P1, RZ, R0, 0x1, RZ, 0xc0, !PT ;  /* 0x0000000100ff7812 */ /* 0x000fe4000782c0ff */
[----:B------:R-:W-:Y:S02]  /*30f0*/  IADD3 R2, R23, R153, -R25 ;  /* 0x0000009917027210 */ /* 0x000fe40007ffe819 */
[----:B------:R-:W-:Y:S02]  /*3100*/  @!P3 IADD3.X R9, R7, UR5, RZ, P0, !PT ;  /* 0x000000050709bc10 */ /* 0x000fe400087fe4ff */
[----:B------:R-:W-:Y:S02]  /*3110*/  ISETP.LT.OR P0, PT, R2, 0x1, !P1 ;  /* 0x000000010200780c */ /* 0x000fe40004f01670 */
[----:B------:R-:W-:Y:S01]  /*3120*/  LOP3.LUT P2, RZ, R0, 0x2, RZ, 0xc0, !PT ;  /* 0x0000000200ff7812 */ /* 0x000fe2000784c0ff */
[----:B------:R-:W1:Y:S04]  /*3130*/  LDSM.16.M88.4 R20, [R188] ;  /* 0x00000000bc14783b */ /* 0x000e680000000200 */
[----:B------:R-:W-:Y:S04]  /*3140*/  LDSM.16.M88.4 R16, [R188+0x800] ;  /* 0x00080000bc10783b */ /* 0x000fe80000000200 */
[----:B------:R-:W2:Y:S04]  /*3150*/  LDSM.16.M88.4 R12, [R188+0x1000] ;  /* 0x00100000bc0c783b */ /* 0x000ea80000000200 */
[----:B------:R-:W-:Y:S04]  /*3160*/  LDSM.16.M88.4 R32, [R188+0x1800] ;  /* 0x00180000bc20783b */ /* 0x000fe80000000200 */
[----:B------:R-:W3:Y:S04]  /*3170*/  LDSM.16.M88.4 R52, [R188+0x2000] ;  /* 0x00200000bc34783b */ /* 0x000ee80000000200 */
[----:B------:R-:W-:Y:S04]  /*3180*/  LDSM.16.M88.4 R72, [R188+0x2800] ;  /* 0x00280000bc48783b */ /* 0x000fe80000000200 */
[----:B------:R-:W-:Y:S04]  /*3190*/  LDSM.16.M88.4 R84, [R188+0x3000] ;  /* 0x00300000bc54783b */ /* 0x000fe80000000200 */
[----:B------:R-:W4:Y:S04]  /*31a0*/  LDSM.16.M88.4 R56, [R195] ;  /* 0x00000000c338783b */ /* 0x000f280000000200 */
[----:B------:R-:W-:Y:S04]  /*31b0*/  LDSM.16.M88.4 R68, [R195+0x800] ;  /* 0x00080000c344783b */ /* 0x000fe80000000200 */
[----:B------:R-:W5:Y:S04]  /*31c0*/  LDSM.16.M88.4 R64, [R195+0x1000] ;  /* 0x00100000c340783b */ /* 0x000f680000000200 */
[----:B------:R-:W-:Y:S04]  /*31d0*/  LDSM.16.M88.4 R60, [R195+0x1800] ;  /* 0x00180000c33c783b */ /* 0x000fe80000000200 */
[----:B------:R-:W1:Y:S04]  /*31e0*/  LDSM.16.M88.4 R88, [R195+0x2000] ;  /* 0x00200000c358783b */ /* 0x000e680000000200 */
[----:B------:R-:W-:Y:S04]  /*31f0*/  LDSM.16.M88.4 R116, [R195+0x2800] ;  /* 0x00280000c374783b */ /* 0x000fe80000000200 */
[----:B------:R-:W-:Y:S04]  /*3200*/  LDSM.16.M88.4 R120, [R195+0x3000] ;  /* 0x00300000c378783b */ /* 0x000fe80000000200 */
[----:B------:R-:W-:Y:S01]  /*3210*/  @!PT LDS RZ, [RZ] ;  /* 0x00000000fffff984 */ /* 0x000fe20000000800 */
[----:B------:R-:W-:Y:S01]  /*3220*/  @!PT LDS RZ, [RZ] ;  /* 0x00000000fffff984 */ /* 0x000fe20000000800 */
[----:B------:R-:W-:Y:S01]  /*3230*/  @!PT LDS RZ, [RZ] ;  /* 0x00000000fffff984 */ /* 0x000fe20000000800 */
[----:B------:R1:W-:Y:S01]  /*3240*/  LDGSTS.E.BYPASS.LTC128B.128 [R214+0x100], [R10.64], !P0 ;  /* 0x001000000ad67fae */ /* 0x0003e2000c101d46 */
[----:B------:R-:W-:-:S13]  /*3250*/  ISETP.LT.OR P0, PT, R2, 0x1, !P2 ;  /* 0x000000010200780c */ /* 0x000fda0005701670 */
[----:B------:R1:W-:Y:S01]  /*3260*/  LDGSTS.E.BYPASS.LTC128B.128 [R214+0x3900], [R10.64+0x80], !P0 ;  /* 0x039000800ad67fae */ /* 0x0003e2000c101d46 */
[C---:B------:R-:W-:Y:S02]  /*3270*/  ISETP.LT.OR P0, PT, R2.reuse, 0x21, !P1 ;  /* 0x000000210200780c */ /* 0x040fe40004f01670 */
[----:B------:R-:W-:-:S11]  /*3280*/  ISETP.LT.OR P1, PT, R2, 0x41, !P1 ;  /* 0x000000410200780c */ /* 0x000fd60004f21670 */
[----:B------:R2:W-:Y:S01]  /*3290*/  LDGSTS.E.BYPASS.LTC128B.128 [R214+0x1100], [R4.64], !P0 ;  /* 0x0110000004d67fae */ /* 0x0005e2000c101d46 */
[C---:B------:R-:W-:Y:S02]  /*32a0*/  ISETP.LT.OR P0, PT, R2.reuse, 0x21, !P2 ;  /* 0x000000210200780c */ /* 0x040fe40005701670 */
[----:B------:R-:W-:-:S11]  /*32b0*/  ISETP.LT.OR P2, PT, R2, 0x41, !P2 ;  /* 0x000000410200780c */ /* 0x000fd60005741670 */
[----:B------:R3:W-:Y:S01]  /*32c0*/  LDGSTS.E.BYPASS.LTC128B.128 [R214+0x4900], [R4.64+0x80], !P0 ;  /* 0x0490008004d67fae */ /* 0x0007e2000c101d46 */
[----:B------:R-:W-:-:S03]  /*32d0*/  LOP3.LUT P0, RZ, R106, 0x4, RZ, 0xc0, !PT ;  /* 0x000000046aff7812 */ /* 0x000fc6000780c0ff */
[----:B------:R3:W-:Y:S01]  /*32e0*/  LDGSTS.E.BYPASS.LTC128B.128 [R214+0x2100], [R6.64], !P1 ;  /* 0x0210000006d67fae */ /* 0x0007e2000c901d46 */
[----:B------:R-:W-:Y:S02]  /*32f0*/  SEL R0, R76, 0xffffffc0, !P0 ;  /* 0xffffffc04c007807 */ /* 0x000fe40004000000 */
[C---:B------:R-:W-:Y:S01]  /*3300*/  @!P3 ISETP.LT.OR P1, PT, R2.reuse, 0x61, P6 ;  /* 0x000000610200b80c */ /* 0x040fe20003721670 */
[C---:B-1----:R-:W-:Y:S01]  /*3310*/  HMMA.16816.F32.BF16 R48, R128.reuse, R20, RZ ;  /* 0x000000148030723c */ /* 0x042fe200000418ff */
[----:B------:R-:W-:Y:S01]  /*3320*/  @!P3 ISETP.LT.OR P0, PT, R2, 0x61, P5 ;  /* 0x000000610200b80c */ /* 0x000fe20002f01670 */
[----:B------:R-:W-:Y:S01]  /*3330*/  IMAD.IADD R190, R188, 0x1, R0 ;  /* 0x00000001bcbe7824 */ /* 0x000fe200078e0200 */
[----:B------:R1:W-:Y:S05]  /*3340*/  LDGSTS.E.BYPASS.LTC128B.128 [R214+0x5900], [R6.64+0x80], !P2 ;  /* 0x0590008006d67fae */ /* 0x0003ea000d101d46 */
[C---:B--2---:R-:W-:Y:S04]  /*3350*/  HMMA.16816.F32.BF16 R28, R128.reuse, R12, RZ ;  /* 0x0000000c801c723c */ /* 0x044fe800000418ff */
[----:B------:R2:W-:Y:S04]  /*3360*/  @!P3 LDGSTS.E.BYPASS.LTC128B.128 [R214+0x3100], [R8.64], !P1 ;  /* 0x0310000008d6bfae */ /* 0x0005e8000c901d46 */
[----:B------:R2:W-:Y:S04]  /*3370*/  @!P3 LDGSTS.E.BYPASS.LTC128B.128 [R214+0x6900], [R8.64+0x80], !P0 ;  /* 0x0690008008d6bfae */ /* 0x0005e8000c101d46 */
[----:B------:R-:W1:Y:S01]  /*3380*/  LDSM.16.M88.4 R76, [R190] ;  /* 0x00000000be4c783b */ /* 0x000e620000000200 */
[----:B------:R-:W-:Y:S01]  /*3390*/  HMMA.16816.F32.BF16 R44, R128, R22, RZ ;  /* 0x00000016802c723c */ /* 0x000fe200000418ff */
[----:B------:R-:W-:-:S02]  /*33a0*/  IADD3 R189, R195, R0, RZ ;  /* 0x00000000c3bd7210 */ /* 0x000fc40007ffe0ff */
[----:B------:R-:W0:Y:S05]  /*33b0*/  LDGDEPBAR ;  /* 0x00000000000079af */ /* 0x000e2a0000000000 */
[C---:B------:R-:W-:Y:S08]  /*33c0*/  HMMA.16816.F32.BF16 R24, R128.reuse, R14, RZ ;  /* 0x0000000e8018723c */ /* 0x040ff000000418ff */
[----:B---3--:R-:W-:Y:S08]  /*33d0*/  HMMA.16816.F32.BF16 R12, R128, R52, RZ ;  /* 0x00000034800c723c */ /* 0x008ff000000418ff */
[----:B----4-:R-:W-:Y:S08]  /*33e0*/  HMMA.16816.F32.BF16 R48, R132, R56, R48 ;  /* 0x000000388430723c */ /* 0x010ff00000041830 */
[----:B------:R-:W-:Y:S08]  /*33f0*/  HMMA.16816.F32.BF16 R40, R128, R16, RZ ;  /* 0x000000108028723c */ /* 0x000ff000000418ff */
[----:B-----5:R-:W-:Y:S01]  /*3400*/  HMMA.16816.F32.BF16 R96, R132, R64, R28 ;  /* 0x000000408460723c */ /* 0x020fe2000004181c */
[----:B------:R-:W3:Y:S07]  /*3410*/  LDSM.16.M88.4 R28, [R189] ;  /* 0x00000000bd1c783b */ /* 0x000eee0000000200 */
[C---:B------:R-:W-:Y:S08]  /*3420*/  HMMA.16816.F32.BF16 R20, R128.reuse, R32, RZ ;  /* 0x000000208014723c */ /* 0x040ff000000418ff */
[C---:B------:R-:W-:Y:S08]  /*3430*/  HMMA.16816.F32.BF16 R36, R128.reuse, R18, RZ ;  /* 0x000000128024723c */ /* 0x040ff000000418ff */
[C---:B------:R-:W-:Y:S01]  /*3440*/  HMMA.16816.F32.BF16 R16, R128.reuse, R34, RZ ;  /* 0x000000228010723c */ /* 0x040fe200000418ff */
[----:B------:R-:W4:Y:S07]  /*3450*/  LDSM.16.M88.4 R32, [R190+0x800] ;  /* 0x00080000be20783b */ /* 0x000f2e0000000200 */
[----:B-1----:R-:W-:Y:S08]  /*3460*/  HMMA.16816.F32.BF16 R4, R128, R86, RZ ;  /* 0x000000568004723c */ /* 0x002ff000000418ff */
[C---:B------:R-:W-:Y:S08]  /*3470*/  HMMA.16816.F32.BF16 R80, R132.reuse, R58, R44 ;  /* 0x0000003a8450723c */ /* 0x040ff0000004182c */
[C---:B------:R-:W-:Y:S08]  /*3480*/  HMMA.16816.F32.BF16 R108, R132.reuse, R88, R12 ;  /* 0x00000058846c723c */ /* 0x040ff0000004180c */
[----:B------:R-:W-:Y:S08]  /*3490*/  HMMA.16816.F32.BF16 R92, R132, R66, R24 ;  /* 0x00000042845c723c */ /* 0x000ff00000041818 */
[----:B------:R-:W-:Y:S08]  /*34a0*/  HMMA.16816.F32.BF16 R12, R128, R74, RZ ;  /* 0x0000004a800c723c */ /* 0x000ff000000418ff */
[----:B------:R-:W-:Y:S01]  /*34b0*/  HMMA.16816.F32.BF16 R24, R164, R76, R48 ;  /* 0x0000004ca418723c */ /* 0x000fe20000041830 */
[----:B------:R-:W-:Y:S07]  /*34c0*/  LDSM.16.M88.4 R48, [R188+0x3800] ;  /* 0x00380000bc30783b */ /* 0x000fee0000000200 */
[----:B------:R-:W-:Y:S01]  /*34d0*/  HMMA.16816.F32.BF16 R100, R132, R68, R40 ;  /* 0x000000448464723c */ /* 0x000fe20000041828 */
[----:B------:R-:W1:Y:S07]  /*34e0*/  LDSM.16.M88.4 R40, [R190+0x1000] ;  /* 0x00100000be28783b */ /* 0x000e6e0000000200 */
[----:B--2---:R-:W-:Y:S08]  /*34f0*/  HMMA.16816.F32.BF16 R8, R128, R84, RZ ;  /* 0x000000548008723c */ /* 0x004ff000000418ff */
[----:B------:R-:W-:Y:S08]  /*3500*/  HMMA.16816.F32.BF16 R64, R132, R60, R20 ;  /* 0x0000003c8440723c */ /* 0x000ff00000041814 */
[----:B------:R-:W-:Y:S01]  /*3510*/  HMMA.16816.F32.BF16 R20, R128, R54, RZ ;  /* 0x000000368014723c */ /* 0x000fe200000418ff */
[----:B------:R-:W2:Y:S07]  /*3520*/  LDSM.16.M88.4 R52, [R190+0x1800] ;  /* 0x00180000be34783b */ /* 0x000eae0000000200 */
[----:B------:R-:W-:Y:S08]  /*3530*/  HMMA.16816.F32.BF16 R112, R132, R62, R16 ;  /* 0x0000003e8470723c */ /* 0x000ff00000041810 */
[----:B------:R-:W-:Y:S08]  /*3540*/  HMMA.16816.F32.BF16 R16, R128, R72, RZ ;  /* 0x000000488010723c */ /* 0x000ff000000418ff */
[C---:B------:R-:W-:Y:S01]  /*3550*/  HMMA.16816.F32.BF16 R104, R132.reuse, R70, R36 ;  /* 0x000000468468723c */ /* 0x040fe20000041824 */
[----:B------:R-:W5:Y:S04]  /*3560*/  LDSM.16.M88.4 R36, [R189+0x800] ;  /* 0x00080000bd24783b */ /* 0x000f680000000200 */
[----:B------:R-:W-:Y:S03]  /*3570*/  LDSM.16.M88.4 R68, [R195+0x3800] ;  /* 0x00380000c344783b */ /* 0x000fe60000000200 */
[----:B------:R-:W-:Y:S08]  /*3580*/  HMMA.16816.F32.BF16 R72, R132, R122, R4 ;  /* 0x0000007a8448723c */ /* 0x000ff00000041804 */
[----:B------:R-:W-:Y:S01]  /*3590*/  HMMA.16816.F32.BF16 R4, R164, R78, R80 ;  /* 0x0000004ea404723c */ /* 0x000fe20000041850 */
[----:B------:R-:W-:Y:S07]  /*35a0*/  LDSM.16.M88.4 R76, [R188+0x4000] ;  /* 0x00400000bc4c783b */ /* 0x000fee0000000200 */
[----:B------:R-:W-:Y:S08]  /*35b0*/  HMMA.16816.F32.BF16 R124, R132, R118, R12 ;  /* 0x00000076847c723c */ /* 0x000ff0000004180c */
[----:B---3--:R-:W-:Y:S08]  /*35c0*/  HMMA.16816.F32.BF16 R12, R168, R28, R24 ;  /* 0x0000001ca80c723c */ /* 0x008ff00000041818 */
[C---:B------:R-:W-:Y:S01]  /*35d0*/  HMMA.16816.F32.BF16 R136, R132.reuse, R120, R8 ;  /* 0x000000788488723c */ /* 0x040fe20000041808 */
[----:B------:R-:W3:Y:S07]  /*35e0*/  LDSM.16.M88.4 R8, [R190+0x2000] ;  /* 0x00200000be08783b */ /* 0x000eee0000000200 */
[----:B------:R-:W-:Y:S08]  /*35f0*/  HMMA.16816.F32.BF16 R44, R132, R116, R16 ;  /* 0x00000074842c723c */ /* 0x000ff00000041810 */
[C---:B----4-:R-:W-:Y:S01]  /*3600*/  HMMA.16816.F32.BF16 R16, R164.reuse, R32, R100 ;  /* 0x00000020a410723c */ /* 0x050fe20000041864 */
[----:B------:R-:W-:Y:S07]  /*3610*/  LDSM.16.M88.4 R100, [R189+0x3800] ;  /* 0x00380000bd64783b */ /* 0x000fee0000000200 */
[----:B------:R-:W-:Y:S01]  /*3620*/  HMMA.16816.F32.BF16 R60, R164, R34, R104 ;  /* 0x00000022a43c723c */ /* 0x000fe20000041868 */
[----:B------:R-:W-:Y:S07]  /*3630*/  LDSM.16.M88.4 R32, [R189+0x2800] ;  /* 0x00280000bd20783b */ /* 0x000fee0000000200 */
[----:B------:R-:W-:Y:S01]  /*3640*/  HMMA.16816.F32.BF16 R56, R132, R90, R20 ;  /* 0x0000005a8438723c */ /* 0x000fe20000041814 */
[----:B------:R-:W4:Y:S04]  /*3650*/  LDSM.16.M88.4 R20, [R190+0x2800] ;  /* 0x00280000be14783b */ /* 0x000f280000000200 */
[----:B------:R-:W-:Y:S03]  /*3660*/  LDSM.16.M88.4 R88, [R195+0x4000] ;  /* 0x00400000c358783b */ /* 0x000fe60000000200 */
[C---:B-1----:R-:W-:Y:S08]  /*3670*/  HMMA.16816.F32.BF16 R84, R164.reuse, R40, R96 ;  /* 0x00000028a454723c */ /* 0x042ff00000041860 */
[----:B------:R-:W-:Y:S01]  /*3680*/  HMMA.16816.F32.BF16 R104, R164, R42, R92 ;  /* 0x0000002aa468723c */ /* 0x000fe2000004185c */
[----:B------:R-:W1:Y:S04]  /*3690*/  LDSM.16.M88.4 R40, [R190+0x3000] ;  /* 0x00300000be28783b */ /* 0x000e680000000200 */
[----:B------:R-:W-:Y:S03]  /*36a0*/  LDSM.16.M88.4 R92, [R190+0x3800] ;  /* 0x00380000be5c783b */ /* 0x000fe60000000200 */
[----:B------:R-:W-:Y:S08]  /*36b0*/  HMMA.16816.F32.BF16 R4, R168, R30, R4 ;  /* 0x0000001ea804723c */ /* 0x000ff00000041804 */
[----:B------:R-:W-:Y:S08]  /*36c0*/  HMMA.16816.F32.BF16 R12, R172, R48, R12 ;  /* 0x00000030ac0c723c */ /* 0x000ff0000004180c */
[----:B--2---:R-:W-:Y:S01]  /*36d0*/  HMMA.16816.F32.BF16 R116, R164, R52, R64 ;  /* 0x00000034a474723c */ /* 0x004fe20000041840 */
[----:B------:R-:W2:Y:S07]  /*36e0*/  LDSM.16.M88.4 R64, [R189+0x1000] ;  /* 0x00100000bd40783b */ /* 0x000eae0000000200 */
[----:B-----5:R-:W-:Y:S08]  /*36f0*/  HMMA.16816.F32.BF16 R16, R168, R36, R16 ;  /* 0x00000024a810723c */ /* 0x020ff00000041810 */
[----:B---3--:R-:W-:Y:S01]  /*3700*/  HMMA.16816.F32.BF16 R96, R164, R10, R56 ;  /* 0x0000000aa460723c */ /* 0x008fe20000041838 */
[----:B------:R-:W3:Y:S07]  /*3710*/  LDSM.16.M88.4 R56, [R189+0x3000] ;  /* 0x00300000bd38783b */ /* 0x000eee0000000200 */
[----:B------:R-:W-:Y:S01]  /*3720*/  HMMA.16816.F32.BF16 R4, R172, R50, R4 ;  /* 0x00000032ac04723c */ /* 0x000fe20000041804 */
[----:B------:R-:W5:Y:S07]  /*3730*/  LDSM.16.M88.4 R48, [R189+0x1800] ;  /* 0x00180000bd30783b */ /* 0x000f6e0000000200 */
[----:B------:R-:W-:Y:S08]  /*3740*/  HMMA.16816.F32.BF16 R12, R176, R68, R12 ;  /* 0x00000044b00c723c */ /* 0x000ff0000004180c */
[C---:B----4-:R-:W-:Y:S01]  /*3750*/  HMMA.16816.F32.BF16 R80, R164.reuse, R20, R44 ;  /* 0x00000014a450723c */ /* 0x050fe2000004182c */
[----:B------:R-:W-:Y:S07]  /*3760*/  LDSM.16.M88.4 R44, [R189+0x2000] ;  /* 0x00200000bd2c783b */ /* 0x000fee0000000200 */
[C---:B------:R-:W-:Y:S08]  /*3770*/  HMMA.16816.F32.BF16 R28, R164.reuse, R22, R124 ;  /* 0x00000016a41c723c */ /* 0x040ff0000004187c */
[----:B-1----:R-:W-:Y:S08]  /*3780*/  HMMA.16816.F32.BF16 R24, R164, R40, R136 ;  /* 0x00000028a418723c */ /* 0x002ff00000041888 */
[----:B------:R-:W-:Y:S01]  /*3790*/  HMMA.16816.F32.BF16 R20, R168, R38, R60 ;  /* 0x00000026a814723c */ /* 0x000fe2000004183c */
[----:B------:R-:W1:Y:S07]  /*37a0*/  LDSM.16.M88.4 R36, [R188+0x4800] ;  /* 0x00480000bc24783b */ /* 0x000e6e0000000200 */
[----:B------:R-:W-:Y:S08]  /*37b0*/  HMMA.16816.F32.BF16 R16, R172, R76, R16 ;  /* 0x0000004cac10723c */ /* 0x000ff00000041810 */
[C---:B------:R-:W-:Y:S08]  /*37c0*/  HMMA.16816.F32.BF16 R112, R164.reuse, R54, R112 ;  /* 0x00000036a470723c */ /* 0x040ff00000041870 */
[----:B------:R-:W-:Y:S08]  /*37d0*/  HMMA.16816.F32.BF16 R108, R164, R8, R108 ;  /* 0x00000008a46c723c */ /* 0x000ff0000004186c */
[----:B------:R-:W-:Y:S01]  /*37e0*/  HMMA.16816.F32.BF16 R8, R176, R70, R4 ;  /* 0x00000046b008723c */ /* 0x000fe20000041804 */
[----:B------:R-:W-:Y:S07]  /*37f0*/  LDSM.16.M88.4 R68, [R188+0x5000] ;  /* 0x00500000bc44783b */ /* 0x000fee0000000200 */
[----:B------:R-:W-:Y:S08]  /*3800*/  HMMA.16816.F32.BF16 R72, R164, R42, R72 ;  /* 0x0000002aa448723c */ /* 0x000ff00000041848 */
[C---:B--2---:R-:W-:Y:S08]  /*3810*/  HMMA.16816.F32.BF16 R60, R168.reuse, R64, R84 ;  /* 0x00000040a83c723c */ /* 0x044ff00000041854 */
[----:B------:R-:W-:Y:S01]  /*3820*/  HMMA.16816.F32.BF16 R40, R168, R66, R104 ;  /* 0x00000042a828723c */ /* 0x000fe20000041868 */
[----:B------:R-:W2:Y:S07]  /*3830*/  LDSM.16.M88.4 R64, [R190+0x4000] ;  /* 0x00400000be40783b */ /* 0x000eae0000000200 */
[----:B------:R-:W-:Y:S08]  /*3840*/  HMMA.16816.F32.BF16 R4, R180, R92, R12 ;  /* 0x0000005cb404723c */ /* 0x000ff0000004180c */
[----:B---3--:R-:W-:Y:S08]  /*3850*/  HMMA.16816.F32.BF16 R104, R168, R56, R24 ;  /* 0x00000038a868723c */ /* 0x008ff00000041818 */
[----:B------:R-:W-:Y:S08]  /*3860*/  HMMA.16816.F32.BF16 R24, R172, R78, R20 ;  /* 0x0000004eac18723c */ /* 0x000ff00000041814 */
[----:B------:R-:W-:Y:S08]  /*3870*/  HMMA.16816.F32.BF16 R20, R176, R88, R16 ;  /* 0x00000058b014723c */ /* 0x000ff00000041810 */
[C---:B-----5:R-:W-:Y:S08]  /*3880*/  HMMA.16816.F32.BF16 R52, R168.reuse, R48, R116 ;  /* 0x00000030a834723c */ /* 0x060ff00000041874 */
[C---:B------:R-:W-:Y:S08]  /*3890*/  HMMA.16816.F32.BF16 R48, R168.reuse, R50, R112 ;  /* 0x00000032a830723c */ /* 0x040ff00000041870 */
[C---:B------:R-:W-:Y:S08]  /*38a0*/  HMMA.16816.F32.BF16 R80, R168.reuse, R32, R80 ;  /* 0x00000020a850723c */ /* 0x040ff00000041850 */
[----:B------:R-:W-:Y:S01]  /*38b0*/  HMMA.16816.F32.BF16 R84, R168, R34, R28 ;  /* 0x00000022a854723c */ /* 0x000fe2000004181c */
[----:B------:R-:W3:Y:S04]  /*38c0*/  LDSM.16.M88.4 R32, [R195+0x4800] ;  /* 0x00480000c320783b */ /* 0x000ee80000000200 */
[----:B------:R-:W-:Y:S03]  /*38d0*/  LDSM.16.M88.4 R28, [R195+0x5000] ;  /* 0x00500000c31c783b */ /* 0x000fe60000000200 */
[----:B------:R-:W-:Y:S08]  /*38e0*/  HMMA.16816.F32.BF16 R16, R180, R94, R8 ;  /* 0x0000005eb410723c */ /* 0x000ff00000041808 */
[----:B------:R-:W-:Y:S01]  /*38f0*/  HMMA.16816.F32.BF16 R92, R168, R58, R72 ;  /* 0x0000003aa85c723c */ /* 0x000fe20000041848 */
[----:B------:R-:W4:Y:S07]  /*3900*/  LDSM.16.M88.4 R56, [R189+0x4000] ;  /* 0x00400000bd38783b */ /* 0x000f2e0000000200 */
[----:B------:R-:W-:Y:S08]  /*3910*/  HMMA.16816.F32.BF16 R4, R184, R100, R4 ;  /* 0x00000064b804723c */ /* 0x000ff00000041804 */
[----:B-1----:R-:W-:Y:S08]  /*3920*/  HMMA.16816.F32.BF16 R12, R172, R36, R60 ;  /* 0x00000024ac0c723c */ /* 0x002ff0000004183c */
[----:B--2---:R-:W-:Y:S08]  /*3930*/  HMMA.16816.F32.BF16 R8, R180, R64, R20 ;  /* 0x00000040b408723c */ /* 0x004ff00000041814 */
[----:B------:R-:W-:Y:S01]  /*3940*/  HMMA.16816.F32.BF16 R24, R176, R90, R24 ;  /* 0x0000005ab018723c */ /* 0x000fe20000041818 */
[----:B------:R-:W-:-:S07]  /*3950*/  FMUL.FTZ R0, R4, c[0x0][0x320] ;  /* 0x0000c80004007a20 */ /* 0x000fce0000410000 */
[----:B------:R-:W-:Y:S01]  /*3960*/  HMMA.16816.F32.BF16 R76, R172, R70, R48 ;  /* 0x00000046ac4c723c */ /* 0x000fe20000041830 */
[----:B------:R-:W1:Y:S07]  /*3970*/  LDSM.16.M88.4 R48, [R190+0x4800] ;  /* 0x00480000be30783b */ /* 0x000e6e0000000200 */
[----:B------:R-:W-:Y:S01]  /*3980*/  HMMA.16816.F32.BF16 R16, R184, R102, R16 ;  /* 0x00000066b810723c */ /* 0x000fe20000041810 */
[----:B------:R2:W1:Y:S07]  /*3990*/  MUFU.TANH R113, R0 ;  /* 0x0000000000717308 */ /* 0x00046e0000002400 */
[----:B------:R-:W-:Y:S01]  /*39a0*/  HMMA.16816.F32.BF16 R108, R168, R44, R108 ;  /* 0x0000002ca86c723c */ /* 0x000fe2000004186c */
[----:B--2---:R-:W-:-:S07]  /*39b0*/  FMUL.FTZ R0, R5, c[0x0][0x320] ;  /* 0x0000c80005007a20 */ /* 0x004fce0000410000 */
[----:B------:R-:W-:Y:S01]  /*39c0*/  HMMA.16816.F32.BF16 R96, R168, R46, R96 ;  /* 0x0000002ea860723c */ /* 0x000fe20000041860 */
[----:B------:R2:W1:Y:S07]  /*39d0*/  MUFU.TANH R112, R0 ;  /* 0x0000000000707308 */ /* 0x00046e0000002400 */
[----:B------:R-:W-:Y:S01]  /*39e0*/  HMMA.16816.F32.BF16 R44, R172, R38, R40 ;  /* 0x00000026ac2c723c */ /* 0x000fe20000041828 */
[----:B------:R-:W5:Y:S04]  /*39f0*/  LDSM.16.M88.4 R40, [R188+0x5800] ;  /* 0x00580000bc28783b */ /* 0x000f680000000200 */
[----:B------:R-:W1:Y:S03]  /*3a00*/  LDSM.16.M88.4 R36, [R189+0x4800] ;  /* 0x00480000bd24783b */ /* 0x000e660000000200 */
[----:B---3--:R-:W-:Y:S01]  /*3a10*/  HMMA.16816.F32.BF16 R12, R176, R32, R12 ;  /* 0x00000020b00c723c */ /* 0x008fe2000004180c */
[----:B--2---:R-:W-:-:S04]  /*3a20*/  FMUL.FTZ R0, R6, c[0x0][0x320] ;  /* 0x0000c80006007a20 */ /* 0x004fc80000410000 */
[----:B------:R2:W3:Y:S02]  /*3a30*/  MUFU.TANH R115, R0 ;  /* 0x0000000000737308 */ /* 0x0004e40000002400 */
[----:B--2---:R-:W-:Y:S02]  /*3a40*/  FMUL.FTZ R0, R7, c[0x0][0x320] ;  /* 0x0000c80007007a20 */ /* 0x004fe40000410000 */
[----:B----4-:R-:W-:Y:S04]  /*3a50*/  HMMA.16816.F32.BF16 R4, R184, R56, R8 ;  /* 0x00000038b804723c */ /* 0x010fe80000041808 */
[----:B------:R2:W4:Y:S04]  /*3a60*/  MUFU.TANH R114, R0 ;  /* 0x0000000000727308 */ /* 0x0005280000002400 */
[----:B------:R-:W-:Y:S01]  /*3a70*/  HMMA.16816.F32.BF16 R8, R180, R66, R24 ;  /* 0x00000042b408723c */ /* 0x000fe20000041818 */
[----:B--2---:R-:W-:-:S04]  /*3a80*/  FMUL.FTZ R0, R16, c[0x0][0x320] ;  /* 0x0000c80010007a20 */ /* 0x004fc80000410000 */
[----:B------:R2:W1:Y:S03]  /*3a90*/  MUFU.TANH R101, R0 ;  /* 0x0000000000657308 */ /* 0x0004660000002400 */
[----:B------:R-:W-:Y:S01]  /*3aa0*/  HMMA.16816.F32.BF16 R20, R176, R34, R44 ;  /* 0x00000022b014723c */ /* 0x000fe2000004182c */
[----:B------:R-:W-:Y:S04]  /*3ab0*/  LDSM.16.M88.4 R32, [R190+0x5000] ;  /* 0x00500000be20783b */ /* 0x000fe80000000200 */
[----:B------:R-:W-:Y:S01]  /*3ac0*/  LDSM.16.M88.4 R44, [R190+0x5800] ;  /* 0x00580000be2c783b */ /* 0x000fe20000000200 */
[----:B--2---:R-:W-:-:S04]  /*3ad0*/  FMUL.FTZ R0, R17, c[0x0][0x320] ;  /* 0x0000c80011007a20 */ /* 0x004fc80000410000 */
[----:B------:R2:W1:Y:S01]  /*3ae0*/  MUFU.TANH R100, R0 ;  /* 0x0000000000647308 */ /* 0x0004620000002400 */
[----:B------:R-:W-:Y:S01]  /*3af0*/  HMMA.16816.F32.BF16 R72, R172, R68, R52 ;  /* 0x00000044ac48723c */ /* 0x000fe20000041834 */
[----:B------:R-:W3:Y:S01]  /*3b00*/  LDSM.16.M88.4 R52, [R188+0x6000] ;  /* 0x00600000bc34783b */ /* 0x000ee20000000200 */
[----:B--2---:R-:W-:-:S05]  /*3b10*/  FMUL.FTZ R0, R18, c[0x0][0x320] ;  /* 0x0000c80012007a20 */ /* 0x004fca0000410000 */
[----:B------:R2:W1:Y:S02]  /*3b20*/  MUFU.TANH R103, R0 ;  /* 0x0000000000677308 */ /* 0x0004640000002400 */
[----:B--2---:R-:W-:Y:S02]  /*3b30*/  FMUL.FTZ R0, R19, c[0x0][0x320] ;  /* 0x0000c80013007a20 */ /* 0x004fe40000410000 */
[----:B-1----:R-:W-:Y:S04]  /*3b40*/  HMMA.16816.F32.BF16 R16, R180, R48, R12 ;  /* 0x00000030b410723c */ /* 0x002fe8000004180c */
[----:B------:R1:W2:Y:S04]  /*3b50*/  MUFU.TANH R102, R0 ;  /* 0x0000000000667308 */ /* 0x0002a80000002400 */
[----:B------:R-:W-:Y:S01]  /*3b60*/  HMMA.16816.F32.BF16 R12, R184, R58, R8 ;  /* 0x0000003ab80c723c */ /* 0x000fe20000041808 */
[----:B------:R-:W-:Y:S01]  /*3b70*/  LDSM.16.M88.4 R56, [R188+0x6800] ;  /* 0x00680000bc38783b */ /* 0x000fe20000000200 */
[----:B-1----:R-:W-:-:S04]  /*3b80*/  FMUL.FTZ R0, R4, c[0x0][0x320] ;  /* 0x0000c80004007a20 */ /* 0x002fc80000410000 */
[----:B------:R1:W1:Y:S02]  /*3b90*/  MUFU.TANH R91, R0 ;  /* 0x00000000005b7308 */ /* 0x0002640000002400 */
[----:B-----5:R-:W-:Y:S01]  /*3ba0*/  HMMA.16816.F32.BF16 R60, R172, R42, R96 ;  /* 0x0000002aac3c723c */ /* 0x020fe20000041860 */
[----:B-1----:R-:W-:-:S05]  /*3bb0*/  FMUL.FTZ R0, R5, c[0x0][0x320] ;  /* 0x0000c80005007a20 */ /* 0x002fca0000410000 */
[----:B------:R1:W1:Y:S02]  /*3bc0*/  MUFU.TANH R90, R0 ;  /* 0x00000000005a7308 */ /* 0x0002640000002400 */
        /* <DEDUP_REMOVED lines=14> */
[----:B---3--:R-:W-:Y:S01]  /*3cb0*/  HMMA.16816.F32.BF16 R68, R172, R52, R80 ;  /* 0x00000034ac44723c */ /* 0x008fe20000041850 */
[----:B--2---:R-:W-:-:S05]  /*3cc0*/  FMUL.FTZ R0, R13, c[0x0][0x320] ;  /* 0x0000c8000d007a20 */ /* 0x004fca0000410000 */
[----:B------:R2:W3:Y:S02]  /*3cd0*/  MUFU.TANH R88, R0 ;  /* 0x0000000000587308 */ /* 0x0004e40000002400 */
[----:B------:R-:W-:Y:S01]  /*3ce0*/  HMMA.16816.F32.BF16 R4, R184, R38, R4 ;  /* 0x00000026b804723c */ /* 0x000fe20000041804 */
[----:B------:R-:W1:Y:S07]  /*3cf0*/  LDSM.16.M88.4 R36, [R189+0x5800] ;  /* 0x00580000bd24783b */ /* 0x000e6e0000000200 */
[----:B------:R-:W-:Y:S01]  /*3d00*/  HMMA.16816.F32.BF16 R16, R180, R32, R8 ;  /* 0x00000020b410723c */ /* 0x000fe20000041808 */
[----:B--2---:R-:W-:-:S04]  /*3d10*/  FMUL.FTZ R0, R14, c[0x0][0x320] ;  /* 0x0000c8000e007a20 */ /* 0x004fc80000410000 */
[----:B------:R2:W1:Y:S02]  /*3d20*/  MUFU.TANH R80, R0 ;  /* 0x0000000000507308 */ /* 0x0004640000002400 */
[----:B--2---:R-:W-:-:S06]  /*3d30*/  FMUL.FTZ R0, R15, c[0x0][0x320] ;  /* 0x0000c8000f007a20 */ /* 0x004fcc0000410000 */
[----:B------:R2:W1:Y:S01]  /*3d40*/  MUFU.TANH R78, R0 ;  /* 0x00000000004e7308 */ /* 0x0004620000002400 */
[----:B------:R-:W-:Y:S01]  /*3d50*/  HMMA.16816.F32.BF16 R8, R180, R34, R20 ;  /* 0x00000022b408723c */ /* 0x000fe20000041814 */
[----:B--2---:R-:W-:-:S06]  /*3d60*/  FMUL.FTZ R0, R24, c[0x0][0x320] ;  /* 0x0000c80018007a20 */ /* 0x004fcc0000410000 */
[----:B------:R2:W1:Y:S01]  /*3d70*/  MUFU.TANH R75, R0 ;  /* 0x00000000004b7308 */ /* 0x0004620000002400 */
[----:B-----5:R-:W-:Y:S01]  /*3d80*/  HMMA.16816.F32.BF16 R12, R176, R40, R64 ;  /* 0x00000028b00c723c */ /* 0x020fe20000041840 */
[----:B--2---:R-:W-:-:S06]  /*3d90*/  FMUL.FTZ R0, R25, c[0x0][0x320] ;  /* 0x0000c80019007a20 */ /* 0x004fcc0000410000 */
        /* <DEDUP_REMOVED lines=119> */
[----:B------:R-:W-:Y:S01]  /*4510*/  IADD3 R197, R195, 0x4000, RZ ;  /* 0x00004000c3c57810 */ /* 0x000fe20007ffe0ff */
[----:B------:R-:W-:Y:S06]  /*4520*/  BAR.SYNC.DEFER_BLOCKING 0x0 ;  /* 0x0000000000007b1d */ /* 0x000fec0000010000 */
[----:B------:R-:W-:Y:S05]  /*4530*/  @!P0 BRA `(.L_x_1018) ;  /* 0x0000034000008947 */ /* 0x000fea0003800000 */
[----:B-1234-:R-:W-:Y:S02]  /*4540*/  IADD3 R0, R152, -0x2, RZ ;  /* 0xfffffffe98007810 */ /* 0x01efe40007ffe0ff */
[----:B------:R-:W-:Y:S02]  /*4550*/  ISETP.GE.AND P0, PT, R228, 0x1, PT ;  /* 0x00000001e400780c */ /* 0x000fe40003f06270 */
[----:B------:R-:W-:-:S02]  /*4560*/  SHF.R.S32.HI R2, RZ, 0x1f, R0 ;  /* 0x0000001fff027819 */ /* 0x000fc40000011400 */
[----:B------:R-:W-:-:S03]  /*4570*/  ISETP.GE.AND P2, PT, R228, 0x21, PT ;  /* 0x00000021e400780c */ /* 0x000fc60003f46270 */
        /* <DEDUP_REMOVED lines=8> */
[----:B------:R-:W-:Y:S01]  /*4600*/  IMAD.IADD R3, R3, 0x1, R4 ;  /* 0x0000000103037824 */ /* 0x000fe200078e0204 */
[----:B------:R-:W-:Y:S01]  /*4610*/  @P0 LEA R4, P4, R0, c[0x0][0x1c8], 0x1 ;  /* 0x0000720000040a11 */ /* 0x000fe200078808ff */
[----:B------:R-:W-:Y:S01]  /*4620*/  @P2 IMAD.MOV.U32 R8, RZ, RZ, c[0x0][0x1e4] ;  /* 0x00007900ff082624 */ /* 0x000fe200078e00ff */
[----:B------:R-:W-:Y:S01]  /*4630*/  @P2 LEA R7, P3, R6, R2, 0x5 ;  /* 0x0000000206072211 */ /* 0x000fe200078628ff */
[----:B------:R-:W-:Y:S01]  /*4640*/  @P0 IMAD.X R5, R3, 0x1, R145, P1 ;  /* 0x0000000103050824 */ /* 0x000fe200008e0691 */
[----:B------:R-:W-:Y:S02]  /*4650*/  ISETP.GE.AND P1, PT, R228, 0x41, PT ;  /* 0x00000041e400780c */ /* 0x000fe40003f26270 */
[----:B------:R-:W-:-:S02]  /*4660*/  @P2 LEA.HI.X R6, R6, R3, R8, 0x5, P3 ;  /* 0x0000000306062211 */ /* 0x000fc400018f2c08 */
[----:B------:R-:W-:Y:S02]  /*4670*/  @P0 LEA.HI.X R5, R0, c[0x0][0x1cc], R5, 0x1, P4 ;  /* 0x0000730000050a11 */ /* 0x000fe400020f0c05 */
[----:B------:R-:W-:-:S03]  /*4680*/  @P2 IADD3 R0, P3, R7, R146, RZ ;  /* 0x0000009207002210 */ /* 0x000fc60007f7e0ff */
[----:B------:R-:W-:Y:S01]  /*4690*/  @!PT LDS RZ, [RZ] ;  /* 0x00000000fffff984 */ /* 0x000fe20000000800 */
[----:B------:R-:W-:Y:S01]  /*46a0*/  @!PT LDS RZ, [RZ] ;  /* 0x00000000fffff984 */ /* 0x000fe20000000800 */
[----:B------:R-:W-:Y:S01]  /*46b0*/  @!PT LDS RZ, [RZ] ;  /* 0x00000000fffff984 */ /* 0x000fe20000000800 */
[----:B------:R1:W-:Y:S04]  /*46c0*/  @P0 LDGSTS.E.BYPASS.LTC128B.128 [R214+0x8100], [R4.64], !P6 ;  /* 0x0810000004d60fae */ /* 0x0003e8000f101d46 */
[----:B------:R1:W-:Y:S01]  /*46d0*/  @P0 LDGSTS.E.BYPASS.LTC128B.128 [R214+0xb900], [R4.64+0x80], !P5 ;  /* 0x0b90008004d60fae */ /* 0x0003e2000e901d46 */
[----:B------:R-:W-:-:S13]  /*46e0*/  ISETP.GE.AND P0, PT, R228, 0x61, PT ;  /* 0x00000061e400780c */ /* 0x000fda0003f06270 */
[----:B------:R-:W-:Y:S02]  /*46f0*/  @P0 IMAD.MOV.U32 R9, RZ, RZ, c[0x0][0x1e0] ;  /* 0x00007800ff090624 */ /* 0x000fe400078e00ff */
[----:B------:R-:W-:-:S04]  /*4700*/  @P0 IMAD.MOV.U32 R8, RZ, RZ, c[0x0][0x1e4] ;  /* 0x00007900ff080624 */ /* 0x000fc800078e00ff */
[----:B------:R-:W-:Y:S02]  /*4710*/  @P0 IMAD R8, R8, 0x60, RZ ;  /* 0x0000006008080824 */ /* 0x000fe400078e02ff */
[----:B-1----:R-:W-:Y:S01]  /*4720*/  @P2 IMAD.X R4, R6, 0x1, R145, P3 ;  /* 0x0000000106042824 */ /* 0x002fe200018e0691 */
[----:B------:R-:W-:Y:S01]  /*4730*/  @P2 LEA R6, P3, R0, c[0x0][0x1c8], 0x1 ;  /* 0x0000720000062a11 */ /* 0x000fe200078608ff */
[----:B------:R-:W-:-:S03]  /*4740*/  @P1 IMAD.MOV.U32 R5, RZ, RZ, c[0x0][0x1e0] ;  /* 0x00007800ff051624 */ /* 0x000fc600078e00ff */
[----:B------:R-:W-:Y:S01]  /*4750*/  @P2 LEA.HI.X R7, R0, c[0x0][0x1cc], R4, 0x1, P3 ;  /* 0x0000730000072a11 */ /* 0x000fe200018f0c04 */
[----:B------:R-:W-:Y:S01]  /*4760*/  @P1 IMAD.MOV.U32 R4, RZ, RZ, c[0x0][0x1e4] ;  /* 0x00007900ff041624 */ /* 0x000fe200078e00ff */
[----:B------:R-:W-:-:S03]  /*4770*/  @P1 LEA R0, P3, R5, R2, 0x6 ;  /* 0x0000000205001211 */ /* 0x000fc600078630ff */
[----:B------:R1:W-:Y:S01]  /*4780*/  @P2 LDGSTS.E.BYPASS.LTC128B.128 [R214+0x9100], [R6.64], !P6 ;  /* 0x0910000006d62fae */ /* 0x0003e2000f101d46 */
[----:B------:R-:W-:Y:S01]  /*4790*/  @P1 LEA.HI.X R4, R5, R3, R4, 0x6, P3 ;  /* 0x0000000305041211 */ /* 0x000fe200018f3404 */
[----:B------:R-:W-:Y:S01]  /*47a0*/  @P0 IMAD.WIDE.U32 R2, R9, 0x60, R2 ;  /* 0x0000006009020825 */ /* 0x000fe200078e0002 */
[----:B------:R-:W-:Y:S01]  /*47b0*/  @P1 IADD3 R0, P3, R0, R146, RZ ;  /* 0x0000009200001210 */ /* 0x000fe20007f7e0ff */
[----:B------:R1:W-:Y:S04]  /*47c0*/  @P2 LDGSTS.E.BYPASS.LTC128B.128 [R214+0xc900], [R6.64+0x80], !P5 ;  /* 0x0c90008006d62fae */ /* 0x0003e8000e901d46 */
[----:B------:R-:W-:Y:S01]  /*47d0*/  @P1 IMAD.X R5, R4, 0x1, R145, P3 ;  /* 0x0000000104051824 */ /* 0x000fe200018e0691 */
[----:B------:R-:W-:-:S04]  /*47e0*/  @P1 LEA R4, P3, R0, c[0x0][0x1c8], 0x1 ;  /* 0x0000720000041a11 */ /* 0x000fc800078608ff */
[----:B------:R-:W-:Y:S02]  /*47f0*/  @P1 LEA.HI.X R5, R0, c[0x0][0x1cc], R5, 0x1, P3 ;  /* 0x0000730000051a11 */ /* 0x000fe400018f0c05 */
        /* <DEDUP_REMOVED lines=8> */
.L_x_1018:
[----:B-1234-:R-:W-:Y:S05]  /*4880*/  BSYNC B0 ;  /* 0x0000000000007941 */ /* 0x01efea0003800000 */
.L_x_1017:
[----:B------:R-:W2:Y:S04]  /*4890*/  LDL R0, [R1+0x94] ;  /* 0x0000940001007983 */ /* 0x000ea80000100800 */
[----:B------:R-:W3:Y:S01]  /*48a0*/  LDL R3, [R1+0x48] ;  /* 0x0000480001037983 */ /* 0x000ee20000100800 */
[----:B------:R-:W-:-:S03]  /*48b0*/  ISETP.NE.AND P0, PT, R143, 0x1, PT ;  /* 0x000000018f00780c */ /* 0x000fc60003f05270 */
[----:B------:R-:W0:Y:S01]  /*48c0*/  LDGDEPBAR ;  /* 0x00000000000079af */ /* 0x000e220000000000 */
[----:B--2---:R-:W-:-:S09]  /*48d0*/  IMAD.IADD R0, R0, 0x1, R142 ;  /* 0x0000000100007824 */ /* 0x004fd200078e028e */
[----:B------:R-:W-:-:S05]  /*48e0*/  @P0 IMAD.HI.U32 R2, R0, c[0x0][0x2c8], RZ ;  /* 0x0000b20000020a27 */ /* 0x000fca00078e00ff */
[----:B------:R-:W-:-:S05]  /*48f0*/  @P0 SHF.R.U32.HI R0, RZ, c[0x0][0x2cc], R2 ;  /* 0x0000b300ff000a19 */ /* 0x000fca0000011602 */
[----:B------:R-:W1:Y:S04]  /*4900*/  SHFL.IDX PT, R4, R0, RZ, 0x1c1f ;  /* 0x001c1fff00047589 */ /* 0x000e6800000e0000 */
[----:B------:R3:W2:Y:S02]  /*4910*/  SHFL.IDX PT, R2, R0, 0x1, 0x1c1f ;  /* 0x003c1f0000027f89 */ /* 0x0006a400000e0000 */
[----:B---3--:R-:W-:Y:S01]  /*4920*/  IADD3 R0, -R3, 0x1, R140 ;  /* 0x0000000103007810 */ /* 0x008fe20007ffe18c */
[----:B------:R-:W-:-:S04]  /*4930*/  IMAD.IADD R3, R140, 0x1, -R3 ;  /* 0x000000018c037824 */ /* 0x000fc800078e0a03 */
[----:B------:R-:W-:-:S04]  /*4940*/  IMAD.IADD R0, R0, 0x1, -R151 ;  /* 0x0000000100007824 */ /* 0x000fc800078e0a97 */
[C---:B-1----:R-:W-:Y:S02]  /*4950*/  IMAD.IADD R4, R0.reuse, 0x1, R4 ;  /* 0x0000000100047824 */ /* 0x042fe400078e0204 */
[----:B--2---:R-:W-:-:S03]  /*4960*/  IMAD.IADD R0, R0, 0x1, R2 ;  /* 0x0000000100007824 */ /* 0x004fc600078e0202 */
        /* <DEDUP_REMOVED lines=31> */
[----:B------:R-:W-:Y:S02]  /*4b60*/  FMNMX.FTZ R3, R6, R7, !PT ;  /* 0x0000000706037209 */ /* 0x000fe40007810000 */
[----:B------:R-:W-:Y:S02]  /*4b70*/  ISETP.GT.AND P2, PT, R2, 0x48, PT ;  /* 0x000000480200780c */ /* 0x000fe40003f44270 */
[----:B------:R-:W-:Y:S02]  /*4b80*/  FSEL R146, R49, -INF , P0 ;  /* 0xff80000031927808 */ /* 0x000fe40000000000 */
[----:B------:R-:W-:Y:S02]  /*4b90*/  FSEL R147, R48, -INF , P1 ;  /* 0xff80000030937808 */ /* 0x000fe40000800000 */
[----:B------:R-:W-:-:S02]  /*4ba0*/  ISETP.GT.AND P0, PT, R2, 0x50, PT ;  /* 0x000000500200780c */ /* 0x000fc40003f04270 */
[----:B------:R-:W-:Y:S02]  /*4bb0*/  ISETP.GT.AND P1, PT, R2, 0x51, PT ;  /* 0x000000510200780c */ /* 0x000fe40003f24270 */
[----:B------:R-:W-:Y:S02]  /*4bc0*/  FSEL R38, R88, -INF , P3 ;  /* 0xff80000058267808 */ /* 0x000fe40001800000 */
[C---:B------:R-:W-:Y:S02]  /*4bd0*/  ISETP.GT.AND P3, PT, R2.reuse, 0x29, PT ;  /* 0x000000290200780c */ /* 0x040fe40003f64270 */
[----:B------:R-:W-:Y:S02]  /*4be0*/  FMNMX.FTZ R3, R9, R3, !PT ;  /* 0x0000000309037209 */ /* 0x000fe40007810000 */
[----:B------:R-:W-:Y:S02]  /*4bf0*/  FSEL R155, R37, -INF , P2 ;  /* 0xff800000259b7808 */ /* 0x000fe40001000000 */
[----:B------:R-:W-:-:S02]  /*4c00*/  ISETP.GT.AND P2, PT, R2, 0x58, PT ;  /* 0x000000580200780c */ /* 0x000fc40003f44270 */
[----:B------:R-:W-:Y:S02]  /*4c10*/  FSEL R220, R24, -INF , P0 ;  /* 0xff80000018dc7808 */ /* 0x000fe40000000000 */
[----:B------:R-:W-:Y:S02]  /*4c20*/  FSEL R221, R20, -INF , P1 ;  /* 0xff80000014dd7808 */ /* 0x000fe40000800000 */
[C---:B------:R-:W-:Y:S02]  /*4c30*/  ISETP.GT.AND P0, PT, R2.reuse, 0x60, PT ;  /* 0x000000600200780c */ /* 0x040fe40003f04270 */
[----:B------:R-:W-:Y:S02]  /*4c40*/  ISETP.GT.AND P1, PT, R2, 0x61, PT ;  /* 0x000000610200780c */ /* 0x000fe40003f24270 */
[----:B------:R-:W-:Y:S02]  /*4c50*/  FSEL R93, R64, -INF , P3 ;  /* 0xff800000405d7808 */ /* 0x000fe40001800000 */
[----:B------:R-:W-:-:S02]  /*4c60*/  FMNMX.FTZ R3, R10, R3, !PT ;  /* 0x000000030a037209 */ /* 0x000fc40007810000 */
[C---:B------:R-:W-:Y:S02]  /*4c70*/  ISETP.GT.AND P3, PT, R2.reuse, 0x39, PT ;  /* 0x000000390200780c */ /* 0x040fe40003f64270 */
[----:B------:R-:W-:Y:S02]  /*4c80*/  FSEL R222, R15, -INF , P2 ;  /* 0xff8000000fde7808 */ /* 0x000fe40001000000 */
[----:B------:R-:W-:Y:S02]  /*4c90*/  ISETP.GT.AND P2, PT, R2, 0x68, PT ;  /* 0x000000680200780c */ /* 0x000fe40003f44270 */
[----:B------:R-:W-:Y:S02]  /*4ca0*/  FSEL R250, R13, -INF , P0 ;  /* 0xff8000000dfa7808 */ /* 0x000fe40000000000 */
[----:B------:R-:W-:Y:S02]  /*4cb0*/  FSEL R252, R12, -INF , P1 ;  /* 0xff8000000cfc7808 */ /* 0x000fe40000800000 */
[----:B------:R-:W-:-:S02]  /*4cc0*/  ISETP.GT.AND P0, PT, R0, RZ, PT ;  /* 0x000000ff0000720c */ /* 0x000fc40003f04270 */
[----:B------:R-:W-:Y:S02]  /*4cd0*/  ISETP.GT.AND P1, PT, R0, 0x1, PT ;  /* 0x000000010000780c */ /* 0x000fe40003f24270 */
[----:B------:R-:W-:Y:S02]  /*4ce0*/  FMNMX.FTZ R3, R19, R3, !PT ;  /* 0x0000000313037209 */ /* 0x000fe40007810000 */
[----:B------:R-:W-:Y:S02]  /*4cf0*/  FSEL R143, R56, -INF , P3 ;  /* 0xff800000388f7808 */ /* 0x000fe40001800000 */
[----:B------:R-:W-:Y:S02]  /*4d00*/  ISETP.GT.AND P3, PT, R2, 0x49, PT ;  /* 0x000000490200780c */ /* 0x000fe40003f64270 */
[----:B------:R-:W-:Y:S02]  /*4d10*/  FSEL R251, R11, -INF , P2 ;  /* 0xff8000000bfb7808 */ /* 0x000fe40001000000 */
[----:B------:R-:W-:-:S02]  /*4d20*/  ISETP.GT.AND P2, PT, R0, 0x8, PT ;  /* 0x000000080000780c */ /* 0x000fc40003f44270 */
[----:B------:R-:W-:Y:S02]  /*4d30*/  FSEL R8, R115, -INF , P0 ;  /* 0xff80000073087808 */ /* 0x000fe40000000000 */
[----:B------:R-:W-:Y:S02]  /*4d40*/  FSEL R18, R114, -INF , P1 ;  /* 0xff80000072127808 */ /* 0x000fe40000800000 */
[----:B------:R-:W-:Y:S02]  /*4d50*/  FMNMX.FTZ R3, R32, R3, !PT ;  /* 0x0000000320037209 */ /* 0x000fe40007810000 */
[----:B------:R-:W-:Y:S02]  /*4d60*/  FSEL R159, R36, -INF , P3 ;  /* 0xff800000249f7808 */ /* 0x000fe40001800000 */
[C---:B------:R-:W-:Y:S02]  /*4d70*/  ISETP.GT.AND P3, PT, R2.reuse, 0x59, PT ;  /* 0x000000590200780c */ /* 0x040fe40003f64270 */
[----:B------:R-:W-:-:S02]  /*4d80*/  ISETP.GT.AND P4, PT, R2, 0x69, PT ;  /* 0x000000690200780c */ /* 0x000fc40003f84270 */
        /* <DEDUP_REMOVED lines=44> */
[----:B------:R-:W-:Y:S02]  /*5050*/  FSEL R223, R14, -INF , P3 ;  /* 0xff8000000edf7808 */ /* 0x000fe40001800000 */
[----:B------:R-:W-:Y:S01]  /*5060*/  ISETP.GT.AND P3, PT, R0, 0x38, PT ;  /* 0x000000380000780c */ /* 0x000fe20003f64270 */
[----:B------:R-:W-:Y:S01]  /*5070*/  LDSM.16.MT88.4 R12, [R193] ;  /* 0x00000000c10c783b */ /* 0x000fe20000004200 */
        /* <DEDUP_REMOVED lines=38> */
[----:B------:R-:W-:Y:S01]  /*52e0*/  FMNMX.FTZ R2, R163, R2, !PT ;  /* 0x00000002a3027209 */ /* 0x000fe20007810000 */
[----:B------:R-:W-:Y:S01]  /*52f0*/  LDSM.16.MT88.4 R28, [R196] ;  /* 0x00000000c41c783b */ /* 0x000fe20000004200 */
[----:B------:R-:W-:Y:S02]  /*5300*/  FMNMX.FTZ R3, R251, R3, !PT ;  /* 0x00000003fb037209 */ /* 0x000fe40007810000 */
[----:B------:R-:W-:Y:S02]  /*5310*/  ISETP.GT.AND P0, PT, R0, 0x60, PT ;  /* 0x000000600000780c */ /* 0x000fe40003f04270 */
[----:B------:R-:W-:Y:S02]  /*5320*/  FSEL R215, R27, -INF , P1 ;  /* 0xff8000001bd77808 */ /* 0x000fe40000800000 */
[----:B------:R-:W-:Y:S02]  /*5330*/  FMNMX.FTZ R2, R162, R2, !PT ;  /* 0x00000002a2027209 */ /* 0x000fe40007810000 */
[----:B------:R-:W-:-:S02]  /*5340*/  FMNMX.FTZ R3, R230, R3, !PT ;  /* 0x00000003e6037209 */ /* 0x000fc40007810000 */
[----:B------:R-:W-:Y:S02]  /*5350*/  ISETP.GT.AND P2, PT, R0, 0x61, PT ;  /* 0x000000610000780c */ /* 0x000fe40003f44270 */
[----:B------:R-:W-:Y:S01]  /*5360*/  FSEL R229, R26, -INF , P0 ;  /* 0xff8000001ae57808 */ /* 0x000fe20000000000 */
[----:B------:R-:W1:Y:S01]  /*5370*/  SHFL.BFLY PT, R5, R3, 0x2, 0x1f ;  /* 0x0c401f0003057f89 */ /* 0x000e6200000e0000 */
[----:B------:R-:W-:Y:S02]  /*5380*/  FMNMX.FTZ R2, R215, R2, !PT ;  /* 0x00000002d7027209 */ /* 0x000fe40007810000 */
[C---:B------:R-:W-:Y:S02]  /*5390*/  ISETP.GT.AND P1, PT, R0.reuse, 0x68, PT ;  /* 0x000000680000780c */ /* 0x040fe40003f24270 */
[----:B------:R-:W-:Y:S02]  /*53a0*/  FSEL R233, R25, -INF , P2 ;  /* 0xff80000019e97808 */ /* 0x000fe40001000000 */
[----:B------:R-:W-:Y:S01]  /*53b0*/  FMNMX.FTZ R2, R229, R2, !PT ;  /* 0x00000002e5027209 */ /* 0x000fe20007810000 */
[----:B------:R-:W-:Y:S01]  /*53c0*/  LDSM.16.MT88.4 R24, [R191+0x3800] ;  /* 0x00380000bf18783b */ /* 0x000fe20000004200 */
[----:B------:R-:W-:-:S02]  /*53d0*/  ISETP.GT.AND P0, PT, R0, 0x69, PT ;  /* 0x000000690000780c */ /* 0x000fc40003f04270 */
[----:B------:R-:W-:Y:S02]  /*53e0*/  FSEL R232, R23, -INF , P1 ;  /* 0xff80000017e87808 */ /* 0x000fe40000800000 */
[----:B------:R-:W-:Y:S02]  /*53f0*/  FMNMX.FTZ R2, R233, R2, !PT ;  /* 0x00000002e9027209 */ /* 0x000fe40007810000 */
[----:B------:R-:W-:Y:S02]  /*5400*/  FSEL R231, R22, -INF , P0 ;  /* 0xff80000016e77808 */ /* 0x000fe40000000000 */
[----:B------:R-:W-:Y:S01]  /*5410*/  FMNMX.FTZ R2, R232, R2, !PT ;  /* 0x00000002e8027209 */ /* 0x000fe20007810000 */
[----:B------:R-:W-:Y:S03]  /*5420*/  LDSM.16.MT88.4 R20, [R192] ;  /* 0x00000000c014783b */ /* 0x000fe60000004200 */
[----:B------:R-:W-:-:S02]  /*5430*/  FMNMX.FTZ R2, R231, R2, !PT ;  /* 0x00000002e7027209 */ /* 0x000fc40007810000 */
        /* <DEDUP_REMOVED lines=9> */
[----:B------:R-:W-:-:S04]  /*54d0*/  FFMA.FTZ R0, R6, c[0x0][0x2d0], -R2 ;  /* 0x0000b40006007a23 */ /* 0x000fc80000010802 */
[----:B------:R2:W-:Y:S01]  /*54e0*/  MUFU.EX2 R248, R0 ;  /* 0x0000000000f87308 */ /* 0x0005e20000000800 */
[----:B-1----:R-:W-:Y:S01]  /*54f0*/  FMNMX.FTZ R68, R3, R4, !PT ;  /* 0x0000000403447209 */ /* 0x002fe20007810000 */
[----:B------:R-:W-:-:S03]  /*5500*/  FFMA.FTZ R3, R9, c[0x0][0x2d0], -R2 ;  /* 0x0000b40009037a23 */ /* 0x000fc60000010802 */
[----:B------:R-:W-:-:S03]  /*5510*/  FSETP.NEU.FTZ.AND P0, PT, R68, -INF , PT ;  /* 0xff8000004400780b */ /* 0x000fc60003f1d000 */
[----:B------:R1:W-:Y:S01]  /*5520*/  MUFU.EX2 R246, R3 ;  /* 0x0000000300f67308 */ /* 0x0003e20000000800 */
[----:B--2---:R-:W-:-:S07]  /*5530*/  FFMA.FTZ R0, R7, c[0x0][0x2d0], -R2 ;  /* 0x0000b40007007a23 */ /* 0x004fce0000010802 */
[----:B------:R2:W3:Y:S01]  /*5540*/  MUFU.EX2 R247, R0 ;  /* 0x0000000000f77308 */ /* 0x0004e20000000800 */
[----:B-1----:R-:W-:-:S07]  /*5550*/  FFMA.FTZ R3, R10, c[0x0][0x2d0], -R2 ;  /* 0x0000b4000a037a23 */ /* 0x002fce0000010802 */
[----:B------:R1:W4:Y:S01]  /*5560*/  MUFU.EX2 R249, R3 ;  /* 0x0000000300f97308 */ /* 0x0003220000000800 */
[----:B--2---:R-:W-:Y:S01]  /*5570*/  FMUL.FTZ R0, R68, c[0x0][0x2d0] ;  /* 0x0000b40044007a20 */ /* 0x004fe20000410000 */
[----:B---3--:R-:W-:-:S04]  /*5580*/  F2FP.BF16.PACK_AB R4, R247, R248 ;  /* 0x000000f8f704723e */ /* 0x008fc800000010ff */
[----:B------:R-:W-:-:S05]  /*5590*/  FSEL R0, R0, RZ, P0 ;  /* 0x000000ff00007208 */ /* 0x000fca0000000000 */
[--C-:B-1----:R-:W-:Y:S01]  /*55a0*/  FFMA.FTZ R3, R8, c[0x0][0x2d0], -R0.reuse ;  /* 0x0000b40008037a23 */ /* 0x102fe20000010800 */
[----:B----4-:R-:W-:Y:S01]  /*55b0*/  F2FP.BF16.PACK_AB R6, R249, R246 ;  /* 0x000000f6f906723e */ /* 0x010fe200000010ff */
[----:B------:R-:W1:Y:S02]  /*55c0*/  LDSM.16.MT88.4 R8, [R191] ;  /* 0x00000000bf08783b */ /* 0x000e640000004200 */
[----:B------:R2:W-:Y:S02]  /*55d0*/  MUFU.EX2 R242, R3 ;  /* 0x0000000300f27308 */ /* 0x0005e40000000800 */
[----:B--2---:R-:W-:-:S06]  /*55e0*/  FFMA.FTZ R3, R18, c[0x0][0x2d0], -R0 ;  /* 0x0000b40012037a23 */ /* 0x004fcc0000010800 */
[----:B------:R2:W3:Y:S02]  /*55f0*/  MUFU.EX2 R239, R3 ;  /* 0x0000000300ef7308 */ /* 0x0004e40000000800 */
[----:B--2---:R-:W-:Y:S01]  /*5600*/  FFMA.FTZ R3, R17, c[0x0][0x2d0], -R0 ;  /* 0x0000b40011037a23 */ /* 0x004fe20000010800 */
[----:B---3--:R-:W-:-:S05]  /*5610*/  F2FP.BF16.PACK_AB R5, R239, R242 ;  /* 0x000000f2ef05723e */ /* 0x008fca00000010ff */
[----:B------:R2:W-:Y:S02]  /*5620*/  MUFU.EX2 R238, R3 ;  /* 0x0000000300ee7308 */ /* 0x0005e40000000800 */
[----:B--2---:R-:W-:-:S06]  /*5630*/  FFMA.FTZ R3, R16, c[0x0][0x2d0], -R0 ;  /* 0x0000b40010037a23 */ /* 0x004fcc0000010800 */
[----:B------:R-:W2:Y:S02]  /*5640*/  MUFU.EX2 R245, R3 ;  /* 0x0000000300f57308 */ /* 0x000ea40000000800 */
[----:B--2---:R-:W-:Y:S01]  /*5650*/  F2FP.BF16.PACK_AB R7, R245, R238 ;  /* 0x000000eef507723e */ /* 0x004fe200000010ff */
[--C-:B------:R-:W-:Y:S02]  /*5660*/  FFMA.FTZ R3, R19, c[0x0][0x2d0], -R2.reuse ;  /* 0x0000b40013037a23 */ /* 0x100fe40000010802 */
[----:B------:R-:W-:Y:S03]  /*5670*/  LDSM.16.MT88.4 R16, [R193+0x3800] ;  /* 0x00380000c110783b */ /* 0x000fe60000004200 */
[----:B------:R2:W-:Y:S01]  /*5680*/  MUFU.EX2 R241, R3 ;  /* 0x0000000300f17308 */ /* 0x0005e20000000800 */
[C---:B------:R-:W-:Y:S08]  /*5690*/  HMMA.16816.F32.BF16 R80, R4.reuse, R12, RZ ;  /* 0x0000000c0450723c */ /* 0x040ff000000418ff */
[----:B------:R-:W-:Y:S01]  /*56a0*/  HMMA.16816.F32.BF16 R72, R4, R14, RZ ;  /* 0x0000000e0448723c */ /* 0x000fe200000418ff */
[----:B------:R-:W3:Y:S01]  /*56b0*/  LDSM.16.MT88.4 R12, [R192+0x3800] ;  /* 0x00380000c00c783b */ /* 0x000ee20000004200 */
[----:B--2---:R-:W-:-:S06]  /*56c0*/  FFMA.FTZ R3, R32, c[0x0][0x2d0], -R2 ;  /* 0x0000b40020037a23 */ /* 0x004fcc0000010802 */
[C---:B-1----:R-:W-:Y:S01]  /*56d0*/  HMMA.16816.F32.BF16 R60, R4.reuse, R8, RZ ;  /* 0x00000008043c723c */ /* 0x042fe200000418ff */
[----:B------:R1:W2:Y:S07]  /*56e0*/  MUFU.EX2 R243, R3 ;  /* 0x0000000300f37308 */ /* 0x0002ae0000000800 */
[C---:B------:R-:W-:Y:S01]  /*56f0*/  HMMA.16816.F32.BF16 R76, R4.reuse, R10, RZ ;  /* 0x0000000a044c723c */ /* 0x040fe200000418ff */
[----:B------:R-:W4:Y:S07]  /*5700*/  LDSM.16.MT88.4 R8, [R194+0x3800] ;  /* 0x00380000c208783b */ /* 0x000f2e0000004200 */
[----:B------:R-:W-:Y:S01]  /*5710*/  HMMA.16816.F32.BF16 R40, R4, R24, RZ ;  /* 0x000000180428723c */ /* 0x000fe200000418ff */
[----:B-1----:R-:W-:-:S04]  /*5720*/  FFMA.FTZ R3, R33, c[0x0][0x2d0], -R2 ;  /* 0x0000b40021037a23 */ /* 0x002fc80000010802 */
[----:B------:R1:W-:Y:S03]  /*5730*/  MUFU.EX2 R240, R3 ;  /* 0x0000000300f07308 */ /* 0x0003e60000000800 */
[C---:B------:R-:W-:Y:S08]  /*5740*/  HMMA.16816.F32.BF16 R64, R4.reuse, R20, RZ ;  /* 0x000000140440723c */ /* 0x040ff000000418ff */
[----:B------:R-:W-:Y:S01]  /*5750*/  HMMA.16816.F32.BF16 R56, R4, R22, RZ ;  /* 0x000000160438723c */ /* 0x000fe200000418ff */
[----:B------:R-:W-:Y:S01]  /*5760*/  LDSM.16.MT88.4 R20, [R191+0x800] ;  /* 0x00080000bf14783b */ /* 0x000fe20000004200 */
[----:B-1----:R-:W-:-:S06]  /*5770*/  FFMA.FTZ R3, R38, c[0x0][0x2d0], -R2 ;  /* 0x0000b40026037a23 */ /* 0x002fcc0000010802 */
[C---:B---3--:R-:W-:Y:S01]  /*5780*/  HMMA.16816.F32.BF16 R52, R4.reuse, R14, RZ ;  /* 0x0000000e0434723c */ /* 0x048fe200000418ff */
[----:B------:R1:W-:Y:S07]  /*5790*/  MUFU.EX2 R244, R3 ;  /* 0x0000000300f47308 */ /* 0x0003ee0000000800 */
[C---:B------:R-:W-:Y:S08]  /*57a0*/  HMMA.16816.F32.BF16 R48, R4.reuse, R28, RZ ;  /* 0x0000001c0430723c */ /* 0x040ff000000418ff */
[----:B----4-:R-:W-:Y:S01]  /*57b0*/  HMMA.16816.F32.BF16 R112, R4, R8, RZ ;  /* 0x000000080470723c */ /* 0x010fe200000418ff */
[----:B-1----:R-:W-:-:S04]  /*57c0*/  FFMA.FTZ R3, R34, c[0x0][0x2d0], -R0 ;  /* 0x0000b40022037a23 */ /* 0x002fc80000010800 */
[----:B------:R1:W-:Y:S03]  /*57d0*/  MUFU.EX2 R235, R3 ;  /* 0x0000000300eb7308 */ /* 0x0003e60000000800 */
[C---:B------:R-:W-:Y:S01]  /*57e0*/  HMMA.16816.F32.BF16 R104, R4.reuse, R10, RZ ;  /* 0x0000000a0468723c */ /* 0x040fe200000418ff */
[----:B------:R-:W3:Y:S07]  /*57f0*/  LDSM.16.MT88.4 R8, [R192+0x800] ;  /* 0x00080000c008783b */ /* 0x000eee0000004200 */
[----:B------:R-:W-:Y:S01]  /*5800*/  HMMA.16816.F32.BF16 R44, R4, R30, RZ ;  /* 0x0000001e042c723c */ /* 0x000fe200000418ff */
[----:B-1----:R-:W-:-:S07]  /*5810*/  FFMA.FTZ R3, R37, c[0x0][0x2d0], -R0 ;  /* 0x0000b40025037a23 */ /* 0x002fce0000010800 */
[----:B------:R-:W-:Y:S01]  /*5820*/  HMMA.16816.F32.BF16 R28, R4, R18, RZ ;  /* 0x00000012041c723c */ /* 0x000fe200000418ff */
[----:B------:R1:W4:Y:S02]  /*5830*/  MUFU.EX2 R236, R3 ;  /* 0x0000000300ec7308 */ /* 0x0003240000000800 */
[----:B-1----:R-:W-:-:S05]  /*5840*/  FFMA.FTZ R3, R36, c[0x0][0x2d0], -R0 ;  /* 0x0000b40024037a23 */ /* 0x002fca0000010800 */
[C---:B------:R-:W-:Y:S01]  /*5850*/  HMMA.16816.F32.BF16 R36, R4.reuse, R26, RZ ;  /* 0x0000001a0424723c */ /* 0x040fe200000418ff */
[----:B------:R1:W-:Y:S07]  /*5860*/  MUFU.EX2 R234, R3 ;  /* 0x0000000300ea7308 */ /* 0x0003ee0000000800 */
[----:B------:R-:W-:Y:S01]  /*5870*/  HMMA.16816.F32.BF16 R24, R4, R12, RZ ;  /* 0x0000000c0418723c */ /* 0x000fe200000418ff */
[----:B------:R-:W5:Y:S01]  /*5880*/  LDSM.16.MT88.4 R12, [R193+0x800] ;  /* 0x00080000c10c783b */ /* 0x000f620000004200 */
[----:B-1----:R-:W-:-:S06]  /*5890*/  FFMA.FTZ R3, R35, c[0x0][0x2d0], -R0 ;  /* 0x0000b40023037a23 */ /* 0x002fcc0000010800 */
[----:B------:R-:W-:Y:S01]  /*58a0*/  HMMA.16816.F32.BF16 R32, R4, R16, RZ ;  /* 0x000000100420723c */ /* 0x000fe200000418ff */
[----:B------:R-:W1:Y:S01]  /*58b0*/  LDSM.16.MT88.4 R16, [R194+0x800] ;  /* 0x00080000c210783b */ /* 0x000e620000004200 */
[----:B------:R-:W3:Y:S05]  /*58c0*/  MUFU.EX2 R237, R3 ;  /* 0x0000000300ed7308 */ /* 0x000eea0000000800 */
[----:B--2---:R-:W-:Y:S02]  /*58d0*/  F2FP.BF16.PACK_AB R4, R243, R241 ;  /* 0x000000f1f304723e */ /* 0x004fe400000010ff */
[----:B----4-:R-:W-:Y:S02]  /*58e0*/  F2FP.BF16.PACK_AB R5, R236, R235 ;  /* 0x000000ebec05723e */ /* 0x010fe400000010ff */
[----:B------:R-:W-:-:S02]  /*58f0*/  F2FP.BF16.PACK_AB R6, R244, R240 ;  /* 0x000000f0f406723e */ /* 0x000fc400000010ff */
[----:B---3--:R-:W-:Y:S01]  /*5900*/  F2FP.BF16.PACK_AB R7, R237, R234 ;  /* 0x000000eaed07723e */ /* 0x008fe200000010ff */
[----:B------:R-:W-:-:S04]  /*5910*/  FFMA.FTZ R3, R85, c[0x0][0x2d0], -R2 ;  /* 0x0000b40055037a23 */ /* 0x000fc80000010802 */
[----:B------:R2:W-:Y:S02]  /*5920*/  MUFU.EX2 R225, R3 ;  /* 0x0000000300e17308 */ /* 0x0005e40000000800 */
[C---:B------:R-:W-:Y:S08]  /*5930*/  HMMA.16816.F32.BF16 R124, R4.reuse, R8, R64 ;  /* 0x00000008047c723c */ /* 0x040ff00000041840 */
[----:B-----5:R-:W-:Y:S01]  /*5940*/  HMMA.16816.F32.BF16 R120, R4, R14, R72 ;  /* 0x0000000e0478723c */ /* 0x020fe20000041848 */
[----:B--2---:R-:W-:-:S07]  /*5950*/  FFMA.FTZ R3, R86, c[0x0][0x2d0], -R2 ;  /* 0x0000b40056037a23 */ /* 0x004fce0000010802 */
[C---:B------:R-:W-:Y:S01]  /*5960*/  HMMA.16816.F32.BF16 R72, R4.reuse, R10, R56 ;  /* 0x0000000a0448723c */ /* 0x040fe20000041838 */
[----:B------:R-:W2:Y:S01]  /*5970*/  LDSM.16.MT88.4 R8, [R193+0x4000] ;  /* 0x00400000c108783b */ /* 0x000ea20000004200 */
[----:B------:R3:W4:Y:S06]  /*5980*/  MUFU.EX2 R227, R3 ;  /* 0x0000000300e37308 */ /* 0x00072c0000000800 */
[C---:B------:R-:W-:Y:S08]  /*5990*/  HMMA.16816.F32.BF16 R108, R4.reuse, R20, R60 ;  /* 0x00000014046c723c */ /* 0x040ff0000004183c */
[----:B------:R-:W-:Y:S01]  /*59a0*/  HMMA.16816.F32.BF16 R100, R4, R22, R76 ;  /* 0x000000160464723c */ /* 0x000fe2000004184c */
[----:B------:R-:W5:Y:S01]  /*59b0*/  LDSM.16.MT88.4 R20, [R191+0x4000] ;  /* 0x00400000bf14783b */ /* 0x000f620000004200 */
[----:B---3--:R-:W-:-:S04]  /*59c0*/  FFMA.FTZ R3, R92, c[0x0][0x2d0], -R2 ;  /* 0x0000b4005c037a23 */ /* 0x008fc80000010802 */
[----:B------:R3:W-:Y:S02]  /*59d0*/  MUFU.EX2 R224, R3 ;  /* 0x0000000300e07308 */ /* 0x0007e40000000800 */
[C---:B------:R-:W-:Y:S01]  /*59e0*/  HMMA.16816.F32.BF16 R88, R4.reuse, R12, R80 ;  /* 0x0000000c0458723c */ /* 0x040fe20000041850 */
[----:B------:R-:W4:Y:S07]  /*59f0*/  LDSM.16.MT88.4 R12, [R192+0x4000] ;  /* 0x00400000c00c783b */ /* 0x000f2e0000004200 */
[----:B-1----:R-:W-:Y:S01]  /*5a00*/  HMMA.16816.F32.BF16 R116, R4, R16, R48 ;  /* 0x000000100474723c */ /* 0x002fe20000041830 */
[----:B---3--:R-:W-:-:S07]  /*5a10*/  FFMA.FTZ R3, R93, c[0x0][0x2d0], -R2 ;  /* 0x0000b4005d037a23 */ /* 0x008fce0000010802 */
[C---:B------:R-:W-:Y:S01]  /*5a20*/  HMMA.16816.F32.BF16 R96, R4.reuse, R18, R44 ;  /* 0x000000120460723c */ /* 0x040fe2000004182c */
[----:B------:R-:W-:Y:S01]  /*5a30*/  LDSM.16.MT88.4 R16, [R191+0x4800] ;  /* 0x00480000bf10783b */ /* 0x000fe20000004200 */
[----:B------:R1:W-:Y:S06]  /*5a40*/  MUFU.EX2 R226, R3 ;  /* 0x0000000300e27308 */ /* 0x0003ec0000000800 */
[C---:B--2---:R-:W-:Y:S08]  /*5a50*/  HMMA.16816.F32.BF16 R64, R4.reuse, R8, R32 ;  /* 0x000000080440723c */ /* 0x044ff00000041820 */
[----:B------:R-:W-:Y:S01]  /*5a60*/  HMMA.16816.F32.BF16 R60, R4, R10, R28 ;  /* 0x0000000a043c723c */ /* 0x000fe2000004181c */
[----:B------:R-:W2:Y:S01]  /*5a70*/  LDSM.16.MT88.4 R8, [R194+0x4000] ;  /* 0x00400000c208783b */ /* 0x000ea20000004200 */
[----:B-1----:R-:W-:-:S02]  /*5a80*/  FFMA.FTZ R3, R70, c[0x0][0x2d0], -R0 ;  /* 0x0000b40046037a23 */ /* 0x002fc40000010800 */
[----:B------:R-:W-:Y:S02]  /*5a90*/  IMAD.MOV.U32 R70, RZ, RZ, R151 ;  /* 0x000000ffff467224 */ /* 0x000fe400078e0097 */
[----:B------:R1:W-:Y:S02]  /*5aa0*/  MUFU.EX2 R219, R3 ;  /* 0x0000000300db7308 */ /* 0x0003e40000000800 */
[C---:B-----5:R-:W-:Y:S08]  /*5ab0*/  HMMA.16816.F32.BF16 R80, R4.reuse, R20, R40 ;  /* 0x000000140450723c */ /* 0x060ff00000041828 */
[----:B----4-:R-:W-:Y:S01]  /*5ac0*/  HMMA.16816.F32.BF16 R40, R4, R12, R24 ;  /* 0x0000000c0428723c */ /* 0x010fe20000041818 */
[----:B-1----:R-:W-:-:S07]  /*5ad0*/  FFMA.FTZ R3, R84, c[0x0][0x2d0], -R0 ;  /* 0x0000b40054037a23 */ /* 0x002fce0000010800 */
[C---:B------:R-:W-:Y:S01]  /*5ae0*/  HMMA.16816.F32.BF16 R32, R4.reuse, R14, R52 ;  /* 0x0000000e0420723c */ /* 0x040fe20000041834 */
[----:B------:R-:W1:Y:S01]  /*5af0*/  LDSM.16.MT88.4 R12, [R191+0x1000] ;  /* 0x00100000bf0c783b */ /* 0x000e620000004200 */
[----:B------:R3:W4:Y:S06]  /*5b00*/  MUFU.EX2 R217, R3 ;  /* 0x0000000300d97308 */ /* 0x00072c0000000800 */
[C---:B------:R-:W-:Y:S01]  /*5b10*/  HMMA.16816.F32.BF16 R76, R4.reuse, R22, R36 ;  /* 0x00000016044c723c */ /* 0x040fe20000041824 */
[----:B------:R-:W5:Y:S07]  /*5b20*/  LDSM.16.MT88.4 R20, [R193+0x1000] ;  /* 0x00100000c114783b */ /* 0x000f6e0000004200 */
[----:B--2---:R-:W-:Y:S01]  /*5b30*/  HMMA.16816.F32.BF16 R28, R4, R8, R112 ;  /* 0x00000008041c723c */ /* 0x004fe20000041870 */
[----:B---3--:R-:W-:-:S02]  /*5b40*/  FFMA.FTZ R3, R71, c[0x0][0x2d0], -R0 ;  /* 0x0000b40047037a23 */ /* 0x008fc40000010800 */
[----:B------:R-:W-:Y:S02]  /*5b50*/  IMAD.MOV.U32 R71, RZ, RZ, R153 ;  /* 0x000000ffff477224 */ /* 0x000fe400078e0099 */
[----:B------:R2:W-:Y:S03]  /*5b60*/  MUFU.EX2 R216, R3 ;  /* 0x0000000300d87308 */ /* 0x0005e60000000800 */
[----:B------:R-:W-:Y:S01]  /*5b70*/  HMMA.16816.F32.BF16 R24, R4, R10, R104 ;  /* 0x0000000a0418723c */ /* 0x000fe20000041868 */
[----:B------:R-:W3:Y:S06]  /*5b80*/  LDSM.16.MT88.4 R8, [R194+0x1000] ;  /* 0x00100000c208783b */ /* 0x000eec0000004200 */
[----:B------:R-:W-:-:S02]  /*5b90*/  F2FP.BF16.PACK_AB R4, R227, R225 ;  /* 0x000000e1e304723e */ /* 0x000fc400000010ff */
[----:B----4-:R-:W-:Y:S02]  /*5ba0*/  F2FP.BF16.PACK_AB R5, R217, R219 ;  /* 0x000000dbd905723e */ /* 0x010fe400000010ff */
[----:B------:R-:W-:Y:S01]  /*5bb0*/  F2FP.BF16.PACK_AB R6, R226, R224 ;  /* 0x000000e0e206723e */ /* 0x000fe200000010ff */
[----:B--2---:R-:W-:-:S04]  /*5bc0*/  FFMA.FTZ R3, R87, c[0x0][0x2d0], -R0 ;  /* 0x0000b40057037a23 */ /* 0x004fc80000010800 */
[----:B------:R-:W2:Y:S02]  /*5bd0*/  MUFU.EX2 R218, R3 ;  /* 0x0000000300da7308 */ /* 0x000ea40000000800 */
[----:B--2---:R-:W-:Y:S01]  /*5be0*/  F2FP.BF16.PACK_AB R7, R218, R216 ;  /* 0x000000d8da07723e */ /* 0x004fe200000010ff */
[----:B------:R-:W-:-:S05]  /*5bf0*/  FFMA.FTZ R3, R140, c[0x0][0x2d0], -R2 ;  /* 0x0000b4008c037a23 */ /* 0x000fca0000010802 */
[----:B------:R2:W-:Y:S01]  /*5c00*/  MUFU.EX2 R160, R3 ;  /* 0x0000000300a07308 */ /* 0x0005e20000000800 */
[C---:B-1----:R-:W-:Y:S08]  /*5c10*/  HMMA.16816.F32.BF16 R56, R4.reuse, R12, R108 ;  /* 0x0000000c0438723c */ /* 0x042ff0000004186c */
[----:B------:R-:W-:Y:S01]  /*5c20*/  HMMA.16816.F32.BF16 R52, R4, R14, R100 ;  /* 0x0000000e0434723c */ /* 0x000fe20000041864 */
[----:B------:R-:W1:Y:S01]  /*5c30*/  LDSM.16.MT88.4 R12, [R192+0x1000] ;  /* 0x00100000c00c783b */ /* 0x000e620000004200 */
[----:B--2---:R-:W-:-:S06]  /*5c40*/  FFMA.FTZ R3, R142, c[0x0][0x2d0], -R2 ;  /* 0x0000b4008e037a23 */ /* 0x004fcc0000010802 */
[C---:B-----5:R-:W-:Y:S01]  /*5c50*/  HMMA.16816.F32.BF16 R48, R4.reuse, R20, R88 ;  /* 0x000000140430723c */ /* 0x060fe20000041858 */
[----:B------:R2:W4:Y:S07]  /*5c60*/  MUFU.EX2 R158, R3 ;  /* 0x00000003009e7308 */ /* 0x00052e0000000800 */
[C---:B------:R-:W-:Y:S01]  /*5c70*/  HMMA.16816.F32.BF16 R44, R4.reuse, R22, R120 ;  /* 0x00000016042c723c */ /* 0x040fe20000041878 */
[----:B------:R-:W5:Y:S07]  /*5c80*/  LDSM.16.MT88.4 R20, [R193+0x4800] ;  /* 0x00480000c114783b */ /* 0x000f6e0000004200 */
[----:B---3--:R-:W-:Y:S01]  /*5c90*/  HMMA.16816.F32.BF16 R120, R4, R8, R116 ;  /* 0x000000080478723c */ /* 0x008fe20000041874 */
[----:B--2---:R-:W-:-:S04]  /*5ca0*/  FFMA.FTZ R3, R141, c[0x0][0x2d0], -R2 ;  /* 0x0000b4008d037a23 */ /* 0x004fc80000010802 */
[----:B------:R2:W-:Y:S03]  /*5cb0*/  MUFU.EX2 R157, R3 ;  /* 0x00000003009d7308 */ /* 0x0005e60000000800 */
[C---:B------:R-:W-:Y:S01]  /*5cc0*/  HMMA.16816.F32.BF16 R112, R4.reuse, R10, R96 ;  /* 0x0000000a0470723c */ /* 0x040fe20000041860 */
[----:B------:R-:W3:Y:S07]  /*5cd0*/  LDSM.16.MT88.4 R8, [R192+0x4800] ;  /* 0x00480000c008783b */ /* 0x000eee0000004200 */
[----:B------:R-:W-:Y:S01]  /*5ce0*/  HMMA.16816.F32.BF16 R100, R4, R16, R80 ;  /* 0x000000100464723c */ /* 0x000fe20000041850 */
[----:B--2---:R-:W-:-:S07]  /*5cf0*/  FFMA.FTZ R3, R143, c[0x0][0x2d0], -R2 ;  /* 0x0000b4008f037a23 */ /* 0x004fce0000010802 */
[C---:B-1----:R-:W-:Y:S01]  /*5d00*/  HMMA.16816.F32.BF16 R36, R4.reuse, R12, R124 ;  /* 0x0000000c0424723c */ /* 0x042fe2000004187c */
[----:B------:R1:W-:Y:S06]  /*5d10*/  MUFU.EX2 R156, R3 ;  /* 0x00000003009c7308 */ /* 0x0003ec0000000800 */
[----:B------:R-:W-:Y:S01]  /*5d20*/  IMAD.MOV.U32 R127, RZ, RZ, R152 ;  /* 0x000000ffff7f7224 */ /* 0x000fe200078e0098 */
[----:B------:R-:W-:Y:S01]  /*5d30*/  HMMA.16816.F32.BF16 R72, R4, R14, R72 ;  /* 0x0000000e0448723c */ /* 0x000fe20000041848 */
[----:B------:R-:W2:Y:S01]  /*5d40*/  LDSM.16.MT88.4 R12, [R194+0x4800] ;  /* 0x00480000c20c783b */ /* 0x000ea20000004200 */
[----:B------:R-:W-:-:S06]  /*5d50*/  IMAD.MOV.U32 R126, RZ, RZ, R148 ;  /* 0x000000ffff7e7224 */ /* 0x000fcc00078e0094 */
[----:B-----5:R-:W-:Y:S01]  /*5d60*/  HMMA.16816.F32.BF16 R88, R4, R20, R64 ;  /* 0x000000140458723c */ /* 0x020fe20000041840 */
[----:B-1----:R-:W-:-:S04]  /*5d70*/  FFMA.FTZ R3, R137, c[0x0][0x2d0], -R0 ;  /* 0x0000b40089037a23 */ /* 0x002fc80000010800 */
[----:B------:R1:W-:Y:S03]  /*5d80*/  MUFU.EX2 R154, R3 ;  /* 0x00000003009a7308 */ /* 0x0003e60000000800 */
[C---:B------:R-:W-:Y:S01]  /*5d90*/  HMMA.16816.F32.BF16 R92, R4.reuse, R18, R76 ;  /* 0x00000012045c723c */ /* 0x040fe2000004184c */
[----:B------:R-:W-:Y:S07]  /*5da0*/  LDSM.16.MT88.4 R16, [R191+0x1800] ;  /* 0x00180000bf10783b */ /* 0x000fee0000004200 */
[----:B---3--:R-:W-:Y:S01]  /*5db0*/  HMMA.16816.F32.BF16 R64, R4, R8, R40 ;  /* 0x000000080440723c */ /* 0x008fe20000041828 */
[----:B-1----:R-:W-:-:S07]  /*5dc0*/  FFMA.FTZ R3, R136, c[0x0][0x2d0], -R0 ;  /* 0x0000b40088037a23 */ /* 0x002fce0000010800 */
[C---:B------:R-:W-:Y:S01]  /*5dd0*/  HMMA.16816.F32.BF16 R80, R4.reuse, R10, R32 ;  /* 0x0000000a0450723c */ /* 0x040fe20000041820 */
[----:B------:R-:W1:Y:S01]  /*5de0*/  LDSM.16.MT88.4 R8, [R193+0x1800] ;  /* 0x00180000c108783b */ /* 0x000e620000004200 */
[----:B------:R3:W5:Y:S06]  /*5df0*/  MUFU.EX2 R151, R3 ;  /* 0x0000000300977308 */ /* 0x00076c0000000800 */
[C---:B------:R-:W-:Y:S01]  /*5e00*/  HMMA.16816.F32.BF16 R84, R4.reuse, R22, R60 ;  /* 0x000000160454723c */ /* 0x040fe2000004183c */
[----:B------:R-:W1:Y:S07]  /*5e10*/  LDSM.16.MT88.4 R20, [R192+0x1800] ;  /* 0x00180000c014783b */ /* 0x000e6e0000004200 */
[----:B--2---:R-:W-:Y:S01]  /*5e20*/  HMMA.16816.F32.BF16 R96, R4, R12, R28 ;  /* 0x0000000c0460723c */ /* 0x004fe2000004181c */
[----:B---3--:R-:W-:-:S04]  /*5e30*/  FFMA.FTZ R3, R139, c[0x0][0x2d0], -R0 ;  /* 0x0000b4008b037a23 */ /* 0x008fc80000010800 */
[----:B------:R2:W-:Y:S03]  /*5e40*/  MUFU.EX2 R153, R3 ;  /* 0x0000000300997308 */ /* 0x0005e60000000800 */
[----:B------:R-:W-:Y:S01]  /*5e50*/  HMMA.16816.F32.BF16 R76, R4, R14, R24 ;  /* 0x0000000e044c723c */ /* 0x000fe20000041818 */
[----:B------:R-:W3:Y:S06]  /*5e60*/  LDSM.16.MT88.4 R12, [R194+0x1800] ;  /* 0x00180000c20c783b */ /* 0x000eec0000004200 */
[----:B----4-:R-:W-:-:S02]  /*5e70*/  F2FP.BF16.PACK_AB R4, R158, R160 ;  /* 0x000000a09e04723e */ /* 0x010fc400000010ff */
[----:B-----5:R-:W-:Y:S02]  /*5e80*/  F2FP.BF16.PACK_AB R5, R151, R154 ;  /* 0x0000009a9705723e */ /* 0x020fe400000010ff */
[----:B------:R-:W-:Y:S01]  /*5e90*/  F2FP.BF16.PACK_AB R6, R156, R157 ;  /* 0x0000009d9c06723e */ /* 0x000fe200000010ff */
[----:B--2---:R-:W-:-:S04]  /*5ea0*/  FFMA.FTZ R3, R138, c[0x0][0x2d0], -R0 ;  /* 0x0000b4008a037a23 */ /* 0x004fc80000010800 */
[----:B------:R-:W2:Y:S02]  /*5eb0*/  MUFU.EX2 R152, R3 ;  /* 0x0000000300987308 */ /* 0x000ea40000000800 */
[----:B--2---:R-:W-:Y:S01]  /*5ec0*/  F2FP.BF16.PACK_AB R7, R152, R153 ;  /* 0x000000999807723e */ /* 0x004fe200000010ff */
[----:B------:R-:W-:-:S06]  /*5ed0*/  FFMA.FTZ R3, R146, c[0x0][0x2d0], -R2 ;  /* 0x0000b40092037a23 */ /* 0x000fcc0000010802 */
[C---:B-1----:R-:W-:Y:S08]  /*5ee0*/  HMMA.16816.F32.BF16 R116, R4.reuse, R8, R48 ;  /* 0x000000080474723c */ /* 0x042ff00000041830 */
[C---:B------:R-:W-:Y:S01]  /*5ef0*/  HMMA.16816.F32.BF16 R104, R4.reuse, R10, R44 ;  /* 0x0000000a0468723c */ /* 0x040fe2000004182c */
[----:B------:R-:W1:Y:S07]  /*5f00*/  LDSM.16.MT88.4 R8, [R191+0x5000] ;  /* 0x00500000bf08783b */ /* 0x000e6e0000004200 */
[C---:B------:R-:W-:Y:S08]  /*5f10*/  HMMA.16816.F32.BF16 R44, R4.reuse, R20, R36 ;  /* 0x00000014042c723c */ /* 0x040ff00000041824 */
[C---:B------:R-:W-:Y:S01]  /*5f20*/  HMMA.16816.F32.BF16 R40, R4.reuse, R22, R72 ;  /* 0x000000160428723c */ /* 0x040fe20000041848 */
[----:B------:R-:W2:Y:S07]  /*5f30*/  LDSM.16.MT88.4 R20, [R192+0x5000] ;  /* 0x00500000c014783b */ /* 0x000eae0000004200 */
[C---:B------:R-:W-:Y:S08]  /*5f40*/  HMMA.16816.F32.BF16 R60, R4.reuse, R16, R56 ;  /* 0x00000010043c723c */ /* 0x040ff00000041838 */
[C---:B------:R-:W-:Y:S01]  /*5f50*/  HMMA.16816.F32.BF16 R108, R4.reuse, R18, R52 ;  /* 0x00000012046c723c */ /* 0x040fe20000041834 */
[----:B------:R-:W4:Y:S07]  /*5f60*/  LDSM.16.MT88.4 R16, [R193+0x5000] ;  /* 0x00500000c110783b */ /* 0x000f2e0000004200 */
[C---:B---3--:R-:W-:Y:S01]  /*5f70*/  HMMA.16816.F32.BF16 R28, R4.reuse, R12, R120 ;  /* 0x0000000c041c723c */ /* 0x048fe20000041878 */
[----:B------:R3:W-:Y:S07]  /*5f80*/  MUFU.EX2 R120, R3 ;  /* 0x0000000300787308 */ /* 0x0007ee0000000800 */
[C---:B-1----:R-:W-:Y:S08]  /*5f90*/  HMMA.16816.F32.BF16 R24, R4.reuse, R8, R100 ;  /* 0x000000080418723c */ /* 0x042ff00000041864 */
[----:B------:R-:W-:Y:S01]  /*5fa0*/  HMMA.16816.F32.BF16 R32, R4, R10, R92 ;  /* 0x0000000a0420723c */ /* 0x000fe2000004185c */
[----:B------:R-:W1:Y:S01]  /*5fb0*/  LDSM.16.MT88.4 R8, [R194+0x5000] ;  /* 0x00500000c208783b */ /* 0x000e620000004200 */
[----:B---3--:R-:W-:-:S04]  /*5fc0*/  FFMA.FTZ R3, R147, c[0x0][0x2d0], -R2 ;  /* 0x0000b40093037a23 */ /* 0x008fc80000010802 */
[----:B------:R3:W5:Y:S02]  /*5fd0*/  MUFU.EX2 R148, R3 ;  /* 0x0000000300947308 */ /* 0x0007640000000800 */
[C---:B--2---:R-:W-:Y:S08]  /*5fe0*/  HMMA.16816.F32.BF16 R56, R4.reuse, R20, R64 ;  /* 0x000000140438723c */ /* 0x044ff00000041840 */
[----:B------:R-:W-:Y:S01]  /*5ff0*/  HMMA.16816.F32.BF16 R36, R4, R14, R112 ;  /* 0x0000000e0424723c */ /* 0x000fe20000041870 */
[----:B------:R-:W-:Y:S01]  /*6000*/  LDSM.16.MT88.4 R12, [R193+0x2000] ;  /* 0x00200000c10c783b */ /* 0x000fe20000004200 */
[----:B---3--:R-:W-:-:S06]  /*6010*/  FFMA.FTZ R3, R155, c[0x0][0x2d0], -R2 ;  /* 0x0000b4009b037a23 */ /* 0x008fcc0000010802 */
[C---:B----4-:R-:W-:Y:S01]  /*6020*/  HMMA.16816.F32.BF16 R48, R4.reuse, R16, R88 ;  /* 0x000000100430723c */ /* 0x050fe20000041858 */
[----:B------:R-:W-:Y:S01]  /*6030*/  IMAD.MOV.U32 R155, RZ, RZ, R126 ;  /* 0x000000ffff9b7224 */ /* 0x000fe200078e007e */
[----:B------:R2:W-:Y:S06]  /*6040*/  MUFU.EX2 R146, R3 ;  /* 0x0000000300927308 */ /* 0x0005ec0000000800 */
[----:B------:R-:W-:Y:S01]  /*6050*/  HMMA.16816.F32.BF16 R52, R4, R18, R84 ;  /* 0x000000120434723c */ /* 0x000fe20000041854 */
[----:B------:R-:W-:Y:S01]  /*6060*/  LDSM.16.MT88.4 R16, [R194+0x2000] ;  /* 0x00200000c210783b */ /* 0x000fe20000004200 */
[----:B--2---:R-:W-:-:S03]  /*6070*/  FFMA.FTZ R3, R159, c[0x0][0x2d0], -R2 ;  /* 0x0000b4009f037a23 */ /* 0x004fc60000010802 */
[----:B------:R-:W2:Y:S03]  /*6080*/  LDL R159, [R1+0x68] ;  /* 0x00006800019f7983 */ /* 0x000ea60000100800 */
[C---:B------:R-:W-:Y:S01]  /*6090*/  HMMA.16816.F32.BF16 R64, R4.reuse, R22, R80 ;  /* 0x000000160440723c */ /* 0x040fe20000041850 */
[----:B------:R3:W4:Y:S01]  /*60a0*/  MUFU.EX2 R147, R3 ;  /* 0x0000000300937308 */ /* 0x0007220000000800 */
[----:B------:R-:W4:Y:S06]  /*60b0*/  LDSM.16.MT88.4 R20, [R191+0x2000] ;  /* 0x00200000bf14783b */ /* 0x000f2c0000004200 */
[C---:B-1----:R-:W-:Y:S08]  /*60c0*/  HMMA.16816.F32.BF16 R88, R4.reuse, R8, R96 ;  /* 0x000000080458723c */ /* 0x042ff00000041860 */
[----:B------:R-:W-:Y:S01]  /*60d0*/  HMMA.16816.F32.BF16 R76, R4, R10, R76 ;  /* 0x0000000a044c723c */ /* 0x000fe2000004184c */
[----:B---3--:R-:W-:Y:S01]  /*60e0*/  FFMA.FTZ R3, R144, c[0x0][0x2d0], -R0 ;  /* 0x0000b40090037a23 */ /* 0x008fe20000010800 */
[----:B------:R-:W1:Y:S03]  /*60f0*/  LDSM.16.MT88.4 R8, [R192+0x2000] ;  /* 0x00200000c008783b */ /* 0x000e660000004200 */
[----:B------:R3:W-:Y:S02]  /*6100*/  MUFU.EX2 R142, R3 ;  /* 0x00000003008e7308 */ /* 0x0007e40000000800 */
[----:B-----5:R-:W-:-:S02]  /*6110*/  F2FP.BF16.PACK_AB R4, R148, R120 ;  /* 0x000000789404723e */ /* 0x020fc400000010ff */
[----:B----4-:R-:W-:Y:S01]  /*6120*/  F2FP.BF16.PACK_AB R6, R147, R146 ;  /* 0x000000929306723e */ /* 0x010fe200000010ff */
[--C-:B---3--:R-:W-:Y:S02]  /*6130*/  FFMA.FTZ R3, R150, c[0x0][0x2d0], -R0.reuse ;  /* 0x0000b40096037a23 */ /* 0x108fe40000010800 */
[----:B------:R-:W-:Y:S02]  /*6140*/  IMAD.MOV.U32 R150, RZ, RZ, R127 ;  /* 0x000000ffff967224 */ /* 0x000fe400078e007f */
[----:B------:R3:W4:Y:S01]  /*6150*/  MUFU.EX2 R143, R3 ;  /* 0x00000003008f7308 */ /* 0x0007220000000800 */
[----:B------:R-:W-:Y:S01]  /*6160*/  LDSM.16.MT88.4 R124, [R192+0x6800] ;  /* 0x00680000c07c783b */ /* 0x000fe20000004200 */
[----:B---3--:R-:W-:Y:S01]  /*6170*/  FFMA.FTZ R3, R149, c[0x0][0x2d0], -R0 ;  /* 0x0000b40095037a23 */ /* 0x008fe20000010800 */
[----:B----4-:R-:W-:Y:S01]  /*6180*/  F2FP.BF16.PACK_AB R5, R143, R142 ;  /* 0x0000008e8f05723e */ /* 0x010fe200000010ff */
[----:B------:R-:W-:-:S04]  /*6190*/  IMAD.MOV.U32 R149, RZ, RZ, R71 ;  /* 0x000000ffff957224 */ /* 0x000fc800078e0047 */
[----:B------:R3:W-:Y:S02]  /*61a0*/  MUFU.EX2 R144, R3 ;  /* 0x0000000300907308 */ /* 0x0007e40000000800 */
[----:B---3--:R-:W-:-:S06]  /*61b0*/  FFMA.FTZ R3, R145, c[0x0][0x2d0], -R0 ;  /* 0x0000b40091037a23 */ /* 0x008fcc0000010800 */
[----:B------:R-:W3:Y:S02]  /*61c0*/  MUFU.EX2 R145, R3 ;  /* 0x0000000300917308 */ /* 0x000ee40000000800 */
[----:B---3--:R-:W-:Y:S01]  /*61d0*/  F2FP.BF16.PACK_AB R7, R145, R144 ;  /* 0x000000909107723e */ /* 0x008fe200000010ff */
[----:B------:R-:W-:Y:S02]  /*61e0*/  FFMA.FTZ R3, R220, c[0x0][0x2d0], -R2 ;  /* 0x0000b400dc037a23 */ /* 0x000fe40000010802 */
[----:B------:R-:W-:-:S03]  /*61f0*/  IMAD.MOV.U32 R220, RZ, RZ, R70 ;  /* 0x000000ffffdc7224 */ /* 0x000fc600078e0046 */
[----:B------:R3:W-:Y:S01]  /*6200*/  MUFU.EX2 R138, R3 ;  /* 0x00000003008a7308 */ /* 0x0007e20000000800 */
[C---:B------:R-:W-:Y:S08]  /*6210*/  HMMA.16816.F32.BF16 R72, R4.reuse, R20, R60 ;  /* 0x000000140448723c */ /* 0x040ff0000004183c */
[----:B------:R-:W-:Y:S01]  /*6220*/  HMMA.16816.F32.BF16 R80, R4, R22, R108 ;  /* 0x000000160450723c */ /* 0x000fe2000004186c */
[----:B------:R-:W4:Y:S01]  /*6230*/  LDSM.16.MT88.4 R20, [R191+0x5800] ;  /* 0x00580000bf14783b */ /* 0x000f220000004200 */
[----:B---3--:R-:W-:-:S06]  /*6240*/  FFMA.FTZ R3, R221, c[0x0][0x2d0], -R2 ;  /* 0x0000b400dd037a23 */ /* 0x008fcc0000010802 */
[C---:B-1----:R-:W-:Y:S01]  /*6250*/  HMMA.16816.F32.BF16 R108, R4.reuse, R8, R44 ;  /* 0x00000008046c723c */ /* 0x042fe2000004182c */
[----:B------:R-:W-:Y:S01]  /*6260*/  IMAD.MOV.U32 R221, RZ, RZ, c[0x0][0x2c4] ;  /* 0x0000b100ffdd7624 */ /* 0x000fe200078e00ff */
[----:B------:R1:W3:Y:S04]  /*6270*/  MUFU.EX2 R140, R3 ;  /* 0x00000003008c7308 */ /* 0x0002e80000000800 */
[----:B------:R-:W-:Y:S02]  /*6280*/  ISETP.NE.AND P3, PT, R221, 0x1, PT ;  /* 0x00000001dd00780c */ /* 0x000fe40003f65270 */
[C---:B------:R-:W-:Y:S01]  /*6290*/  HMMA.16816.F32.BF16 R96, R4.reuse, R10, R40 ;  /* 0x0000000a0460723c */ /* 0x040fe20000041828 */
[----:B------:R-:W5:Y:S07]  /*62a0*/  LDSM.16.MT88.4 R8, [R193+0x5800] ;  /* 0x00580000c108783b */ /* 0x000f6e0000004200 */
[----:B------:R-:W-:Y:S01]  /*62b0*/  HMMA.16816.F32.BF16 R92, R4, R18, R36 ;  /* 0x00000012045c723c */ /* 0x000fe20000041824 */
[----:B-1----:R-:W-:-:S04]  /*62c0*/  FFMA.FTZ R3, R222, c[0x0][0x2d0], -R2 ;  /* 0x0000b400de037a23 */ /* 0x002fc80000010802 */
[----:B------:R1:W-:Y:S03]  /*62d0*/  MUFU.EX2 R139, R3 ;  /* 0x00000003008b7308 */ /* 0x0003e60000000800 */
[C---:B------:R-:W-:Y:S01]  /*62e0*/  HMMA.16816.F32.BF16 R84, R4.reuse, R12, R116 ;  /* 0x0000000c0454723c */ /* 0x040fe20000041874 */
[----:B------:R-:W-:Y:S07]  /*62f0*/  LDSM.16.MT88.4 R116, [R193+0x6800] ;  /* 0x00680000c174783b */ /* 0x000fee0000004200 */
[----:B------:R-:W-:Y:S01]  /*6300*/  HMMA.16816.F32.BF16 R100, R4, R14, R104 ;  /* 0x0000000e0464723c */ /* 0x000fe20000041868 */
[----:B------:R-:W3:Y:S01]  /*6310*/  LDSM.16.MT88.4 R12, [R192+0x5800] ;  /* 0x00580000c00c783b */ /* 0x000ee20000004200 */
[----:B-1----:R-:W-:-:S06]  /*6320*/  FFMA.FTZ R3, R223, c[0x0][0x2d0], -R2 ;  /* 0x0000b400df037a23 */ /* 0x002fcc0000010802 */
[C---:B----4-:R-:W-:Y:S01]  /*6330*/  HMMA.16816.F32.BF16 R60, R4.reuse, R20, R24 ;  /* 0x00000014043c723c */ /* 0x050fe20000041818 */
[----:B------:R1:W-:Y:S07]  /*6340*/  MUFU.EX2 R141, R3 ;  /* 0x00000003008d7308 */ /* 0x0003ee0000000800 */
[C---:B------:R-:W-:Y:S01]  /*6350*/  HMMA.16816.F32.BF16 R40, R4.reuse, R22, R32 ;  /* 0x000000160428723c */ /* 0x040fe20000041820 */
[----:B------:R-:W-:Y:S07]  /*6360*/  LDSM.16.MT88.4 R20, [R193+0x2800] ;  /* 0x00280000c114783b */ /* 0x000fee0000004200 */
[----:B-----5:R-:W-:Y:S01]  /*6370*/  HMMA.16816.F32.BF16 R36, R4, R8, R48 ;  /* 0x000000080424723c */ /* 0x020fe20000041830 */
[----:B-1----:R-:W-:-:S04]  /*6380*/  FFMA.FTZ R3, R161, c[0x0][0x2d0], -R0 ;  /* 0x0000b400a1037a23 */ /* 0x002fc80000010800 */
[----:B------:R1:W-:Y:S03]  /*6390*/  MUFU.EX2 R137, R3 ;  /* 0x0000000300897308 */ /* 0x0003e60000000800 */
[C---:B------:R-:W-:Y:S01]  /*63a0*/  HMMA.16816.F32.BF16 R24, R4.reuse, R10, R52 ;  /* 0x0000000a0418723c */ /* 0x040fe20000041834 */
[----:B------:R-:W4:Y:S07]  /*63b0*/  LDSM.16.MT88.4 R8, [R194+0x5800] ;  /* 0x00580000c208783b */ /* 0x000f2e0000004200 */
[----:B------:R-:W-:Y:S01]  /*63c0*/  HMMA.16816.F32.BF16 R104, R4, R16, R28 ;  /* 0x000000100468723c */ /* 0x000fe2000004181c */
[----:B------:R-:W5:Y:S01]  /*63d0*/  LDSM.16.MT88.4 R16, [R192+0x2800] ;  /* 0x00280000c010783b */ /* 0x000f620000004200 */
[----:B-1----:R-:W-:-:S06]  /*63e0*/  FFMA.FTZ R3, R163, c[0x0][0x2d0], -R0 ;  /* 0x0000b400a3037a23 */ /* 0x002fcc0000010800 */
[C---:B---3--:R-:W-:Y:S01]  /*63f0*/  HMMA.16816.F32.BF16 R44, R4.reuse, R12, R56 ;  /* 0x0000000c042c723c */ /* 0x048fe20000041838 */
[----:B------:R1:W3:Y:S07]  /*6400*/  MUFU.EX2 R71, R3 ;  /* 0x0000000300477308 */ /* 0x0002ee0000000800 */
[----:B------:R-:W-:Y:S01]  /*6410*/  HMMA.16816.F32.BF16 R28, R4, R14, R64 ;  /* 0x0000000e041c723c */ /* 0x000fe20000041840 */
[----:B------:R-:W5:Y:S01]  /*6420*/  LDSM.16.MT88.4 R12, [R191+0x2800] ;  /* 0x00280000bf0c783b */ /* 0x000f620000004200 */
[----:B-1----:R-:W-:-:S04]  /*6430*/  FFMA.FTZ R3, R162, c[0x0][0x2d0], -R0 ;  /* 0x0000b400a2037a23 */ /* 0x002fc80000010800 */
[----:B------:R1:W-:Y:S02]  /*6440*/  MUFU.EX2 R70, R3 ;  /* 0x0000000300467308 */ /* 0x0003e40000000800 */
[C---:B----4-:R-:W-:Y:S08]  /*6450*/  HMMA.16816.F32.BF16 R48, R4.reuse, R8, R88 ;  /* 0x000000080430723c */ /* 0x050ff00000041858 */
[----:B------:R-:W-:Y:S01]  /*6460*/  HMMA.16816.F32.BF16 R32, R4, R10, R76 ;  /* 0x0000000a0420723c */ /* 0x000fe2000004184c */
[----:B------:R-:W4:Y:S01]  /*6470*/  LDSM.16.MT88.4 R8, [R191+0x6000] ;  /* 0x00600000bf08783b */ /* 0x000f220000004200 */
[----:B-1----:R-:W-:-:S03]  /*6480*/  FFMA.FTZ R3, R215, c[0x0][0x2d0], -R0 ;  /* 0x0000b400d7037a23 */ /* 0x002fc60000010800 */
[----:B------:R-:W-:Y:S02]  /*6490*/  LDSM.16.MT88.4 R76, [R191+0x3000] ;  /* 0x00300000bf4c783b */ /* 0x000fe40000004200 */
[----:B------:R-:W-:Y:S01]  /*64a0*/  F2FP.BF16.PACK_AB R4, R140, R138 ;  /* 0x0000008a8c04723e */ /* 0x000fe200000010ff */
[----:B------:R-:W1:Y:S01]  /*64b0*/  MUFU.EX2 R136, R3 ;  /* 0x0000000300887308 */ /* 0x000e620000000800 */
[----:B---3--:R-:W-:Y:S02]  /*64c0*/  F2FP.BF16.PACK_AB R5, R71, R137 ;  /* 0x000000894705723e */ /* 0x008fe400000010ff */
[----:B------:R-:W-:Y:S02]  /*64d0*/  F2FP.BF16.PACK_AB R6, R141, R139 ;  /* 0x0000008b8d06723e */ /* 0x000fe400000010ff */
[----:B-1----:R-:W-:Y:S01]  /*64e0*/  F2FP.BF16.PACK_AB R7, R136, R70 ;  /* 0x000000468807723e */ /* 0x002fe200000010ff */
[----:B------:R-:W-:-:S06]  /*64f0*/  FFMA.FTZ R3, R250, c[0x0][0x2d0], -R2 ;  /* 0x0000b400fa037a23 */ /* 0x000fcc0000010802 */
[C---:B-----5:R-:W-:Y:S01]  /*6500*/  HMMA.16816.F32.BF16 R88, R4.reuse, R16, R108 ;  /* 0x000000100458723c */ /* 0x060fe2000004186c */
[----:B------:R1:W-:Y:S01]  /*6510*/  MUFU.EX2 R17, R3 ;  /* 0x0000000300117308 */ /* 0x0003e20000000800 */
[----:B------:R-:W-:Y:S06]  /*6520*/  LDSM.16.MT88.4 R108, [R191+0x6800] ;  /* 0x00680000bf6c783b */ /* 0x000fec0000004200 */
[C---:B------:R-:W-:Y:S08]  /*6530*/  HMMA.16816.F32.BF16 R52, R4.reuse, R14, R80 ;  /* 0x0000000e0434723c */ /* 0x040ff00000041850 */
[----:B----4-:R-:W-:Y:S01]  /*6540*/  HMMA.16816.F32.BF16 R60, R4, R8, R60 ;  /* 0x00000008043c723c */ /* 0x010fe2000004183c */
[----:B-1----:R-:W-:-:S07]  /*6550*/  FFMA.FTZ R3, R252, c[0x0][0x2d0], -R2 ;  /* 0x0000b400fc037a23 */ /* 0x002fce0000010802 */
[C---:B------:R-:W-:Y:S01]  /*6560*/  HMMA.16816.F32.BF16 R40, R4.reuse, R10, R40 ;  /* 0x0000000a0428723c */ /* 0x040fe20000041828 */
[----:B------:R-:W1:Y:S07]  /*6570*/  LDSM.16.MT88.4 R8, [R192+0x6000] ;  /* 0x00600000c008783b */ /* 0x000e6e0000004200 */
[C---:B------:R-:W-:Y:S01]  /*6580*/  HMMA.16816.F32.BF16 R80, R4.reuse, R20, R84 ;  /* 0x000000140450723c */ /* 0x040fe20000041854 */
[----:B------:R-:W-:Y:S07]  /*6590*/  LDSM.16.MT88.4 R84, [R193+0x3000] ;  /* 0x00300000c154783b */ /* 0x000fee0000004200 */
[C---:B------:R-:W-:Y:S01]  /*65a0*/  HMMA.16816.F32.BF16 R56, R4.reuse, R22, R100 ;  /* 0x000000160438723c */ /* 0x040fe20000041864 */
[----:B------:R-:W3:Y:S04]  /*65b0*/  LDSM.16.MT88.4 R20, [R193+0x6000] ;  /* 0x00600000c114783b */ /* 0x000ee80000004200 */
[----:B------:R-:W-:Y:S03]  /*65c0*/  LDSM.16.MT88.4 R100, [R194+0x3000] ;  /* 0x00300000c264783b */ /* 0x000fe60000004200 */
[C---:B------:R-:W-:Y:S01]  /*65d0*/  HMMA.16816.F32.BF16 R96, R4.reuse, R18, R96 ;  /* 0x000000120460723c */ /* 0x040fe20000041860 */
[----:B------:R4:W5:Y:S07]  /*65e0*/  MUFU.EX2 R18, R3 ;  /* 0x0000000300127308 */ /* 0x00096e0000000800 */
[----:B------:R-:W-:Y:S01]  /*65f0*/  HMMA.16816.F32.BF16 R72, R4, R12, R72 ;  /* 0x0000000c0448723c */ /* 0x000fe20000041848 */
[----:B------:R-:W2:Y:S01]  /*6600*/  LDSM.16.MT88.4 R12, [R194+0x2800] ;  /* 0x00280000c20c783b */ /* 0x000ea20000004200 */
[----:B----4-:R-:W-:-:S06]  /*6610*/  FFMA.FTZ R3, R251, c[0x0][0x2d0], -R2 ;  /* 0x0000b400fb037a23 */ /* 0x010fcc0000010802 */
[----:B-1----:R-:W-:Y:S01]  /*6620*/  HMMA.16816.F32.BF16 R44, R4, R8, R44 ;  /* 0x00000008042c723c */ /* 0x002fe2000004182c */
[----:B------:R-:W-:Y:S01]  /*6630*/  FFMA.FTZ R2, R230, c[0x0][0x2d0], -R2 ;  /* 0x0000b400e6027a23 */ /* 0x000fe20000010802 */
[----:B-----5:R-:W-:-:S03]  /*6640*/  F2FP.BF16.PACK_AB R64, R18, R17 ;  /* 0x000000111240723e */ /* 0x020fc600000010ff */
[----:B------:R1:W-:Y:S03]  /*6650*/  MUFU.EX2 R19, R2 ;  /* 0x0000000200137308 */ /* 0x0003e60000000800 */
[C---:B------:R-:W-:Y:S08]  /*6660*/  HMMA.16816.F32.BF16 R28, R4.reuse, R10, R28 ;  /* 0x0000000a041c723c */ /* 0x040ff0000004181c */
[----:B---3--:R-:W-:Y:S01]  /*6670*/  HMMA.16816.F32.BF16 R36, R4, R20, R36 ;  /* 0x000000140424723c */ /* 0x008fe20000041824 */
[----:B------:R-:W3:Y:S01]  /*6680*/  MUFU.EX2 R20, R3 ;  /* 0x0000000300147308 */ /* 0x000ee20000000800 */
[----:B-1----:R-:W-:-:S06]  /*6690*/  FFMA.FTZ R2, R229, c[0x0][0x2d0], -R0 ;  /* 0x0000b400e5027a23 */ /* 0x002fcc0000010800 */
[C---:B------:R-:W-:Y:S01]  /*66a0*/  HMMA.16816.F32.BF16 R24, R4.reuse, R22, R24 ;  /* 0x000000160418723c */ /* 0x040fe20000041818 */
[----:B------:R1:W-:Y:S07]  /*66b0*/  MUFU.EX2 R16, R2 ;  /* 0x0000000200107308 */ /* 0x0003ee0000000800 */
[----:B--2---:R-:W-:Y:S01]  /*66c0*/  HMMA.16816.F32.BF16 R104, R4, R12, R104 ;  /* 0x0000000c0468723c */ /* 0x004fe20000041868 */
[----:B---3--:R-:W-:-:S07]  /*66d0*/  F2FP.BF16.PACK_AB R66, R19, R20 ;  /* 0x000000141342723e */ /* 0x008fce00000010ff */
[----:B------:R-:W-:Y:S01]  /*66e0*/  HMMA.16816.F32.BF16 R112, R4, R14, R92 ;  /* 0x0000000e0470723c */ /* 0x000fe2000004185c */
[--C-:B-1----:R-:W-:Y:S01]  /*66f0*/  FFMA.FTZ R2, R233, c[0x0][0x2d0], -R0.reuse ;  /* 0x0000b400e9027a23 */ /* 0x102fe20000010800 */
[----:B------:R-:W1:Y:S03]  /*6700*/  LDSM.16.MT88.4 R12, [R194+0x6000] ;  /* 0x00600000c20c783b */ /* 0x000e660000004200 */
[----:B------:R2:W3:Y:S01]  /*6710*/  MUFU.EX2 R9, R2 ;  /* 0x0000000200097308 */ /* 0x0004e20000000800 */
[----:B------:R-:W4:Y:S01]  /*6720*/  LDSM.16.MT88.4 R92, [R192+0x3000] ;  /* 0x00300000c05c783b */ /* 0x000f220000004200 */
[--C-:B--2---:R-:W-:Y:S01]  /*6730*/  FFMA.FTZ R2, R232, c[0x0][0x2d0], -R0.reuse ;  /* 0x0000b400e8027a23 */ /* 0x104fe20000010800 */
[----:B---3--:R-:W-:Y:S01]  /*6740*/  F2FP.BF16.PACK_AB R65, R9, R16 ;  /* 0x000000100941723e */ /* 0x008fe200000010ff */
[----:B------:R-:W-:-:S04]  /*6750*/  FFMA.FTZ R0, R231, c[0x0][0x2d0], -R0 ;  /* 0x0000b400e7007a23 */ /* 0x000fc80000010800 */
[----:B------:R2:W-:Y:S08]  /*6760*/  MUFU.EX2 R10, R2 ;  /* 0x00000002000a7308 */ /* 0x0005f00000000800 */
[----:B------:R3:W5:Y:S01]  /*6770*/  MUFU.EX2 R8, R0 ;  /* 0x0000000000087308 */ /* 0x0007620000000800 */
[----:B--2---:R-:W-:Y:S01]  /*6780*/  FADD.FTZ R2, R248, R247 ;  /* 0x000000f7f8027221 */ /* 0x004fe20000010000 */
[----:B-1----:R-:W-:Y:S03]  /*6790*/  HMMA.16816.F32.BF16 R48, R4, R12, R48 ;  /* 0x0000000c0430723c */ /* 0x002fe60000041830 */
[----:B------:R-:W-:-:S02]  /*67a0*/  FADD.FTZ R2, R246, R2 ;  /* 0x00000002f6027221 */ /* 0x000fc40000010000 */
[----:B---3--:R-:W-:-:S03]  /*67b0*/  FADD.FTZ R0, R242, R239 ;  /* 0x000000eff2007221 */ /* 0x008fc60000010000 */
[----:B------:R-:W-:Y:S01]  /*67c0*/  HMMA.16816.F32.BF16 R32, R4, R14, R32 ;  /* 0x0000000e0420723c */ /* 0x000fe20000041820 */
[----:B------:R-:W-:Y:S01]  /*67d0*/  FADD.FTZ R2, R249, R2 ;  /* 0x00000002f9027221 */ /* 0x000fe20000010000 */
[----:B------:R-:W1:Y:S01]  /*67e0*/  LDSM.16.MT88.4 R12, [R194+0x6800] ;  /* 0x00680000c20c783b */ /* 0x000e620000004200 */
[----:B------:R-:W-:Y:S01]  /*67f0*/  FADD.FTZ R0, R238, R0 ;  /* 0x00000000ee007221 */ /* 0x000fe20000010000 */
[----:B-----5:R-:W-:Y:S01]  /*6800*/  F2FP.BF16.PACK_AB R67, R8, R10 ;  /* 0x0000000a0843723e */ /* 0x020fe200000010ff */
[----:B------:R-:W-:Y:S02]  /*6810*/  FADD.FTZ R2, R241, R2 ;  /* 0x00000002f1027221 */ /* 0x000fe40000010000 */
[----:B------:R-:W-:Y:S02]  /*6820*/  FADD.FTZ R0, R245, R0 ;  /* 0x00000000f5007221 */ /* 0x000fe40000010000 */
[----:B------:R-:W-:Y:S02]  /*6830*/  FADD.FTZ R2, R243, R2 ;  /* 0x00000002f3027221 */ /* 0x000fe40000010000 */
[----:B------:R-:W-:Y:S01]  /*6840*/  FADD.FTZ R0, R235, R0 ;  /* 0x00000000eb007221 */ /* 0x000fe20000010000 */
[----:B----4-:R-:W-:Y:S01]  /*6850*/  HMMA.16816.F32.BF16 R88, R64, R92, R88 ;  /* 0x0000005c4058723c */ /* 0x010fe20000041858 */
[----:B------:R-:W-:-:S02]  /*6860*/  FADD.FTZ R3, R240, R2 ;  /* 0x00000002f0037221 */ /* 0x000fc40000010000 */
[----:B------:R-:W-:Y:S02]  /*6870*/  FADD.FTZ R0, R236, R0 ;  /* 0x00000000ec007221 */ /* 0x000fe40000010000 */
[----:B------:R-:W-:-:S03]  /*6880*/  @P3 IMAD.HI.U32 R4, R159, c[0x0][0x2c8], RZ ;  /* 0x0000b2009f043a27 */ /* 0x000fc600078e00ff */
[C---:B------:R-:W-:Y:S01]  /*6890*/  HMMA.16816.F32.BF16 R92, R64.reuse, R94, R96 ;  /* 0x0000005e405c723c */ /* 0x040fe20000041860 */
[----:B------:R-:W-:Y:S02]  /*68a0*/  FADD.FTZ R2, R234, R0 ;  /* 0x00000000ea027221 */ /* 0x000fe40000010000 */
[----:B------:R-:W-:Y:S02]  /*68b0*/  FADD.FTZ R0, R244, R3 ;  /* 0x00000003f4007221 */ /* 0x000fe40000010000 */
[----:B------:R-:W-:Y:S02]  /*68c0*/  FADD.FTZ R2, R237, R2 ;  /* 0x00000002ed027221 */ /* 0x000fe40000010000 */
[----:B------:R-:W-:Y:S01]  /*68d0*/  FADD.FTZ R0, R225, R0 ;  /* 0x00000000e1007221 */ /* 0x000fe20000010000 */
[----:B------:R-:W-:Y:S01]  /*68e0*/  HMMA.16816.F32.BF16 R96, R64, R100, R104 ;  /* 0x000000644060723c */ /* 0x000fe20000041868 */
[----:B------:R-:W-:Y:S02]  /*68f0*/  FADD.FTZ R2, R219, R2 ;  /* 0x00000002db027221 */ /* 0x000fe40000010000 */
[----:B------:R-:W-:-:S02]  /*6900*/  FADD.FTZ R0, R227, R0 ;  /* 0x00000000e3007221 */ /* 0x000fc40000010000 */
[----:B------:R-:W-:Y:S02]  /*6910*/  FADD.FTZ R2, R217, R2 ;  /* 0x00000002d9027221 */ /* 0x000fe40000010000 */
[----:B------:R-:W-:Y:S01]  /*6920*/  FADD.FTZ R0, R224, R0 ;  /* 0x00000000e0007221 */ /* 0x000fe20000010000 */
[C---:B------:R-:W-:Y:S01]  /*6930*/  HMMA.16816.F32.BF16 R100, R64.reuse, R102, R112 ;  /* 0x000000664064723c */ /* 0x040fe20000041870 */
[----:B------:R-:W-:Y:S01]  /*6940*/  FADD.FTZ R2, R216, R2 ;  /* 0x00000002d8027221 */ /* 0x000fe20000010000 */
[----:B------:R-:W-:Y:S01]  /*6950*/  IADD3 R216, R150, -0x2, RZ ;  /* 0xfffffffe96d87810 */ /* 0x000fe20007ffe0ff */
        /* <DEDUP_REMOVED lines=19> */
[----:B------:R-:W-:Y:S01]  /*6a90*/  IMAD.MOV.U32 R0, RZ, RZ, R159 ;  /* 0x000000ffff007224 */ /* 0x000fe200078e009f */
[----:B------:R-:W-:Y:S01]  /*6aa0*/  @P3 SHF.R.U32.HI R0, RZ, c[0x0][0x2cc], R4 ;  /* 0x0000b300ff003a19 */ /* 0x000fe20000011604 */
[----:B------:R-:W-:-:S02]  /*6ab0*/  FADD.FTZ R2, R147, R2 ;  /* 0x0000000293027221 */ /* 0x000fc40000010000 */
[----:B------:R-:W-:Y:S02]  /*6ac0*/  FADD.FTZ R3, R144, R3 ;  /* 0x0000000390037221 */ /* 0x000fe40000010000 */
[----:B------:R-:W-:Y:S01]  /*6ad0*/  FADD.FTZ R2, R138, R2 ;  /* 0x000000028a027221 */ /* 0x000fe20000010000 */
[C---:B------:R-:W-:Y:S01]  /*6ae0*/  HMMA.16816.F32.BF16 R120, R64.reuse, R124, R44 ;  /* 0x0000007c4078723c */ /* 0x040fe2000004182c */
[----:B------:R-:W-:Y:S01]  /*6af0*/  FADD.FTZ R4, R145, R3 ;  /* 0x0000000391047221 */ /* 0x000fe20000010000 */
[----:B------:R-:W-:Y:S01]  /*6b00*/  IADD3 R3, R0, R149, -R220 ;  /* 0x0000009500037210 */ /* 0x000fe20007ffe8dc */
[----:B------:R-:W-:Y:S02]  /*6b10*/  FADD.FTZ R0, R140, R2 ;  /* 0x000000028c007221 */ /* 0x000fe40000010000 */
[----:B------:R-:W-:Y:S02]  /*6b20*/  IMAD.MOV.U32 R2, RZ, RZ, RZ ;  /* 0x000000ffff027224 */ /* 0x000fe400078e00ff */
[----:B------:R-:W-:Y:S01]  /*6b30*/  FADD.FTZ R4, R137, R4 ;  /* 0x0000000489047221 */ /* 0x000fe20000010000 */
[----:B------:R-:W-:Y:S01]  /*6b40*/  HMMA.16816.F32.BF16 R76, R64, R78, R52 ;  /* 0x0000004e404c723c */ /* 0x000fe20000041834 */
[----:B------:R-:W-:-:S04]  /*6b50*/  IMAD.HI R2, R3, -0x6db6db6d, R2 ;  /* 0x9249249303027827 */ /* 0x000fc800078e0202 */
[----:B------:R-:W-:Y:S02]  /*6b60*/  FADD.FTZ R3, R71, R4 ;  /* 0x0000000447037221 */ /* 0x000fe40000010000 */
[----:B------:R-:W-:Y:S01]  /*6b70*/  FADD.FTZ R0, R139, R0 ;  /* 0x000000008b007221 */ /* 0x000fe20000010000 */
[----:B------:R-:W-:Y:S01]  /*6b80*/  HMMA.16816.F32.BF16 R84, R64, R86, R56 ;  /* 0x000000564054723c */ /* 0x000fe20000041838 */
[----:B------:R-:W-:Y:S02]  /*6b90*/  FADD.FTZ R3, R70, R3 ;  /* 0x0000000346037221 */ /* 0x000fe40000010000 */
[----:B------:R-:W-:Y:S01]  /*6ba0*/  FADD.FTZ R4, R141, R0 ;  /* 0x000000008d047221 */ /* 0x000fe20000010000 */
[----:B------:R-:W-:Y:S01]  /*6bb0*/  SHF.R.U32.HI R0, RZ, 0x1f, R2 ;  /* 0x0000001fff007819 */ /* 0x000fe20000011602 */
[----:B------:R-:W-:-:S03]  /*6bc0*/  FADD.FTZ R3, R136, R3 ;  /* 0x0000000388037221 */ /* 0x000fc60000010000 */
[----:B------:R-:W-:Y:S01]  /*6bd0*/  LEA.HI.SX32 R2, R2, R0, 0x1a ;  /* 0x0000000002027211 */ /* 0x000fe200078fd2ff */
[----:B------:R-:W-:Y:S01]  /*6be0*/  FADD.FTZ R0, R17, R4 ;  /* 0x0000000411007221 */ /* 0x000fe20000010000 */
[C---:B------:R-:W-:Y:S01]  /*6bf0*/  HMMA.16816.F32.BF16 R108, R64.reuse, R110, R40 ;  /* 0x0000006e406c723c */ /* 0x040fe20000041828 */
[----:B------:R-:W-:Y:S01]  /*6c00*/  FADD.FTZ R3, R16, R3 ;  /* 0x0000000310037221 */ /* 0x000fe20000010000 */
[----:B------:R-:W-:Y:S01]  /*6c10*/  IMNMX R4, R155, R2, !PT ;  /* 0x000000029b047217 */ /* 0x000fe20007800200 */
[----:B------:R-:W-:Y:S02]  /*6c20*/  FADD.FTZ R0, R18, R0 ;  /* 0x0000000012007221 */ /* 0x000fe40000010000 */
[----:B------:R-:W-:Y:S01]  /*6c30*/  FADD.FTZ R2, R9, R3 ;  /* 0x0000000309027221 */ /* 0x000fe20000010000 */
[----:B------:R-:W-:Y:S01]  /*6c40*/  ISETP.GE.AND P0, PT, R216, R4, PT ;  /* 0x00000004d800720c */ /* 0x000fe20003f06270 */
[----:B------:R-:W-:Y:S01]  /*6c50*/  FADD.FTZ R0, R20, R0 ;  /* 0x0000000014007221 */ /* 0x000fe20000010000 */
[----:B------:R2:W-:Y:S01]  /*6c60*/  STL [R1+0x24], R4 ;  /* 0x0000240401007387 */ /* 0x0005e20000100800 */
[----:B------:R-:W-:Y:S01]  /*6c70*/  FADD.FTZ R2, R10, R2 ;  /* 0x000000020a027221 */ /* 0x000fe20000010000 */
[----:B------:R-:W-:Y:S01]  /*6c80*/  HMMA.16816.F32.BF16 R116, R64, R118, R24 ;  /* 0x000000764074723c */ /* 0x000fe20000041818 */
[----:B------:R-:W-:-:S02]  /*6c90*/  FADD.FTZ R3, R19, R0 ;  /* 0x0000000013037221 */ /* 0x000fc40000010000 */
[----:B------:R-:W-:-:S05]  /*6ca0*/  FADD.FTZ R0, R8, R2 ;  /* 0x0000000208007221 */ /* 0x000fca0000010000 */
[----:B------:R2:W-:Y:S01]  /*6cb0*/  STL [R1+0x30], R0 ;  /* 0x0000300001007387 */ /* 0x0005e20000100800 */
[C---:B------:R-:W-:Y:S03]  /*6cc0*/  HMMA.16816.F32.BF16 R124, R64.reuse, R126, R28 ;  /* 0x0000007e407c723c */ /* 0x040fe6000004181c */
[----:B------:R2:W-:Y:S05]  /*6cd0*/  STL [R1+0x34], R3 ;  /* 0x0000340301007387 */ /* 0x0005ea0000100800 */
[C---:B-1----:R-:W-:Y:S08]  /*6ce0*/  HMMA.16816.F32.BF16 R60, R64.reuse, R12, R48 ;  /* 0x0000000c403c723c */ /* 0x042ff00000041830 */
[----:B------:R-:W-:Y:S01]  /*6cf0*/  HMMA.16816.F32.BF16 R64, R64, R14, R32 ;  /* 0x0000000e4040723c */ /* 0x000fe20000041820 */
[----:B------:R-:W-:Y:S07]  /*6d00*/  @!P0 BRA `(.L_x_1019) ;  /* 0x000042e000008947 */ /* 0x000fee0003800000 */
[----:B------:R-:W3:Y:S01]  /*6d10*/  LDL R155, [R1+0x94] ;  /* 0x00009400019b7983 */ /* 0x000ee20000100800 */
[----:B------:R-:W-:Y:S01]  /*6d20*/  IMAD.MOV.U32 R70, RZ, RZ, R68 ;  /* 0x000000ffff467224 */ /* 0x000fe200078e0044 */
[----:B--2---:R-:W-:-:S02]  /*6d30*/  MOV R3, R69 ;  /* 0x0000004500037202 */ /* 0x004fc40000000f00 */
[----:B------:R-:W-:Y:S01]  /*6d40*/  MOV R215, R216 ;  /* 0x000000d800d77202 */ /* 0x000fe20000000f00 */
[----:B---3--:R-:W-:-:S05]  /*6d50*/  IMAD.IADD R0, R155, 0x1, R159 ;  /* 0x000000019b007824 */ /* 0x008fca00078e029f */
[----:B------:R1:W-:Y:S02]  /*6d60*/  STL [R1+0x20], R0 ;  /* 0x0000200001007387 */ /* 0x0003e40000100800 */
[----:B-1----:R-:W-:-:S05]  /*6d70*/  @P3 IMAD.HI.U32 R0, R0, c[0x0][0x2c8], RZ ;  /* 0x0000b20000003a27 */ /* 0x002fca00078e00ff */
[----:B------:R-:W-:-:S05]  /*6d80*/  @P3 SHF.R.U32.HI R0, RZ, c[0x0][0x2cc], R0 ;  /* 0x0000b300ff003a19 */ /* 0x000fca0000011600 */
[----:B------:R1:W-:Y:S02]  /*6d90*/  @P3 STL [R1+0x28], R0 ;  /* 0x0000280001003387 */ /* 0x0003e40000100800 */
.L_x_1024:
[----:B------:R-:W2:Y:S01]  /*6da0*/  LDL R216, [R1+0x38] ;  /* 0x0000380001d87983 */ /* 0x000ea20000100800 */
[----:B------:R-:W-:Y:S04]  /*6db0*/  DEPBAR.LE SB0, 0x0 ;  /* 0x000080000000791a */ /* 0x000fe80000000000 */
[----:B------:R-:W-:Y:S01]  /*6dc0*/  WARPSYNC 0xffffffff ;  /* 0xffffffff00007948 */ /* 0x000fe20003800000 */
[----:B------:R-:W-:Y:S06]  /*6dd0*/  BAR.SYNC.DEFER_BLOCKING 0x0 ;  /* 0x0000000000007b1d */ /* 0x000fec0000010000 */
[----:B------:R3:W4:Y:S01]  /*6de0*/  LDSM.16.M88.4 R8, [R188] ;  /* 0x00000000bc08783b */ /* 0x0007220000000200 */
[----:B------:R-:W-:Y:S03]  /*6df0*/  BSSY B0, `(.L_x_1020) ;  /* 0x000004b000007945 */ /* 0x000fe60003800000 */
[----:B------:R3:W1:Y:S04]  /*6e00*/  LDSM.16.M88.4 R16, [R188+0x800] ;  /* 0x00080000bc10783b */ /* 0x0006680000000200 */
[----:B------:R3:W1:Y:S04]  /*6e10*/  LDSM.16.M88.4 R24, [R188+0x1000] ;  /* 0x00100000bc18783b */ /* 0x0006680000000200 */
[----:B------:R3:W1:Y:S04]  /*6e20*/  LDSM.16.M88.4 R32, [R188+0x1800] ;  /* 0x00180000bc20783b */ /* 0x0006680000000200 */
[----:B------:R3:W1:Y:S04]  /*6e30*/  LDSM.16.M88.4 R40, [R188+0x2000] ;  /* 0x00200000bc28783b */ /* 0x0006680000000200 */
[----:B------:R3:W1:Y:S04]  /*6e40*/  LDSM.16.M88.4 R48, [R188+0x2800] ;  /* 0x00280000bc30783b */ /* 0x0006680000000200 */
[----:B------:R3:W1:Y:S04]  /*6e50*/  LDSM.16.M88.4 R56, [R188+0x3000] ;  /* 0x00300000bc38783b */ /* 0x0006680000000200 */
[----:B------:R3:W1:Y:S04]  /*6e60*/  LDSM.16.M88.4 R136, [R195] ;  /* 0x00000000c388783b */ /* 0x0006680000000200 */
[----:B------:R3:W1:Y:S04]  /*6e70*/  LDSM.16.M88.4 R140, [R204] ;  /* 0x00000000cc8c783b */ /* 0x0006680000000200 */
[----:B------:R3:W1:Y:S04]  /*6e80*/  LDSM.16.M88.4 R144, [R205] ;  /* 0x00000000cd90783b */ /* 0x0006680000000200 */
[----:B------:R3:W1:Y:S04]  /*6e90*/  LDSM.16.M88.4 R148, [R206] ;  /* 0x00000000ce94783b */ /* 0x0006680000000200 */
[----:B------:R3:W1:Y:S04]  /*6ea0*/  LDSM.16.M88.4 R152, [R207] ;  /* 0x00000000cf98783b */ /* 0x0006680000000200 */
[----:B------:R3:W1:Y:S04]  /*6eb0*/  LDSM.16.M88.4 R156, [R208] ;  /* 0x00000000d09c783b */ /* 0x0006680000000200 */
[----:B------:R3:W1:Y:S01]  /*6ec0*/  LDSM.16.M88.4 R160, [R209] ;  /* 0x00000000d1a0783b */ /* 0x0006620000000200 */
[----:B--2---:R-:W-:Y:S11]  /*6ed0*/  ISETP.GT.AND P0, PT, R216, R215, PT ;  /* 0x000000d7d800720c */ /* 0x004ff60003f04270 */
[----:B------:R-:W-:Y:S02]  /*6ee0*/  @!UPT UIADD3 URZ, URZ, URZ, URZ ;  /* 0x0000003f3f3ff290 */ /* 0x000fe4000fffe03f */
[----:B------:R-:W-:-:S05]  /*6ef0*/  @P0 BRA `(.L_x_1021) ;  /* 0x000003a000000947 */ /* 0x000fca0003800000 */
[C---:B-1-34-:R-:W-:Y:S01]  /*6f00*/  IMAD.WIDE.U32 R22, R215.reuse, c[0x0][0x208], RZ ;  /* 0x00008200d7167a25 */ /* 0x05afe200078e00ff */
[----:B------:R-:W2:Y:S01]  /*6f10*/  LDL.64 R30, [R1+0x8] ;  /* 0x00000800011e7983 */ /* 0x000ea20000100a00 */
[----:B------:R-:W-:Y:S01]  /*6f20*/  ULDC.64 UR4, c[0x0][0x208] ;  /* 0x0000820000047ab9 */ /* 0x000fe20000000a00 */
[----:B------:R-:W-:Y:S01]  /*6f30*/  SHF.R.S32.HI R0, RZ, 0x1f, R215 ;  /* 0x0000001fff007819 */ /* 0x000fe200000114d7 */
[----:B------:R-:W-:Y:S01]  /*6f40*/  USHF.L.U32 UR9, UR4, 0x5, URZ ;  /* 0x0000000504097899 */ /* 0x000fe2000800063f */
[----:B------:R-:W3:Y:S01]  /*6f50*/  LDL.64 R28, [R1] ;  /* 0x00000000011c7983 */ /* 0x000ee20000100a00 */
[----:B------:R-:W-:Y:S02]  /*6f60*/  UMOV UR8, 0x5 ;  /* 0x0000000500087882 */ /* 0x000fe40000000000 */
[----:B------:R-:W-:Y:S01]  /*6f70*/  IMAD R0, R0, c[0x0][0x208], RZ ;  /* 0x0000820000007a24 */ /* 0x000fe200078e02ff */
[----:B------:R-:W1:Y:S01]  /*6f80*/  S2R R12, SR_TID.X ;  /* 0x00000000000c7919 */ /* 0x000e620000002100 */
[----:B------:R-:W-:Y:S01]  /*6f90*/  USHF.L.U64.HI UR5, UR4, UR8, UR5 ;  /* 0x0000000804057299 */ /* 0x000fe20008010205 */
[----:B------:R-:W-:Y:S01]  /*6fa0*/  IMAD.U32 R4, RZ, RZ, UR9 ;  /* 0x00000009ff047e24 */ /* 0x000fe2000f8e00ff */
[----:B------:R-:W-:Y:S01]  /*6fb0*/  UIADD3 UR8, UP0, UR9, UR9, URZ ;  /* 0x0000000909087290 */ /* 0x000fe2000ff1e03f */
[----:B------:R-:W-:Y:S03]  /*6fc0*/  IMAD R0, R215, c[0x0][0x20c], R0 ;  /* 0x00008300d7007a24 */ /* 0x000fe600078e0200 */
[----:B------:R-:W-:Y:S01]  /*6fd0*/  IMAD.U32 R5, RZ, RZ, UR5 ;  /* 0x00000005ff057e24 */ /* 0x000fe2000f8e00ff */
[----:B------:R-:W-:Y:S01]  /*6fe0*/  UIADD3.X UR4, UR5, UR5, URZ, UP0, !UPT ;  /* 0x0000000505047290 */ /* 0x000fe200087fe43f */
[----:B------:R-:W-:Y:S02]  /*6ff0*/  IMAD.IADD R0, R23, 0x1, R0 ;  /* 0x0000000117007824 */ /* 0x000fe400078e0200 */
[----:B------:R-:W-:Y:S04]  /*7000*/  IMAD.WIDE.U32 R6, R22, 0x70, R4 ;  /* 0x0000007016067825 */ /* 0x000fe800078e0004 */
[----:B------:R-:W-:Y:S01]  /*7010*/  IMAD R21, R0, 0x70, RZ ;  /* 0x0000007000157824 */ /* 0x000fe200078e02ff */
[----:B------:R-:W-:Y:S01]  /*7020*/  IADD3 R20, P1, R6, UR9, RZ ;  /* 0x0000000906147c10 */ /* 0x000fe2000ff3e0ff */
[----:B------:R-:W-:Y:S02]  /*7030*/  IMAD.U32 R14, RZ, RZ, UR8 ;  /* 0x00000008ff0e7e24 */ /* 0x000fe4000f8e00ff */
[----:B------:R-:W-:Y:S02]  /*7040*/  IMAD.IADD R0, R21, 0x1, R7 ;  /* 0x0000000115007824 */ /* 0x000fe400078e0207 */
[----:B------:R-:W-:Y:S01]  /*7050*/  IMAD.U32 R15, RZ, RZ, UR4 ;  /* 0x00000004ff0f7e24 */ /* 0x000fe2000f8e00ff */
[----:B-1----:R-:W-:Y:S03]  /*7060*/  ISETP.GT.AND P3, PT, R12, 0x7f, PT ;  /* 0x0000007f0c00780c */ /* 0x002fe60003f64270 */
[----:B------:R-:W-:Y:S01]  /*7070*/  IMAD.WIDE.U32 R14, R22, 0x70, R14 ;  /* 0x00000070160e7825 */ /* 0x000fe200078e000e */
[----:B--2---:R-:W-:Y:S03]  /*7080*/  IADD3 R2, P0, R30, R6, RZ ;  /* 0x000000061e027210 */ /* 0x004fe60007f1e0ff */
[----:B------:R-:W-:Y:S02]  /*7090*/  IMAD.MOV.U32 R4, RZ, RZ, R30 ;  /* 0x000000ffff047224 */ /* 0x000fe400078e001e */
[--C-:B---3--:R-:W-:Y:S02]  /*70a0*/  IMAD.MOV.U32 R5, RZ, RZ, R29.reuse ;  /* 0x000000ffff057224 */ /* 0x108fe400078e001d */
[----:B------:R-:W-:Y:S01]  /*70b0*/  IMAD.X R7, R0, 0x1, R29, P0 ;  /* 0x0000000100077824 */ /* 0x000fe200000e061d */
[----:B------:R-:W-:Y:S01]  /*70c0*/  LEA R6, P0, R2, c[0x0][0x1f8], 0x1 ;  /* 0x00007e0002067a11 */ /* 0x000fe200078008ff */
[----:B------:R-:W-:Y:S01]  /*70d0*/  IMAD.WIDE.U32 R4, R22, 0x70, R4 ;  /* 0x0000007016047825 */ /* 0x000fe200078e0004 */
[----:B------:R-:W-:Y:S02]  /*70e0*/  IADD3.X R0, R0, UR5, RZ, P1, !PT ;  /* 0x0000000500007c10 */ /* 0x000fe40008ffe4ff */
[----:B------:R-:W-:Y:S01]  /*70f0*/  LEA.HI.X R7, R2, c[0x0][0x1fc], R7, 0x1, P0 ;  /* 0x00007f0002077a11 */ /* 0x000fe200000f0c07 */
[----:B------:R-:W-:Y:S01]  /*7100*/  IMAD.IADD R5, R5, 0x1, R21 ;  /* 0x0000000105057824 */ /* 0x000fe200078e0215 */
[C---:B------:R-:W-:Y:S04]  /*7110*/  LEA R12, P2, R4.reuse, c[0x0][0x1f8], 0x1 ;  /* 0x00007e00040c7a11 */ /* 0x040fe800078408ff */
[----:B------:R-:W-:Y:S02]  /*7120*/  LEA.HI.X R13, R4, c[0x0][0x1fc], R5, 0x1, P2 ;  /* 0x00007f00040d7a11 */ /* 0x000fe400010f0c05 */
[----:B------:R-:W-:Y:S02]  /*7130*/  IADD3 R2, P2, R20, R30, RZ ;  /* 0x0000001e14027210 */ /* 0x000fe40007f5e0ff */
[----:B------:R-:W-:Y:S01]  /*7140*/  @!P3 IADD3 R5, P1, P0, R30, UR9, R20 ;  /* 0x000000091e05bc10 */ /* 0x000fe2000f83e014 */
[----:B------:R-:W-:Y:S01]  /*7150*/  @!PT LDS RZ, [RZ] ;  /* 0x00000000fffff984 */ /* 0x000fe20000000800 */
[----:B------:R-:W-:Y:S01]  /*7160*/  @!PT LDS RZ, [RZ] ;  /* 0x00000000fffff984 */ /* 0x000fe20000000800 */
[----:B------:R-:W-:Y:S01]  /*7170*/  @!PT LDS RZ, [RZ] ;  /* 0x00000000fffff984 */ /* 0x000fe20000000800 */
[----:B------:R1:W-:Y:S02]  /*7180*/  LDGSTS.E.BYPASS.LTC128B.128 [R214+0x100], [R12.64], !P6 ;  /* 0x001000000cd67fae */ /* 0x0003e4000f101d46 */
[----:B------:R-:W-:Y:S01]  /*7190*/  IMAD.X R23, R0, 0x1, R29, P2 ;  /* 0x0000000100177824 */ /* 0x000fe200010e061d */
[----:B------:R-:W-:Y:S01]  /*71a0*/  LEA R20, P2, R2, c[0x0][0x1f8], 0x1 ;  /* 0x00007e0002147a11 */ /* 0x000fe200078408ff */
[----:B------:R1:W-:Y:S01]  /*71b0*/  LDGSTS.E.BYPASS.LTC128B.128 [R214+0x3900], [R12.64+0x80], !P5 ;  /* 0x039000800cd67fae */ /* 0x0003e2000e901d46 */
[----:B------:R-:W-:Y:S02]  /*71c0*/  @!P3 IADD3.X R22, R29, UR5, R0, P1, P0 ;  /* 0x000000051d16bc10 */ /* 0x000fe40008fe0400 */
[C---:B------:R-:W-:Y:S01]  /*71d0*/  @!P3 LEA R4, P0, R5.reuse, c[0x0][0x1f8], 0x1 ;  /* 0x00007e000504ba11 */ /* 0x040fe200078008ff */
[----:B------:R1:W-:Y:S01]  /*71e0*/  LDGSTS.E.BYPASS.LTC128B.128 [R214+0x1100], [R6.64], !P6 ;  /* 0x0110000006d67fae */ /* 0x0003e2000f101d46 */
[----:B------:R-:W-:Y:S02]  /*71f0*/  IADD3 R0, P1, R30, R14, RZ ;  /* 0x0000000e1e007210 */ /* 0x000fe40007f3e0ff */
[----:B------:R-:W-:Y:S01]  /*7200*/  @!P3 LEA.HI.X R5, R5, c[0x0][0x1fc], R22, 0x1, P0 ;  /* 0x00007f000505ba11 */ /* 0x000fe200000f0c16 */
[----:B------:R1:W-:Y:S01]  /*7210*/  LDGSTS.E.BYPASS.LTC128B.128 [R214+0x4900], [R6.64+0x80], !P5 ;  /* 0x0490008006d67fae */ /* 0x0003e2000e901d46 */
[----:B------:R-:W-:Y:S02]  /*7220*/  LEA R14, P0, R0, c[0x0][0x1f8], 0x1 ;  /* 0x00007e00000e7a11 */ /* 0x000fe400078008ff */
[----:B------:R-:W-:Y:S02]  /*7230*/  IADD3.X R15, R29, R21, R15, P1, !PT ;  /* 0x000000151d0f7210 */ /* 0x000fe40000ffe40f */
[----:B------:R-:W-:Y:S02]  /*7240*/  LEA.HI.X R21, R2, c[0x0][0x1fc], R23, 0x1, P2 ;  /* 0x00007f0002157a11 */ /* 0x000fe400010f0c17 */
[----:B------:R-:W-:Y:S03]  /*7250*/  LEA.HI.X R15, R0, c[0x0][0x1fc], R15, 0x1, P0 ;  /* 0x00007f00000f7a11 */ /* 0x000fe600000f0c0f */
[----:B------:R1:W-:Y:S04]  /*7260*/  LDGSTS.E.BYPASS.LTC128B.128 [R214+0x2100], [R20.64], !P6 ;  /* 0x0210000014d67fae */ /* 0x0003e8000f101d46 */
[----:B------:R1:W-:Y:S04]  /*7270*/  LDGSTS.E.BYPASS.LTC128B.128 [R214+0x5900], [R14.64+0x80], !P5 ;  /* 0x059000800ed67fae */ /* 0x0003e8000e901d46 */
[----:B------:R1:W-:Y:S04]  /*7280*/  @!P3 LDGSTS.E.BYPASS.LTC128B.128 [R214+0x3100], [R4.64], !P6 ;  /* 0x0310000004d6bfae */ /* 0x0003e8000f101d46 */
[----:B------:R1:W-:Y:S02]  /*7290*/  @!P3 LDGSTS.E.BYPASS.LTC128B.128 [R214+0x6900], [R4.64+0x80], !P5 ;  /* 0x0690008004d6bfae */ /* 0x0003e4000e901d46 */
.L_x_1021:
[----:B-1-34-:R-:W-:Y:S05]  /*72a0*/  BSYNC B0 ;  /* 0x0000000000007941 */ /* 0x01afea0003800000 */
.L_x_1020:
[C---:B------:R-:W-:Y:S01]  /*72b0*/  HMMA.16816.F32.BF16 R4, R128.reuse, R8, RZ ;  /* 0x000000088004723c */ /* 0x040fe200000418ff */
[----:B------:R-:W0:Y:S01]  /*72c0*/  LDGDEPBAR ;  /* 0x00000000000079af */ /* 0x000e220000000000 */
[----:B------:R-:W-:Y:S01]  /*72d0*/  BSSY B0, `(.L_x_1022) ;  /* 0x0000144000007945 */ /* 0x000fe20003800000 */
[----:B------:R-:W-:Y:S05]  /*72e0*/  ISETP.GT.AND P0, PT, R215, R216, PT ;  /* 0x000000d8d700720c */ /* 0x000fea0003f04270 */
[C---:B------:R-:W-:Y:S08]  /*72f0*/  HMMA.16816.F32.BF16 R8, R128.reuse, R10, RZ ;  /* 0x0000000a8008723c */ /* 0x040ff000000418ff */
        /* <DEDUP_REMOVED lines=11> */
[----:B------:R-:W-:Y:S08]  /*73b0*/  HMMA.16816.F32.BF16 R56, R128, R58, RZ ;  /* 0x0000003a8038723c */ /* 0x000ff000000418ff */
[C---:B------:R-:W-:Y:S08]  /*73c0*/  HMMA.16816.F32.BF16 R4, R132.reuse, R136, R4 ;  /* 0x000000888404723c */ /* 0x040ff00000041804 */
[C---:B------:R-:W-:Y:S01]  /*73d0*/  HMMA.16816.F32.BF16 R8, R132.reuse, R138, R8 ;  /* 0x0000008a8408723c */ /* 0x040fe20000041808 */
[----:B------:R-:W1:Y:S07]  /*73e0*/  LDSM.16.M88.4 R136, [R190] ;  /* 0x00000000be88783b */ /* 0x000e6e0000000200 */
[C---:B------:R-:W-:Y:S08]  /*73f0*/  HMMA.16816.F32.BF16 R12, R132.reuse, R140, R12 ;  /* 0x0000008c840c723c */ /* 0x040ff0000004180c */
[C---:B------:R-:W-:Y:S01]  /*7400*/  HMMA.16816.F32.BF16 R16, R132.reuse, R142, R16 ;  /* 0x0000008e8410723c */ /* 0x040fe20000041810 */
[----:B------:R-:W2:Y:S07]  /*7410*/  LDSM.16.M88.4 R140, [R190+0x800] ;  /* 0x00080000be8c783b */ /* 0x000eae0000000200 */
[C---:B------:R-:W-:Y:S08]  /*7420*/  HMMA.16816.F32.BF16 R20, R132.reuse, R144, R20 ;  /* 0x000000908414723c */ /* 0x040ff00000041814 */
[C---:B------:R-:W-:Y:S01]  /*7430*/  HMMA.16816.F32.BF16 R24, R132.reuse, R146, R24 ;  /* 0x000000928418723c */ /* 0x040fe20000041818 */
[----:B------:R-:W3:Y:S07]  /*7440*/  LDSM.16.M88.4 R144, [R190+0x1000] ;  /* 0x00100000be90783b */ /* 0x000eee0000000200 */
        /* <DEDUP_REMOVED lines=8> */
[----:B------:R-:W3:Y:S07]  /*74d0*/  LDSM.16.M88.4 R156, [R190+0x2800] ;  /* 0x00280000be9c783b */ /* 0x000eee0000000200 */
[C---:B------:R-:W-:Y:S08]  /*74e0*/  HMMA.16816.F32.BF16 R52, R132.reuse, R160, R52 ;  /* 0x000000a08434723c */ /* 0x040ff00000041834 */
[----:B------:R-:W-:Y:S08]  /*74f0*/  HMMA.16816.F32.BF16 R56, R132, R162, R56 ;  /* 0x000000a28438723c */ /* 0x000ff00000041838 */
[C---:B-1----:R-:W-:Y:S08]  /*7500*/  HMMA.16816.F32.BF16 R4, R164.reuse, R136, R4 ;  /* 0x00000088a404723c */ /* 0x042ff00000041804 */
[C---:B------:R-:W-:Y:S01]  /*7510*/  HMMA.16816.F32.BF16 R8, R164.reuse, R138, R8 ;  /* 0x0000008aa408723c */ /* 0x040fe20000041808 */
[----:B------:R-:W1:Y:S07]  /*7520*/  LDSM.16.M88.4 R136, [R190+0x3000] ;  /* 0x00300000be88783b */ /* 0x000e6e0000000200 */
[C---:B--2---:R-:W-:Y:S08]  /*7530*/  HMMA.16816.F32.BF16 R12, R164.reuse, R140, R12 ;  /* 0x0000008ca40c723c */ /* 0x044ff0000004180c */
[C---:B------:R-:W-:Y:S01]  /*7540*/  HMMA.16816.F32.BF16 R16, R164.reuse, R142, R16 ;  /* 0x0000008ea410723c */ /* 0x040fe20000041810 */
[----:B------:R-:W2:Y:S07]  /*7550*/  LDSM.16.M88.4 R140, [R189] ;  /* 0x00000000bd8c783b */ /* 0x000eae0000000200 */
        /* <DEDUP_REMOVED lines=11> */
[----:B------:R-:W4:Y:S07]  /*7610*/  LDSM.16.M88.4 R156, [R189+0x2000] ;  /* 0x00200000bd9c783b */ /* 0x000f2e0000000200 */
[C---:B-1----:R-:W-:Y:S08]  /*7620*/  HMMA.16816.F32.BF16 R52, R164.reuse, R136, R52 ;  /* 0x00000088a434723c */ /* 0x042ff00000041834 */
[----:B------:R-:W-:Y:S01]  /*7630*/  HMMA.16816.F32.BF16 R56, R164, R138, R56 ;  /* 0x0000008aa438723c */ /* 0x000fe20000041838 */
[----:B------:R-:W1:Y:S07]  /*7640*/  LDSM.16.M88.4 R136, [R189+0x2800] ;  /* 0x00280000bd88783b */ /* 0x000e6e0000000200 */
        /* <DEDUP_REMOVED lines=16> */
[C---:B------:R-:W-:Y:S01]  /*7750*/  HMMA.16816.F32.BF16 R48, R168.reuse, R138, R48 ;  /* 0x0000008aa830723c */ /* 0x040fe20000041830 */
[----:B------:R-:W1:Y:S07]  /*7760*/  LDSM.16.M88.4 R136, [R188+0x5800] ;  /* 0x00580000bc88783b */ /* 0x000e6e0000000200 */
[C---:B--2---:R-:W-:Y:S08]  /*7770*/  HMMA.16816.F32.BF16 R52, R168.reuse, R140, R52 ;  /* 0x0000008ca834723c */ /* 0x044ff00000041834 */
[----:B------:R-:W-:Y:S01]  /*7780*/  HMMA.16816.F32.BF16 R56, R168, R142, R56 ;  /* 0x0000008ea838723c */ /* 0x000fe20000041838 */
[----:B------:R-:W2:Y:S07]  /*7790*/  LDSM.16.M88.4 R140, [R188+0x6000] ;  /* 0x00600000bc8c783b */ /* 0x000eae0000000200 */
[C---:B---3--:R-:W-:Y:S08]  /*77a0*/  HMMA.16816.F32.BF16 R4, R172.reuse, R144, R4 ;  /* 0x00000090ac04723c */ /* 0x048ff00000041804 */
[C---:B------:R-:W-:Y:S01]  /*77b0*/  HMMA.16816.F32.BF16 R8, R172.reuse, R146, R8 ;  /* 0x00000092ac08723c */ /* 0x040fe20000041808 */
[----:B------:R-:W3:Y:S07]  /*77c0*/  LDSM.16.M88.4 R144, [R188+0x6800] ;  /* 0x00680000bc90783b */ /* 0x000eee0000000200 */
[C---:B----4-:R-:W-:Y:S08]  /*77d0*/  HMMA.16816.F32.BF16 R12, R172.reuse, R148, R12 ;  /* 0x00000094ac0c723c */ /* 0x050ff0000004180c */
[C---:B------:R-:W-:Y:S01]  /*77e0*/  HMMA.16816.F32.BF16 R16, R172.reuse, R150, R16 ;  /* 0x00000096ac10723c */ /* 0x040fe20000041810 */
[----:B------:R-:W4:Y:S07]  /*77f0*/  LDSM.16.M88.4 R148, [R203] ;  /* 0x00000000cb94783b */ /* 0x000f2e0000000200 */
[C---:B-----5:R-:W-:Y:S08]  /*7800*/  HMMA.16816.F32.BF16 R20, R172.reuse, R152, R20 ;  /* 0x00000098ac14723c */ /* 0x060ff00000041814 */
[C---:B------:R-:W-:Y:S01]  /*7810*/  HMMA.16816.F32.BF16 R24, R172.reuse, R154, R24 ;  /* 0x0000009aac18723c */ /* 0x040fe20000041818 */
[----:B------:R-:W5:Y:S07]  /*7820*/  LDSM.16.M88.4 R152, [R197] ;  /* 0x00000000c598783b */ /* 0x000f6e0000000200 */
[C---:B------:R-:W-:Y:S08]  /*7830*/  HMMA.16816.F32.BF16 R28, R172.reuse, R156, R28 ;  /* 0x0000009cac1c723c */ /* 0x040ff0000004181c */
[C---:B------:R-:W-:Y:S01]  /*7840*/  HMMA.16816.F32.BF16 R32, R172.reuse, R158, R32 ;  /* 0x0000009eac20723c */ /* 0x040fe20000041820 */
[----:B------:R-:W4:Y:S07]  /*7850*/  LDSM.16.M88.4 R156, [R198] ;  /* 0x00000000c69c783b */ /* 0x000f2e0000000200 */
[C---:B-1----:R-:W-:Y:S08]  /*7860*/  HMMA.16816.F32.BF16 R36, R172.reuse, R136, R36 ;  /* 0x00000088ac24723c */ /* 0x042ff00000041824 */
[C---:B------:R-:W-:Y:S01]  /*7870*/  HMMA.16816.F32.BF16 R40, R172.reuse, R138, R40 ;  /* 0x0000008aac28723c */ /* 0x040fe20000041828 */
[----:B------:R-:W1:Y:S07]  /*7880*/  LDSM.16.M88.4 R136, [R199] ;  /* 0x00000000c788783b */ /* 0x000e6e0000000200 */
[C---:B--2---:R-:W-:Y:S08]  /*7890*/  HMMA.16816.F32.BF16 R44, R172.reuse, R140, R44 ;  /* 0x0000008cac2c723c */ /* 0x044ff0000004182c */
[C---:B------:R-:W-:Y:S01]  /*78a0*/  HMMA.16816.F32.BF16 R48, R172.reuse, R142, R48 ;  /* 0x0000008eac30723c */ /* 0x040fe20000041830 */
[----:B------:R-:W2:Y:S07]  /*78b0*/  LDSM.16.M88.4 R140, [R200] ;  /* 0x00000000c88c783b */ /* 0x000eae0000000200 */
[C---:B---3--:R-:W-:Y:S08]  /*78c0*/  HMMA.16816.F32.BF16 R52, R172.reuse, R144, R52 ;  /* 0x00000090ac34723c */ /* 0x048ff00000041834 */
[----:B------:R-:W-:Y:S01]  /*78d0*/  HMMA.16816.F32.BF16 R56, R172, R146, R56 ;  /* 0x00000092ac38723c */ /* 0x000fe20000041838 */
[----:B------:R-:W3:Y:S07]  /*78e0*/  LDSM.16.M88.4 R144, [R201] ;  /* 0x00000000c990783b */ /* 0x000eee0000000200 */
[C---:B----4-:R-:W-:Y:S08]  /*78f0*/  HMMA.16816.F32.BF16 R4, R176.reuse, R148, R4 ;  /* 0x00000094b004723c */ /* 0x050ff00000041804 */
[C---:B------:R-:W-:Y:S01]  /*7900*/  HMMA.16816.F32.BF16 R8, R176.reuse, R150, R8 ;  /* 0x00000096b008723c */ /* 0x040fe20000041808 */
[----:B------:R-:W4:Y:S07]  /*7910*/  LDSM.16.M88.4 R148, [R202] ;  /* 0x00000000ca94783b */ /* 0x000f2e0000000200 */
        /* <DEDUP_REMOVED lines=16> */
[----:B------:R-:W-:Y:S01]  /*7a20*/  HMMA.16816.F32.BF16 R56, R176, R150, R56 ;  /* 0x00000096b038723c */ /* 0x000fe20000041838 */
        /* <DEDUP_REMOVED lines=11> */
[C---:B------:R-:W-:Y:S08]  /*7ae0*/  HMMA.16816.F32.BF16 R32, R180.reuse, R142, R32 ;  /* 0x0000008eb420723c */ /* 0x040ff00000041820 */
[C---:B---3--:R-:W-:Y:S08]  /*7af0*/  HMMA.16816.F32.BF16 R36, R180.reuse, R144, R36 ;  /* 0x00000090b424723c */ /* 0x048ff00000041824 */
[C---:B------:R-:W-:Y:S08]  /*7b00*/  HMMA.16816.F32.BF16 R40, R180.reuse, R146, R40 ;  /* 0x00000092b428723c */ /* 0x040ff00000041828 */
[C---:B----4-:R-:W-:Y:S08]  /*7b10*/  HMMA.16816.F32.BF16 R44, R180.reuse, R148, R44 ;  /* 0x00000094b42c723c */ /* 0x050ff0000004182c */
[C---:B------:R-:W-:Y:S08]  /*7b20*/  HMMA.16816.F32.BF16 R48, R180.reuse, R150, R48 ;  /* 0x00000096b430723c */ /* 0x040ff00000041830 */
[C---:B-----5:R-:W-:Y:S08]  /*7b30*/  HMMA.16816.F32.BF16 R52, R180.reuse, R152, R52 ;  /* 0x00000098b434723c */ /* 0x060ff00000041834 */
        /* <DEDUP_REMOVED lines=11> */
[----:B---3--:R-:W-:Y:S02]  /*7bf0*/  FMUL.FTZ R2, R19, c[0x0][0x320] ;  /* 0x0000c80013027a20 */ /* 0x008fe40000410000 */
[----:B-1----:R-:W-:Y:S07]  /*7c00*/  FMUL.FTZ R0, R6, c[0x0][0x320] ;  /* 0x0000c80006007a20 */ /* 0x002fee0000410000 */
[----:B------:R1:W3:Y:S02]  /*7c10*/  MUFU.TANH R159, R0 ;  /* 0x00000000009f7308 */ /* 0x0002e40000002400 */
        /* <DEDUP_REMOVED lines=9> */
[----:B------:R1:W1:Y:S04]  /*7cb0*/  MUFU.TANH R158, R0 ;  /* 0x00000000009e7308 */ /* 0x0002680000002400 */
[----:B-1----:R-:W-:Y:S02]  /*7cc0*/  FMUL.FTZ R0, R10, c[0x0][0x320] ;  /* 0x0000c8000a007a20 */ /* 0x002fe40000410000 */
[----:B------:R-:W1:Y:S04]  /*7cd0*/  LDSM.16.M88.4 R8, [R189+0x5000] ;  /* 0x00500000bd08783b */ /* 0x000e680000000200 */
[----:B------:R5:W1:Y:S02]  /*7ce0*/  MUFU.TANH R151, R0 ;  /* 0x0000000000977308 */ /* 0x000a640000002400 */
[----:B-----5:R-:W-:Y:S08]  /*7cf0*/  FMUL.FTZ R0, R12, c[0x0][0x320] ;  /* 0x0000c8000c007a20 */ /* 0x020ff00000410000 */
[----:B------:R5:W2:Y:S10]  /*7d00*/  MUFU.TANH R12, R2 ;  /* 0x00000002000c7308 */ /* 0x000ab40000002400 */
[----:B------:R2:W2:Y:S01]  /*7d10*/  MUFU.TANH R156, R0 ;  /* 0x00000000009c7308 */ /* 0x0004a20000002400 */
[C---:B-1----:R-:W-:Y:S08]  /*7d20*/  HMMA.16816.F32.BF16 R28, R184.reuse, R8, R28 ;  /* 0x00000008b81c723c */ /* 0x042ff0000004181c */
[C---:B------:R-:W-:Y:S01]  /*7d30*/  HMMA.16816.F32.BF16 R32, R184.reuse, R10, R32 ;  /* 0x0000000ab820723c */ /* 0x040fe20000041820 */
[----:B------:R-:W1:Y:S03]  /*7d40*/  LDSM.16.M88.4 R8, [R189+0x6000] ;  /* 0x00600000bd08783b */ /* 0x000e660000000200 */
[----:B-----5:R-:W-:Y:S04]  /*7d50*/  FMUL.FTZ R2, R27, c[0x0][0x320] ;  /* 0x0000c8001b027a20 */ /* 0x020fe80000410000 */
[----:B------:R5:W1:Y:S01]  /*7d60*/  MUFU.TANH R137, R2 ;  /* 0x0000000200897308 */ /* 0x000a620000002400 */
[C---:B------:R-:W-:Y:S03]  /*7d70*/  HMMA.16816.F32.BF16 R36, R184.reuse, R4, R36 ;  /* 0x00000004b824723c */ /* 0x040fe60000041824 */
[----:B--2---:R-:W-:Y:S05]  /*7d80*/  FMUL.FTZ R0, R13, c[0x0][0x320] ;  /* 0x0000c8000d007a20 */ /* 0x004fea0000410000 */
[C---:B------:R-:W-:Y:S01]  /*7d90*/  HMMA.16816.F32.BF16 R40, R184.reuse, R6, R40 ;  /* 0x00000006b828723c */ /* 0x040fe20000041828 */
[----:B------:R2:W2:Y:S01]  /*7da0*/  MUFU.TANH R153, R0 ;  /* 0x0000000000997308 */ /* 0x0004a20000002400 */
[----:B------:R-:W3:Y:S01]  /*7db0*/  LDSM.16.M88.4 R4, [R189+0x6800] ;  /* 0x00680000bd04783b */ /* 0x000ee20000000200 */
[----:B------:R-:W-:Y:S07]  /*7dc0*/  DEPBAR.LE SB0, 0x0 ;  /* 0x000080000000791a */ /* 0x000fee0000000000 */
[----:B------:R-:W-:Y:S02]  /*7dd0*/  BAR.SYNC.DEFER_BLOCKING 0x0 ;  /* 0x0000000000007b1d */ /* 0x000fe40000010000 */
[----:B-----5:R-:W-:Y:S01]  /*7de0*/  FMUL.FTZ R2, R35, c[0x0][0x320] ;  /* 0x0000c80023027a20 */ /* 0x020fe20000410000 */
[C---:B-1----:R-:W-:Y:S05]  /*7df0*/  HMMA.16816.F32.BF16 R44, R184.reuse, R8, R44 ;  /* 0x00000008b82c723c */ /* 0x042fea000004182c */
[----:B--2---:R-:W-:Y:S03]  /*7e00*/  FMUL.FTZ R0, R14, c[0x0][0x320] ;  /* 0x0000c8000e007a20 */ /* 0x004fe60000410000 */
[C---:B------:R-:W-:Y:S01]  /*7e10*/  HMMA.16816.F32.BF16 R48, R184.reuse, R10, R48 ;  /* 0x0000000ab830723c */ /* 0x040fe20000041830 */
[----:B------:R1:W2:Y:S07]  /*7e20*/  MUFU.TANH R146, R0 ;  /* 0x0000000000927308 */ /* 0x0002ae0000002400 */
[C---:B---3--:R-:W-:Y:S08]  /*7e30*/  HMMA.16816.F32.BF16 R52, R184.reuse, R4, R52 ;  /* 0x00000004b834723c */ /* 0x048ff00000041834 */
[----:B------:R-:W-:Y:S04]  /*7e40*/  HMMA.16816.F32.BF16 R56, R184, R6, R56 ;  /* 0x00000006b838723c */ /* 0x000fe80000041838 */
[----:B-1----:R-:W-:Y:S04]  /*7e50*/  FMUL.FTZ R0, R15, c[0x0][0x320] ;  /* 0x0000c8000f007a20 */ /* 0x002fe80000410000 */
[----:B------:R1:W3:Y:S04]  /*7e60*/  MUFU.TANH R143, R0 ;  /* 0x00000000008f7308 */ /* 0x0002e80000002400 */
[----:B-1----:R-:W-:Y:S06]  /*7e70*/  FMUL.FTZ R0, R16, c[0x0][0x320] ;  /* 0x0000c80010007a20 */ /* 0x002fec0000410000 */
        /* <DEDUP_REMOVED lines=30> */
[----:B-1----:R-:W-:Y:S09]  /*8060*/  FMUL.FTZ R2, R43, c[0x0][0x320] ;  /* 0x0000c8002b027a20 */ /* 0x002ff20000410000 */
[----:B------:R-:W1:Y:S01]  /*8070*/  MUFU.TANH R25, R2 ;  /* 0x0000000200197308 */ /* 0x000e620000002400 */
[----:B-----5:R-:W-:Y:S09]  /*8080*/  FMUL.FTZ R0, R33, c[0x0][0x320] ;  /* 0x0000c80021007a20 */ /* 0x020ff20000410000 */
[----:B------:R5:W1:Y:S02]  /*8090*/  MUFU.TANH R139, R0 ;  /* 0x00000000008b7308 */ /* 0x000a640000002400 */
[----:B-----5:R-:W-:Y:S08]  /*80a0*/  FMUL.FTZ R0, R34, c[0x0][0x320] ;  /* 0x0000c80022007a20 */ /* 0x020ff00000410000 */
        /* <DEDUP_REMOVED lines=46> */
[----:B------:R1:W1:Y:S01]  /*8390*/  MUFU.TANH R15, R0 ;  /* 0x00000000000f7308 */ /* 0x0002620000002400 */
[----:B------:R-:W-:-:S05]  /*83a0*/  @!P0 BRA `(.L_x_1023) ;  /* 0x0000036000008947 */ /* 0x000fca0003800000 */
[----:B-1234-:R-:W-:Y:S01]  /*83b0*/  IADD3 R0, R215, -0x1, RZ ;  /* 0xffffffffd7007810 */ /* 0x01efe20007ffe0ff */
[----:B------:R-:W2:Y:S01]  /*83c0*/  LDL.64 R218, [R1+0x18] ;  /* 0x0000180001da7983 */ /* 0x000ea20000100a00 */
[----:B------:R-:W-:Y:S02]  /*83d0*/  ISETP.GE.AND P2, PT, R228, 0x21, PT ;  /* 0x00000021e400780c */ /* 0x000fe40003f46270 */
[----:B------:R-:W-:Y:S01]  /*83e0*/  SHF.R.S32.HI R2, RZ, 0x1f, R0 ;  /* 0x0000001fff027819 */ /* 0x000fe20000011400 */
[----:B------:R-:W-:Y:S01]  /*83f0*/  IMAD.WIDE.U32 R4, R0, c[0x0][0x1e0], RZ ;  /* 0x0000780000047a25 */ /* 0x000fe200078e00ff */
[C---:B------:R-:W-:Y:S01]  /*8400*/  ISETP.GE.AND P1, PT, R228.reuse, 0x41, PT ;  /* 0x00000041e400780c */ /* 0x040fe20003f26270 */
[----:B------:R-:W3:Y:S01]  /*8410*/  LDL.64 R216, [R1+0x10] ;  /* 0x0000100001d87983 */ /* 0x000ee20000100a00 */
[----:B------:R-:W-:Y:S01]  /*8420*/  ISETP.GE.AND P3, PT, R228, 0x1, PT ;  /* 0x00000001e400780c */ /* 0x000fe20003f66270 */
[----:B------:R-:W-:Y:S04]  /*8430*/  IMAD R2, R2, c[0x0][0x1e0], RZ ;  /* 0x0000780002027a24 */ /* 0x000fe800078e02ff */
[----:B------:R-:W-:Y:S02]  /*8440*/  IMAD R0, R0, c[0x0][0x1e4], R2 ;  /* 0x0000790000007a24 */ /* 0x000fe400078e0202 */
[----:B------:R-:W-:Y:S02]  /*8450*/  @P2 IMAD.MOV.U32 R2, RZ, RZ, c[0x0][0x1e0] ;  /* 0x00007800ff022624 */ /* 0x000fe400078e00ff */
[----:B------:R-:W-:Y:S02]  /*8460*/  IMAD.IADD R0, R5, 0x1, R0 ;  /* 0x0000000105007824 */ /* 0x000fe400078e0200 */
[----:B------:R-:W-:Y:S04]  /*8470*/  IMAD.WIDE.U32 R4, R4, 0x70, RZ ;  /* 0x0000007004047825 */ /* 0x000fe800078e00ff */
[----:B------:R-:W-:Y:S01]  /*8480*/  IMAD R0, R0, 0x70, RZ ;  /* 0x0000007000007824 */ /* 0x000fe200078e02ff */
[CC--:B------:R-:W-:Y:S01]  /*8490*/  @P2 LEA R7, P0, R2.reuse, R4.reuse, 0x5 ;  /* 0x0000000402072211 */ /* 0x0c0fe200078028ff */
        /* <DEDUP_REMOVED lines=8> */
[--C-:B---3--:R-:W-:Y:S01]  /*8520*/  @P3 IMAD.X R2, R5, 0x1, R217.reuse, P0 ;  /* 0x0000000105023824 */ /* 0x108fe200000e06d9 */
        /* <DEDUP_REMOVED lines=25> */
[----:B------:R-:W-:Y:S02]  /*86c0*/  @P0 IADD3.X R2, R217, R2, R5, P4, !PT ;  /* 0x00000002d9020210 */ /* 0x000fe400027fe405 */
[C---:B------:R-:W-:Y:S04]  /*86d0*/  @P0 LEA R4, P4, R0.reuse, c[0x0][0x1c8], 0x1 ;  /* 0x0000720000040a11 */ /* 0x040fe800078808ff */
[----:B------:R-:W-:Y:S05]  /*86e0*/  @P0 LEA.HI.X R5, R0, c[0x0][0x1cc], R2, 0x1, P4 ;  /* 0x0000730000050a11 */ /* 0x000fea00020f0c02 */
[----:B------:R1:W-:Y:S04]  /*86f0*/  @P0 LDGSTS.E.BYPASS.LTC128B.128 [R214+0xb100], [R4.64], !P6 ;  /* 0x0b10000004d60fae */ /* 0x0003e8000f101d46 */
[----:B------:R1:W-:Y:S02]  /*8700*/  @P0 LDGSTS.E.BYPASS.LTC128B.128 [R214+0xe900], [R4.64+0x80], !P5 ;  /* 0x0e90008004d60fae */ /* 0x0003e4000e901d46 */
.L_x_1023:
[----:B--234-:R-:W-:Y:S05]  /*8710*/  BSYNC B0 ;  /* 0x0000000000007941 */ /* 0x01cfea0003800000 */
.L_x_1022:
[----:B-1----:R-:W-:Y:S01]  /*8720*/  IMAD.MOV.U32 R0, RZ, RZ, c[0x0][0x2c4] ;  /* 0x0000b100ff007624 */ /* 0x002fe200078e00ff */
[----:B------:R-:W2:Y:S04]  /*8730*/  LDL R2, [R1+0x28] ;  /* 0x0000280001027983 */ /* 0x000ea80000100800 */
[----:B------:R-:W-:Y:S01]  /*8740*/  ISETP.NE.AND P0, PT, R0, 0x1, PT ;  /* 0x000000010000780c */ /* 0x000fe20003f05270 */
[----:B------:R-:W3:Y:S04]  /*8750*/  LDL R8, [R1+0x48] ;  /* 0x0000480001087983 */ /* 0x000ee80000100800 */
[----:B------:R1:W2:Y:S04]  /*8760*/  LDL R0, [R1+0x20] ;  /* 0x0000200001007983 */ /* 0x0002a80000100800 */
[----:B------:R-:W4:Y:S04]  /*8770*/  LDL R7, [R1+0x54] ;  /* 0x0000540001077983 */ /* 0x000f280000100800 */
[----:B------:R-:W4:Y:S04]  /*8780*/  LDL R6, [R1+0x2c] ;  /* 0x00002c0001067983 */ /* 0x000f280000100800 */
[----:B------:R-:W-:Y:S08]  /*8790*/  LDSM.16.MT88.4 R44, [R191+0x3800] ;  /* 0x00380000bf2c783b */ /* 0x000ff00000004200 */
[----:B------:R-:W-:Y:S08]  /*87a0*/  LDSM.16.MT88.4 R52, [R193+0x3800] ;  /* 0x00380000c134783b */ /* 0x000ff00000004200 */
[----:B------:R-:W0:Y:S01]  /*87b0*/  LDGDEPBAR ;  /* 0x00000000000079af */ /* 0x000e220000000000 */
[----:B--2---:R-:W-:Y:S02]  /*87c0*/  @P0 IMAD.MOV.U32 R0, RZ, RZ, R2 ;  /* 0x000000ffff000224 */ /* 0x004fe400078e0002 */
[----:B------:R-:W-:Y:S05]  /*87d0*/  IMAD R2, R215, -0x70, RZ ;  /* 0xffffff90d7027824 */ /* 0x000fea00078e02ff */
[----:B------:R-:W2:Y:S01]  /*87e0*/  SHFL.IDX PT, R4, R0, 0x1, 0x1c1f ;  /* 0x003c1f0000047f89 */ /* 0x000ea200000e0000 */
[----:B---3--:R-:W-:Y:S04]  /*87f0*/  IADD3 R2, -R8, 0x1, R2 ;  /* 0x0000000108027810 */ /* 0x008fe80007ffe102 */
[----:B----4-:R-:W-:Y:S03]  /*8800*/  IADD3 R2, -R6, R2, R7 ;  /* 0x0000000206027210 */ /* 0x010fe60007ffe107 */
[----:B------:R2:W3:Y:S02]  /*8810*/  SHFL.IDX PT, R5, R0, RZ, 0x1c1f ;  /* 0x001c1fff00057589 */ /* 0x0004e400000e0000 */
[C---:B--2---:R-:W-:Y:S02]  /*8820*/  IMAD.IADD R0, R2.reuse, 0x1, R4 ;  /* 0x0000000102007824 */ /* 0x044fe400078e0204 */
[----:B---3--:R-:W-:Y:S03]  /*8830*/  IMAD.IADD R4, R2, 0x1, R5 ;  /* 0x0000000102047824 */ /* 0x008fe600078e0205 */
[C---:B------:R-:W-:Y:S02]  /*8840*/  ISETP.GT.AND P1, PT, R0.reuse, RZ, PT ;  /* 0x000000ff0000720c */ /* 0x040fe40003f24270 */
[C---:B------:R-:W-:Y:S02]  /*8850*/  ISETP.GT.AND P0, PT, R0.reuse, 0x1, PT ;  /* 0x000000010000780c */ /* 0x040fe40003f04270 */
[----:B------:R-:W-:Y:S02]  /*8860*/  FSEL R5, R159, -INF , P1 ;  /* 0xff8000009f057808 */ /* 0x000fe40000800000 */
[----:B------:R-:W-:Y:S02]  /*8870*/  FSEL R7, R157, -INF , P0 ;  /* 0xff8000009d077808 */ /* 0x000fe40000000000 */
[----:B------:R-:W-:Y:S02]  /*8880*/  FMNMX.FTZ R2, R5, R70, !PT ;  /* 0x0000004605027209 */ /* 0x000fe40007810000 */
[C---:B------:R-:W-:Y:S02]  /*8890*/  ISETP.GT.AND P4, PT, R0.reuse, 0x8, PT ;  /* 0x000000080000780c */ /* 0x040fe40003f84270 */
[----:B------:R-:W-:Y:S02]  /*88a0*/  FMNMX.FTZ R2, R7, R2, !PT ;  /* 0x0000000207027209 */ /* 0x000fe40007810000 */
[----:B------:R-:W-:Y:S02]  /*88b0*/  FSEL R8, R151, -INF , P4 ;  /* 0xff80000097087808 */ /* 0x000fe40002000000 */
[----:B------:R-:W-:Y:S02]  /*88c0*/  ISETP.GT.AND P3, PT, R0, 0x9, PT ;  /* 0x000000090000780c */ /* 0x000fe40003f64270 */
[----:B------:R-:W-:Y:S02]  /*88d0*/  FMNMX.FTZ R2, R8, R2, !PT ;  /* 0x0000000208027209 */ /* 0x000fe40007810000 */
[----:B------:R-:W-:Y:S02]  /*88e0*/  FSEL R10, R150, -INF , P3 ;  /* 0xff800000960a7808 */ /* 0x000fe40001800000 */
[----:B------:R-:W-:Y:S02]  /*88f0*/  ISETP.GT.AND P2, PT, R0, 0x10, PT ;  /* 0x000000100000780c */ /* 0x000fe40003f44270 */
[----:B------:R-:W-:Y:S02]  /*8900*/  FMNMX.FTZ R2, R10, R2, !PT ;  /* 0x000000020a027209 */ /* 0x000fe40007810000 */
[----:B------:R-:W-:Y:S02]  /*8910*/  ISETP.GT.AND P0, PT, R0, 0x11, PT ;  /* 0x000000110000780c */ /* 0x000fe40003f04270 */
[----:B------:R-:W-:Y:S02]  /*8920*/  FSEL R48, R146, -INF , P2 ;  /* 0xff80000092307808 */ /* 0x000fe40001000000 */
[----:B------:R-:W-:Y:S02]  /*8930*/  ISETP.GT.AND P4, PT, R4, RZ, PT ;  /* 0x000000ff0400720c */ /* 0x000fe40003f84270 */
[----:B------:R-:W-:Y:S02]  /*8940*/  FSEL R49, R143, -INF , P0 ;  /* 0xff8000008f317808 */ /* 0x000fe40000000000 */
[----:B------:R-:W-:Y:S02]  /*8950*/  ISETP.GT.AND P1, PT, R0, 0x18, PT ;  /* 0x000000180000780c */ /* 0x000fe40003f24270 */
[----:B------:R-:W-:Y:S02]  /*8960*/  FMNMX.FTZ R2, R48, R2, !PT ;  /* 0x0000000230027209 */ /* 0x000fe40007810000 */
[----:B------:R-:W-:Y:S02]  /*8970*/  FSEL R6, R162, -INF , P4 ;  /* 0xff800000a2067808 */ /* 0x000fe40002000000 */
[----:B------:R-:W-:Y:S02]  /*8980*/  ISETP.GT.AND P2, PT, R4, 0x1, PT ;  /* 0x000000010400780c */ /* 0x000fe40003f44270 */
[----:B------:R-:W-:Y:S02]  /*8990*/  FSEL R142, R142, -INF , P1 ;  /* 0xff8000008e8e7808 */ /* 0x000fe40000800000 */
[----:B------:R-:W-:Y:S02]  /*89a0*/  FMNMX.FTZ R2, R49, R2, !PT ;  /* 0x0000000231027209 */ /* 0x000fe40007810000 */
[----:B------:R-:W-:Y:S02]  /*89b0*/  ISETP.GT.AND P0, PT, R0, 0x19, PT ;  /* 0x000000190000780c */ /* 0x000fe40003f04270 */
[----:B------:R-:W-:Y:S02]  /*89c0*/  ISETP.GT.AND P3, PT, R4, 0x8, PT ;  /* 0x000000080400780c */ /* 0x000fe40003f64270 */
[----:B------:R-:W-:Y:S02]  /*89d0*/  FSEL R11, R161, -INF , P2 ;  /* 0xff800000a10b7808 */ /* 0x000fe40001000000 */
[----:B------:R-:W-:Y:S02]  /*89e0*/  FMNMX.FTZ R9, R6, R3, !PT ;  /* 0x0000000306097209 */ /* 0x000fe40007810000 */
[----:B------:R-:W-:Y:S02]  /*89f0*/  FSEL R143, R12, -INF , P0 ;  /* 0xff8000000c8f7808 */ /* 0x000fe40000000000 */
[----:B------:R-:W-:Y:S02]  /*8a00*/  FMNMX.FTZ R2, R142, R2, !PT ;  /* 0x000000028e027209 */ /* 0x000fe40007810000 */
[----:B------:R-:W-:Y:S02]  /*8a10*/  ISETP.GT.AND P1, PT, R0, 0x20, PT ;  /* 0x000000200000780c */ /* 0x000fe40003f24270 */
[----:B------:R-:W-:Y:S02]  /*8a20*/  FSEL R12, R160, -INF , P3 ;  /* 0xff800000a00c7808 */ /* 0x000fe40001800000 */
[----:B------:R-:W-:Y:S02]  /*8a30*/  ISETP.GT.AND P2, PT, R4, 0x9, PT ;  /* 0x000000090400780c */ /* 0x000fe40003f44270 */
[----:B------:R-:W-:Y:S02]  /*8a40*/  FMNMX.FTZ R9, R11, R9, !PT ;  /* 0x000000090b097209 */ /* 0x000fe40007810000 */
[----:B------:R-:W-:Y:S02]  /*8a50*/  FSEL R146, R13, -INF , P1 ;  /* 0xff8000000d927808 */ /* 0x000fe40000800000 */
[----:B------:R-:W-:Y:S02]  /*8a60*/  FMNMX.FTZ R2, R143, R2, !PT ;  /* 0x000000028f027209 */ /* 0x000fe40007810000 */
[----:B------:R-:W-:Y:S02]  /*8a70*/  ISETP.GT.AND P0, PT, R0, 0x21, PT ;  /* 0x000000210000780c */ /* 0x000fe40003f04270 */
[----:B------:R-:W-:Y:S02]  /*8a80*/  FSEL R13, R158, -INF , P2 ;  /* 0xff8000009e0d7808 */ /* 0x000fe40001000000 */
[----:B------:R-:W-:Y:S02]  /*8a90*/  FMNMX.FTZ R9, R12, R9, !PT ;  /* 0x000000090c097209 */ /* 0x000fe40007810000 */
[----:B------:R-:W-:Y:S02]  /*8aa0*/  ISETP.GT.AND P3, PT, R4, 0x10, PT ;  /* 0x000000100400780c */ /* 0x000fe40003f64270 */
[----:B------:R-:W-:Y:S02]  /*8ab0*/  FMNMX.FTZ R2, R146, R2, !PT ;  /* 0x0000000292027209 */ /* 0x000fe40007810000 */
[----:B------:R-:W-:Y:S02]  /*8ac0*/  ISETP.GT.AND P1, PT, R0, 0x28, PT ;  /* 0x000000280000780c */ /* 0x000fe40003f24270 */
[----:B------:R-:W-:Y:S02]  /*8ad0*/  FSEL R150, R144, -INF , P0 ;  /* 0xff80000090967808 */ /* 0x000fe40000000000 */
[----:B------:R-:W-:Y:S02]  /*8ae0*/  FMNMX.FTZ R9, R13, R9, !PT ;  /* 0x000000090d097209 */ /* 0x000fe40007810000 */
[----:B------:R-:W-:Y:S02]  /*8af0*/  FSEL R40, R156, -INF , P3 ;  /* 0xff8000009c287808 */ /* 0x000fe40001800000 */
[----:B------:R-:W-:Y:S02]  /*8b00*/  ISETP.GT.AND P2, PT, R4, 0x11, PT ;  /* 0x000000110400780c */ /* 0x000fe40003f44270 */
[----:B------:R-:W-:Y:S02]  /*8b10*/  FSEL R151, R138, -INF , P1 ;  /* 0xff8000008a977808 */ /* 0x000fe40000800000 */
[----:B------:R-:W-:Y:S02]  /*8b20*/  FMNMX.FTZ R2, R150, R2, !PT ;  /* 0x0000000296027209 */ /* 0x000fe40007810000 */
[----:B------:R-:W-:Y:S02]  /*8b30*/  ISETP.GT.AND P0, PT, R0, 0x29, PT ;  /* 0x000000290000780c */ /* 0x000fe40003f04270 */
[----:B------:R-:W-:Y:S02]  /*8b40*/  FSEL R41, R153, -INF , P2 ;  /* 0xff80000099297808 */ /* 0x000fe40001000000 */
[----:B------:R-:W-:Y:S02]  /*8b50*/  FMNMX.FTZ R9, R40, R9, !PT ;  /* 0x0000000928097209 */ /* 0x000fe40007810000 */
        /* <DEDUP_REMOVED lines=10> */
[----:B------:R-:W-:Y:S02]  /*8c00*/  ISETP.GT.AND P3, PT, R4, 0x20, PT ;  /* 0x000000200400780c */ /* 0x000fe40003f64270 */
[----:B------:R-:W-:Y:S02]  /*8c10*/  FSEL R57, R154, -INF , P2 ;  /* 0xff8000009a397808 */ /* 0x000fe40001000000 */
[----:B------:R-:W-:Y:S02]  /*8c20*/  FMNMX.FTZ R9, R56, R9, !PT ;  /* 0x0000000938097209 */ /* 0x000fe40007810000 */
[----:B------:R-:W-:Y:S02]  /*8c30*/  ISETP.GT.AND P1, PT, R0, 0x38, PT ;  /* 0x000000380000780c */ /* 0x000fe40003f24270 */
[----:B------:R-:W-:Y:S02]  /*8c40*/  FSEL R157, R68, -INF , P0 ;  /* 0xff800000449d7808 */ /* 0x000fe40000000000 */
[----:B------:R-:W-:Y:S02]  /*8c50*/  FMNMX.FTZ R2, R156, R2, !PT ;  /* 0x000000029c027209 */ /* 0x000fe40007810000 */
[----:B------:R-:W-:Y:S02]  /*8c60*/  FSEL R145, R145, -INF , P3 ;  /* 0xff80000091917808 */ /* 0x000fe40001800000 */
[----:B------:R-:W-:Y:S02]  /*8c70*/  FMNMX.FTZ R9, R57, R9, !PT ;  /* 0x0000000939097209 */ /* 0x000fe40007810000 */
[----:B------:R-:W-:Y:S02]  /*8c80*/  ISETP.GT.AND P2, PT, R4, 0x21, PT ;  /* 0x000000210400780c */ /* 0x000fe40003f44270 */
[----:B------:R-:W-:Y:S02]  /*8c90*/  ISETP.GT.AND P0, PT, R0, 0x39, PT ;  /* 0x000000390000780c */ /* 0x000fe40003f04270 */
[----:B------:R-:W-:Y:S02]  /*8ca0*/  FSEL R158, R33, -INF , P1 ;  /* 0xff800000219e7808 */ /* 0x000fe40000800000 */
[----:B------:R-:W-:Y:S02]  /*8cb0*/  FMNMX.FTZ R2, R157, R2, !PT ;  /* 0x000000029d027209 */ /* 0x000fe40007810000 */
[----:B------:R-:W-:Y:S02]  /*8cc0*/  FMNMX.FTZ R9, R145, R9, !PT ;  /* 0x0000000991097209 */ /* 0x000fe40007810000 */
[----:B------:R-:W-:Y:S02]  /*8cd0*/  FSEL R144, R152, -INF , P2 ;  /* 0xff80000098907808 */ /* 0x000fe40001000000 */
[----:B------:R-:W-:Y:S02]  /*8ce0*/  ISETP.GT.AND P3, PT, R4, 0x28, PT ;  /* 0x000000280400780c */ /* 0x000fe40003f64270 */
[----:B------:R-:W-:Y:S02]  /*8cf0*/  ISETP.GT.AND P1, PT, R0, 0x40, PT ;  /* 0x000000400000780c */ /* 0x000fe40003f24270 */
[----:B------:R-:W-:Y:S02]  /*8d00*/  FSEL R159, R32, -INF , P0 ;  /* 0xff800000209f7808 */ /* 0x000fe40000000000 */
[----:B------:R-:W-:Y:S02]  /*8d10*/  FMNMX.FTZ R2, R158, R2, !PT ;  /* 0x000000029e027209 */ /* 0x000fe40007810000 */
[----:B------:R-:W-:Y:S02]  /*8d20*/  FSEL R148, R148, -INF , P3 ;  /* 0xff80000094947808 */ /* 0x000fe40001800000 */
[----:B------:R-:W-:Y:S02]  /*8d30*/  ISETP.GT.AND P2, PT, R4, 0x29, PT ;  /* 0x000000290400780c */ /* 0x000fe40003f44270 */
        /* <DEDUP_REMOVED lines=8> */
[----:B------:R-:W-:Y:S02]  /*8dc0*/  ISETP.GT.AND P1, PT, R0, 0x48, PT ;  /* 0x000000480000780c */ /* 0x000fe40003f24270 */
[----:B------:R-:W-:Y:S02]  /*8dd0*/  FMNMX.FTZ R2, R222, R2, !PT ;  /* 0x00000002de027209 */ /* 0x000fe40007810000 */
[----:B------:R-:W-:Y:S02]  /*8de0*/  FSEL R152, R141, -INF , P3 ;  /* 0xff8000008d987808 */ /* 0x000fe40001800000 */
[----:B------:R-:W-:Y:S02]  /*8df0*/  FMNMX.FTZ R9, R149, R9, !PT ;  /* 0x0000000995097209 */ /* 0x000fe40007810000 */
[----:B------:R-:W-:Y:S02]  /*8e00*/  ISETP.GT.AND P2, PT, R4, 0x31, PT ;  /* 0x000000310400780c */ /* 0x000fe40003f44270 */
[----:B------:R-:W-:Y:S02]  /*8e10*/  FSEL R233, R21, -INF , P1 ;  /* 0xff80000015e97808 */ /* 0x000fe40000800000 */
[----:B------:R-:W-:Y:S02]  /*8e20*/  ISETP.GT.AND P0, PT, R0, 0x49, PT ;  /* 0x000000490000780c */ /* 0x000fe40003f04270 */
        /* <DEDUP_REMOVED lines=23> */
[----:B------:R-:W-:Y:S02]  /*8fa0*/  ISETP.GT.AND P3, PT, R4, 0x48, PT ;  /* 0x000000480400780c */ /* 0x000fe40003f64270 */
[----:B------:R-:W-:Y:S02]  /*8fb0*/  FSEL R244, R18, -INF , P1 ;  /* 0xff80000012f47808 */ /* 0x000fe40000800000 */
[----:B------:R-:W-:Y:S02]  /*8fc0*/  FMNMX.FTZ R2, R242, R2, !PT ;  /* 0x00000002f2027209 */ /* 0x000fe40007810000 */
[----:B------:R-:W-:Y:S02]  /*8fd0*/  FSEL R216, R136, -INF , P2 ;  /* 0xff80000088d87808 */ /* 0x000fe40001000000 */
[----:B------:R-:W-:Y:S02]  /*8fe0*/  FMNMX.FTZ R9, R163, R9, !PT ;  /* 0x00000009a3097209 */ /* 0x000fe40007810000 */
[----:B------:R-:W-:Y:S02]  /*8ff0*/  FSEL R246, R20, -INF , P0 ;  /* 0xff80000014f67808 */ /* 0x000fe40000000000 */
[----:B------:R-:W-:Y:S02]  /*9000*/  FSEL R218, R37, -INF , P3 ;  /* 0xff80000025da7808 */ /* 0x000fe40001800000 */
[C---:B------:R-:W-:Y:S02]  /*9010*/  ISETP.GT.AND P1, PT, R0.reuse, 0x60, PT ;  /* 0x000000600000780c */ /* 0x040fe40003f24270 */
[C---:B------:R-:W-:Y:S02]  /*9020*/  ISETP.GT.AND P3, PT, R0.reuse, 0x69, PT ;  /* 0x000000690000780c */ /* 0x040fe40003f64270 */
[C---:B------:R-:W-:Y:S02]  /*9030*/  ISETP.GT.AND P0, PT, R0.reuse, 0x61, PT ;  /* 0x000000610000780c */ /* 0x040fe40003f04270 */
[----:B------:R-:W-:Y:S02]  /*9040*/  ISETP.GT.AND P4, PT, R0, 0x68, PT ;  /* 0x000000680000780c */ /* 0x000fe40003f84270 */
[----:B------:R-:W-:Y:S02]  /*9050*/  FMNMX.FTZ R0, R244, R2, !PT ;  /* 0x00000002f4007209 */ /* 0x000fe40007810000 */
[----:B------:R-:W-:Y:S02]  /*9060*/  ISETP.GT.AND P2, PT, R4, 0x49, PT ;  /* 0x000000490400780c */ /* 0x000fe40003f44270 */
[----:B------:R-:W-:Y:S02]  /*9070*/  FMNMX.FTZ R2, R216, R9, !PT ;  /* 0x00000009d8027209 */ /* 0x000fe40007810000 */
[----:B------:R-:W-:Y:S02]  /*9080*/  FSEL R249, R14, -INF , P1 ;  /* 0xff8000000ef97808 */ /* 0x000fe40000800000 */
[----:B------:R-:W-:Y:S02]  /*9090*/  FMNMX.FTZ R0, R246, R0, !PT ;  /* 0x00000000f6007209 */ /* 0x000fe40007810000 */
[----:B------:R-:W-:Y:S02]  /*90a0*/  FSEL R217, R36, -INF , P2 ;  /* 0xff80000024d97808 */ /* 0x000fe40001000000 */
[----:B------:R-:W-:Y:S01]  /*90b0*/  ISETP.GT.AND P1, PT, R4, 0x50, PT ;  /* 0x000000500400780c */ /* 0x000fe20003f24270 */
[----:B------:R-:W-:Y:S01]  /*90c0*/  LDSM.16.MT88.4 R36, [R196] ;  /* 0x00000000c424783b */ /* 0x000fe20000004200 */
[----:B------:R-:W-:Y:S02]  /*90d0*/  FMNMX.FTZ R2, R218, R2, !PT ;  /* 0x00000002da027209 */ /* 0x000fe40007810000 */
        /* <DEDUP_REMOVED lines=12> */
[----:B------:R-:W-:Y:S02]  /*91a0*/  FSEL R229, R31, -INF , P1 ;  /* 0xff8000001fe57808 */ /* 0x000fe40000800000 */
[----:B------:R-:W-:Y:S02]  /*91b0*/  FMNMX.FTZ R2, R230, R2, !PT ;  /* 0x00000002e6027209 */ /* 0x000fe40007810000 */
[----:B------:R-:W-:Y:S02]  /*91c0*/  FMNMX.FTZ R0, R71, R0, !PT ;  /* 0x0000000047007209 */ /* 0x000fe40007810000 */
[----:B------:R-:W-:Y:S02]  /*91d0*/  FMNMX.FTZ R9, R229, R2, !PT ;  /* 0x00000002e5097209 */ /* 0x000fe40007810000 */
[C---:B------:R-:W-:Y:S01]  /*91e0*/  ISETP.GT.AND P0, PT, R4.reuse, 0x59, PT ;  /* 0x000000590400780c */ /* 0x040fe20003f04270 */
[----:B------:R-:W2:Y:S01]  /*91f0*/  SHFL.BFLY PT, R2, R0, 0x2, 0x1f ;  /* 0x0c401f0000027f89 */ /* 0x000ea200000e0000 */
[----:B------:R-:W-:Y:S02]  /*9200*/  ISETP.GT.AND P1, PT, R4, 0x60, PT ;  /* 0x000000600400780c */ /* 0x000fe40003f24270 */
[----:B------:R-:W-:Y:S02]  /*9210*/  FSEL R226, R30, -INF , P0 ;  /* 0xff8000001ee27808 */ /* 0x000fe40000000000 */
[----:B------:R-:W-:Y:S02]  /*9220*/  ISETP.GT.AND P0, PT, R4, 0x61, PT ;  /* 0x000000610400780c */ /* 0x000fe40003f04270 */
[----:B------:R-:W-:Y:S02]  /*9230*/  FSEL R224, R29, -INF , P1 ;  /* 0xff8000001de07808 */ /* 0x000fe40000800000 */
[----:B------:R-:W-:Y:S01]  /*9240*/  FSEL R223, R26, -INF , P0 ;  /* 0xff8000001adf7808 */ /* 0x000fe20000000000 */
[----:B------:R-:W-:Y:S01]  /*9250*/  LDSM.16.MT88.4 R28, [R192] ;  /* 0x00000000c01c783b */ /* 0x000fe20000004200 */
[----:B------:R-:W-:Y:S02]  /*9260*/  ISETP.GT.AND P0, PT, R4, 0x69, PT ;  /* 0x000000690400780c */ /* 0x000fe40003f04270 */
[----:B------:R-:W-:Y:S02]  /*9270*/  FMNMX.FTZ R9, R226, R9, !PT ;  /* 0x00000009e2097209 */ /* 0x000fe40007810000 */
[----:B------:R-:W-:Y:S02]  /*9280*/  FSEL R220, R22, -INF , P0 ;  /* 0xff80000016dc7808 */ /* 0x000fe40000000000 */
[----:B------:R-:W-:Y:S01]  /*9290*/  ISETP.GT.AND P1, PT, R4, 0x68, PT ;  /* 0x000000680400780c */ /* 0x000fe20003f24270 */
[----:B------:R-:W-:Y:S01]  /*92a0*/  LDSM.16.MT88.4 R20, [R193] ;  /* 0x00000000c114783b */ /* 0x000fe20000004200 */
[----:B------:R-:W-:Y:S02]  /*92b0*/  FMNMX.FTZ R9, R224, R9, !PT ;  /* 0x00000009e0097209 */ /* 0x000fe40007810000 */
[----:B------:R-:W-:Y:S02]  /*92c0*/  FSEL R221, R24, -INF , P1 ;  /* 0xff80000018dd7808 */ /* 0x000fe40000800000 */
[----:B------:R-:W-:Y:S02]  /*92d0*/  FMNMX.FTZ R4, R223, R9, !PT ;  /* 0x00000009df047209 */ /* 0x000fe40007810000 */
[----:B--2---:R-:W-:Y:S02]  /*92e0*/  FMNMX.FTZ R0, R0, R2, !PT ;  /* 0x0000000200007209 */ /* 0x004fe40007810000 */
[----:B------:R-:W-:Y:S03]  /*92f0*/  FMNMX.FTZ R4, R221, R4, !PT ;  /* 0x00000004dd047209 */ /* 0x000fe60007810000 */
[----:B------:R-:W2:Y:S01]  /*9300*/  SHFL.BFLY PT, R2, R0, 0x1, 0x1f ;  /* 0x0c201f0000027f89 */ /* 0x000ea200000e0000 */
[----:B------:R-:W-:Y:S07]  /*9310*/  FMNMX.FTZ R4, R220, R4, !PT ;  /* 0x00000004dc047209 */ /* 0x000fee0007810000 */
[----:B------:R-:W3:Y:S01]  /*9320*/  SHFL.BFLY PT, R9, R4, 0x2, 0x1f ;  /* 0x0c401f0004097f89 */ /* 0x000ee200000e0000 */
[----:B--2---:R-:W-:Y:S04]  /*9330*/  FMNMX.FTZ R68, R0, R2, !PT ;  /* 0x0000000200447209 */ /* 0x004fe80007810000 */
[C---:B------:R-:W-:Y:S01]  /*9340*/  FSETP.NEU.FTZ.AND P0, PT, R68.reuse, -INF , PT ;  /* 0xff8000004400780b */ /* 0x040fe20003f1d000 */
[----:B------:R-:W-:Y:S01]  /*9350*/  FMUL.FTZ R0, R68, c[0x0][0x2d0] ;  /* 0x0000b40044007a20 */ /* 0x000fe20000410000 */
[----:B---3--:R-:W-:Y:S04]  /*9360*/  FMNMX.FTZ R4, R4, R9, !PT ;  /* 0x0000000904047209 */ /* 0x008fe80007810000 */
[----:B------:R-:W-:Y:S01]  /*9370*/  FSEL R141, R0, RZ, P0 ;  /* 0x000000ff008d7208 */ /* 0x000fe20000000000 */
[----:B------:R-:W2:Y:S04]  /*9380*/  SHFL.BFLY PT, R2, R4, 0x1, 0x1f ;  /* 0x0c201f0004027f89 */ /* 0x000ea800000e0000 */
[--C-:B------:R-:W-:Y:S04]  /*9390*/  FFMA.FTZ R0, R5, c[0x0][0x2d0], -R141.reuse ;  /* 0x0000b40005007a23 */ /* 0x100fe8000001088d */
[----:B------:R3:W-:Y:S01]  /*93a0*/  MUFU.EX2 R237, R0 ;  /* 0x0000000000ed7308 */ /* 0x0007e20000000800 */
[----:B--2---:R-:W-:Y:S04]  /*93b0*/  FMNMX.FTZ R69, R4, R2, !PT ;  /* 0x0000000204457209 */ /* 0x004fe80007810000 */
[C---:B------:R-:W-:Y:S01]  /*93c0*/  FSETP.NEU.FTZ.AND P1, PT, R69.reuse, -INF , PT ;  /* 0xff8000004500780b */ /* 0x040fe20003f3d000 */
[----:B------:R-:W-:Y:S02]  /*93d0*/  FMUL.FTZ R2, R69, c[0x0][0x2d0] ;  /* 0x0000b40045027a20 */ /* 0x000fe40000410000 */
[--C-:B---3--:R-:W-:Y:S03]  /*93e0*/  FFMA.FTZ R0, R7, c[0x0][0x2d0], -R141.reuse ;  /* 0x0000b40007007a23 */ /* 0x108fe6000001088d */
[----:B------:R-:W-:Y:S01]  /*93f0*/  FSEL R140, R2, RZ, P1 ;  /* 0x000000ff028c7208 */ /* 0x000fe20000800000 */
[----:B------:R2:W3:Y:S04]  /*9400*/  MUFU.EX2 R239, R0 ;  /* 0x0000000000ef7308 */ /* 0x0004e80000000800 */
[--C-:B------:R-:W-:Y:S02]  /*9410*/  FFMA.FTZ R2, R13, c[0x0][0x2d0], -R140.reuse ;  /* 0x0000b4000d027a23 */ /* 0x100fe4000001088c */
[--C-:B------:R-:W-:Y:S04]  /*9420*/  FFMA.FTZ R4, R11, c[0x0][0x2d0], -R140.reuse ;  /* 0x0000b4000b047a23 */ /* 0x100fe8000001088c */
[----:B------:R4:W-:Y:S10]  /*9430*/  MUFU.EX2 R42, R2 ;  /* 0x00000002002a7308 */ /* 0x0009f40000000800 */
[----:B------:R-:W-:Y:S01]  /*9440*/  MUFU.EX2 R252, R4 ;  /* 0x0000000400fc7308 */ /* 0x000fe20000000800 */
[--C-:B--2---:R-:W-:Y:S01]  /*9450*/  FFMA.FTZ R0, R8, c[0x0][0x2d0], -R141.reuse ;  /* 0x0000b40008007a23 */ /* 0x104fe2000001088d */
[----:B---3--:R-:W-:Y:S08]  /*9460*/  F2FP.BF16.PACK_AB R137, R239, R237 ;  /* 0x000000edef89723e */ /* 0x008ff000000010ff */
[----:B------:R2:W-:Y:S01]  /*9470*/  MUFU.EX2 R51, R0 ;  /* 0x0000000000337308 */ /* 0x0005e20000000800 */
[----:B----4-:R-:W-:Y:S01]  /*9480*/  FSEL R2, R68, RZ, P0 ;  /* 0x000000ff44027208 */ /* 0x010fe20000000000 */
[----:B--2---:R-:W-:Y:S08]  /*9490*/  FFMA.FTZ R0, R10, c[0x0][0x2d0], -R141 ;  /* 0x0000b4000a007a23 */ /* 0x004ff0000001088d */
[----:B------:R2:W3:Y:S02]  /*94a0*/  MUFU.EX2 R43, R0 ;  /* 0x00000000002b7308 */ /* 0x0004e40000000800 */
[--C-:B--2---:R-:W-:Y:S01]  /*94b0*/  FFMA.FTZ R0, R6, c[0x0][0x2d0], -R140.reuse ;  /* 0x0000b40006007a23 */ /* 0x104fe2000001088c */
[----:B---3--:R-:W-:Y:S07]  /*94c0*/  F2FP.BF16.PACK_AB R139, R43, R51 ;  /* 0x000000332b8b723e */ /* 0x008fee00000010ff */
[----:B------:R2:W3:Y:S02]  /*94d0*/  MUFU.EX2 R238, R0 ;  /* 0x0000000000ee7308 */ /* 0x0004e40000000800 */
[----:B--2---:R-:W-:Y:S01]  /*94e0*/  FFMA.FTZ R0, R12, c[0x0][0x2d0], -R140 ;  /* 0x0000b4000c007a23 */ /* 0x004fe2000001088c */
[----:B---3--:R-:W-:Y:S01]  /*94f0*/  F2FP.BF16.PACK_AB R136, R252, R238 ;  /* 0x000000eefc88723e */ /* 0x008fe200000010ff */
[----:B------:R-:W2:Y:S06]  /*9500*/  LDSM.16.MT88.4 R12, [R191] ;  /* 0x00000000bf0c783b */ /* 0x000eac0000004200 */
[----:B------:R3:W4:Y:S02]  /*9510*/  MUFU.EX2 R50, R0 ;  /* 0x0000000000327308 */ /* 0x0007240000000800 */
[----:B---3--:R-:W-:Y:S02]  /*9520*/  FSEL R0, R69, RZ, P1 ;  /* 0x000000ff45007208 */ /* 0x008fe40000800000 */
[----:B----4-:R-:W-:Y:S03]  /*9530*/  F2FP.BF16.PACK_AB R138, R42, R50 ;  /* 0x000000322a8a723e */ /* 0x010fe600000010ff */
[----:B------:R-:W-:Y:S04]  /*9540*/  FADD.FTZ R0, -R0, R3 ;  /* 0x0000000300007221 */ /* 0x000fe80000010100 */
[----:B------:R-:W-:Y:S04]  /*9550*/  FMUL.FTZ R0, R0, c[0x0][0x2d0] ;  /* 0x0000b40000007a20 */ /* 0x000fe80000410000 */
[----:B------:R3:W4:Y:S02]  /*9560*/  MUFU.EX2 R3, R0 ;  /* 0x0000000000037308 */ /* 0x0007240000000800 */
[----:B---3--:R-:W-:Y:S02]  /*9570*/  FADD.FTZ R0, -R2, R70 ;  /* 0x0000004602007221 */ /* 0x008fe40000010100 */
[--C-:B------:R-:W-:Y:S02]  /*9580*/  FFMA.FTZ R2, R40, c[0x0][0x2d0], -R140.reuse ;  /* 0x0000b40028027a23 */ /* 0x100fe4000001088c */
[C---:B----4-:R-:W-:Y:S04]  /*9590*/  FMUL.FTZ R40, R3.reuse, R108 ;  /* 0x0000006c03287220 */ /* 0x050fe80000410000 */
[----:B------:R3:W-:Y:S01]  /*95a0*/  MUFU.EX2 R251, R2 ;  /* 0x0000000200fb7308 */ /* 0x0007e20000000800 */
[----:B------:R-:W-:Y:S02]  /*95b0*/  FMUL.FTZ R0, R0, c[0x0][0x2d0] ;  /* 0x0000b40000007a20 */ /* 0x000fe40000410000 */
[C---:B------:R-:W-:Y:S02]  /*95c0*/  FMUL.FTZ R4, R3.reuse, R72 ;  /* 0x0000004803047220 */ /* 0x040fe40000410000 */
[C---:B------:R-:W-:Y:S02]  /*95d0*/  FMUL.FTZ R5, R3.reuse, R73 ;  /* 0x0000004903057220 */ /* 0x040fe40000410000 */
[C---:B------:R-:W-:Y:S02]  /*95e0*/  FMUL.FTZ R8, R3.reuse, R76 ;  /* 0x0000004c03087220 */ /* 0x040fe40000410000 */
[C---:B------:R-:W-:Y:S01]  /*95f0*/  FMUL.FTZ R9, R3.reuse, R77 ;  /* 0x0000004d03097220 */ /* 0x040fe20000410000 */
[----:B------:R-:W4:Y:S01]  /*9600*/  MUFU.EX2 R0, R0 ;  /* 0x0000000000007308 */ /* 0x000f220000000800 */
[C---:B------:R-:W-:Y:S02]  /*9610*/  FMUL.FTZ R16, R3.reuse, R84 ;  /* 0x0000005403107220 */ /* 0x040fe40000410000 */
[C---:B------:R-:W-:Y:S02]  /*9620*/  FMUL.FTZ R17, R3.reuse, R85 ;  /* 0x0000005503117220 */ /* 0x040fe40000410000 */
[C---:B------:R-:W-:Y:S02]  /*9630*/  FMUL.FTZ R24, R3.reuse, R92 ;  /* 0x0000005c03187220 */ /* 0x040fe40000410000 */
[C---:B------:R-:W-:Y:S02]  /*9640*/  FMUL.FTZ R25, R3.reuse, R93 ;  /* 0x0000005d03197220 */ /* 0x040fe40000410000 */
[C---:B------:R-:W-:Y:S02]  /*9650*/  FMUL.FTZ R32, R3.reuse, R100 ;  /* 0x0000006403207220 */ /* 0x040fe40000410000 */
[----:B------:R-:W-:Y:S02]  /*9660*/  FMUL.FTZ R33, R3, R101 ;  /* 0x0000006503217220 */ /* 0x000fe40000410000 */
[--C-:B------:R-:W-:Y:S02]  /*9670*/  FFMA.FTZ R92, R229, c[0x0][0x2d0], -R140.reuse ;  /* 0x0000b400e55c7a23 */ /* 0x100fe4000001088c */
[--C-:B---3--:R-:W-:Y:S02]  /*9680*/  FFMA.FTZ R2, R41, c[0x0][0x2d0], -R140.reuse ;  /* 0x0000b40029027a23 */ /* 0x108fe4000001088c */
[--C-:B------:R-:W-:Y:S02]  /*9690*/  FFMA.FTZ R93, R226, c[0x0][0x2d0], -R140.reuse ;  /* 0x0000b400e25d7a23 */ /* 0x100fe4000001088c */
[----:B------:R3:W-:Y:S01]  /*96a0*/  MUFU.EX2 R250, R2 ;  /* 0x0000000200fa7308 */ /* 0x0007e20000000800 */
[----:B------:R-:W-:Y:S02]  /*96b0*/  FFMA.FTZ R101, R224, c[0x0][0x2d0], -R140 ;  /* 0x0000b400e0657a23 */ /* 0x000fe4000001088c */
[--C-:B------:R-:W-:Y:S02]  /*96c0*/  FFMA.FTZ R100, R247, c[0x0][0x2d0], -R141.reuse ;  /* 0x0000b400f7647a23 */ /* 0x100fe4000001088d */
[C---:B----4-:R-:W-:Y:S02]  /*96d0*/  FMUL.FTZ R6, R0.reuse, R74 ;  /* 0x0000004a00067220 */ /* 0x050fe40000410000 */
[C---:B------:R-:W-:Y:S02]  /*96e0*/  FMUL.FTZ R7, R0.reuse, R75 ;  /* 0x0000004b00077220 */ /* 0x040fe40000410000 */
[----:B------:R-:W4:Y:S01]  /*96f0*/  LDSM.16.MT88.4 R72, [R192+0x3800] ;  /* 0x00380000c048783b */ /* 0x000f220000004200 */
[C---:B------:R-:W-:Y:S02]  /*9700*/  FMUL.FTZ R10, R0.reuse, R78 ;  /* 0x0000004e000a7220 */ /* 0x040fe40000410000 */
[C---:B------:R-:W-:Y:S02]  /*9710*/  FMUL.FTZ R11, R0.reuse, R79 ;  /* 0x0000004f000b7220 */ /* 0x040fe40000410000 */
[C---:B--2---:R-:W-:Y:S03]  /*9720*/  HMMA.16816.F32.BF16 R4, R136.reuse, R12, R4 ;  /* 0x0000000c8804723c */ /* 0x044fe60000041804 */
[----:B------:R-:W2:Y:S02]  /*9730*/  LDSM.16.MT88.4 R76, [R194+0x3800] ;  /* 0x00380000c24c783b */ /* 0x000ea40000004200 */
[----:B------:R-:W-:Y:S02]  /*9740*/  FMUL.FTZ R18, R0, R86 ;  /* 0x0000005600127220 */ /* 0x000fe40000410000 */
[C---:B------:R-:W-:Y:S01]  /*9750*/  FMUL.FTZ R12, R3.reuse, R80 ;  /* 0x00000050030c7220 */ /* 0x040fe20000410000 */
[C---:B------:R-:W-:Y:S04]  /*9760*/  HMMA.16816.F32.BF16 R8, R136.reuse, R14, R8 ;  /* 0x0000000e8808723c */ /* 0x040fe80000041808 */
[--C-:B---3--:R-:W-:Y:S02]  /*9770*/  FFMA.FTZ R2, R48, c[0x0][0x2d0], -R141.reuse ;  /* 0x0000b40030027a23 */ /* 0x108fe4000001088d */
[C---:B------:R-:W-:Y:S02]  /*9780*/  FMUL.FTZ R13, R3.reuse, R81 ;  /* 0x00000051030d7220 */ /* 0x040fe40000410000 */
[----:B------:R3:W-:Y:S01]  /*9790*/  MUFU.EX2 R108, R2 ;  /* 0x00000002006c7308 */ /* 0x0007e20000000800 */
[C---:B------:R-:W-:Y:S03]  /*97a0*/  FMUL.FTZ R14, R0.reuse, R82 ;  /* 0x00000052000e7220 */ /* 0x040fe60000410000 */
[C---:B------:R-:W-:Y:S02]  /*97b0*/  FMUL.FTZ R15, R0.reuse, R83 ;  /* 0x00000053000f7220 */ /* 0x040fe40000410000 */
[----:B------:R-:W2:Y:S01]  /*97c0*/  LDSM.16.MT88.4 R80, [R191+0x800] ;  /* 0x00080000bf50783b */ /* 0x000ea20000004200 */
[C---:B------:R-:W-:Y:S02]  /*97d0*/  FMUL.FTZ R19, R0.reuse, R87 ;  /* 0x0000005700137220 */ /* 0x040fe40000410000 */
[C---:B------:R-:W-:Y:S02]  /*97e0*/  FMUL.FTZ R58, R0.reuse, R126 ;  /* 0x0000007e003a7220 */ /* 0x040fe40000410000 */
[C---:B------:R-:W-:Y:S03]  /*97f0*/  HMMA.16816.F32.BF16 R12, R136.reuse, R20, R12 ;  /* 0x00000014880c723c */ /* 0x040fe6000004180c */
[----:B------:R-:W1:Y:S01]  /*9800*/  LDSM.16.MT88.4 R84, [R193+0x800] ;  /* 0x00080000c154783b */ /* 0x000e620000004200 */
[C---:B------:R-:W-:Y:S02]  /*9810*/  FMUL.FTZ R59, R0.reuse, R127 ;  /* 0x0000007f003b7220 */ /* 0x040fe40000410000 */
[C---:B------:R-:W-:Y:S02]  /*9820*/  FMUL.FTZ R26, R0.reuse, R94 ;  /* 0x0000005e001a7220 */ /* 0x040fe40000410000 */
[C---:B------:R-:W-:Y:S04]  /*9830*/  HMMA.16816.F32.BF16 R16, R136.reuse, R22, R16 ;  /* 0x000000168810723c */ /* 0x040fe80000041810 */
[----:B------:R-:W-:Y:S02]  /*9840*/  FMUL.FTZ R20, R3, R88 ;  /* 0x0000005803147220 */ /* 0x000fe40000410000 */
[----:B---3--:R-:W-:Y:S02]  /*9850*/  FFMA.FTZ R2, R49, c[0x0][0x2d0], -R141 ;  /* 0x0000b40031027a23 */ /* 0x008fe4000001088d */
[C---:B------:R-:W-:Y:S02]  /*9860*/  FMUL.FTZ R21, R3.reuse, R89 ;  /* 0x0000005903157220 */ /* 0x040fe40000410000 */
[----:B------:R3:W1:Y:S02]  /*9870*/  MUFU.EX2 R245, R2 ;  /* 0x0000000200f57308 */ /* 0x0006640000000800 */
[C---:B------:R-:W-:Y:S02]  /*9880*/  FMUL.FTZ R22, R0.reuse, R90 ;  /* 0x0000005a00167220 */ /* 0x040fe40000410000 */
[C---:B------:R-:W-:Y:S02]  /*9890*/  FMUL.FTZ R23, R0.reuse, R91 ;  /* 0x0000005b00177220 */ /* 0x040fe40000410000 */
[----:B------:R-:W1:Y:S01]  /*98a0*/  LDSM.16.MT88.4 R88, [R192+0x800] ;  /* 0x00080000c058783b */ /* 0x000e620000004200 */
[----:B------:R-:W-:Y:S02]  /*98b0*/  IMAD.MOV.U32 R94, RZ, RZ, R51 ;  /* 0x000000ffff5e7224 */ /* 0x000fe400078e0033 */
[C---:B------:R-:W-:Y:S02]  /*98c0*/  FMUL.FTZ R49, R3.reuse, R117 ;  /* 0x0000007503317220 */ /* 0x040fe40000410000 */
[C---:B------:R-:W-:Y:S03]  /*98d0*/  HMMA.16816.F32.BF16 R20, R136.reuse, R28, R20 ;  /* 0x0000001c8814723c */ /* 0x040fe60000041814 */
[C---:B------:R-:W-:Y:S02]  /*98e0*/  FMUL.FTZ R27, R0.reuse, R95 ;  /* 0x0000005f001b7220 */ /* 0x040fe40000410000 */
[----:B------:R-:W-:Y:S02]  /*98f0*/  IMAD.MOV.U32 R95, RZ, RZ, R50 ;  /* 0x000000ffff5f7224 */ /* 0x000fe400078e0032 */
[C---:B------:R-:W-:Y:S02]  /*9900*/  FMUL.FTZ R50, R0.reuse, R118 ;  /* 0x0000007600327220 */ /* 0x040fe40000410000 */
[----:B------:R-:W-:Y:S01]  /*9910*/  FMUL.FTZ R51, R0, R119 ;  /* 0x0000007700337220 */ /* 0x000fe20000410000 */
[C---:B------:R-:W-:Y:S03]  /*9920*/  HMMA.16816.F32.BF16 R24, R136.reuse, R30, R24 ;  /* 0x0000001e8818723c */ /* 0x040fe60000041818 */
[----:B---3--:R-:W-:Y:S02]  /*9930*/  FFMA.FTZ R2, R56, c[0x0][0x2d0], -R140 ;  /* 0x0000b40038027a23 */ /* 0x008fe4000001088c */
[C---:B------:R-:W-:Y:S02]  /*9940*/  FMUL.FTZ R56, R3.reuse, R124 ;  /* 0x0000007c03387220 */ /* 0x040fe40000410000 */
[----:B------:R3:W-:Y:S01]  /*9950*/  MUFU.EX2 R243, R2 ;  /* 0x0000000200f37308 */ /* 0x0007e20000000800 */
[C---:B------:R-:W-:Y:S02]  /*9960*/  FMUL.FTZ R30, R0.reuse, R98 ;  /* 0x00000062001e7220 */ /* 0x040fe40000410000 */
[----:B------:R-:W5:Y:S02]  /*9970*/  LDL.LU R98, [R1+0x34] ;  /* 0x0000340001627983 */ /* 0x000f640000300800 */
[C---:B------:R-:W-:Y:S02]  /*9980*/  FMUL.FTZ R31, R0.reuse, R99 ;  /* 0x00000063001f7220 */ /* 0x040fe40000410000 */
[C---:B------:R-:W-:Y:S01]  /*9990*/  FMUL.FTZ R28, R3.reuse, R96 ;  /* 0x00000060031c7220 */ /* 0x040fe20000410000 */
[----:B------:R-:W5:Y:S01]  /*99a0*/  LDL.LU R99, [R1+0x30] ;  /* 0x0000300001637983 */ /* 0x000f620000300800 */
[----:B------:R-:W-:Y:S02]  /*99b0*/  FMUL.FTZ R29, R3, R97 ;  /* 0x00000061031d7220 */ /* 0x000fe40000410000 */
[----:B------:R-:W-:Y:S02]  /*99c0*/  IMAD.MOV.U32 R96, RZ, RZ, R43 ;  /* 0x000000ffff607224 */ /* 0x000fe400078e002b */
[----:B------:R-:W-:Y:S02]  /*99d0*/  IMAD.MOV.U32 R97, RZ, RZ, R42 ;  /* 0x000000ffff617224 */ /* 0x000fe400078e002a */
[C---:B------:R-:W-:Y:S01]  /*99e0*/  FMUL.FTZ R34, R0.reuse, R102 ;  /* 0x0000006600227220 */ /* 0x040fe20000410000 */
[C---:B------:R-:W-:Y:S03]  /*99f0*/  HMMA.16816.F32.BF16 R28, R136.reuse, R36, R28 ;  /* 0x00000024881c723c */ /* 0x040fe6000004181c */
[C---:B------:R-:W-:Y:S02]  /*9a00*/  FMUL.FTZ R35, R0.reuse, R103 ;  /* 0x0000006700237220 */ /* 0x040fe40000410000 */
[--C-:B------:R-:W-:Y:S02]  /*9a10*/  FFMA.FTZ R102, R223, c[0x0][0x2d0], -R140.reuse ;  /* 0x0000b400df667a23 */ /* 0x100fe4000001088c */
[--C-:B------:R-:W-:Y:S02]  /*9a20*/  FFMA.FTZ R103, R221, c[0x0][0x2d0], -R140.reuse ;  /* 0x0000b400dd677a23 */ /* 0x100fe4000001088c */
[----:B---3--:R-:W-:Y:S01]  /*9a30*/  FFMA.FTZ R2, R57, c[0x0][0x2d0], -R140 ;  /* 0x0000b40039027a23 */ /* 0x008fe2000001088c */
[C---:B------:R-:W-:Y:S03]  /*9a40*/  HMMA.16816.F32.BF16 R32, R136.reuse, R38, R32 ;  /* 0x000000268820723c */ /* 0x040fe60000041820 */
[----:B------:R3:W-:Y:S01]  /*9a50*/  MUFU.EX2 R241, R2 ;  /* 0x0000000200f17308 */ /* 0x0007e20000000800 */
[C---:B------:R-:W-:Y:S02]  /*9a60*/  FMUL.FTZ R57, R3.reuse, R125 ;  /* 0x0000007d03397220 */ /* 0x040fe40000410000 */
[C---:B------:R-:W-:Y:S02]  /*9a70*/  FMUL.FTZ R37, R3.reuse, R105 ;  /* 0x0000006903257220 */ /* 0x040fe40000410000 */
[C---:B------:R-:W-:Y:S04]  /*9a80*/  FMUL.FTZ R38, R0.reuse, R106 ;  /* 0x0000006a00267220 */ /* 0x040fe80000410000 */
[C---:B------:R-:W-:Y:S02]  /*9a90*/  FMUL.FTZ R39, R0.reuse, R107 ;  /* 0x0000006b00277220 */ /* 0x040fe40000410000 */
[C---:B------:R-:W-:Y:S02]  /*9aa0*/  FMUL.FTZ R36, R3.reuse, R104 ;  /* 0x0000006803247220 */ /* 0x040fe40000410000 */
[C---:B------:R-:W-:Y:S02]  /*9ab0*/  FMUL.FTZ R41, R3.reuse, R109 ;  /* 0x0000006d03297220 */ /* 0x040fe40000410000 */
[----:B------:R-:W-:Y:S02]  /*9ac0*/  IMAD.MOV.U32 R109, RZ, RZ, R97 ;  /* 0x000000ffff6d7224 */ /* 0x000fe400078e0061 */
[C---:B------:R-:W-:Y:S01]  /*9ad0*/  FMUL.FTZ R42, R0.reuse, R110 ;  /* 0x0000006e002a7220 */ /* 0x040fe20000410000 */
[C---:B------:R-:W-:Y:S03]  /*9ae0*/  HMMA.16816.F32.BF16 R36, R136.reuse, R44, R36 ;  /* 0x0000002c8824723c */ /* 0x040fe60000041824 */
[----:B------:R-:W-:Y:S02]  /*9af0*/  FMUL.FTZ R43, R0, R111 ;  /* 0x0000006f002b7220 */ /* 0x000fe40000410000 */
[----:B------:R-:W-:Y:S02]  /*9b00*/  IMAD.MOV.U32 R111, RZ, RZ, R95 ;  /* 0x000000ffff6f7224 */ /* 0x000fe400078e005f */
[--C-:B---3--:R-:W-:Y:S02]  /*9b10*/  FFMA.FTZ R2, R142, c[0x0][0x2d0], -R141.reuse ;  /* 0x0000b4008e027a23 */ /* 0x108fe4000001088d */
[----:B------:R-:W-:Y:S01]  /*9b20*/  IMAD.MOV.U32 R110, RZ, RZ, R96 ;  /* 0x000000ffff6e7224 */ /* 0x000fe200078e0060 */
[C---:B------:R-:W-:Y:S01]  /*9b30*/  HMMA.16816.F32.BF16 R40, R136.reuse, R46, R40 ;  /* 0x0000002e8828723c */ /* 0x040fe20000041828 */
[----:B------:R3:W-:Y:S02]  /*9b40*/  MUFU.EX2 R125, R2 ;  /* 0x00000002007d7308 */ /* 0x0007e40000000800 */
[C---:B------:R-:W-:Y:S02]  /*9b50*/  FMUL.FTZ R44, R3.reuse, R112 ;  /* 0x00000070032c7220 */ /* 0x040fe40000410000 */
[C---:B------:R-:W-:Y:S02]  /*9b60*/  FMUL.FTZ R45, R3.reuse, R113 ;  /* 0x00000071032d7220 */ /* 0x040fe40000410000 */
[C---:B------:R-:W-:Y:S02]  /*9b70*/  FMUL.FTZ R47, R0.reuse, R115 ;  /* 0x00000073002f7220 */ /* 0x040fe40000410000 */
[C---:B------:R-:W-:Y:S02]  /*9b80*/  FMUL.FTZ R46, R0.reuse, R114 ;  /* 0x00000072002e7220 */ /* 0x040fe40000410000 */
[----:B------:R-:W-:Y:S01]  /*9b90*/  MUFU.EX2 R142, R103 ;  /* 0x00000067008e7308 */ /* 0x000fe20000000800 */
[C---:B------:R-:W-:Y:S02]  /*9ba0*/  FMUL.FTZ R48, R3.reuse, R116 ;  /* 0x0000007403307220 */ /* 0x040fe40000410000 */
[----:B------:R-:W-:Y:S02]  /*9bb0*/  IMAD.MOV.U32 R116, RZ, RZ, R94 ;  /* 0x000000ffff747224 */ /* 0x000fe400078e005e */
[C---:B------:R-:W-:Y:S03]  /*9bc0*/  HMMA.16816.F32.BF16 R44, R136.reuse, R52, R44 ;  /* 0x00000034882c723c */ /* 0x040fe6000004182c */
[C---:B------:R-:W-:Y:S02]  /*9bd0*/  FMUL.FTZ R60, R3.reuse, R60 ;  /* 0x0000003c033c7220 */ /* 0x040fe40000410000 */
[----:B------:R-:W-:Y:S02]  /*9be0*/  FMUL.FTZ R61, R3, R61 ;  /* 0x0000003d033d7220 */ /* 0x000fe40000410000 */
[C---:B------:R-:W-:Y:S01]  /*9bf0*/  FMUL.FTZ R62, R0.reuse, R62 ;  /* 0x0000003e003e7220 */ /* 0x040fe20000410000 */
[C---:B------:R-:W-:Y:S04]  /*9c00*/  HMMA.16816.F32.BF16 R48, R136.reuse, R54, R48 ;  /* 0x000000368830723c */ /* 0x040fe80000041830 */
[--C-:B---3--:R-:W-:Y:S02]  /*9c10*/  FFMA.FTZ R2, R143, c[0x0][0x2d0], -R141.reuse ;  /* 0x0000b4008f027a23 */ /* 0x108fe4000001088d */
[C---:B------:R-:W-:Y:S02]  /*9c20*/  FMUL.FTZ R52, R3.reuse, R120 ;  /* 0x0000007803347220 */ /* 0x040fe40000410000 */
[----:B------:R3:W2:Y:S01]  /*9c30*/  MUFU.EX2 R124, R2 ;  /* 0x00000002007c7308 */ /* 0x0006a20000000800 */
[C---:B------:R-:W-:Y:S03]  /*9c40*/  FMUL.FTZ R54, R0.reuse, R122 ;  /* 0x0000007a00367220 */ /* 0x040fe60000410000 */
[C---:B------:R-:W-:Y:S02]  /*9c50*/  FMUL.FTZ R55, R0.reuse, R123 ;  /* 0x0000007b00377220 */ /* 0x040fe40000410000 */
[C---:B------:R-:W-:Y:S02]  /*9c60*/  FMUL.FTZ R53, R3.reuse, R121 ;  /* 0x0000007903357220 */ /* 0x040fe40000410000 */
[C---:B------:R-:W-:Y:S02]  /*9c70*/  FMUL.FTZ R63, R0.reuse, R63 ;  /* 0x0000003f003f7220 */ /* 0x040fe40000410000 */
[C---:B------:R-:W-:Y:S02]  /*9c80*/  FMUL.FTZ R64, R3.reuse, R64 ;  /* 0x0000004003407220 */ /* 0x040fe40000410000 */
[----:B------:R-:W-:Y:S01]  /*9c90*/  FMUL.FTZ R65, R3, R65 ;  /* 0x0000004103417220 */ /* 0x000fe20000410000 */
[C---:B----4-:R-:W-:Y:S03]  /*9ca0*/  HMMA.16816.F32.BF16 R52, R136.reuse, R72, R52 ;  /* 0x000000488834723c */ /* 0x050fe60000041834 */
[C---:B------:R-:W-:Y:S02]  /*9cb0*/  FMUL.FTZ R66, R0.reuse, R66 ;  /* 0x0000004200427220 */ /* 0x040fe40000410000 */
[----:B------:R-:W-:Y:S02]  /*9cc0*/  FMUL.FTZ R67, R0, R67 ;  /* 0x0000004300437220 */ /* 0x000fe40000410000 */
[----:B-1----:R-:W-:Y:S01]  /*9cd0*/  F2FP.BF16.PACK_AB R73, R245, R108 ;  /* 0x0000006cf549723e */ /* 0x002fe200000010ff */
[C---:B------:R-:W-:Y:S04]  /*9ce0*/  HMMA.16816.F32.BF16 R56, R136.reuse, R74, R56 ;  /* 0x0000004a8838723c */ /* 0x040fe80000041838 */
[--C-:B---3--:R-:W-:Y:S01]  /*9cf0*/  FFMA.FTZ R2, R145, c[0x0][0x2d0], -R140.reuse ;  /* 0x0000b40091027a23 */ /* 0x108fe2000001088c */
[----:B------:R-:W-:Y:S01]  /*9d00*/  F2FP.BF16.PACK_AB R72, R250, R251 ;  /* 0x000000fbfa48723e */ /* 0x000fe200000010ff */
[----:B------:R-:W-:Y:S01]  /*9d10*/  MUFU.EX2 R145, R101 ;  /* 0x0000006500917308 */ /* 0x000fe20000000800 */
[----:B--2---:R-:W-:Y:S01]  /*9d20*/  F2FP.BF16.PACK_AB R75, R124, R125 ;  /* 0x0000007d7c4b723e */ /* 0x004fe200000010ff */
[C---:B------:R-:W-:Y:S04]  /*9d30*/  HMMA.16816.F32.BF16 R60, R136.reuse, R76, R60 ;  /* 0x0000004c883c723c */ /* 0x040fe8000004183c */
[----:B------:R-:W-:Y:S01]  /*9d40*/  F2FP.BF16.PACK_AB R74, R241, R243 ;  /* 0x000000f3f14a723e */ /* 0x000fe200000010ff */
[--C-:B------:R-:W-:Y:S03]  /*9d50*/  FFMA.FTZ R70, R225, c[0x0][0x2d0], -R141.reuse ;  /* 0x0000b400e1467a23 */ /* 0x100fe6000001088d */
[----:B------:R-:W-:Y:S01]  /*9d60*/  HMMA.16816.F32.BF16 R64, R136, R78, R64 ;  /* 0x0000004e8840723c */ /* 0x000fe20000041840 */
[----:B------:R1:W-:Y:S01]  /*9d70*/  MUFU.EX2 R235, R2 ;  /* 0x0000000200eb7308 */ /* 0x0003e20000000800 */
[----:B------:R-:W2:Y:S06]  /*9d80*/  LDSM.16.MT88.4 R76, [R194+0x800] ;  /* 0x00080000c24c783b */ /* 0x000eac0000004200 */
[C---:B------:R-:W-:Y:S03]  /*9d90*/  HMMA.16816.F32.BF16 R4, R72.reuse, R80, R4 ;  /* 0x000000504804723c */ /* 0x040fe60000041804 */
[----:B------:R3:W-:Y:S05]  /*9da0*/  MUFU.EX2 R121, R70 ;  /* 0x0000004600797308 */ /* 0x0007ea0000000800 */
[C---:B------:R-:W-:Y:S01]  /*9db0*/  HMMA.16816.F32.BF16 R8, R72.reuse, R82, R8 ;  /* 0x000000524808723c */ /* 0x040fe20000041808 */
[----:B------:R-:W4:Y:S07]  /*9dc0*/  LDSM.16.MT88.4 R80, [R191+0x4000] ;  /* 0x00400000bf50783b */ /* 0x000f2e0000004200 */
[C---:B------:R-:W-:Y:S04]  /*9dd0*/  HMMA.16816.F32.BF16 R12, R72.reuse, R84, R12 ;  /* 0x00000054480c723c */ /* 0x040fe8000004180c */
[--C-:B-1----:R-:W-:Y:S04]  /*9de0*/  FFMA.FTZ R2, R144, c[0x0][0x2d0], -R140.reuse ;  /* 0x0000b40090027a23 */ /* 0x102fe8000001088c */
[C---:B------:R-:W-:Y:S01]  /*9df0*/  HMMA.16816.F32.BF16 R16, R72.reuse, R86, R16 ;  /* 0x000000564810723c */ /* 0x040fe20000041810 */
[----:B------:R1:W-:Y:S01]  /*9e00*/  MUFU.EX2 R234, R2 ;  /* 0x0000000200ea7308 */ /* 0x0003e20000000800 */
[----:B------:R-:W4:Y:S02]  /*9e10*/  LDSM.16.MT88.4 R84, [R193+0x4000] ;  /* 0x00400000c154783b */ /* 0x000f240000004200 */
[--C-:B---3--:R-:W-:Y:S04]  /*9e20*/  FFMA.FTZ R70, R230, c[0x0][0x2d0], -R140.reuse ;  /* 0x0000b400e6467a23 */ /* 0x108fe8000001088c */
[C---:B------:R-:W-:Y:S08]  /*9e30*/  HMMA.16816.F32.BF16 R20, R72.reuse, R88, R20 ;  /* 0x000000584814723c */ /* 0x040ff00000041814 */
[C---:B------:R-:W-:Y:S01]  /*9e40*/  HMMA.16816.F32.BF16 R24, R72.reuse, R90, R24 ;  /* 0x0000005a4818723c */ /* 0x040fe20000041818 */
[----:B------:R-:W3:Y:S07]  /*9e50*/  LDSM.16.MT88.4 R88, [R192+0x4000] ;  /* 0x00400000c058783b */ /* 0x000eee0000004200 */
[C---:B--2---:R-:W-:Y:S04]  /*9e60*/  HMMA.16816.F32.BF16 R28, R72.reuse, R76, R28 ;  /* 0x0000004c481c723c */ /* 0x044fe8000004181c */
[--C-:B-1----:R-:W-:Y:S02]  /*9e70*/  FFMA.FTZ R2, R146, c[0x0][0x2d0], -R141.reuse ;  /* 0x0000b40092027a23 */ /* 0x102fe4000001088d */
[----:B------:R-:W1:Y:S02]  /*9e80*/  MUFU.EX2 R146, R102 ;  /* 0x0000006600927308 */ /* 0x000e640000000800 */
[C---:B------:R-:W-:Y:S01]  /*9e90*/  HMMA.16816.F32.BF16 R32, R72.reuse, R78, R32 ;  /* 0x0000004e4820723c */ /* 0x040fe20000041820 */
[----:B------:R-:W2:Y:S07]  /*9ea0*/  LDSM.16.MT88.4 R76, [R194+0x4000] ;  /* 0x00400000c24c783b */ /* 0x000eae0000004200 */
[C---:B----4-:R-:W-:Y:S01]  /*9eb0*/  HMMA.16816.F32.BF16 R36, R72.reuse, R80, R36 ;  /* 0x000000504824723c */ /* 0x050fe20000041824 */
[----:B------:R4:W-:Y:S07]  /*9ec0*/  MUFU.EX2 R106, R2 ;  /* 0x00000002006a7308 */ /* 0x0009ee0000000800 */
[C---:B------:R-:W-:Y:S01]  /*9ed0*/  HMMA.16816.F32.BF16 R40, R72.reuse, R82, R40 ;  /* 0x000000524828723c */ /* 0x040fe20000041828 */
[----:B------:R-:W5:Y:S03]  /*9ee0*/  LDSM.16.MT88.4 R80, [R191+0x1000] ;  /* 0x00100000bf50783b */ /* 0x000f660000004200 */
[----:B-1----:R-:W-:Y:S04]  /*9ef0*/  F2FP.BF16.PACK_AB R136, R146, R145 ;  /* 0x000000919288723e */ /* 0x002fe800000010ff */
[C---:B------:R-:W-:Y:S08]  /*9f00*/  HMMA.16816.F32.BF16 R44, R72.reuse, R84, R44 ;  /* 0x00000054482c723c */ /* 0x040ff0000004182c */
[C---:B------:R-:W-:Y:S01]  /*9f10*/  HMMA.16816.F32.BF16 R48, R72.reuse, R86, R48 ;  /* 0x000000564830723c */ /* 0x040fe20000041830 */
[----:B------:R-:W1:Y:S03]  /*9f20*/  LDSM.16.MT88.4 R84, [R193+0x1000] ;  /* 0x00100000c154783b */ /* 0x000e660000004200 */
[----:B----4-:R-:W-:Y:S04]  /*9f30*/  FFMA.FTZ R2, R150, c[0x0][0x2d0], -R141 ;  /* 0x0000b40096027a23 */ /* 0x010fe8000001088d */
[C---:B---3--:R-:W-:Y:S01]  /*9f40*/  HMMA.16816.F32.BF16 R52, R72.reuse, R88, R52 ;  /* 0x000000584834723c */ /* 0x048fe20000041834 */
[----:B------:R3:W4:Y:S07]  /*9f50*/  MUFU.EX2 R107, R2 ;  /* 0x00000002006b7308 */ /* 0x00072e0000000800 */
[C---:B------:R-:W-:Y:S01]  /*9f60*/  HMMA.16816.F32.BF16 R56, R72.reuse, R90, R56 ;  /* 0x0000005a4838723c */ /* 0x040fe20000041838 */
[----:B------:R-:W1:Y:S07]  /*9f70*/  LDSM.16.MT88.4 R88, [R192+0x1000] ;  /* 0x00100000c058783b */ /* 0x000e6e0000004200 */
[C---:B--2---:R-:W-:Y:S08]  /*9f80*/  HMMA.16816.F32.BF16 R60, R72.reuse, R76, R60 ;  /* 0x0000004c483c723c */ /* 0x044ff0000004183c */
[----:B------:R-:W-:Y:S01]  /*9f90*/  HMMA.16816.F32.BF16 R64, R72, R78, R64 ;  /* 0x0000004e4840723c */ /* 0x000fe20000041840 */
[----:B------:R-:W2:Y:S03]  /*9fa0*/  LDSM.16.MT88.4 R76, [R194+0x1000] ;  /* 0x00100000c24c783b */ /* 0x000ea60000004200 */
[--C-:B---3--:R-:W-:Y:S03]  /*9fb0*/  FFMA.FTZ R2, R148, c[0x0][0x2d0], -R140.reuse ;  /* 0x0000b40094027a23 */ /* 0x108fe6000001088c */
[----:B------:R-:W-:Y:S01]  /*9fc0*/  F2FP.BF16.PACK_AB R72, R234, R235 ;  /* 0x000000ebea48723e */ /* 0x000fe200000010ff */
[----:B------:R3:W-:Y:S01]  /*9fd0*/  MUFU.EX2 R231, R2 ;  /* 0x0000000200e77308 */ /* 0x0007e20000000800 */
[----:B----4-:R-:W-:Y:S03]  /*9fe0*/  F2FP.BF16.PACK_AB R73, R107, R106 ;  /* 0x0000006a6b49723e */ /* 0x010fe600000010ff */
[----:B---3--:R-:W-:Y:S06]  /*9ff0*/  FFMA.FTZ R2, R149, c[0x0][0x2d0], -R140 ;  /* 0x0000b40095027a23 */ /* 0x008fec000001088c */
[----:B------:R3:W4:Y:S01]  /*a000*/  MUFU.EX2 R227, R2 ;  /* 0x0000000200e37308 */ /* 0x0007220000000800 */
[----:B-----5:R-:W-:Y:S02]  /*a010*/  FFMA.FTZ R104, R3, R98, R238 ;  /* 0x0000006203687223 */ /* 0x020fe400000100ee */
[----:B------:R-:W-:Y:S02]  /*a020*/  FFMA.FTZ R0, R0, R99, R237 ;  /* 0x0000006300007223 */ /* 0x000fe400000100ed */
[----:B------:R-:W-:Y:S02]  /*a030*/  LDSM.16.MT88.4 R96, [R193+0x6000] ;  /* 0x00600000c160783b */ /* 0x000fe40000004200 */
[----:B------:R-:W-:Y:S02]  /*a040*/  FADD.FTZ R0, R239, R0 ;  /* 0x00000000ef007221 */ /* 0x000fe40000010000 */
[--C-:B---3--:R-:W-:Y:S01]  /*a050*/  FFMA.FTZ R2, R151, c[0x0][0x2d0], -R141.reuse ;  /* 0x0000b40097027a23 */ /* 0x108fe2000001088d */
[----:B----4-:R-:W-:Y:S01]  /*a060*/  F2FP.BF16.PACK_AB R74, R227, R231 ;  /* 0x000000e7e34a723e */ /* 0x010fe200000010ff */
[----:B------:R-:W-:Y:S01]  /*a070*/  MUFU.EX2 R151, R93 ;  /* 0x0000005d00977308 */ /* 0x000fe20000000800 */
[----:B------:R-:W-:Y:S02]  /*a080*/  FADD.FTZ R0, R116, R0 ;  /* 0x0000000074007221 */ /* 0x000fe40000010000 */
[----:B------:R-:W-:Y:S02]  /*a090*/  LDSM.16.MT88.4 R116, [R193+0x6800] ;  /* 0x00680000c174783b */ /* 0x000fe40000004200 */
[----:B------:R-:W-:Y:S04]  /*a0a0*/  FADD.FTZ R0, R110, R0 ;  /* 0x000000006e007221 */ /* 0x000fe80000010000 */
[----:B------:R-:W-:Y:S01]  /*a0b0*/  FADD.FTZ R0, R108, R0 ;  /* 0x000000006c007221 */ /* 0x000fe20000010000 */
[----:B------:R3:W4:Y:S03]  /*a0c0*/  MUFU.EX2 R105, R2 ;  /* 0x0000000200697308 */ /* 0x0007260000000800 */
[----:B------:R-:W-:Y:S04]  /*a0d0*/  FADD.FTZ R0, R245, R0 ;  /* 0x00000000f5007221 */ /* 0x000fe80000010000 */
[----:B------:R-:W-:Y:S04]  /*a0e0*/  FADD.FTZ R0, R125, R0 ;  /* 0x000000007d007221 */ /* 0x000fe80000010000 */
[----:B------:R-:W-:Y:S02]  /*a0f0*/  FADD.FTZ R0, R124, R0 ;  /* 0x000000007c007221 */ /* 0x000fe40000010000 */
[----:B------:R-:W-:Y:S02]  /*a100*/  LDSM.16.MT88.4 R124, [R192+0x6800] ;  /* 0x00680000c07c783b */ /* 0x000fe40000004200 */
[----:B------:R-:W-:Y:S04]  /*a110*/  FADD.FTZ R0, R106, R0 ;  /* 0x000000006a007221 */ /* 0x000fe80000010000 */
[----:B------:R-:W-:Y:S02]  /*a120*/  FADD.FTZ R0, R107, R0 ;  /* 0x000000006b007221 */ /* 0x000fe40000010000 */
[--C-:B---3--:R-:W-:Y:S02]  /*a130*/  FFMA.FTZ R2, R153, c[0x0][0x2d0], -R141.reuse ;  /* 0x0000b40099027a23 */ /* 0x108fe4000001088d */
[----:B------:R3:W-:Y:S01]  /*a140*/  MUFU.EX2 R153, R70 ;  /* 0x0000004600997308 */ /* 0x0007e20000000800 */
[----:B----4-:R-:W-:Y:S09]  /*a150*/  FADD.FTZ R0, R105, R0 ;  /* 0x0000000069007221 */ /* 0x010ff20000010000 */
[----:B------:R4:W5:Y:S01]  /*a160*/  MUFU.EX2 R219, R2 ;  /* 0x0000000200db7308 */ /* 0x0009620000000800 */
[--C-:B---3--:R-:W-:Y:S09]  /*a170*/  FFMA.FTZ R70, R248, c[0x0][0x2d0], -R141.reuse ;  /* 0x0000b400f8467a23 */ /* 0x108ff2000001088d */
[----:B------:R-:W-:Y:S01]  /*a180*/  MUFU.EX2 R143, R70 ;  /* 0x00000046008f7308 */ /* 0x000fe20000000800 */
[----:B----4-:R-:W-:Y:S01]  /*a190*/  FFMA.FTZ R2, R152, c[0x0][0x2d0], -R140 ;  /* 0x0000b40098027a23 */ /* 0x010fe2000001088c */
[C---:B-----5:R-:W-:Y:S01]  /*a1a0*/  F2FP.BF16.PACK_AB R75, R219.reuse, R105 ;  /* 0x00000069db4b723e */ /* 0x060fe200000010ff */
[----:B------:R-:W-:Y:S07]  /*a1b0*/  FADD.FTZ R0, R219, R0 ;  /* 0x00000000db007221 */ /* 0x000fee0000010000 */
[----:B------:R3:W-:Y:S01]  /*a1c0*/  MUFU.EX2 R162, R2 ;  /* 0x0000000200a27308 */ /* 0x0007e20000000800 */
[C---:B------:R-:W-:Y:S09]  /*a1d0*/  HMMA.16816.F32.BF16 R4, R72.reuse, R80, R4 ;  /* 0x000000504804723c */ /* 0x040ff20000041804 */
[----:B------:R4:W-:Y:S01]  /*a1e0*/  MUFU.EX2 R152, R92 ;  /* 0x0000005c00987308 */ /* 0x0009e20000000800 */
[C---:B------:R-:W-:Y:S01]  /*a1f0*/  HMMA.16816.F32.BF16 R8, R72.reuse, R82, R8 ;  /* 0x000000524808723c */ /* 0x040fe20000041808 */
[----:B------:R-:W5:Y:S07]  /*a200*/  LDSM.16.MT88.4 R80, [R191+0x4800] ;  /* 0x00480000bf50783b */ /* 0x000f6e0000004200 */
[C---:B-1----:R-:W-:Y:S01]  /*a210*/  HMMA.16816.F32.BF16 R12, R72.reuse, R84, R12 ;  /* 0x00000054480c723c */ /* 0x042fe2000004180c */
[----:B------:R1:W-:Y:S03]  /*a220*/  MUFU.EX2 R70, R100 ;  /* 0x0000006400467308 */ /* 0x0003e60000000800 */
[----:B---3--:R-:W-:Y:S04]  /*a230*/  FFMA.FTZ R2, R147, c[0x0][0x2d0], -R140 ;  /* 0x0000b40093027a23 */ /* 0x008fe8000001088c */
[C---:B------:R-:W-:Y:S01]  /*a240*/  HMMA.16816.F32.BF16 R16, R72.reuse, R86, R16 ;  /* 0x000000564810723c */ /* 0x040fe20000041810 */
[----:B------:R-:W3:Y:S02]  /*a250*/  LDSM.16.MT88.4 R84, [R193+0x4800] ;  /* 0x00480000c154783b */ /* 0x000ee40000004200 */
[----:B------:R5:W-:Y:S05]  /*a260*/  MUFU.EX2 R115, R2 ;  /* 0x0000000200737308 */ /* 0x000bea0000000800 */
[C---:B------:R-:W-:Y:S01]  /*a270*/  HMMA.16816.F32.BF16 R20, R72.reuse, R88, R20 ;  /* 0x000000584814723c */ /* 0x040fe20000041814 */
[----:B----4-:R-:W-:Y:S07]  /*a280*/  LDSM.16.MT88.4 R92, [R191+0x6000] ;  /* 0x00600000bf5c783b */ /* 0x010fee0000004200 */
[C---:B------:R-:W-:Y:S01]  /*a290*/  HMMA.16816.F32.BF16 R24, R72.reuse, R90, R24 ;  /* 0x0000005a4818723c */ /* 0x040fe20000041818 */
[----:B------:R-:W4:Y:S07]  /*a2a0*/  LDSM.16.MT88.4 R88, [R192+0x4800] ;  /* 0x00480000c058783b */ /* 0x000f2e0000004200 */
[C---:B--2---:R-:W-:Y:S01]  /*a2b0*/  HMMA.16816.F32.BF16 R28, R72.reuse, R76, R28 ;  /* 0x0000004c481c723c */ /* 0x044fe2000004181c */
[----:B-1----:R-:W-:Y:S03]  /*a2c0*/  LDSM.16.MT88.4 R100, [R194+0x3000] ;  /* 0x00300000c264783b */ /* 0x002fe60000004200 */
[--C-:B-----5:R-:W-:Y:S04]  /*a2d0*/  FFMA.FTZ R2, R156, c[0x0][0x2d0], -R141.reuse ;  /* 0x0000b4009c027a23 */ /* 0x120fe8000001088d */
[C---:B------:R-:W-:Y:S01]  /*a2e0*/  HMMA.16816.F32.BF16 R32, R72.reuse, R78, R32 ;  /* 0x0000004e4820723c */ /* 0x040fe20000041820 */
[----:B------:R1:W2:Y:S01]  /*a2f0*/  MUFU.EX2 R113, R2 ;  /* 0x0000000200717308 */ /* 0x0002a20000000800 */
[----:B------:R-:W5:Y:S06]  /*a300*/  LDSM.16.MT88.4 R76, [R194+0x4800] ;  /* 0x00480000c24c783b */ /* 0x000f6c0000004200 */
[C---:B------:R-:W-:Y:S08]  /*a310*/  HMMA.16816.F32.BF16 R36, R72.reuse, R80, R36 ;  /* 0x000000504824723c */ /* 0x040ff00000041824 */
[C---:B------:R-:W-:Y:S01]  /*a320*/  HMMA.16816.F32.BF16 R40, R72.reuse, R82, R40 ;  /* 0x000000524828723c */ /* 0x040fe20000041828 */
[----:B------:R-:W5:Y:S07]  /*a330*/  LDSM.16.MT88.4 R80, [R191+0x1800] ;  /* 0x00180000bf50783b */ /* 0x000f6e0000004200 */
[C---:B---3--:R-:W-:Y:S04]  /*a340*/  HMMA.16816.F32.BF16 R44, R72.reuse, R84, R44 ;  /* 0x00000054482c723c */ /* 0x048fe8000004182c */
[--C-:B-1----:R-:W-:Y:S02]  /*a350*/  FFMA.FTZ R2, R157, c[0x0][0x2d0], -R141.reuse ;  /* 0x0000b4009d027a23 */ /* 0x102fe4000001088d */
[----:B--2---:R-:W-:Y:S02]  /*a360*/  FADD.FTZ R0, R113, R0 ;  /* 0x0000000071007221 */ /* 0x004fe40000010000 */
[C---:B------:R-:W-:Y:S01]  /*a370*/  HMMA.16816.F32.BF16 R48, R72.reuse, R86, R48 ;  /* 0x000000564830723c */ /* 0x040fe20000041830 */
[----:B------:R1:W2:Y:S01]  /*a380*/  MUFU.EX2 R114, R2 ;  /* 0x0000000200727308 */ /* 0x0002a20000000800 */
[----:B------:R-:W3:Y:S06]  /*a390*/  LDSM.16.MT88.4 R84, [R193+0x1800] ;  /* 0x00180000c154783b */ /* 0x000eec0000004200 */
[C---:B----4-:R-:W-:Y:S08]  /*a3a0*/  HMMA.16816.F32.BF16 R52, R72.reuse, R88, R52 ;  /* 0x000000584834723c */ /* 0x050ff00000041834 */
[C---:B------:R-:W-:Y:S01]  /*a3b0*/  HMMA.16816.F32.BF16 R56, R72.reuse, R90, R56 ;  /* 0x0000005a4838723c */ /* 0x040fe20000041838 */
[----:B------:R-:W4:Y:S07]  /*a3c0*/  LDSM.16.MT88.4 R88, [R192+0x1800] ;  /* 0x00180000c058783b */ /* 0x000f2e0000004200 */
[C---:B-----5:R-:W-:Y:S04]  /*a3d0*/  HMMA.16816.F32.BF16 R60, R72.reuse, R76, R60 ;  /* 0x0000004c483c723c */ /* 0x060fe8000004183c */
[----:B-1----:R-:W-:Y:S02]  /*a3e0*/  FFMA.FTZ R2, R155, c[0x0][0x2d0], -R140 ;  /* 0x0000b4009b027a23 */ /* 0x002fe4000001088c */
[C---:B--2---:R-:W-:Y:S02]  /*a3f0*/  FADD.FTZ R0, R114.reuse, R0 ;  /* 0x0000000072007221 */ /* 0x044fe40000010000 */
[----:B------:R-:W-:Y:S01]  /*a400*/  HMMA.16816.F32.BF16 R64, R72, R78, R64 ;  /* 0x0000004e4840723c */ /* 0x000fe20000041840 */
[----:B------:R1:W-:Y:S01]  /*a410*/  MUFU.EX2 R161, R2 ;  /* 0x0000000200a17308 */ /* 0x0003e20000000800 */
[----:B------:R-:W2:Y:S05]  /*a420*/  LDSM.16.MT88.4 R76, [R194+0x1800] ;  /* 0x00180000c24c783b */ /* 0x000eaa0000004200 */
[----:B------:R-:W-:Y:S02]  /*a430*/  F2FP.BF16.PACK_AB R72, R115, R162 ;  /* 0x000000a27348723e */ /* 0x000fe400000010ff */
[----:B------:R-:W-:Y:S03]  /*a440*/  F2FP.BF16.PACK_AB R73, R114, R113 ;  /* 0x000000717249723e */ /* 0x000fe600000010ff */
[----:B-1----:R-:W-:Y:S04]  /*a450*/  FFMA.FTZ R2, R154, c[0x0][0x2d0], -R140 ;  /* 0x0000b4009a027a23 */ /* 0x002fe8000001088c */
[----:B------:R1:W5:Y:S02]  /*a460*/  MUFU.EX2 R160, R2 ;  /* 0x0000000200a07308 */ /* 0x0003640000000800 */
[--C-:B-1----:R-:W-:Y:S01]  /*a470*/  FFMA.FTZ R2, R158, c[0x0][0x2d0], -R141.reuse ;  /* 0x0000b4009e027a23 */ /* 0x102fe2000001088d */
[----:B-----5:R-:W-:Y:S07]  /*a480*/  F2FP.BF16.PACK_AB R74, R160, R161 ;  /* 0x000000a1a04a723e */ /* 0x020fee00000010ff */
[----:B------:R1:W5:Y:S02]  /*a490*/  MUFU.EX2 R112, R2 ;  /* 0x0000000200707308 */ /* 0x0003640000000800 */
[--C-:B-1----:R-:W-:Y:S02]  /*a4a0*/  FFMA.FTZ R2, R159, c[0x0][0x2d0], -R141.reuse ;  /* 0x0000b4009f027a23 */ /* 0x102fe4000001088d */
[----:B-----5:R-:W-:Y:S06]  /*a4b0*/  FADD.FTZ R0, R112, R0 ;  /* 0x0000000070007221 */ /* 0x020fec0000010000 */
[----:B------:R1:W5:Y:S02]  /*a4c0*/  MUFU.EX2 R159, R2 ;  /* 0x00000002009f7308 */ /* 0x0003640000000800 */
[----:B-1----:R-:W-:Y:S01]  /*a4d0*/  FFMA.FTZ R2, R163, c[0x0][0x2d0], -R140 ;  /* 0x0000b400a3027a23 */ /* 0x002fe2000001088c */
[C---:B-----5:R-:W-:Y:S01]  /*a4e0*/  F2FP.BF16.PACK_AB R75, R159.reuse, R112 ;  /* 0x000000709f4b723e */ /* 0x060fe200000010ff */
[----:B------:R-:W-:Y:S06]  /*a4f0*/  FADD.FTZ R0, R159, R0 ;  /* 0x000000009f007221 */ /* 0x000fec0000010000 */
[----:B------:R1:W-:Y:S01]  /*a500*/  MUFU.EX2 R158, R2 ;  /* 0x00000002009e7308 */ /* 0x0003e20000000800 */
[C---:B------:R-:W-:Y:S08]  /*a510*/  HMMA.16816.F32.BF16 R4, R72.reuse, R80, R4 ;  /* 0x000000504804723c */ /* 0x040ff00000041804 */
[C---:B------:R-:W-:Y:S01]  /*a520*/  HMMA.16816.F32.BF16 R8, R72.reuse, R82, R8 ;  /* 0x000000524808723c */ /* 0x040fe20000041808 */
[----:B------:R-:W5:Y:S07]  /*a530*/  LDSM.16.MT88.4 R80, [R191+0x5000] ;  /* 0x00500000bf50783b */ /* 0x000f6e0000004200 */
[C---:B---3--:R-:W-:Y:S04]  /*a540*/  HMMA.16816.F32.BF16 R12, R72.reuse, R84, R12 ;  /* 0x00000054480c723c */ /* 0x048fe8000004180c */
[--C-:B-1----:R-:W-:Y:S01]  /*a550*/  FFMA.FTZ R2, R216, c[0x0][0x2d0], -R140.reuse ;  /* 0x0000b400d8027a23 */ /* 0x102fe2000001088c */
[----:B------:R-:W-:Y:S03]  /*a560*/  IADD3 R216, R215, -0x1, RZ ;  /* 0xffffffffd7d87810 */ /* 0x000fe60007ffe0ff */
[C---:B------:R-:W-:Y:S01]  /*a570*/  HMMA.16816.F32.BF16 R16, R72.reuse, R86, R16 ;  /* 0x000000564810723c */ /* 0x040fe20000041810 */
[----:B------:R1:W-:Y:S01]  /*a580*/  MUFU.EX2 R123, R2 ;  /* 0x00000002007b7308 */ /* 0x0003e20000000800 */
[----:B------:R-:W3:Y:S06]  /*a590*/  LDSM.16.MT88.4 R84, [R193+0x5000] ;  /* 0x00500000c154783b */ /* 0x000eec0000004200 */
[C---:B----4-:R-:W-:Y:S08]  /*a5a0*/  HMMA.16816.F32.BF16 R20, R72.reuse, R88, R20 ;  /* 0x000000584814723c */ /* 0x050ff00000041814 */
[C---:B------:R-:W-:Y:S01]  /*a5b0*/  HMMA.16816.F32.BF16 R24, R72.reuse, R90, R24 ;  /* 0x0000005a4818723c */ /* 0x040fe20000041818 */
[----:B------:R-:W4:Y:S07]  /*a5c0*/  LDSM.16.MT88.4 R88, [R192+0x5000] ;  /* 0x00500000c058783b */ /* 0x000f2e0000004200 */
[C---:B--2---:R-:W-:Y:S04]  /*a5d0*/  HMMA.16816.F32.BF16 R28, R72.reuse, R76, R28 ;  /* 0x0000004c481c723c */ /* 0x044fe8000004181c */
[--C-:B-1----:R-:W-:Y:S04]  /*a5e0*/  FFMA.FTZ R2, R222, c[0x0][0x2d0], -R141.reuse ;  /* 0x0000b400de027a23 */ /* 0x102fe8000001088d */
[C---:B------:R-:W-:Y:S01]  /*a5f0*/  HMMA.16816.F32.BF16 R32, R72.reuse, R78, R32 ;  /* 0x0000004e4820723c */ /* 0x040fe20000041820 */
[----:B------:R1:W2:Y:S01]  /*a600*/  MUFU.EX2 R122, R2 ;  /* 0x00000002007a7308 */ /* 0x0002a20000000800 */
[----:B------:R-:W4:Y:S06]  /*a610*/  LDSM.16.MT88.4 R76, [R194+0x5000] ;  /* 0x00500000c24c783b */ /* 0x000f2c0000004200 */
[C---:B-----5:R-:W-:Y:S08]  /*a620*/  HMMA.16816.F32.BF16 R36, R72.reuse, R80, R36 ;  /* 0x000000504824723c */ /* 0x060ff00000041824 */
[C---:B------:R-:W-:Y:S01]  /*a630*/  HMMA.16816.F32.BF16 R40, R72.reuse, R82, R40 ;  /* 0x000000524828723c */ /* 0x040fe20000041828 */
[----:B------:R-:W5:Y:S07]  /*a640*/  LDSM.16.MT88.4 R80, [R191+0x2000] ;  /* 0x00200000bf50783b */ /* 0x000f6e0000004200 */
[C---:B---3--:R-:W-:Y:S04]  /*a650*/  HMMA.16816.F32.BF16 R44, R72.reuse, R84, R44 ;  /* 0x00000054482c723c */ /* 0x048fe8000004182c */
[----:B-1----:R-:W-:Y:S02]  /*a660*/  FFMA.FTZ R2, R218, c[0x0][0x2d0], -R140 ;  /* 0x0000b400da027a23 */ /* 0x002fe4000001088c */
[----:B--2---:R-:W-:Y:S02]  /*a670*/  FADD.FTZ R0, R122, R0 ;  /* 0x000000007a007221 */ /* 0x004fe40000010000 */
[C---:B------:R-:W-:Y:S01]  /*a680*/  HMMA.16816.F32.BF16 R48, R72.reuse, R86, R48 ;  /* 0x000000564830723c */ /* 0x040fe20000041830 */
[----:B------:R1:W-:Y:S01]  /*a690*/  MUFU.EX2 R157, R2 ;  /* 0x00000002009d7308 */ /* 0x0003e20000000800 */
[----:B------:R-:W2:Y:S02]  /*a6a0*/  LDSM.16.MT88.4 R84, [R193+0x2000] ;  /* 0x00200000c154783b */ /* 0x000ea40000004200 */
[----:B------:R-:W-:Y:S04]  /*a6b0*/  FADD.FTZ R0, R121, R0 ;  /* 0x0000000079007221 */ /* 0x000fe80000010000 */
[C---:B----4-:R-:W-:Y:S08]  /*a6c0*/  HMMA.16816.F32.BF16 R52, R72.reuse, R88, R52 ;  /* 0x000000584834723c */ /* 0x050ff00000041834 */
[C---:B------:R-:W-:Y:S01]  /*a6d0*/  HMMA.16816.F32.BF16 R56, R72.reuse, R90, R56 ;  /* 0x0000005a4838723c */ /* 0x040fe20000041838 */
[----:B------:R-:W-:Y:S07]  /*a6e0*/  LDSM.16.MT88.4 R88, [R194+0x2000] ;  /* 0x00200000c258783b */ /* 0x000fee0000004200 */
[C---:B------:R-:W-:Y:S04]  /*a6f0*/  HMMA.16816.F32.BF16 R60, R72.reuse, R76, R60 ;  /* 0x0000004c483c723c */ /* 0x040fe8000004183c */
[----:B-1----:R-:W-:Y:S04]  /*a700*/  FFMA.FTZ R2, R217, c[0x0][0x2d0], -R140 ;  /* 0x0000b400d9027a23 */ /* 0x002fe8000001088c */
[----:B------:R-:W-:Y:S01]  /*a710*/  HMMA.16816.F32.BF16 R64, R72, R78, R64 ;  /* 0x0000004e4840723c */ /* 0x000fe20000041840 */
[----:B------:R1:W3:Y:S01]  /*a720*/  MUFU.EX2 R156, R2 ;  /* 0x00000002009c7308 */ /* 0x0002e20000000800 */
[----:B------:R-:W4:Y:S05]  /*a730*/  LDSM.16.MT88.4 R76, [R192+0x2000] ;  /* 0x00200000c04c783b */ /* 0x000f2a0000004200 */
[----:B------:R-:W-:Y:S02]  /*a740*/  F2FP.BF16.PACK_AB R72, R123, R158 ;  /* 0x0000009e7b48723e */ /* 0x000fe400000010ff */
[----:B------:R-:W-:Y:S03]  /*a750*/  F2FP.BF16.PACK_AB R73, R121, R122 ;  /* 0x0000007a7949723e */ /* 0x000fe600000010ff */
[--C-:B-1----:R-:W-:Y:S01]  /*a760*/  FFMA.FTZ R2, R233, c[0x0][0x2d0], -R141.reuse ;  /* 0x0000b400e9027a23 */ /* 0x102fe2000001088d */
[----:B---3--:R-:W-:Y:S03]  /*a770*/  F2FP.BF16.PACK_AB R74, R156, R157 ;  /* 0x0000009d9c4a723e */ /* 0x008fe600000010ff */
[----:B------:R1:W3:Y:S02]  /*a780*/  MUFU.EX2 R120, R2 ;  /* 0x0000000200787308 */ /* 0x0002e40000000800 */
[--C-:B-1----:R-:W-:Y:S02]  /*a790*/  FFMA.FTZ R2, R236, c[0x0][0x2d0], -R141.reuse ;  /* 0x0000b400ec027a23 */ /* 0x102fe4000001088d */
[----:B---3--:R-:W-:Y:S06]  /*a7a0*/  FADD.FTZ R0, R120, R0 ;  /* 0x0000000078007221 */ /* 0x008fec0000010000 */
[----:B------:R1:W3:Y:S02]  /*a7b0*/  MUFU.EX2 R155, R2 ;  /* 0x00000002009b7308 */ /* 0x0002e40000000800 */
[--C-:B-1----:R-:W-:Y:S01]  /*a7c0*/  FFMA.FTZ R2, R232, c[0x0][0x2d0], -R140.reuse ;  /* 0x0000b400e8027a23 */ /* 0x102fe2000001088c */
[C---:B---3--:R-:W-:Y:S01]  /*a7d0*/  F2FP.BF16.PACK_AB R75, R155.reuse, R120 ;  /* 0x000000789b4b723e */ /* 0x048fe200000010ff */
[----:B------:R-:W-:Y:S06]  /*a7e0*/  FFMA.FTZ R140, R220, c[0x0][0x2d0], -R140 ;  /* 0x0000b400dc8c7a23 */ /* 0x000fec000001088c */
[----:B------:R1:W-:Y:S01]  /*a7f0*/  MUFU.EX2 R154, R2 ;  /* 0x00000002009a7308 */ /* 0x0003e20000000800 */
[----:B------:R-:W-:Y:S01]  /*a800*/  FADD.FTZ R0, R155, R0 ;  /* 0x000000009b007221 */ /* 0x000fe20000010000 */
[C---:B-----5:R-:W-:Y:S08]  /*a810*/  HMMA.16816.F32.BF16 R4, R72.reuse, R80, R4 ;  /* 0x000000504804723c */ /* 0x060ff00000041804 */
[C---:B------:R-:W-:Y:S01]  /*a820*/  HMMA.16816.F32.BF16 R8, R72.reuse, R82, R8 ;  /* 0x000000524808723c */ /* 0x040fe20000041808 */
[----:B------:R-:W3:Y:S07]  /*a830*/  LDSM.16.MT88.4 R80, [R191+0x5800] ;  /* 0x00580000bf50783b */ /* 0x000eee0000004200 */
[C---:B--2---:R-:W-:Y:S04]  /*a840*/  HMMA.16816.F32.BF16 R12, R72.reuse, R84, R12 ;  /* 0x00000054480c723c */ /* 0x044fe8000004180c */
[--C-:B-1----:R-:W-:Y:S04]  /*a850*/  FFMA.FTZ R2, R240, c[0x0][0x2d0], -R141.reuse ;  /* 0x0000b400f0027a23 */ /* 0x102fe8000001088d */
[C---:B------:R-:W-:Y:S01]  /*a860*/  HMMA.16816.F32.BF16 R16, R72.reuse, R86, R16 ;  /* 0x000000564810723c */ /* 0x040fe20000041810 */
[----:B------:R1:W2:Y:S01]  /*a870*/  MUFU.EX2 R149, R2 ;  /* 0x0000000200957308 */ /* 0x0002a20000000800 */
[----:B------:R-:W5:Y:S06]  /*a880*/  LDSM.16.MT88.4 R84, [R193+0x5800] ;  /* 0x00580000c154783b */ /* 0x000f6c0000004200 */
[C---:B----4-:R-:W-:Y:S08]  /*a890*/  HMMA.16816.F32.BF16 R20, R72.reuse, R76, R20 ;  /* 0x0000004c4814723c */ /* 0x050ff00000041814 */
[C---:B------:R-:W-:Y:S01]  /*a8a0*/  HMMA.16816.F32.BF16 R24, R72.reuse, R78, R24 ;  /* 0x0000004e4818723c */ /* 0x040fe20000041818 */
[----:B------:R-:W4:Y:S07]  /*a8b0*/  LDSM.16.MT88.4 R76, [R192+0x5800] ;  /* 0x00580000c04c783b */ /* 0x000f2e0000004200 */
[C---:B------:R-:W-:Y:S04]  /*a8c0*/  HMMA.16816.F32.BF16 R28, R72.reuse, R88, R28 ;  /* 0x00000058481c723c */ /* 0x040fe8000004181c */
        /* <DEDUP_REMOVED lines=14> */
[C---:B----4-:R-:W-:Y:S08]  /*a9b0*/  HMMA.16816.F32.BF16 R52, R72.reuse, R76, R52 ;  /* 0x0000004c4834723c */ /* 0x050ff00000041834 */
[C---:B------:R-:W-:Y:S01]  /*a9c0*/  HMMA.16816.F32.BF16 R56, R72.reuse, R78, R56 ;  /* 0x0000004e4838723c */ /* 0x040fe20000041838 */
[----:B------:R-:W5:Y:S07]  /*a9d0*/  LDSM.16.MT88.4 R76, [R192+0x2800] ;  /* 0x00280000c04c783b */ /* 0x000f6e0000004200 */
[C---:B------:R-:W-:Y:S04]  /*a9e0*/  HMMA.16816.F32.BF16 R60, R72.reuse, R88, R60 ;  /* 0x00000058483c723c */ /* 0x040fe8000004183c */
[--C-:B-1----:R-:W-:Y:S02]  /*a9f0*/  FFMA.FTZ R2, R246, c[0x0][0x2d0], -R141.reuse ;  /* 0x0000b400f6027a23 */ /* 0x102fe4000001088d */
[----:B--2---:R-:W-:Y:S02]  /*aa00*/  FADD.FTZ R0, R148, R0 ;  /* 0x0000000094007221 */ /* 0x004fe40000010000 */
[----:B------:R-:W-:Y:S01]  /*aa10*/  HMMA.16816.F32.BF16 R64, R72, R90, R64 ;  /* 0x0000005a4840723c */ /* 0x000fe20000041840 */
[----:B------:R1:W2:Y:S01]  /*aa20*/  MUFU.EX2 R147, R2 ;  /* 0x0000000200937308 */ /* 0x0002a20000000800 */
[----:B------:R-:W5:Y:S05]  /*aa30*/  LDSM.16.MT88.4 R88, [R194+0x2800] ;  /* 0x00280000c258783b */ /* 0x000f6a0000004200 */
[----:B------:R-:W-:Y:S02]  /*aa40*/  F2FP.BF16.PACK_AB R72, R153, R154 ;  /* 0x0000009a9948723e */ /* 0x000fe400000010ff */
[----:B------:R-:W-:Y:S03]  /*aa50*/  F2FP.BF16.PACK_AB R73, R150, R149 ;  /* 0x000000959649723e */ /* 0x000fe600000010ff */
[----:B------:R-:W-:Y:S01]  /*aa60*/  F2FP.BF16.PACK_AB R74, R151, R152 ;  /* 0x00000098974a723e */ /* 0x000fe200000010ff */
[--C-:B-1----:R-:W-:Y:S01]  /*aa70*/  FFMA.FTZ R2, R249, c[0x0][0x2d0], -R141.reuse ;  /* 0x0000b400f9027a23 */ /* 0x102fe2000001088d */
[----:B--2---:R-:W-:Y:S01]  /*aa80*/  F2FP.BF16.PACK_AB R75, R147, R148 ;  /* 0x00000094934b723e */ /* 0x004fe200000010ff */
[----:B------:R-:W-:Y:S02]  /*aa90*/  FFMA.FTZ R141, R71, c[0x0][0x2d0], -R141 ;  /* 0x0000b400478d7a23 */ /* 0x000fe4000001088d */
[----:B------:R1:W2:Y:S01]  /*aaa0*/  MUFU.EX2 R71, R140 ;  /* 0x0000008c00477308 */ /* 0x0002a20000000800 */
[----:B------:R-:W-:Y:S03]  /*aab0*/  FADD.FTZ R0, R147, R0 ;  /* 0x0000000093007221 */ /* 0x000fe60000010000 */
[C---:B---3--:R-:W-:Y:S06]  /*aac0*/  HMMA.16816.F32.BF16 R4, R72.reuse, R80, R4 ;  /* 0x000000504804723c */ /* 0x048fec0000041804 */
[----:B------:R-:W3:Y:S02]  /*aad0*/  MUFU.EX2 R3, R141 ;  /* 0x0000008d00037308 */ /* 0x000ee40000000800 */
[C---:B------:R-:W-:Y:S01]  /*aae0*/  HMMA.16816.F32.BF16 R8, R72.reuse, R82, R8 ;  /* 0x000000524808723c */ /* 0x040fe20000041808 */
[----:B------:R-:W5:Y:S07]  /*aaf0*/  LDSM.16.MT88.4 R80, [R192+0x6000] ;  /* 0x00600000c050783b */ /* 0x000f6e0000004200 */
[C---:B-----5:R-:W-:Y:S01]  /*ab00*/  HMMA.16816.F32.BF16 R12, R72.reuse, R84, R12 ;  /* 0x00000054480c723c */ /* 0x060fe2000004180c */
[----:B------:R5:W5:Y:S01]  /*ab10*/  MUFU.EX2 R144, R2 ;  /* 0x0000000200907308 */ /* 0x000b620000000800 */
[----:B-1----:R-:W4:Y:S02]  /*ab20*/  LDL R140, [R1+0x24] ;  /* 0x00002400018c7983 */ /* 0x002f240000100800 */
[----:B--2---:R-:W-:Y:S04]  /*ab30*/  F2FP.BF16.PACK_AB R138, R71, R142 ;  /* 0x0000008e478a723e */ /* 0x004fe800000010ff */
[C---:B------:R-:W-:Y:S01]  /*ab40*/  HMMA.16816.F32.BF16 R16, R72.reuse, R86, R16 ;  /* 0x000000564810723c */ /* 0x040fe20000041810 */
[----:B------:R-:W1:Y:S03]  /*ab50*/  LDSM.16.MT88.4 R84, [R194+0x6000] ;  /* 0x00600000c254783b */ /* 0x000e660000004200 */
[----:B---3--:R-:W-:Y:S04]  /*ab60*/  F2FP.BF16.PACK_AB R139, R3, R70 ;  /* 0x00000046038b723e */ /* 0x008fe800000010ff */
[C---:B-----5:R-:W-:Y:S08]  /*ab70*/  HMMA.16816.F32.BF16 R20, R72.reuse, R76, R20 ;  /* 0x0000004c4814723c */ /* 0x060ff00000041814 */
[C---:B------:R-:W-:Y:S01]  /*ab80*/  HMMA.16816.F32.BF16 R24, R72.reuse, R78, R24 ;  /* 0x0000004e4818723c */ /* 0x040fe20000041818 */
[----:B------:R-:W2:Y:S03]  /*ab90*/  LDSM.16.MT88.4 R76, [R191+0x3000] ;  /* 0x00300000bf4c783b */ /* 0x000ea60000004200 */
[----:B------:R-:W-:Y:S01]  /*aba0*/  FADD.FTZ R2, R252, R104 ;  /* 0x00000068fc027221 */ /* 0x000fe20000010000 */
[----:B------:R-:W-:Y:S01]  /*abb0*/  F2FP.BF16.PACK_AB R137, R143, R144 ;  /* 0x000000908f89723e */ /* 0x000fe200000010ff */
[----:B------:R-:W-:Y:S02]  /*abc0*/  FADD.FTZ R0, R144, R0 ;  /* 0x0000000090007221 */ /* 0x000fe40000010000 */
[C---:B------:R-:W-:Y:S04]  /*abd0*/  HMMA.16816.F32.BF16 R28, R72.reuse, R88, R28 ;  /* 0x00000058481c723c */ /* 0x040fe8000004181c */
[----:B------:R-:W-:Y:S02]  /*abe0*/  FADD.FTZ R2, R111, R2 ;  /* 0x000000026f027221 */ /* 0x000fe40000010000 */
[----:B------:R-:W-:Y:S02]  /*abf0*/  FADD.FTZ R0, R143, R0 ;  /* 0x000000008f007221 */ /* 0x000fe40000010000 */
[C---:B------:R-:W-:Y:S01]  /*ac00*/  HMMA.16816.F32.BF16 R32, R72.reuse, R90, R32 ;  /* 0x0000005a4820723c */ /* 0x040fe20000041820 */
[----:B------:R-:W3:Y:S03]  /*ac10*/  LDSM.16.MT88.4 R88, [R193+0x3000] ;  /* 0x00300000c158783b */ /* 0x000ee60000004200 */
        /* <DEDUP_REMOVED lines=8> */
[----:B------:R-:W-:Y:S02]  /*aca0*/  FADD.FTZ R2, R250, R2 ;  /* 0x00000002fa027221 */ /* 0x000fe40000010000 */
[----:B------:R-:W-:Y:S02]  /*acb0*/  IMAD.MOV.U32 R70, RZ, RZ, R68 ;  /* 0x000000ffff467224 */ /* 0x000fe400078e0044 */
[C---:B------:R-:W-:Y:S01]  /*acc0*/  HMMA.16816.F32.BF16 R44, R72.reuse, R96, R44 ;  /* 0x00000060482c723c */ /* 0x040fe2000004182c */
[----:B------:R1:W-:Y:S03]  /*acd0*/  STL [R1+0x30], R3 ;  /* 0x0000300301007387 */ /* 0x0003e60000100800 */
[----:B------:R-:W-:Y:S04]  /*ace0*/  FADD.FTZ R2, R243, R2 ;  /* 0x00000002f3027221 */ /* 0x000fe80000010000 */
[C---:B------:R-:W-:Y:S04]  /*acf0*/  HMMA.16816.F32.BF16 R48, R72.reuse, R98, R48 ;  /* 0x000000624830723c */ /* 0x040fe80000041830 */
[----:B------:R-:W-:Y:S04]  /*ad00*/  FADD.FTZ R2, R241, R2 ;  /* 0x00000002f1027221 */ /* 0x000fe80000010000 */
[C---:B------:R-:W-:Y:S04]  /*ad10*/  HMMA.16816.F32.BF16 R52, R72.reuse, R80, R52 ;  /* 0x000000504834723c */ /* 0x040fe80000041834 */
[----:B------:R-:W-:Y:S04]  /*ad20*/  FADD.FTZ R2, R235, R2 ;  /* 0x00000002eb027221 */ /* 0x000fe80000010000 */
[C---:B------:R-:W-:Y:S04]  /*ad30*/  HMMA.16816.F32.BF16 R56, R72.reuse, R82, R56 ;  /* 0x000000524838723c */ /* 0x040fe80000041838 */
[----:B------:R-:W-:Y:S02]  /*ad40*/  FADD.FTZ R2, R234, R2 ;  /* 0x00000002ea027221 */ /* 0x000fe40000010000 */
[----:B-1----:R-:W-:Y:S02]  /*ad50*/  IMAD.MOV.U32 R3, RZ, RZ, R69 ;  /* 0x000000ffff037224 */ /* 0x002fe400078e0045 */
[C---:B------:R-:W-:Y:S04]  /*ad60*/  HMMA.16816.F32.BF16 R60, R72.reuse, R84, R60 ;  /* 0x00000054483c723c */ /* 0x040fe8000004183c */
[----:B------:R-:W-:Y:S04]  /*ad70*/  FADD.FTZ R2, R231, R2 ;  /* 0x00000002e7027221 */ /* 0x000fe80000010000 */
[----:B------:R-:W-:Y:S04]  /*ad80*/  HMMA.16816.F32.BF16 R64, R72, R86, R64 ;  /* 0x000000564840723c */ /* 0x000fe80000041840 */
[----:B------:R-:W-:Y:S04]  /*ad90*/  FADD.FTZ R2, R227, R2 ;  /* 0x00000002e3027221 */ /* 0x000fe80000010000 */
[C---:B--2---:R-:W-:Y:S01]  /*ada0*/  HMMA.16816.F32.BF16 R72, R136.reuse, R76, R4 ;  /* 0x0000004c8848723c */ /* 0x044fe20000041804 */
[----:B------:R-:W1:Y:S04]  /*adb0*/  LDSM.16.MT88.4 R4, [R194+0x6800] ;  /* 0x00680000c204783b */ /* 0x000e680000004200 */
[----:B------:R-:W-:Y:S03]  /*adc0*/  FADD.FTZ R2, R162, R2 ;  /* 0x00000002a2027221 */ /* 0x000fe60000010000 */
[C---:B------:R-:W-:Y:S04]  /*add0*/  HMMA.16816.F32.BF16 R76, R136.reuse, R78, R8 ;  /* 0x0000004e884c723c */ /* 0x040fe80000041808 */
[----:B------:R-:W-:Y:S04]  /*ade0*/  FADD.FTZ R2, R115, R2 ;  /* 0x0000000273027221 */ /* 0x000fe80000010000 */
[C---:B---3--:R-:W-:Y:S04]  /*adf0*/  HMMA.16816.F32.BF16 R80, R136.reuse, R88, R12 ;  /* 0x000000588850723c */ /* 0x048fe8000004180c */
[----:B------:R-:W-:Y:S04]  /*ae00*/  FADD.FTZ R2, R161, R2 ;  /* 0x00000002a1027221 */ /* 0x000fe80000010000 */
[C---:B------:R-:W-:Y:S04]  /*ae10*/  HMMA.16816.F32.BF16 R84, R136.reuse, R90, R16 ;  /* 0x0000005a8854723c */ /* 0x040fe80000041810 */
[----:B------:R-:W-:Y:S04]  /*ae20*/  FADD.FTZ R2, R160, R2 ;  /* 0x00000002a0027221 */ /* 0x000fe80000010000 */
[C---:B-----5:R-:W-:Y:S04]  /*ae30*/  HMMA.16816.F32.BF16 R88, R136.reuse, R92, R20 ;  /* 0x0000005c8858723c */ /* 0x060fe80000041814 */
        /* <DEDUP_REMOVED lines=19> */
[C---:B-1----:R-:W-:Y:S04]  /*af70*/  HMMA.16816.F32.BF16 R60, R136.reuse, R4, R60 ;  /* 0x00000004883c723c */ /* 0x042fe8000004183c */
[----:B------:R-:W-:Y:S04]  /*af80*/  FADD.FTZ R2, R142, R2 ;  /* 0x000000028e027221 */ /* 0x000fe80000010000 */
[----:B------:R-:W-:Y:S04]  /*af90*/  HMMA.16816.F32.BF16 R64, R136, R6, R64 ;  /* 0x000000068840723c */ /* 0x000fe80000041840 */
[----:B------:R-:W-:Y:S05]  /*afa0*/  FADD.FTZ R0, R71, R2 ;  /* 0x0000000247007221 */ /* 0x000fea0000010000 */
[----:B------:R1:W-:Y:S01]  /*afb0*/  STL [R1+0x34], R0 ;  /* 0x0000340001007387 */ /* 0x0003e20000100800 */
[----:B----4-:R-:W-:Y:S02]  /*afc0*/  ISETP.GT.AND P0, PT, R215, R140, PT ;  /* 0x0000008cd700720c */ /* 0x010fe40003f04270 */
[----:B------:R-:W-:Y:S11]  /*afd0*/  IMAD.MOV.U32 R215, RZ, RZ, R216 ;  /* 0x000000ffffd77224 */ /* 0x000ff600078e00d8 */
[----:B-1----:R-:W-:-:S05]  /*afe0*/  @P0 BRA `(.L_x_1024) ;  /* 0xffffbdb000000947 */ /* 0x002fca000383ffff */
.L_x_1019:
[----:B--2---:R-:W2:Y:S02]  /*aff0*/  LDL R0, [R1+0x38] ;  /* 0x0000380001007983 */ /* 0x004ea40000100800 */
[----:B--2---:R-:W-:-:S13]  /*b000*/  ISETP.GE.AND P0, PT, R216, R0, PT ;  /* 0x00000000d800720c */ /* 0x004fda0003f06270 */
[----:B------:R-:W-:Y:S05]  /*b010*/  @!P0 BRA `(.L_x_1025) ;  /* 0x000039f000008947 */ /* 0x000fea0003800000 */
.L_x_1028:
[----:B------:R-:W2:Y:S01]  /*b020*/  LDL.64 R218, [R1+0x8] ;  /* 0x0000080001da7983 */ /* 0x000ea20000100a00 */
[----:B------:R-:W-:Y:S04]  /*b030*/  DEPBAR.LE SB0, 0x0 ;  /* 0x000080000000791a */ /* 0x000fe80000000000 */
[----:B------:R-:W-:Y:S01]  /*b040*/  WARPSYNC 0xffffffff ;  /* 0xffffffff00007948 */ /* 0x000fe20003800000 */
[----:B------:R-:W3:Y:S01]  /*b050*/  LDL.64 R70, [R1] ;  /* 0x0000000001467983 */ /* 0x000ee20000100a00 */
[----:B-1----:R-:W-:Y:S01]  /*b060*/  SHF.R.S32.HI R0, RZ, 0x1f, R216 ;  /* 0x0000001fff007819 */ /* 0x002fe200000114d8 */
[----:B------:R-:W-:Y:S01]  /*b070*/  IMAD.WIDE.U32 R28, R216, c[0x0][0x208], RZ ;  /* 0x00008200d81c7a25 */ /* 0x000fe200078e00ff */
[----:B------:R-:W-:Y:S01]  /*b080*/  ULDC.64 UR4, c[0x0][0x208] ;  /* 0x0000820000047ab9 */ /* 0x000fe20000000a00 */
[----:B------:R-:W-:Y:S02]  /*b090*/  BSSY B0, `(.L_x_1026) ;  /* 0x0000192000007945 */ /* 0x000fe40003800000 */
[----:B------:R-:W4:Y:S01]  /*b0a0*/  LDL.64 R44, [R1+0x40] ;  /* 0x00004000012c7983 */ /* 0x000f220000100a00 */
[----:B------:R-:W-:Y:S02]  /*b0b0*/  IMAD R0, R0, c[0x0][0x208], RZ ;  /* 0x0000820000007a24 */ /* 0x000fe400078e02ff */
[----:B------:R-:W-:Y:S02]  /*b0c0*/  UMOV UR9, 0x5 ;  /* 0x0000000500097882 */ /* 0x000fe40000000000 */
[----:B------:R-:W-:Y:S01]  /*b0d0*/  IMAD R0, R216, c[0x0][0x20c], R0 ;  /* 0x00008300d8007a24 */ /* 0x000fe200078e0200 */
[----:B------:R-:W5:Y:S01]  /*b0e0*/  LDL R31, [R1+0x3c] ;  /* 0x00003c00011f7983 */ /* 0x000f620000100800 */
[----:B------:R-:W-:Y:S02]  /*b0f0*/  USHF.L.U32 UR8, UR4, 0x5, URZ ;  /* 0x0000000504087899 */ /* 0x000fe4000800063f */
[----:B------:R-:W-:Y:S01]  /*b100*/  USHF.L.U64.HI UR9, UR4, UR9, UR5 ;  /* 0x0000000904097299 */ /* 0x000fe20008010205 */
[----:B------:R-:W-:Y:S01]  /*b110*/  BAR.SYNC.DEFER_BLOCKING 0x0 ;  /* 0x0000000000007b1d */ /* 0x000fe20000010000 */
[----:B------:R-:W-:Y:S01]  /*b120*/  IADD3 R0, R29, R0, RZ ;  /* 0x000000001d007210 */ /* 0x000fe20007ffe0ff */
[----:B------:R-:W-:Y:S01]  /*b130*/  UIADD3 UR5, UP0, UR8, UR8, URZ ;  /* 0x0000000808057290 */ /* 0x000fe2000ff1e03f */
[----:B------:R-:W-:Y:S02]  /*b140*/  MOV R20, UR8 ;  /* 0x0000000800147c02 */ /* 0x000fe40008000f00 */
[----:B------:R-:W-:Y:S01]  /*b150*/  MOV R21, UR9 ;  /* 0x0000000900157c02 */ /* 0x000fe20008000f00 */
[----:B------:R-:W-:Y:S01]  /*b160*/  IMAD R47, R0, 0x70, RZ ;  /* 0x00000070002f7824 */ /* 0x000fe200078e02ff */
[----:B------:R-:W-:Y:S03]  /*b170*/  UIADD3.X UR4, UR9, UR9, URZ, UP0, !UPT ;  /* 0x0000000909047290 */ /* 0x000fe600087fe43f */
[----:B------:R-:W-:Y:S01]  /*b180*/  IMAD.WIDE.U32 R20, R28, 0x70, R20 ;  /* 0x000000701c147825 */ /* 0x000fe200078e0014 */
[----:B------:R-:W1:Y:S08]  /*b190*/  LDSM.16.M88.4 R8, [R188] ;  /* 0x00000000bc08783b */ /* 0x000e700000000200 */
[----:B------:R-:W1:Y:S08]  /*b1a0*/  LDSM.16.M88.4 R16, [R188+0x800] ;  /* 0x00080000bc10783b */ /* 0x000e700000000200 */
[----:B------:R-:W2:Y:S08]  /*b1b0*/  LDSM.16.M88.4 R24, [R188+0x1000] ;  /* 0x00100000bc18783b */ /* 0x000eb00000000200 */
[----:B------:R-:W5:Y:S04]  /*b1c0*/  LDL R244, [R1+0x38] ;  /* 0x0000380001f47983 */ /* 0x000f680000100800 */
[----:B------:R-:W2:Y:S08]  /*b1d0*/  LDSM.16.M88.4 R32, [R188+0x1800] ;  /* 0x00180000bc20783b */ /* 0x000eb00000000200 */
[----:B------:R-:W2:Y:S01]  /*b1e0*/  LDSM.16.M88.4 R40, [R188+0x2000] ;  /* 0x00200000bc28783b */ /* 0x000ea20000000200 */
[C---:B-1----:R-:W-:Y:S07]  /*b1f0*/  HMMA.16816.F32.BF16 R4, R128.reuse, R8, RZ ;  /* 0x000000088004723c */ /* 0x042fee00000418ff */
[----:B------:R-:W1:Y:S01]  /*b200*/  LDSM.16.M88.4 R48, [R188+0x2800] ;  /* 0x00280000bc30783b */ /* 0x000e620000000200 */
[C---:B------:R-:W-:Y:S07]  /*b210*/  HMMA.16816.F32.BF16 R8, R128.reuse, R10, RZ ;  /* 0x0000000a8008723c */ /* 0x040fee00000418ff */
[----:B------:R-:W1:Y:S01]  /*b220*/  LDSM.16.M88.4 R56, [R188+0x3000] ;  /* 0x00300000bc38783b */ /* 0x000e620000000200 */
[C---:B------:R-:W-:Y:S07]  /*b230*/  HMMA.16816.F32.BF16 R12, R128.reuse, R16, RZ ;  /* 0x00000010800c723c */ /* 0x040fee00000418ff */
[----:B------:R-:W1:Y:S01]  /*b240*/  LDSM.16.M88.4 R136, [R195] ;  /* 0x00000000c388783b */ /* 0x000e620000000200 */
[C---:B------:R-:W-:Y:S07]  /*b250*/  HMMA.16816.F32.BF16 R16, R128.reuse, R18, RZ ;  /* 0x000000128010723c */ /* 0x040fee00000418ff */
[----:B------:R-:W1:Y:S08]  /*b260*/  LDSM.16.M88.4 R140, [R204] ;  /* 0x00000000cc8c783b */ /* 0x000e700000000200 */
[----:B------:R-:W1:Y:S08]  /*b270*/  LDSM.16.M88.4 R144, [R205] ;  /* 0x00000000cd90783b */ /* 0x000e700000000200 */
[----:B------:R-:W1:Y:S08]  /*b280*/  LDSM.16.M88.4 R148, [R206] ;  /* 0x00000000ce94783b */ /* 0x000e700000000200 */
[----:B------:R-:W1:Y:S08]  /*b290*/  LDSM.16.M88.4 R152, [R207] ;  /* 0x00000000cf98783b */ /* 0x000e700000000200 */
[----:B------:R-:W1:Y:S08]  /*b2a0*/  LDSM.16.M88.4 R156, [R208] ;  /* 0x00000000d09c783b */ /* 0x000e700000000200 */
[----:B------:R-:W1:Y:S08]  /*b2b0*/  LDSM.16.M88.4 R160, [R209] ;  /* 0x00000000d1a0783b */ /* 0x000e700000000200 */
[----:B------:R-:W1:Y:S02]  /*b2c0*/  S2R R30, SR_TID.X ;  /* 0x00000000001e7919 */ /* 0x000e640000002100 */
[----:B-1----:R-:W-:Y:S02]  /*b2d0*/  ISETP.GT.AND P4, PT, R30, 0x7f, PT ;  /* 0x0000007f1e00780c */ /* 0x002fe40003f84270 */
[----:B--2---:R-:W-:Y:S02]  /*b2e0*/  MOV R2, R218 ;  /* 0x000000da00027202 */ /* 0x004fe40000000f00 */
[----:B------:R-:W-:Y:S02]  /*b2f0*/  IADD3 R38, P1, R218, R20, RZ ;  /* 0x00000014da267210 */ /* 0x000fe40007f3e0ff */
[----:B---3--:R-:W-:Y:S05]  /*b300*/  MOV R3, R71 ;  /* 0x0000004700037202 */ /* 0x008fea0000000f00 */
[----:B------:R-:W-:Y:S01]  /*b310*/  IMAD.WIDE.U32 R2, R28, 0x70, R2 ;  /* 0x000000701c027825 */ /* 0x000fe200078e0002 */
[----:B----4-:R-:W-:Y:S04]  /*b320*/  ISETP.GE.AND P5, PT, R44, c[0x0][0x1d4], PT ;  /* 0x000075002c007a0c */ /* 0x010fe80003fa6270 */
[C---:B------:R-:W-:Y:S02]  /*b330*/  LEA R36, P0, R2.reuse, c[0x0][0x1f8], 0x1 ;  /* 0x00007e0002247a11 */ /* 0x040fe400078008ff */
[----:B------:R-:W-:Y:S02]  /*b340*/  IADD3 R0, R3, R47, RZ ;  /* 0x0000002f03007210 */ /* 0x000fe40007ffe0ff */
[----:B-----5:R-:W-:Y:S02]  /*b350*/  ISETP.GE.AND P6, PT, R31, c[0x0][0x1d4], PT ;  /* 0x000075001f007a0c */ /* 0x020fe40003fc6270 */
[----:B------:R-:W-:Y:S02]  /*b360*/  LEA.HI.X R37, R2, c[0x0][0x1fc], R0, 0x1, P0 ;  /* 0x00007f0002257a11 */ /* 0x000fe400000f0c00 */
[----:B------:R-:W-:Y:S02]  /*b370*/  IADD3 R0, R47, R21, RZ ;  /* 0x000000152f007210 */ /* 0x000fe40007ffe0ff */
[----:B------:R-:W-:Y:S01]  /*b380*/  IADD3 R39, P0, R20, UR8, RZ ;  /* 0x0000000814277c10 */ /* 0x000fe2000ff1e0ff */
[----:B------:R-:W-:Y:S01]  /*b390*/  @!PT LDS RZ, [RZ] ;  /* 0x00000000fffff984 */ /* 0x000fe20000000800 */
[----:B------:R-:W-:Y:S01]  /*b3a0*/  @!PT LDS RZ, [RZ] ;  /* 0x00000000fffff984 */ /* 0x000fe20000000800 */
[----:B------:R-:W-:Y:S01]  /*b3b0*/  @!PT LDS RZ, [RZ] ;  /* 0x00000000fffff984 */ /* 0x000fe20000000800 */
[----:B------:R1:W-:Y:S01]  /*b3c0*/  LDGSTS.E.BYPASS.LTC128B.128 [R214+0x100], [R36.64], !P5 ;  /* 0x0010000024d67fae */ /* 0x0003e2000e901d46 */
[C---:B------:R-:W-:Y:S01]  /*b3d0*/  HMMA.16816.F32.BF16 R20, R128.reuse, R24, RZ ;  /* 0x000000188014723c */ /* 0x040fe200000418ff */
[----:B------:R-:W-:Y:S02]  /*b3e0*/  MOV R2, UR5 ;  /* 0x0000000500027c02 */ /* 0x000fe40008000f00 */
[----:B------:R-:W-:Y:S02]  /*b3f0*/  MOV R3, UR4 ;  /* 0x0000000400037c02 */ /* 0x000fe40008000f00 */
[----:B------:R-:W-:Y:S02]  /*b400*/  IADD3.X R44, R0, UR9, RZ, P0, !PT ;  /* 0x00000009002c7c10 */ /* 0x000fe400087fe4ff */
[----:B------:R1:W-:Y:S01]  /*b410*/  LDGSTS.E.BYPASS.LTC128B.128 [R214+0x3900], [R36.64+0x80], !P6 ;  /* 0x0390008024d67fae */ /* 0x0003e2000f101d46 */
[C---:B------:R-:W-:Y:S01]  /*b420*/  HMMA.16816.F32.BF16 R24, R128.reuse, R26, RZ ;  /* 0x0000001a8018723c */ /* 0x040fe200000418ff */
[----:B------:R-:W-:Y:S03]  /*b430*/  IMAD.WIDE.U32 R52, R28, 0x70, R2 ;  /* 0x000000701c347825 */ /* 0x000fe600078e0002 */
[----:B------:R-:W-:Y:S02]  /*b440*/  IADD3.X R3, R0, R71, RZ, P1, !PT ;  /* 0x0000004700037210 */ /* 0x000fe40000ffe4ff */
[C---:B------:R-:W-:Y:S02]  /*b450*/  LEA R2, P1, R38.reuse, c[0x0][0x1f8], 0x1 ;  /* 0x00007e0026027a11 */ /* 0x040fe400078208ff */
[C---:B------:R-:W-:Y:S01]  /*b460*/  HMMA.16816.F32.BF16 R28, R128.reuse, R32, RZ ;  /* 0x00000020801c723c */ /* 0x040fe200000418ff */
[----:B------:R-:W-:Y:S03]  /*b470*/  IADD3 R0, P0, R39, R218, RZ ;  /* 0x000000da27007210 */ /* 0x000fe60007f1e0ff */
[----:B------:R-:W-:Y:S02]  /*b480*/  LEA.HI.X R3, R38, c[0x0][0x1fc], R3, 0x1, P1 ;  /* 0x00007f0026037a11 */ /* 0x000fe400008f0c03 */
[----:B------:R-:W-:Y:S02]  /*b490*/  LEA R54, P2, R0, c[0x0][0x1f8], 0x1 ;  /* 0x00007e0000367a11 */ /* 0x000fe400078408ff */
[C---:B------:R-:W-:Y:S01]  /*b4a0*/  HMMA.16816.F32.BF16 R32, R128.reuse, R34, RZ ;  /* 0x000000228020723c */ /* 0x040fe200000418ff */
[----:B------:R2:W-:Y:S03]  /*b4b0*/  LDGSTS.E.BYPASS.LTC128B.128 [R214+0x1100], [R2.64], !P5 ;  /* 0x0110000002d67fae */ /* 0x0005e6000e901d46 */
[----:B------:R-:W-:Y:S04]  /*b4c0*/  IADD3 R45, P3, R218, R52, RZ ;  /* 0x00000034da2d7210 */ /* 0x000fe80007f7e0ff */
[C---:B------:R-:W-:Y:S01]  /*b4d0*/  IADD3.X R47, R71.reuse, R47, R53, P3, !PT ;  /* 0x0000002f472f7210 */ /* 0x040fe20001ffe435 */
[----:B------:R2:W-:Y:S03]  /*b4e0*/  LDGSTS.E.BYPASS.LTC128B.128 [R214+0x4900], [R2.64+0x80], !P6 ;  /* 0x0490008002d67fae */ /* 0x0005e6000f101d46 */
[----:B-1----:R-:W-:Y:S02]  /*b4f0*/  IADD3.X R36, R44, R71, RZ, P0, !PT ;  /* 0x000000472c247210 */ /* 0x002fe400007fe4ff */
[----:B------:R-:W-:Y:S02]  /*b500*/  @!P4 IADD3 R46, P1, P0, R218, UR8, R39 ;  /* 0x00000008da2ecc10 */ /* 0x000fe4000f83e027 */
[----:B------:R-:W-:Y:S02]  /*b510*/  LEA.HI.X R55, R0, c[0x0][0x1fc], R36, 0x1, P2 ;  /* 0x00007f0000377a11 */ /* 0x000fe400010f0c24 */
[C---:B------:R-:W-:Y:S01]  /*b520*/  HMMA.16816.F32.BF16 R36, R128.reuse, R40, RZ ;  /* 0x000000288024723c */ /* 0x040fe200000418ff */
[----:B------:R-:W-:Y:S02]  /*b530*/  @!P4 IADD3.X R0, R71, UR9, R44, P1, P0 ;  /* 0x000000094700cc10 */ /* 0x000fe40008fe042c */
[C---:B------:R-:W-:Y:S01]  /*b540*/  LEA R52, P1, R45.reuse, c[0x0][0x1f8], 0x1 ;  /* 0x00007e002d347a11 */ /* 0x040fe200078208ff */
[----:B------:R1:W-:Y:S01]  /*b550*/  LDGSTS.E.BYPASS.LTC128B.128 [R214+0x2100], [R54.64], !P5 ;  /* 0x0210000036d67fae */ /* 0x0003e2000e901d46 */
[C---:B------:R-:W-:Y:S02]  /*b560*/  @!P4 LEA R70, P0, R46.reuse, c[0x0][0x1f8], 0x1 ;  /* 0x00007e002e46ca11 */ /* 0x040fe400078008ff */
[----:B------:R-:W-:Y:S01]  /*b570*/  LEA.HI.X R53, R45, c[0x0][0x1fc], R47, 0x1, P1 ;  /* 0x00007f002d357a11 */ /* 0x000fe200008f0c2f */
[C---:B------:R-:W-:Y:S01]  /*b580*/  HMMA.16816.F32.BF16 R40, R128.reuse, R42, RZ ;  /* 0x0000002a8028723c */ /* 0x040fe200000418ff */
[----:B------:R-:W-:Y:S02]  /*b590*/  @!P4 LEA.HI.X R71, R46, c[0x0][0x1fc], R0, 0x1, P0 ;  /* 0x00007f002e47ca11 */ /* 0x000fe400000f0c00 */
[----:B------:R-:W-:Y:S01]  /*b5a0*/  ISETP.GT.AND P3, PT, R216, R244, PT ;  /* 0x000000f4d800720c */ /* 0x000fe20003f64270 */
[----:B------:R1:W-:Y:S04]  /*b5b0*/  LDGSTS.E.BYPASS.LTC128B.128 [R214+0x5900], [R52.64+0x80], !P6 ;  /* 0x0590008034d67fae */ /* 0x0003e8000f101d46 */
[C---:B------:R-:W-:Y:S04]  /*b5c0*/  HMMA.16816.F32.BF16 R44, R128.reuse, R48, RZ ;  /* 0x00000030802c723c */ /* 0x040fe800000418ff */
[----:B------:R3:W-:Y:S04]  /*b5d0*/  @!P4 LDGSTS.E.BYPASS.LTC128B.128 [R214+0x3100], [R70.64], !P5 ;  /* 0x0310000046d6cfae */ /* 0x0007e8000e901d46 */
[C---:B------:R-:W-:Y:S04]  /*b5e0*/  HMMA.16816.F32.BF16 R48, R128.reuse, R50, RZ ;  /* 0x000000328030723c */ /* 0x040fe800000418ff */
[----:B------:R3:W-:Y:S08]  /*b5f0*/  @!P4 LDGSTS.E.BYPASS.LTC128B.128 [R214+0x6900], [R70.64+0x80], !P6 ;  /* 0x0690008046d6cfae */ /* 0x0007f0000f101d46 */
[----:B------:R-:W0:Y:S01]  /*b600*/  LDGDEPBAR ;  /* 0x00000000000079af */ /* 0x000e220000000000 */
[C---:B-1----:R-:W-:Y:S08]  /*b610*/  HMMA.16816.F32.BF16 R52, R128.reuse, R56, RZ ;  /* 0x000000388034723c */ /* 0x042ff000000418ff */
[----:B------:R-:W-:Y:S08]  /*b620*/  HMMA.16816.F32.BF16 R56, R128, R58, RZ ;  /* 0x0000003a8038723c */ /* 0x000ff000000418ff */
[C---:B------:R-:W-:Y:S08]  /*b630*/  HMMA.16816.F32.BF16 R4, R132.reuse, R136, R4 ;  /* 0x000000888404723c */ /* 0x040ff00000041804 */
[C---:B------:R-:W-:Y:S01]  /*b640*/  HMMA.16816.F32.BF16 R8, R132.reuse, R138, R8 ;  /* 0x0000008a8408723c */ /* 0x040fe20000041808 */
[----:B------:R-:W1:Y:S07]  /*b650*/  LDSM.16.M88.4 R136, [R190] ;  /* 0x00000000be88783b */ /* 0x000e6e0000000200 */
        /* <DEDUP_REMOVED lines=8> */
[----:B------:R-:W1:Y:S07]  /*b6e0*/  LDSM.16.M88.4 R148, [R190+0x1800] ;  /* 0x00180000be94783b */ /* 0x000e6e0000000200 */
        /* <DEDUP_REMOVED lines=9> */
[C---:B-1----:R-:W-:Y:S08]  /*b780*/  HMMA.16816.F32.BF16 R4, R164.reuse, R136, R4 ;  /* 0x00000088a404723c */ /* 0x042ff00000041804 */
[C---:B------:R-:W-:Y:S01]  /*b790*/  HMMA.16816.F32.BF16 R8, R164.reuse, R138, R8 ;  /* 0x0000008aa408723c */ /* 0x040fe20000041808 */
[----:B------:R-:W1:Y:S07]  /*b7a0*/  LDSM.16.M88.4 R136, [R189] ;  /* 0x00000000bd88783b */ /* 0x000e6e0000000200 */
        /* <DEDUP_REMOVED lines=8> */
[----:B------:R-:W1:Y:S07]  /*b830*/  LDSM.16.M88.4 R148, [R189+0x1800] ;  /* 0x00180000bd94783b */ /* 0x000e6e0000000200 */
        /* <DEDUP_REMOVED lines=11> */
[----:B------:R-:W1:Y:S07]  /*b8f0*/  LDSM.16.M88.4 R136, [R188+0x3800] ;  /* 0x00380000bc88783b */ /* 0x000e6e0000000200 */
        /* <DEDUP_REMOVED lines=29> */
[----:B------:R-:W1:Y:S07]  /*bad0*/  LDSM.16.M88.4 R148, [R199] ;  /* 0x00000000c794783b */ /* 0x000e6e0000000200 */
[C---:B--2---:R-:W-:Y:S08]  /*bae0*/  HMMA.16816.F32.BF16 R36, R172.reuse, R152, R36 ;  /* 0x00000098ac24723c */ /* 0x044ff00000041824 */
[C---:B------:R-:W-:Y:S01]  /*baf0*/  HMMA.16816.F32.BF16 R40, R172.reuse, R154, R40 ;  /* 0x0000009aac28723c */ /* 0x040fe20000041828 */
[----:B------:R-:W2:Y:S07]  /*bb00*/  LDSM.16.M88.4 R152, [R200] ;  /* 0x00000000c898783b */ /* 0x000eae0000000200 */
[C---:B------:R-:W-:Y:S08]  /*bb10*/  HMMA.16816.F32.BF16 R44, R172.reuse, R156, R44 ;  /* 0x0000009cac2c723c */ /* 0x040ff0000004182c */
[C---:B------:R-:W-:Y:S01]  /*bb20*/  HMMA.16816.F32.BF16 R48, R172.reuse, R158, R48 ;  /* 0x0000009eac30723c */ /* 0x040fe20000041830 */
[----:B------:R-:W2:Y:S07]  /*bb30*/  LDSM.16.M88.4 R156, [R201] ;  /* 0x00000000c99c783b */ /* 0x000eae0000000200 */
[C---:B------:R-:W-:Y:S08]  /*bb40*/  HMMA.16816.F32.BF16 R52, R172.reuse, R160, R52 ;  /* 0x000000a0ac34723c */ /* 0x040ff00000041834 */
[----:B------:R-:W-:Y:S01]  /*bb50*/  HMMA.16816.F32.BF16 R56, R172, R162, R56 ;  /* 0x000000a2ac38723c */ /* 0x000fe20000041838 */
[----:B------:R-:W2:Y:S07]  /*bb60*/  LDSM.16.M88.4 R160, [R202] ;  /* 0x00000000caa0783b */ /* 0x000eae0000000200 */
        /* <DEDUP_REMOVED lines=28> */
[C---:B------:R-:W-:Y:S08]  /*bd30*/  HMMA.16816.F32.BF16 R24, R180.reuse, R146, R24 ;  /* 0x00000092b418723c */ /* 0x040ff00000041818 */
[C---:B------:R-:W-:Y:S08]  /*bd40*/  HMMA.16816.F32.BF16 R28, R180.reuse, R148, R28 ;  /* 0x00000094b41c723c */ /* 0x040ff0000004181c */
[C---:B------:R-:W-:Y:S08]  /*bd50*/  HMMA.16816.F32.BF16 R32, R180.reuse, R150, R32 ;  /* 0x00000096b420723c */ /* 0x040ff00000041820 */
[C---:B--2---:R-:W-:Y:S08]  /*bd60*/  HMMA.16816.F32.BF16 R36, R180.reuse, R152, R36 ;  /* 0x00000098b424723c */ /* 0x044ff00000041824 */
[C---:B------:R-:W-:Y:S08]  /*bd70*/  HMMA.16816.F32.BF16 R40, R180.reuse, R154, R40 ;  /* 0x0000009ab428723c */ /* 0x040ff00000041828 */
[C---:B------:R-:W-:Y:S08]  /*bd80*/  HMMA.16816.F32.BF16 R44, R180.reuse, R156, R44 ;  /* 0x0000009cb42c723c */ /* 0x040ff0000004182c */
[C---:B------:R-:W-:Y:S08]  /*bd90*/  HMMA.16816.F32.BF16 R48, R180.reuse, R158, R48 ;  /* 0x0000009eb430723c */ /* 0x040ff00000041830 */
[C---:B------:R-:W-:Y:S08]  /*bda0*/  HMMA.16816.F32.BF16 R52, R180.reuse, R160, R52 ;  /* 0x000000a0b434723c */ /* 0x040ff00000041834 */
[----:B------:R-:W-:Y:S08]  /*bdb0*/  HMMA.16816.F32.BF16 R56, R180, R162, R56 ;  /* 0x000000a2b438723c */ /* 0x000ff00000041838 */
[C---:B-1----:R-:W-:Y:S08]  /*bdc0*/  HMMA.16816.F32.BF16 R4, R184.reuse, R136, R4 ;  /* 0x00000088b804723c */ /* 0x042ff00000041804 */
[C---:B------:R-:W-:Y:S08]  /*bdd0*/  HMMA.16816.F32.BF16 R8, R184.reuse, R138, R8 ;  /* 0x0000008ab808723c */ /* 0x040ff00000041808 */
[C---:B----4-:R-:W-:Y:S08]  /*bde0*/  HMMA.16816.F32.BF16 R12, R184.reuse, R140, R12 ;  /* 0x0000008cb80c723c */ /* 0x050ff0000004180c */
[----:B------:R-:W-:Y:S01]  /*bdf0*/  FMUL.FTZ R0, R4, c[0x0][0x320] ;  /* 0x0000c80004007a20 */ /* 0x000fe20000410000 */
[C---:B------:R-:W-:Y:S03]  /*be00*/  HMMA.16816.F32.BF16 R16, R184.reuse, R142, R16 ;  /* 0x0000008eb810723c */ /* 0x040fe60000041810 */
[----:B------:R1:W2:Y:S04]  /*be10*/  MUFU.TANH R145, R0 ;  /* 0x0000000000917308 */ /* 0x0002a80000002400 */
[----:B------:R-:W-:Y:S02]  /*be20*/  FMUL.FTZ R10, R10, c[0x0][0x320] ;  /* 0x0000c8000a0a7a20 */ /* 0x000fe40000410000 */
[----:B------:R-:W-:Y:S04]  /*be30*/  FMUL.FTZ R3, R11, c[0x0][0x320] ;  /* 0x0000c8000b037a20 */ /* 0x000fe80000410000 */
[----:B------:R-:W4:Y:S02]  /*be40*/  MUFU.TANH R138, R10 ;  /* 0x0000000a008a7308 */ /* 0x000f240000002400 */
[----:B------:R-:W-:Y:S01]  /*be50*/  FMUL.FTZ R2, R12, c[0x0][0x320] ;  /* 0x0000c8000c027a20 */ /* 0x000fe20000410000 */
[----:B------:R-:W-:Y:S07]  /*be60*/  P2R R12, PR, RZ, 0x8 ;  /* 0x00000008ff0c7803 */ /* 0x000fee0000000000 */
[----:B------:R5:W2:Y:S01]  /*be70*/  MUFU.TANH R141, R2 ;  /* 0x00000002008d7308 */ /* 0x000aa20000002400 */
[----:B-1----:R-:W-:Y:S09]  /*be80*/  FMUL.FTZ R0, R5, c[0x0][0x320] ;  /* 0x0000c80005007a20 */ /* 0x002ff20000410000 */
[----:B------:R1:W1:Y:S10]  /*be90*/  MUFU.TANH R144, R0 ;  /* 0x0000000000907308 */ /* 0x0002740000002400 */
[----:B------:R-:W2:Y:S01]  /*bea0*/  MUFU.TANH R140, R3 ;  /* 0x00000003008c7308 */ /* 0x000ea20000002400 */
[----:B-----5:R-:W-:Y:S09]  /*beb0*/  FMUL.FTZ R2, R19, c[0x0][0x320] ;  /* 0x0000c80013027a20 */ /* 0x020ff20000410000 */
[----:B------:R-:W2:Y:S01]  /*bec0*/  MUFU.TANH R152, R2 ;  /* 0x0000000200987308 */ /* 0x000ea20000002400 */
        /* <DEDUP_REMOVED lines=124> */
[----:B------:R-:W3:Y:S01]  /*c690*/  LDL.64 R244, [R1+0x10] ;  /* 0x0000100001f47983 */ /* 0x000ee20000100a00 */
        /* <DEDUP_REMOVED lines=49> */
.L_x_1027:
[----:B---34-:R-:W-:Y:S05]  /*c9b0*/  BSYNC B0 ;  /* 0x0000000000007941 */ /* 0x018fea0003800000 */
.L_x_1026:
        /* <DEDUP_REMOVED lines=16> */
[----:B------:R-:W-:Y:S01]  /*cac0*/  LDSM.16.MT88.4 R44, [R191+0x3800] ;  /* 0x00380000bf2c783b */ /* 0x000fe20000004200 */
        /* <DEDUP_REMOVED lines=40> */
[----:B------:R-:W-:Y:S02]  /*cd50*/  ISETP.NE.AND P0, PT, R12, RZ, PT ;  /* 0x000000ff0c00720c */ /* 0x000fe40003f05270 */
[----:B------:R-:W-:Y:S01]  /*cd60*/  FMNMX.FTZ R3, R242, R0, !PT ;  /* 0x00000000f2037209 */ /* 0x000fe20007810000 */
[----:B------:R-:W-:Y:S01]  /*cd70*/  LDSM.16.MT88.4 R12, [R191] ;  /* 0x00000000bf0c783b */ /* 0x000fe20000004200 */
        /* <DEDUP_REMOVED lines=22> */
[----:B-1----:R-:W-:Y:S09]  /*cee0*/  FFMA.FTZ R4, R144, c[0x0][0x2d0], -R148 ;  /* 0x0000b40090047a23 */ /* 0x002ff20000010894 */
[----:B------:R1:W4:Y:S01]  /*cef0*/  MUFU.EX2 R8, R4 ;  /* 0x0000000400087308 */ /* 0x0003220000000800 */
[C---:B--2---:R-:W-:Y:S02]  /*cf00*/  FADD.FTZ R0, -R3.reuse, R68 ;  /* 0x0000004403007221 */ /* 0x044fe40000010100 */
[----:B------:R-:W-:Y:S02]  /*cf10*/  FMUL.FTZ R68, R3, c[0x0][0x2d0] ;  /* 0x0000b40003447a20 */ /* 0x000fe40000410000 */
[----:B------:R-:W-:Y:S02]  /*cf20*/  FMUL.FTZ R0, R0, c[0x0][0x2d0] ;  /* 0x0000b40000007a20 */ /* 0x000fe40000410000 */
[----:B------:R-:W-:Y:S03]  /*cf30*/  FFMA.FTZ R6, R137, c[0x0][0x2d0], -R68 ;  /* 0x0000b40089067a23 */ /* 0x000fe60000010844 */
[----:B------:R2:W-:Y:S01]  /*cf40*/  MUFU.EX2 R250, R48 ;  /* 0x0000003000fa7308 */ /* 0x0005e20000000800 */
[C---:B---3--:R-:W-:Y:S02]  /*cf50*/  FMUL.FTZ R5, R2.reuse, R73 ;  /* 0x0000004902057220 */ /* 0x048fe40000410000 */
[C---:B------:R-:W-:Y:S02]  /*cf60*/  FMUL.FTZ R9, R2.reuse, R77 ;  /* 0x0000004d02097220 */ /* 0x040fe40000410000 */
[C---:B------:R-:W-:Y:S02]  /*cf70*/  FMUL.FTZ R16, R2.reuse, R84 ;  /* 0x0000005402107220 */ /* 0x040fe40000410000 */
[C---:B------:R-:W-:Y:S02]  /*cf80*/  FMUL.FTZ R17, R2.reuse, R85 ;  /* 0x0000005502117220 */ /* 0x040fe40000410000 */
[C---:B------:R-:W-:Y:S01]  /*cf90*/  FMUL.FTZ R24, R2.reuse, R92 ;  /* 0x0000005c02187220 */ /* 0x040fe20000410000 */
[----:B------:R-:W3:Y:S01]  /*cfa0*/  MUFU.EX2 R0, R0 ;  /* 0x0000000000007308 */ /* 0x000ee20000000800 */
[----:B------:R-:W-:Y:S02]  /*cfb0*/  FMUL.FTZ R25, R2, R93 ;  /* 0x0000005d02197220 */ /* 0x000fe40000410000 */
[----:B-1----:R-:W-:Y:S01]  /*cfc0*/  FFMA.FTZ R4, R139, c[0x0][0x2d0], -R148 ;  /* 0x0000b4008b047a23 */ /* 0x002fe20000010894 */
[----:B----4-:R-:W-:Y:S01]  /*cfd0*/  MOV R139, R8 ;  /* 0x00000008008b7202 */ /* 0x010fe20000000f00 */
[--C-:B------:R-:W-:Y:S02]  /*cfe0*/  FFMA.FTZ R8, R146, c[0x0][0x2d0], -R68.reuse ;  /* 0x0000b40092087a23 */ /* 0x100fe40000010844 */
[C---:B------:R-:W-:Y:S02]  /*cff0*/  FMUL.FTZ R32, R2.reuse, R100 ;  /* 0x0000006402207220 */ /* 0x040fe40000410000 */
[C---:B------:R-:W-:Y:S01]  /*d000*/  FMUL.FTZ R33, R2.reuse, R101 ;  /* 0x0000006502217220 */ /* 0x040fe20000410000 */
[----:B------:R1:W4:Y:S01]  /*d010*/  MUFU.EX2 R59, R4 ;  /* 0x00000004003b7308 */ /* 0x0003220000000800 */
[--C-:B------:R-:W-:Y:S01]  /*d020*/  FFMA.FTZ R40, R143, c[0x0][0x2d0], -R68.reuse ;  /* 0x0000b4008f287a23 */ /* 0x100fe20000010844 */
[----:B------:R-:W5:Y:S01]  /*d030*/  LDL.LU R101, [R1+0x34] ;  /* 0x0000340001657983 */ /* 0x000f620000300800 */
[C---:B------:R-:W-:Y:S02]  /*d040*/  FMUL.FTZ R41, R2.reuse, R109 ;  /* 0x0000006d02297220 */ /* 0x040fe40000410000 */
[----:B------:R-:W-:Y:S01]  /*d050*/  FFMA.FTZ R56, R151, c[0x0][0x2d0], -R68 ;  /* 0x0000b40097387a23 */ /* 0x000fe20000010844 */
[----:B------:R-:W5:Y:S01]  /*d060*/  LDL.LU R100, [R1+0x30] ;  /* 0x0000300001647983 */ /* 0x000f620000300800 */
[C---:B--2---:R-:W-:Y:S02]  /*d070*/  FMUL.FTZ R48, R2.reuse, R116 ;  /* 0x0000007402307220 */ /* 0x044fe40000410000 */
[C---:B------:R-:W-:Y:S01]  /*d080*/  FMUL.FTZ R49, R2.reuse, R117 ;  /* 0x0000007502317220 */ /* 0x040fe20000410000 */
[----:B------:R2:W-:Y:S01]  /*d090*/  MUFU.EX2 R137, R6 ;  /* 0x0000000600897308 */ /* 0x0005e20000000800 */
[C---:B------:R-:W-:Y:S02]  /*d0a0*/  FMUL.FTZ R57, R2.reuse, R125 ;  /* 0x0000007d02397220 */ /* 0x040fe40000410000 */
[----:B------:R-:W-:Y:S02]  /*d0b0*/  FMUL.FTZ R60, R2, R60 ;  /* 0x0000003c023c7220 */ /* 0x000fe40000410000 */
[C---:B---3--:R-:W-:Y:S02]  /*d0c0*/  FMUL.FTZ R10, R0.reuse, R78 ;  /* 0x0000004e000a7220 */ /* 0x048fe40000410000 */
[C---:B------:R-:W-:Y:S02]  /*d0d0*/  FMUL.FTZ R11, R0.reuse, R79 ;  /* 0x0000004f000b7220 */ /* 0x040fe40000410000 */
[C---:B------:R-:W-:Y:S01]  /*d0e0*/  FMUL.FTZ R18, R0.reuse, R86 ;  /* 0x0000005600127220 */ /* 0x040fe20000410000 */
[----:B------:R3:W-:Y:S01]  /*d0f0*/  MUFU.EX2 R252, R40 ;  /* 0x0000002800fc7308 */ /* 0x0007e20000000800 */
[C---:B------:R-:W-:Y:S02]  /*d100*/  FMUL.FTZ R19, R0.reuse, R87 ;  /* 0x0000005700137220 */ /* 0x040fe40000410000 */
[----:B------:R-:W-:Y:S01]  /*d110*/  FMUL.FTZ R26, R0, R94 ;  /* 0x0000005e001a7220 */ /* 0x000fe20000410000 */
[----:B------:R-:W-:Y:S01]  /*d120*/  LDSM.16.MT88.4 R84, [R191+0x800] ;  /* 0x00080000bf54783b */ /* 0x000fe20000004200 */
[----:B-1----:R-:W-:Y:S02]  /*d130*/  FFMA.FTZ R4, R136, c[0x0][0x2d0], -R148 ;  /* 0x0000b40088047a23 */ /* 0x002fe40000010894 */
[C---:B------:R-:W-:Y:S02]  /*d140*/  FMUL.FTZ R27, R0.reuse, R95 ;  /* 0x0000005f001b7220 */ /* 0x040fe40000410000 */
[C---:B------:R-:W-:Y:S01]  /*d150*/  FMUL.FTZ R34, R0.reuse, R102 ;  /* 0x0000006600227220 */ /* 0x040fe20000410000 */
[----:B------:R-:W1:Y:S01]  /*d160*/  MUFU.EX2 R145, R4 ;  /* 0x0000000400917308 */ /* 0x000e620000000800 */
[C---:B------:R-:W-:Y:S01]  /*d170*/  FMUL.FTZ R35, R0.reuse, R103 ;  /* 0x0000006700237220 */ /* 0x040fe20000410000 */
[----:B------:R-:W-:Y:S01]  /*d180*/  LDSM.16.MT88.4 R92, [R194+0x800] ;  /* 0x00080000c25c783b */ /* 0x000fe20000004200 */
[C---:B------:R-:W-:Y:S02]  /*d190*/  FMUL.FTZ R42, R0.reuse, R110 ;  /* 0x0000006e002a7220 */ /* 0x040fe40000410000 */
[C---:B--2---:R-:W-:Y:S02]  /*d1a0*/  FMUL.FTZ R6, R0.reuse, R74 ;  /* 0x0000004a00067220 */ /* 0x044fe40000410000 */
[C---:B------:R-:W-:Y:S02]  /*d1b0*/  FMUL.FTZ R43, R0.reuse, R111 ;  /* 0x0000006f002b7220 */ /* 0x040fe40000410000 */
[C---:B------:R-:W-:Y:S01]  /*d1c0*/  FMUL.FTZ R50, R0.reuse, R118 ;  /* 0x0000007600327220 */ /* 0x040fe20000410000 */
[----:B------:R-:W2:Y:S01]  /*d1d0*/  MUFU.EX2 R136, R8 ;  /* 0x0000000800887308 */ /* 0x000ea20000000800 */
[----:B------:R-:W-:Y:S01]  /*d1e0*/  FMUL.FTZ R51, R0, R119 ;  /* 0x0000007700337220 */ /* 0x000fe20000410000 */
[----:B----4-:R-:W-:Y:S01]  /*d1f0*/  MOV R119, R59 ;  /* 0x0000003b00777202 */ /* 0x010fe20000000f00 */
[C---:B------:R-:W-:Y:S02]  /*d200*/  FMUL.FTZ R61, R2.reuse, R61 ;  /* 0x0000003d023d7220 */ /* 0x040fe40000410000 */
[----:B---3--:R-:W-:Y:S02]  /*d210*/  FMUL.FTZ R40, R2, R108 ;  /* 0x0000006c02287220 */ /* 0x008fe40000410000 */
[C---:B------:R-:W-:Y:S01]  /*d220*/  FMUL.FTZ R62, R0.reuse, R62 ;  /* 0x0000003e003e7220 */ /* 0x040fe20000410000 */
[----:B------:R-:W-:Y:S01]  /*d230*/  LDSM.16.MT88.4 R108, [R191+0x6800] ;  /* 0x00680000bf6c783b */ /* 0x000fe20000004200 */
[----:B------:R-:W-:Y:S01]  /*d240*/  FMUL.FTZ R63, R0, R63 ;  /* 0x0000003f003f7220 */ /* 0x000fe20000410000 */
[----:B------:R3:W-:Y:S01]  /*d250*/  MUFU.EX2 R248, R56 ;  /* 0x0000003800f87308 */ /* 0x0007e20000000800 */
[C---:B------:R-:W-:Y:S02]  /*d260*/  FMUL.FTZ R64, R2.reuse, R64 ;  /* 0x0000004002407220 */ /* 0x040fe40000410000 */
[----:B------:R-:W-:Y:S01]  /*d270*/  FMUL.FTZ R65, R2, R65 ;  /* 0x0000004102417220 */ /* 0x000fe20000410000 */
[----:B-1----:R-:W-:Y:S01]  /*d280*/  F2FP.BF16.PACK_AB R74, R145, R59 ;  /* 0x0000003b914a723e */ /* 0x002fe200000010ff */
[--C-:B------:R-:W-:Y:S01]  /*d290*/  FFMA.FTZ R4, R138, c[0x0][0x2d0], -R68.reuse ;  /* 0x0000b4008a047a23 */ /* 0x100fe20000010844 */
[----:B------:R-:W-:Y:S01]  /*d2a0*/  MOV R138, R7 ;  /* 0x00000007008a7202 */ /* 0x000fe20000000f00 */
[C---:B------:R-:W-:Y:S01]  /*d2b0*/  FMUL.FTZ R7, R0.reuse, R75 ;  /* 0x0000004b00077220 */ /* 0x040fe20000410000 */
[----:B------:R-:W-:Y:S01]  /*d2c0*/  MOV R117, R145 ;  /* 0x0000009100757202 */ /* 0x000fe20000000f00 */
[C---:B------:R-:W-:Y:S01]  /*d2d0*/  FMUL.FTZ R59, R0.reuse, R127 ;  /* 0x0000007f003b7220 */ /* 0x040fe20000410000 */
[----:B------:R1:W4:Y:S01]  /*d2e0*/  MUFU.EX2 R144, R4 ;  /* 0x0000000400907308 */ /* 0x0003220000000800 */
[C---:B------:R-:W-:Y:S02]  /*d2f0*/  FMUL.FTZ R66, R0.reuse, R66 ;  /* 0x0000004200427220 */ /* 0x040fe40000410000 */
[----:B------:R-:W-:Y:S01]  /*d300*/  FMUL.FTZ R67, R0, R67 ;  /* 0x0000004300437220 */ /* 0x000fe20000410000 */
[----:B--2---:R-:W-:Y:S01]  /*d310*/  F2FP.BF16.PACK_AB R73, R136, R137 ;  /* 0x000000898849723e */ /* 0x004fe200000010ff */
[----:B------:R-:W-:Y:S02]  /*d320*/  FMUL.FTZ R8, R2, R76 ;  /* 0x0000004c02087220 */ /* 0x000fe40000410000 */
[----:B------:R-:W2:Y:S01]  /*d330*/  LDSM.16.MT88.4 R76, [R192+0x3800] ;  /* 0x00380000c04c783b */ /* 0x000ea20000004200 */
[--C-:B------:R-:W-:Y:S02]  /*d340*/  FFMA.FTZ R70, R70, c[0x0][0x2d0], -R68.reuse ;  /* 0x0000b40046467a23 */ /* 0x100fe40000010844 */
[----:B---3--:R-:W-:Y:S04]  /*d350*/  FMUL.FTZ R56, R2, R124 ;  /* 0x0000007c02387220 */ /* 0x008fe80000410000 */
[----:B------:R-:W-:Y:S01]  /*d360*/  MUFU.EX2 R70, R70 ;  /* 0x0000004600467308 */ /* 0x000fe20000000800 */
[--C-:B-1----:R-:W-:Y:S01]  /*d370*/  FFMA.FTZ R4, R140, c[0x0][0x2d0], -R68.reuse ;  /* 0x0000b4008c047a23 */ /* 0x102fe20000010844 */
[----:B----4-:R-:W-:Y:S08]  /*d380*/  MOV R118, R144 ;  /* 0x0000009000767202 */ /* 0x010ff00000000f00 */
[----:B------:R1:W3:Y:S02]  /*d390*/  MUFU.EX2 R146, R4 ;  /* 0x0000000400927308 */ /* 0x0002e40000000800 */
[----:B-1----:R-:W-:Y:S01]  /*d3a0*/  FMUL.FTZ R4, R2, R72 ;  /* 0x0000004802047220 */ /* 0x002fe20000410000 */
[----:B------:R-:W-:Y:S02]  /*d3b0*/  F2FP.BF16.PACK_AB R72, R139, R138 ;  /* 0x0000008a8b48723e */ /* 0x000fe400000010ff */
[----:B---3--:R-:W-:Y:S02]  /*d3c0*/  F2FP.BF16.PACK_AB R75, R146, R144 ;  /* 0x00000090924b723e */ /* 0x008fe400000010ff */
[----:B------:R-:W-:Y:S05]  /*d3d0*/  MOV R116, R146 ;  /* 0x0000009200747202 */ /* 0x000fea0000000f00 */
        /* <DEDUP_REMOVED lines=13> */
[----:B------:R-:W3:Y:S05]  /*d4b0*/  LDSM.16.MT88.4 R88, [R193+0x800] ;  /* 0x00080000c158783b */ /* 0x000eea0000004200 */
[C---:B------:R-:W-:Y:S07]  /*d4c0*/  HMMA.16816.F32.BF16 R20, R72.reuse, R28, R20 ;  /* 0x0000001c4814723c */ /* 0x040fee0000041814 */
[C---:B------:R-:W-:Y:S01]  /*d4d0*/  FMUL.FTZ R29, R2.reuse, R97 ;  /* 0x00000061021d7220 */ /* 0x040fe20000410000 */
[C---:B------:R-:W-:Y:S04]  /*d4e0*/  HMMA.16816.F32.BF16 R24, R72.reuse, R30, R24 ;  /* 0x0000001e4818723c */ /* 0x040fe80000041818 */
[----:B------:R-:W-:Y:S02]  /*d4f0*/  FMUL.FTZ R28, R2, R96 ;  /* 0x00000060021c7220 */ /* 0x000fe40000410000 */
[----:B------:R-:W-:Y:S02]  /*d500*/  FFMA.FTZ R96, R160, c[0x0][0x2d0], -R68 ;  /* 0x0000b400a0607a23 */ /* 0x000fe40000010844 */
[C---:B------:R-:W-:Y:S04]  /*d510*/  FMUL.FTZ R30, R0.reuse, R98 ;  /* 0x00000062001e7220 */ /* 0x040fe80000410000 */
[----:B------:R-:W-:Y:S07]  /*d520*/  FMUL.FTZ R31, R0, R99 ;  /* 0x00000063001f7220 */ /* 0x000fee0000410000 */
[C---:B------:R-:W-:Y:S07]  /*d530*/  HMMA.16816.F32.BF16 R28, R72.reuse, R36, R28 ;  /* 0x00000024481c723c */ /* 0x040fee000004181c */
[----:B------:R-:W-:Y:S01]  /*d540*/  FFMA.FTZ R36, R142, c[0x0][0x2d0], -R148 ;  /* 0x0000b4008e247a23 */ /* 0x000fe20000010894 */
[C---:B------:R-:W-:Y:S03]  /*d550*/  HMMA.16816.F32.BF16 R32, R72.reuse, R38, R32 ;  /* 0x000000264820723c */ /* 0x040fe60000041820 */
[----:B------:R4:W1:Y:S01]  /*d560*/  MUFU.EX2 R58, R36 ;  /* 0x00000024003a7308 */ /* 0x0008620000000800 */
[----:B------:R-:W-:Y:S03]  /*d570*/  FMUL.FTZ R37, R2, R105 ;  /* 0x0000006902257220 */ /* 0x000fe60000410000 */
[C---:B------:R-:W-:Y:S02]  /*d580*/  FMUL.FTZ R38, R0.reuse, R106 ;  /* 0x0000006a00267220 */ /* 0x040fe40000410000 */
[----:B------:R-:W-:Y:S03]  /*d590*/  FMUL.FTZ R39, R0, R107 ;  /* 0x0000006b00277220 */ /* 0x000fe60000410000 */
[----:B----4-:R-:W-:Y:S01]  /*d5a0*/  FMUL.FTZ R36, R2, R104 ;  /* 0x0000006802247220 */ /* 0x010fe20000410000 */
[----:B-1----:R-:W-:Y:S01]  /*d5b0*/  MOV R125, R58 ;  /* 0x0000003a007d7202 */ /* 0x002fe20000000f00 */
[----:B------:R-:W-:Y:S01]  /*d5c0*/  FMUL.FTZ R58, R0, R126 ;  /* 0x0000007e003a7220 */ /* 0x000fe20000410000 */
[----:B------:R-:W-:Y:S02]  /*d5d0*/  MOV R126, R244 ;  /* 0x000000f4007e7202 */ /* 0x000fe40000000f00 */
[----:B------:R1:W-:Y:S02]  /*d5e0*/  MUFU.EX2 R244, R96 ;  /* 0x0000006000f47308 */ /* 0x0003e40000000800 */
[C---:B------:R-:W-:Y:S07]  /*d5f0*/  HMMA.16816.F32.BF16 R36, R72.reuse, R44, R36 ;  /* 0x0000002c4824723c */ /* 0x040fee0000041824 */
[--C-:B------:R-:W-:Y:S01]  /*d600*/  FFMA.FTZ R44, R147, c[0x0][0x2d0], -R68.reuse ;  /* 0x0000b400932c7a23 */ /* 0x100fe20000010844 */
[C---:B------:R-:W-:Y:S03]  /*d610*/  HMMA.16816.F32.BF16 R40, R72.reuse, R46, R40 ;  /* 0x0000002e4828723c */ /* 0x040fe60000041828 */
[----:B------:R4:W2:Y:S01]  /*d620*/  MUFU.EX2 R251, R44 ;  /* 0x0000002c00fb7308 */ /* 0x0008a20000000800 */
[----:B------:R-:W-:Y:S03]  /*d630*/  FMUL.FTZ R45, R2, R113 ;  /* 0x00000071022d7220 */ /* 0x000fe60000410000 */
[C---:B------:R-:W-:Y:S02]  /*d640*/  FMUL.FTZ R46, R0.reuse, R114 ;  /* 0x00000072002e7220 */ /* 0x040fe40000410000 */
[----:B------:R-:W-:Y:S03]  /*d650*/  FMUL.FTZ R47, R0, R115 ;  /* 0x00000073002f7220 */ /* 0x000fe60000410000 */
[----:B-1----:R-:W-:Y:S02]  /*d660*/  FFMA.FTZ R96, R220, c[0x0][0x2d0], -R68 ;  /* 0x0000b400dc607a23 */ /* 0x002fe40000010844 */
[----:B----4-:R-:W-:Y:S07]  /*d670*/  FMUL.FTZ R44, R2, R112 ;  /* 0x00000070022c7220 */ /* 0x010fee0000410000 */
[C---:B------:R-:W-:Y:S07]  /*d680*/  HMMA.16816.F32.BF16 R44, R72.reuse, R52, R44 ;  /* 0x00000034482c723c */ /* 0x040fee000004182c */
[----:B------:R-:W-:Y:S01]  /*d690*/  FFMA.FTZ R52, R150, c[0x0][0x2d0], -R148 ;  /* 0x0000b40096347a23 */ /* 0x000fe20000010894 */
[C---:B------:R-:W-:Y:S03]  /*d6a0*/  HMMA.16816.F32.BF16 R48, R72.reuse, R54, R48 ;  /* 0x000000364830723c */ /* 0x040fe60000041830 */
[----:B------:R1:W-:Y:S01]  /*d6b0*/  MUFU.EX2 R249, R52 ;  /* 0x0000003400f97308 */ /* 0x0003e20000000800 */
[----:B------:R-:W-:Y:S03]  /*d6c0*/  FMUL.FTZ R53, R2, R121 ;  /* 0x0000007902357220 */ /* 0x000fe60000410000 */
[C---:B------:R-:W-:Y:S02]  /*d6d0*/  FMUL.FTZ R54, R0.reuse, R122 ;  /* 0x0000007a00367220 */ /* 0x040fe40000410000 */
[C---:B------:R-:W-:Y:S03]  /*d6e0*/  FMUL.FTZ R55, R0.reuse, R123 ;  /* 0x0000007b00377220 */ /* 0x040fe60000410000 */
[----:B-----5:R-:W-:Y:S04]  /*d6f0*/  FFMA.FTZ R0, R0, R100, R137 ;  /* 0x0000006400007223 */ /* 0x020fe80000010089 */
[----:B------:R-:W-:Y:S04]  /*d700*/  FADD.FTZ R0, R136, R0 ;  /* 0x0000000088007221 */ /* 0x000fe80000010000 */
[----:B------:R-:W-:Y:S02]  /*d710*/  FADD.FTZ R0, R118, R0 ;  /* 0x0000000076007221 */ /* 0x000fe40000010000 */
[C---:B-1----:R-:W-:Y:S02]  /*d720*/  FMUL.FTZ R52, R2.reuse, R120 ;  /* 0x0000007802347220 */ /* 0x042fe40000410000 */
[----:B------:R-:W-:Y:S02]  /*d730*/  FFMA.FTZ R2, R2, R101, R138 ;  /* 0x0000006502027223 */ /* 0x000fe4000001008a */
[----:B------:R-:W-:Y:S01]  /*d740*/  LDSM.16.MT88.4 R100, [R194+0x3000] ;  /* 0x00300000c264783b */ /* 0x000fe20000004200 */
[----:B------:R-:W-:Y:S02]  /*d750*/  FADD.FTZ R0, R116, R0 ;  /* 0x0000000074007221 */ /* 0x000fe40000010000 */
[C---:B--2---:R-:W-:Y:S03]  /*d760*/  HMMA.16816.F32.BF16 R52, R72.reuse, R76, R52 ;  /* 0x0000004c4834723c */ /* 0x044fe60000041834 */
[----:B------:R-:W-:Y:S02]  /*d770*/  FADD.FTZ R2, R139, R2 ;  /* 0x000000028b027221 */ /* 0x000fe40000010000 */
[----:B------:R-:W-:Y:S02]  /*d780*/  FADD.FTZ R0, R252, R0 ;  /* 0x00000000fc007221 */ /* 0x000fe40000010000 */
[----:B------:R-:W-:Y:S01]  /*d790*/  FFMA.FTZ R76, R152, c[0x0][0x2d0], -R68 ;  /* 0x0000b400984c7a23 */ /* 0x000fe20000010844 */
[C---:B------:R-:W-:Y:S03]  /*d7a0*/  HMMA.16816.F32.BF16 R56, R72.reuse, R78, R56 ;  /* 0x0000004e4838723c */ /* 0x040fe60000041838 */
[----:B------:R-:W1:Y:S01]  /*d7b0*/  MUFU.EX2 R124, R76 ;  /* 0x0000004c007c7308 */ /* 0x000e620000000800 */
[----:B------:R-:W-:Y:S02]  /*d7c0*/  FADD.FTZ R2, R119, R2 ;  /* 0x0000000277027221 */ /* 0x000fe40000010000 */
[----:B------:R-:W-:Y:S02]  /*d7d0*/  FADD.FTZ R0, R251, R0 ;  /* 0x00000000fb007221 */ /* 0x000fe40000010000 */
[C---:B------:R-:W-:Y:S04]  /*d7e0*/  HMMA.16816.F32.BF16 R60, R72.reuse, R80, R60 ;  /* 0x00000050483c723c */ /* 0x040fe8000004183c */
[----:B------:R-:W-:Y:S02]  /*d7f0*/  FADD.FTZ R2, R117, R2 ;  /* 0x0000000275027221 */ /* 0x000fe40000010000 */
[----:B------:R-:W-:Y:S01]  /*d800*/  LDSM.16.MT88.4 R116, [R193+0x6800] ;  /* 0x00680000c174783b */ /* 0x000fe20000004200 */
[----:B------:R-:W-:Y:S01]  /*d810*/  FADD.FTZ R0, R248, R0 ;  /* 0x00000000f8007221 */ /* 0x000fe20000010000 */
[----:B------:R-:W-:Y:S04]  /*d820*/  HMMA.16816.F32.BF16 R64, R72, R82, R64 ;  /* 0x000000524840723c */ /* 0x000fe80000041840 */
[----:B------:R-:W-:Y:S02]  /*d830*/  FADD.FTZ R2, R126, R2 ;  /* 0x000000027e027221 */ /* 0x000fe40000010000 */
[----:B------:R-:W-:Y:S01]  /*d840*/  LDSM.16.MT88.4 R80, [R191+0x4000] ;  /* 0x00400000bf50783b */ /* 0x000fe20000004200 */
[C---:B------:R-:W-:Y:S01]  /*d850*/  F2FP.BF16.PACK_AB R72, R125.reuse, R126 ;  /* 0x0000007e7d48723e */ /* 0x040fe200000010ff */
[----:B------:R-:W-:Y:S01]  /*d860*/  FADD.FTZ R2, R125, R2 ;  /* 0x000000027d027221 */ /* 0x000fe20000010000 */
[----:B------:R-:W-:Y:S03]  /*d870*/  F2FP.BF16.PACK_AB R73, R251, R252 ;  /* 0x000000fcfb49723e */ /* 0x000fe600000010ff */
[C---:B-1----:R-:W-:Y:S01]  /*d880*/  F2FP.BF16.PACK_AB R75, R124.reuse, R248 ;  /* 0x000000f87c4b723e */ /* 0x042fe200000010ff */
[----:B------:R-:W-:Y:S01]  /*d890*/  FADD.FTZ R0, R124, R0 ;  /* 0x000000007c007221 */ /* 0x000fe20000010000 */
[----:B------:R-:W1:Y:S01]  /*d8a0*/  LDSM.16.MT88.4 R76, [R192+0x800] ;  /* 0x00080000c04c783b */ /* 0x000e620000004200 */
[C---:B------:R-:W-:Y:S01]  /*d8b0*/  F2FP.BF16.PACK_AB R74, R249.reuse, R250 ;  /* 0x000000faf94a723e */ /* 0x040fe200000010ff */
[----:B------:R-:W-:Y:S04]  /*d8c0*/  FADD.FTZ R2, R250, R2 ;  /* 0x00000002fa027221 */ /* 0x000fe80000010000 */
[----:B------:R-:W-:Y:S02]  /*d8d0*/  FADD.FTZ R2, R249, R2 ;  /* 0x00000002f9027221 */ /* 0x000fe40000010000 */
[C---:B------:R-:W-:Y:S01]  /*d8e0*/  HMMA.16816.F32.BF16 R4, R72.reuse, R84, R4 ;  /* 0x000000544804723c */ /* 0x040fe20000041804 */
[----:B------:R-:W-:Y:S06]  /*d8f0*/  LDSM.16.MT88.4 R124, [R192+0x6800] ;  /* 0x00680000c07c783b */ /* 0x000fec0000004200 */
[--C-:B------:R-:W-:Y:S01]  /*d900*/  FFMA.FTZ R84, R153, c[0x0][0x2d0], -R148.reuse ;  /* 0x0000b40099547a23 */ /* 0x100fe20000010894 */
[C---:B------:R-:W-:Y:S03]  /*d910*/  HMMA.16816.F32.BF16 R8, R72.reuse, R86, R8 ;  /* 0x000000564808723c */ /* 0x040fe60000041808 */
[----:B------:R2:W4:Y:S05]  /*d920*/  MUFU.EX2 R107, R84 ;  /* 0x00000054006b7308 */ /* 0x00052a0000000800 */
[C---:B---3--:R-:W-:Y:S08]  /*d930*/  HMMA.16816.F32.BF16 R12, R72.reuse, R88, R12 ;  /* 0x00000058480c723c */ /* 0x048ff0000004180c */
[C---:B------:R-:W-:Y:S01]  /*d940*/  HMMA.16816.F32.BF16 R16, R72.reuse, R90, R16 ;  /* 0x0000005a4810723c */ /* 0x040fe20000041810 */
[----:B------:R-:W-:Y:S07]  /*d950*/  LDSM.16.MT88.4 R88, [R194+0x4000] ;  /* 0x00400000c258783b */ /* 0x000fee0000004200 */
[C---:B-1----:R-:W-:Y:S04]  /*d960*/  HMMA.16816.F32.BF16 R20, R72.reuse, R76, R20 ;  /* 0x0000004c4814723c */ /* 0x042fe80000041814 */
[----:B--2---:R-:W-:Y:S02]  /*d970*/  FFMA.FTZ R84, R154, c[0x0][0x2d0], -R148 ;  /* 0x0000b4009a547a23 */ /* 0x004fe40000010894 */
[----:B----4-:R-:W-:Y:S02]  /*d980*/  FADD.FTZ R2, R107, R2 ;  /* 0x000000026b027221 */ /* 0x010fe40000010000 */
[C---:B------:R-:W-:Y:S01]  /*d990*/  HMMA.16816.F32.BF16 R24, R72.reuse, R78, R24 ;  /* 0x0000004e4818723c */ /* 0x040fe20000041818 */
[----:B------:R1:W2:Y:S03]  /*d9a0*/  MUFU.EX2 R106, R84 ;  /* 0x00000054006a7308 */ /* 0x0002a60000000800 */
[----:B------:R-:W-:Y:S04]  /*d9b0*/  FFMA.FTZ R76, R155, c[0x0][0x2d0], -R68 ;  /* 0x0000b4009b4c7a23 */ /* 0x000fe80000010844 */
[C---:B------:R-:W-:Y:S03]  /*d9c0*/  HMMA.16816.F32.BF16 R28, R72.reuse, R92, R28 ;  /* 0x0000005c481c723c */ /* 0x040fe6000004181c */
[----:B------:R3:W4:Y:S04]  /*d9d0*/  MUFU.EX2 R105, R76 ;  /* 0x0000004c00697308 */ /* 0x0007280000000800 */
[----:B------:R-:W-:Y:S01]  /*d9e0*/  FFMA.FTZ R92, R158, c[0x0][0x2d0], -R148 ;  /* 0x0000b4009e5c7a23 */ /* 0x000fe20000010894 */
[C---:B------:R-:W-:Y:S05]  /*d9f0*/  HMMA.16816.F32.BF16 R32, R72.reuse, R94, R32 ;  /* 0x0000005e4820723c */ /* 0x040fea0000041820 */
[----:B------:R5:W-:Y:S03]  /*da00*/  MUFU.EX2 R246, R92 ;  /* 0x0000005c00f67308 */ /* 0x000be60000000800 */
[C---:B------:R-:W-:Y:S01]  /*da10*/  HMMA.16816.F32.BF16 R36, R72.reuse, R80, R36 ;  /* 0x000000504824723c */ /* 0x040fe20000041824 */
[----:B-1----:R-:W1:Y:S03]  /*da20*/  LDSM.16.MT88.4 R84, [R193+0x4000] ;  /* 0x00400000c154783b */ /* 0x002e660000004200 */
[----:B--2---:R-:W-:Y:S03]  /*da30*/  FADD.FTZ R2, R106, R2 ;  /* 0x000000026a027221 */ /* 0x004fe60000010000 */
[--C-:B------:R-:W-:Y:S01]  /*da40*/  FFMA.FTZ R80, R159, c[0x0][0x2d0], -R68.reuse ;  /* 0x0000b4009f507a23 */ /* 0x100fe20000010844 */
[C---:B------:R-:W-:Y:S01]  /*da50*/  HMMA.16816.F32.BF16 R40, R72.reuse, R82, R40 ;  /* 0x000000524828723c */ /* 0x040fe20000041828 */
[----:B------:R2:W-:Y:S03]  /*da60*/  MUFU.EX2 R159, R96 ;  /* 0x00000060009f7308 */ /* 0x0005e60000000800 */
[----:B---3--:R-:W-:Y:S02]  /*da70*/  FFMA.FTZ R76, R156, c[0x0][0x2d0], -R68 ;  /* 0x0000b4009c4c7a23 */ /* 0x008fe40000010844 */
[----:B----4-:R-:W-:Y:S05]  /*da80*/  FADD.FTZ R0, R105, R0 ;  /* 0x0000000069007221 */ /* 0x010fea0000010000 */
[----:B------:R3:W4:Y:S01]  /*da90*/  MUFU.EX2 R104, R76 ;  /* 0x0000004c00687308 */ /* 0x0007220000000800 */
[----:B-----5:R-:W-:Y:S09]  /*daa0*/  LDSM.16.MT88.4 R92, [R193+0x1000] ;  /* 0x00100000c15c783b */ /* 0x020ff20000004200 */
[----:B------:R-:W5:Y:S01]  /*dab0*/  MUFU.EX2 R245, R80 ;  /* 0x0000005000f57308 */ /* 0x000f620000000800 */
[----:B--2---:R-:W-:Y:S01]  /*dac0*/  LDSM.16.MT88.4 R96, [R192+0x3000] ;  /* 0x00300000c060783b */ /* 0x004fe20000004200 */
[C---:B-1----:R-:W-:Y:S03]  /*dad0*/  HMMA.16816.F32.BF16 R44, R72.reuse, R84, R44 ;  /* 0x00000054482c723c */ /* 0x042fe6000004182c */
[----:B---3--:R-:W-:Y:S02]  /*dae0*/  FFMA.FTZ R76, R157, c[0x0][0x2d0], -R148 ;  /* 0x0000b4009d4c7a23 */ /* 0x008fe40000010894 */
[----:B----4-:R-:W-:Y:S03]  /*daf0*/  FADD.FTZ R0, R104, R0 ;  /* 0x0000000068007221 */ /* 0x010fe60000010000 */
[----:B------:R1:W2:Y:S01]  /*db00*/  MUFU.EX2 R247, R76 ;  /* 0x0000004c00f77308 */ /* 0x0002a20000000800 */
[C---:B------:R-:W-:Y:S01]  /*db10*/  HMMA.16816.F32.BF16 R48, R72.reuse, R86, R48 ;  /* 0x000000564830723c */ /* 0x040fe20000041830 */
[----:B------:R-:W-:Y:S02]  /*db20*/  LDSM.16.MT88.4 R84, [R192+0x1000] ;  /* 0x00100000c054783b */ /* 0x000fe40000004200 */
[----:B-----5:R-:W-:Y:S04]  /*db30*/  FADD.FTZ R0, R245, R0 ;  /* 0x00000000f5007221 */ /* 0x020fe80000010000 */
[----:B------:R-:W-:Y:S02]  /*db40*/  FADD.FTZ R0, R244, R0 ;  /* 0x00000000f4007221 */ /* 0x000fe40000010000 */
[----:B------:R-:W-:Y:S08]  /*db50*/  LDSM.16.MT88.4 R80, [R191+0x1000] ;  /* 0x00100000bf50783b */ /* 0x000ff00000004200 */
[----:B-1----:R-:W1:Y:S01]  /*db60*/  LDSM.16.MT88.4 R76, [R192+0x4000] ;  /* 0x00400000c04c783b */ /* 0x002e620000004200 */
[----:B--2---:R-:W-:Y:S04]  /*db70*/  FADD.FTZ R2, R247, R2 ;  /* 0x00000002f7027221 */ /* 0x004fe80000010000 */
[----:B------:R-:W-:Y:S01]  /*db80*/  FADD.FTZ R2, R246, R2 ;  /* 0x00000002f6027221 */ /* 0x000fe20000010000 */
[C---:B-1----:R-:W-:Y:S08]  /*db90*/  HMMA.16816.F32.BF16 R52, R72.reuse, R76, R52 ;  /* 0x0000004c4834723c */ /* 0x042ff00000041834 */
[C---:B------:R-:W-:Y:S01]  /*dba0*/  HMMA.16816.F32.BF16 R56, R72.reuse, R78, R56 ;  /* 0x0000004e4838723c */ /* 0x040fe20000041838 */
[----:B------:R-:W1:Y:S07]  /*dbb0*/  LDSM.16.MT88.4 R76, [R194+0x1000] ;  /* 0x00100000c24c783b */ /* 0x000e6e0000004200 */
[C---:B------:R-:W-:Y:S07]  /*dbc0*/  HMMA.16816.F32.BF16 R60, R72.reuse, R88, R60 ;  /* 0x00000058483c723c */ /* 0x040fee000004183c */
[--C-:B------:R-:W-:Y:S01]  /*dbd0*/  FFMA.FTZ R88, R161, c[0x0][0x2d0], -R148.reuse ;  /* 0x0000b400a1587a23 */ /* 0x100fe20000010894 */
[----:B------:R-:W-:Y:S03]  /*dbe0*/  HMMA.16816.F32.BF16 R64, R72, R90, R64 ;  /* 0x0000005a4840723c */ /* 0x000fe60000041840 */
[----:B------:R2:W3:Y:S04]  /*dbf0*/  MUFU.EX2 R115, R88 ;  /* 0x0000005800737308 */ /* 0x0004e80000000800 */
[----:B------:R-:W-:Y:S02]  /*dc00*/  F2FP.BF16.PACK_AB R72, R106, R107 ;  /* 0x0000006b6a48723e */ /* 0x000fe400000010ff */
[----:B------:R-:W-:Y:S03]  /*dc10*/  F2FP.BF16.PACK_AB R73, R104, R105 ;  /* 0x000000696849723e */ /* 0x000fe600000010ff */
[----:B------:R-:W-:Y:S02]  /*dc20*/  F2FP.BF16.PACK_AB R74, R246, R247 ;  /* 0x000000f7f64a723e */ /* 0x000fe400000010ff */
[----:B------:R-:W-:Y:S07]  /*dc30*/  F2FP.BF16.PACK_AB R75, R244, R245 ;  /* 0x000000f5f44b723e */ /* 0x000fee00000010ff */
[C---:B------:R-:W-:Y:S03]  /*dc40*/  HMMA.16816.F32.BF16 R4, R72.reuse, R80, R4 ;  /* 0x000000504804723c */ /* 0x040fe60000041804 */
[----:B--2---:R-:W-:Y:S05]  /*dc50*/  FFMA.FTZ R88, R162, c[0x0][0x2d0], -R148 ;  /* 0x0000b400a2587a23 */ /* 0x004fea0000010894 */
[C---:B------:R-:W-:Y:S01]  /*dc60*/  HMMA.16816.F32.BF16 R8, R72.reuse, R82, R8 ;  /* 0x000000524808723c */ /* 0x040fe20000041808 */
[----:B------:R-:W2:Y:S01]  /*dc70*/  LDSM.16.MT88.4 R80, [R191+0x4800] ;  /* 0x00480000bf50783b */ /* 0x000ea20000004200 */
[----:B------:R4:W5:Y:S02]  /*dc80*/  MUFU.EX2 R114, R88 ;  /* 0x0000005800727308 */ /* 0x0009640000000800 */
[----:B---3--:R-:W-:Y:S04]  /*dc90*/  FADD.FTZ R2, R115, R2 ;  /* 0x0000000273027221 */ /* 0x008fe80000010000 */
[C---:B------:R-:W-:Y:S07]  /*dca0*/  HMMA.16816.F32.BF16 R12, R72.reuse, R92, R12 ;  /* 0x0000005c480c723c */ /* 0x040fee000004180c */
[----:B------:R-:W-:Y:S01]  /*dcb0*/  FFMA.FTZ R92, R218, c[0x0][0x2d0], -R148 ;  /* 0x0000b400da5c7a23 */ /* 0x000fe20000010894 */
[C---:B------:R-:W-:Y:S03]  /*dcc0*/  HMMA.16816.F32.BF16 R16, R72.reuse, R94, R16 ;  /* 0x0000005e4810723c */ /* 0x040fe60000041810 */
[----:B------:R3:W-:Y:S05]  /*dcd0*/  MUFU.EX2 R161, R92 ;  /* 0x0000005c00a17308 */ /* 0x0007ea0000000800 */
[C---:B------:R-:W-:Y:S01]  /*dce0*/  HMMA.16816.F32.BF16 R20, R72.reuse, R84, R20 ;  /* 0x000000544814723c */ /* 0x040fe20000041814 */
[----:B----4-:R-:W4:Y:S03]  /*dcf0*/  LDSM.16.MT88.4 R88, [R193+0x4800] ;  /* 0x00480000c158783b */ /* 0x010f260000004200 */
[----:B-----5:R-:W-:Y:S03]  /*dd00*/  FADD.FTZ R2, R114, R2 ;  /* 0x0000000272027221 */ /* 0x020fe60000010000 */
[----:B------:R-:W-:Y:S01]  /*dd10*/  FFMA.FTZ R84, R163, c[0x0][0x2d0], -R68 ;  /* 0x0000b400a3547a23 */ /* 0x000fe20000010844 */
[C---:B------:R-:W-:Y:S03]  /*dd20*/  HMMA.16816.F32.BF16 R24, R72.reuse, R86, R24 ;  /* 0x000000564818723c */ /* 0x040fe60000041818 */
[----:B------:R5:W5:Y:S05]  /*dd30*/  MUFU.EX2 R113, R84 ;  /* 0x0000005400717308 */ /* 0x000b6a0000000800 */
[C---:B-1----:R-:W-:Y:S01]  /*dd40*/  HMMA.16816.F32.BF16 R28, R72.reuse, R76, R28 ;  /* 0x0000004c481c723c */ /* 0x042fe2000004181c */
[----:B---3--:R-:W-:Y:S06]  /*dd50*/  LDSM.16.MT88.4 R92, [R193+0x1800] ;  /* 0x00180000c15c783b */ /* 0x008fec0000004200 */
[----:B------:R-:W-:Y:S01]  /*dd60*/  FFMA.FTZ R76, R217, c[0x0][0x2d0], -R148 ;  /* 0x0000b400d94c7a23 */ /* 0x000fe20000010894 */
[C---:B------:R-:W-:Y:S03]  /*dd70*/  HMMA.16816.F32.BF16 R32, R72.reuse, R78, R32 ;  /* 0x0000004e4820723c */ /* 0x040fe60000041820 */
[----:B------:R1:W3:Y:S05]  /*dd80*/  MUFU.EX2 R162, R76 ;  /* 0x0000004c00a27308 */ /* 0x0002ea0000000800 */
[C---:B--2---:R-:W-:Y:S04]  /*dd90*/  HMMA.16816.F32.BF16 R36, R72.reuse, R80, R36 ;  /* 0x000000504824723c */ /* 0x044fe80000041824 */
[----:B-----5:R-:W-:Y:S02]  /*dda0*/  FFMA.FTZ R84, R215, c[0x0][0x2d0], -R68 ;  /* 0x0000b400d7547a23 */ /* 0x020fe40000010844 */
[----:B------:R-:W-:Y:S02]  /*ddb0*/  FADD.FTZ R0, R113, R0 ;  /* 0x0000000071007221 */ /* 0x000fe40000010000 */
[C---:B------:R-:W-:Y:S01]  /*ddc0*/  HMMA.16816.F32.BF16 R40, R72.reuse, R82, R40 ;  /* 0x000000524828723c */ /* 0x040fe20000041828 */
[----:B------:R-:W2:Y:S03]  /*ddd0*/  MUFU.EX2 R112, R84 ;  /* 0x0000005400707308 */ /* 0x000ea60000000800 */
[----:B------:R-:W-:Y:S04]  /*dde0*/  FFMA.FTZ R80, R219, c[0x0][0x2d0], -R68 ;  /* 0x0000b400db507a23 */ /* 0x000fe80000010844 */
[C---:B----4-:R-:W-:Y:S03]  /*ddf0*/  HMMA.16816.F32.BF16 R44, R72.reuse, R88, R44 ;  /* 0x00000058482c723c */ /* 0x050fe6000004182c */
[----:B------:R-:W4:Y:S01]  /*de00*/  MUFU.EX2 R160, R80 ;  /* 0x0000005000a07308 */ /* 0x000f220000000800 */
[----:B-1----:R-:W-:Y:S01]  /*de10*/  LDSM.16.MT88.4 R76, [R194+0x4800] ;  /* 0x00480000c24c783b */ /* 0x002fe20000004200 */
[----:B---3--:R-:W-:Y:S03]  /*de20*/  FADD.FTZ R2, R162, R2 ;  /* 0x00000002a2027221 */ /* 0x008fe60000010000 */
[C---:B------:R-:W-:Y:S04]  /*de30*/  HMMA.16816.F32.BF16 R48, R72.reuse, R90, R48 ;  /* 0x0000005a4830723c */ /* 0x040fe80000041830 */
[----:B------:R-:W-:Y:S01]  /*de40*/  LDSM.16.MT88.4 R88, [R192+0x1800] ;  /* 0x00180000c058783b */ /* 0x000fe20000004200 */
[----:B------:R-:W-:Y:S02]  /*de50*/  FADD.FTZ R2, R161, R2 ;  /* 0x00000002a1027221 */ /* 0x000fe40000010000 */
[----:B--2---:R-:W-:Y:S05]  /*de60*/  FADD.FTZ R0, R112, R0 ;  /* 0x0000000070007221 */ /* 0x004fea0000010000 */
[----:B------:R-:W1:Y:S01]  /*de70*/  LDSM.16.MT88.4 R84, [R192+0x4800] ;  /* 0x00480000c054783b */ /* 0x000e620000004200 */
[----:B----4-:R-:W-:Y:S07]  /*de80*/  FADD.FTZ R0, R160, R0 ;  /* 0x00000000a0007221 */ /* 0x010fee0000010000 */
[----:B------:R-:W2:Y:S01]  /*de90*/  LDSM.16.MT88.4 R80, [R191+0x1800] ;  /* 0x00180000bf50783b */ /* 0x000ea20000004200 */
[----:B------:R-:W-:Y:S01]  /*dea0*/  FADD.FTZ R0, R159, R0 ;  /* 0x000000009f007221 */ /* 0x000fe20000010000 */
[C---:B-1----:R-:W-:Y:S08]  /*deb0*/  HMMA.16816.F32.BF16 R52, R72.reuse, R84, R52 ;  /* 0x000000544834723c */ /* 0x042ff00000041834 */
[C---:B------:R-:W-:Y:S01]  /*dec0*/  HMMA.16816.F32.BF16 R56, R72.reuse, R86, R56 ;  /* 0x000000564838723c */ /* 0x040fe20000041838 */
[----:B------:R-:W1:Y:S07]  /*ded0*/  LDSM.16.MT88.4 R84, [R194+0x1800] ;  /* 0x00180000c254783b */ /* 0x000e6e0000004200 */
[C---:B------:R-:W-:Y:S08]  /*dee0*/  HMMA.16816.F32.BF16 R60, R72.reuse, R76, R60 ;  /* 0x0000004c483c723c */ /* 0x040ff0000004183c */
[----:B------:R-:W-:Y:S01]  /*def0*/  HMMA.16816.F32.BF16 R64, R72, R78, R64 ;  /* 0x0000004e4840723c */ /* 0x000fe20000041840 */
[----:B------:R-:W3:Y:S06]  /*df00*/  LDSM.16.MT88.4 R76, [R191+0x5000] ;  /* 0x00500000bf4c783b */ /* 0x000eec0000004200 */
[----:B------:R-:W-:Y:S02]  /*df10*/  F2FP.BF16.PACK_AB R72, R114, R115 ;  /* 0x000000737248723e */ /* 0x000fe400000010ff */
[----:B------:R-:W-:Y:S03]  /*df20*/  F2FP.BF16.PACK_AB R73, R112, R113 ;  /* 0x000000717049723e */ /* 0x000fe600000010ff */
[----:B------:R-:W-:Y:S02]  /*df30*/  F2FP.BF16.PACK_AB R74, R161, R162 ;  /* 0x000000a2a14a723e */ /* 0x000fe400000010ff */
[----:B------:R-:W-:Y:S07]  /*df40*/  F2FP.BF16.PACK_AB R75, R159, R160 ;  /* 0x000000a09f4b723e */ /* 0x000fee00000010ff */
[C---:B--2---:R-:W-:Y:S07]  /*df50*/  HMMA.16816.F32.BF16 R4, R72.reuse, R80, R4 ;  /* 0x000000504804723c */ /* 0x044fee0000041804 */
[----:B------:R-:W-:Y:S01]  /*df60*/  FFMA.FTZ R80, R221, c[0x0][0x2d0], -R148 ;  /* 0x0000b400dd507a23 */ /* 0x000fe20000010894 */
[C---:B------:R-:W-:Y:S03]  /*df70*/  HMMA.16816.F32.BF16 R8, R72.reuse, R82, R8 ;  /* 0x000000524808723c */ /* 0x040fe60000041808 */
[----:B------:R2:W4:Y:S05]  /*df80*/  MUFU.EX2 R123, R80 ;  /* 0x00000050007b7308 */ /* 0x00052a0000000800 */
[C---:B------:R-:W-:Y:S08]  /*df90*/  HMMA.16816.F32.BF16 R12, R72.reuse, R92, R12 ;  /* 0x0000005c480c723c */ /* 0x040ff0000004180c */
[C---:B------:R-:W-:Y:S01]  /*dfa0*/  HMMA.16816.F32.BF16 R16, R72.reuse, R94, R16 ;  /* 0x0000005e4810723c */ /* 0x040fe20000041810 */
[----:B------:R-:W-:Y:S07]  /*dfb0*/  LDSM.16.MT88.4 R92, [R194+0x5000] ;  /* 0x00500000c25c783b */ /* 0x000fee0000004200 */
[C---:B------:R-:W-:Y:S01]  /*dfc0*/  HMMA.16816.F32.BF16 R20, R72.reuse, R88, R20 ;  /* 0x000000584814723c */ /* 0x040fe20000041814 */
[----:B--2---:R-:W2:Y:S03]  /*dfd0*/  LDSM.16.MT88.4 R80, [R193+0x5000] ;  /* 0x00500000c150783b */ /* 0x004ea60000004200 */
[----:B----4-:R-:W-:Y:S03]  /*dfe0*/  FADD.FTZ R2, R123, R2 ;  /* 0x000000027b027221 */ /* 0x010fe60000010000 */
[----:B------:R-:W-:Y:S01]  /*dff0*/  FFMA.FTZ R88, R222, c[0x0][0x2d0], -R148 ;  /* 0x0000b400de587a23 */ /* 0x000fe20000010894 */
[C---:B------:R-:W-:Y:S03]  /*e000*/  HMMA.16816.F32.BF16 R24, R72.reuse, R90, R24 ;  /* 0x0000005a4818723c */ /* 0x040fe60000041818 */
[----:B------:R4:W5:Y:S05]  /*e010*/  MUFU.EX2 R122, R88 ;  /* 0x00000058007a7308 */ /* 0x00096a0000000800 */
[C---:B-1----:R-:W-:Y:S07]  /*e020*/  HMMA.16816.F32.BF16 R28, R72.reuse, R84, R28 ;  /* 0x00000054481c723c */ /* 0x042fee000004181c */
[--C-:B------:R-:W-:Y:S01]  /*e030*/  FFMA.FTZ R84, R224, c[0x0][0x2d0], -R68.reuse ;  /* 0x0000b400e0547a23 */ /* 0x100fe20000010844 */
[C---:B------:R-:W-:Y:S03]  /*e040*/  HMMA.16816.F32.BF16 R32, R72.reuse, R86, R32 ;  /* 0x000000564820723c */ /* 0x040fe60000041820 */
[----:B------:R1:W-:Y:S05]  /*e050*/  MUFU.EX2 R120, R84 ;  /* 0x0000005400787308 */ /* 0x0003ea0000000800 */
[C---:B---3--:R-:W-:Y:S04]  /*e060*/  HMMA.16816.F32.BF16 R36, R72.reuse, R76, R36 ;  /* 0x0000004c4824723c */ /* 0x048fe80000041824 */
[----:B----4-:R-:W-:Y:S02]  /*e070*/  FFMA.FTZ R88, R223, c[0x0][0x2d0], -R68 ;  /* 0x0000b400df587a23 */ /* 0x010fe40000010844 */
[----:B-----5:R-:W-:Y:S02]  /*e080*/  FADD.FTZ R2, R122, R2 ;  /* 0x000000027a027221 */ /* 0x020fe40000010000 */
[C---:B------:R-:W-:Y:S01]  /*e090*/  HMMA.16816.F32.BF16 R40, R72.reuse, R78, R40 ;  /* 0x0000004e4828723c */ /* 0x040fe20000041828 */
[----:B------:R3:W4:Y:S03]  /*e0a0*/  MUFU.EX2 R121, R88 ;  /* 0x0000005800797308 */ /* 0x0007260000000800 */
[--C-:B------:R-:W-:Y:S04]  /*e0b0*/  FFMA.FTZ R76, R225, c[0x0][0x2d0], -R148.reuse ;  /* 0x0000b400e14c7a23 */ /* 0x100fe80000010894 */
[C---:B--2---:R-:W-:Y:S03]  /*e0c0*/  HMMA.16816.F32.BF16 R44, R72.reuse, R80, R44 ;  /* 0x00000050482c723c */ /* 0x044fe6000004182c */
[----:B------:R2:W-:Y:S01]  /*e0d0*/  MUFU.EX2 R157, R76 ;  /* 0x0000004c009d7308 */ /* 0x0005e20000000800 */
[----:B-1----:R-:W-:Y:S03]  /*e0e0*/  FFMA.FTZ R84, R227, c[0x0][0x2d0], -R148 ;  /* 0x0000b400e3547a23 */ /* 0x002fe60000010894 */
[----:B------:R-:W-:Y:S01]  /*e0f0*/  FFMA.FTZ R80, R229, c[0x0][0x2d0], -R68 ;  /* 0x0000b400e5507a23 */ /* 0x000fe20000010844 */
[C---:B------:R-:W-:Y:S05]  /*e100*/  HMMA.16816.F32.BF16 R48, R72.reuse, R82, R48 ;  /* 0x000000524830723c */ /* 0x040fea0000041830 */
[----:B------:R1:W5:Y:S01]  /*e110*/  MUFU.EX2 R158, R84 ;  /* 0x00000054009e7308 */ /* 0x0003620000000800 */
[----:B---3--:R-:W3:Y:S01]  /*e120*/  LDSM.16.MT88.4 R88, [R192+0x5000] ;  /* 0x00500000c058783b */ /* 0x008ee20000004200 */
[----:B----4-:R-:W-:Y:S08]  /*e130*/  FADD.FTZ R0, R121, R0 ;  /* 0x0000000079007221 */ /* 0x010ff00000010000 */
[----:B------:R4:W-:Y:S01]  /*e140*/  MUFU.EX2 R155, R80 ;  /* 0x00000050009b7308 */ /* 0x0009e20000000800 */
[----:B------:R-:W-:Y:S02]  /*e150*/  FADD.FTZ R0, R120, R0 ;  /* 0x0000000078007221 */ /* 0x000fe40000010000 */
[----:B--2---:R-:W-:Y:S07]  /*e160*/  FFMA.FTZ R76, R226, c[0x0][0x2d0], -R68 ;  /* 0x0000b400e24c7a23 */ /* 0x004fee0000010844 */
[----:B------:R2:W2:Y:S01]  /*e170*/  MUFU.EX2 R156, R76 ;  /* 0x0000004c009c7308 */ /* 0x0004a20000000800 */
[----:B-1----:R-:W-:Y:S01]  /*e180*/  LDSM.16.MT88.4 R84, [R193+0x2000] ;  /* 0x00200000c154783b */ /* 0x002fe20000004200 */
[----:B-----5:R-:W-:Y:S04]  /*e190*/  FADD.FTZ R2, R158, R2 ;  /* 0x000000029e027221 */ /* 0x020fe80000010000 */
[----:B------:R-:W-:Y:S03]  /*e1a0*/  FADD.FTZ R2, R157, R2 ;  /* 0x000000029d027221 */ /* 0x000fe60000010000 */
[----:B----4-:R-:W-:Y:S01]  /*e1b0*/  LDSM.16.MT88.4 R80, [R192+0x2000] ;  /* 0x00200000c050783b */ /* 0x010fe20000004200 */
[C---:B---3--:R-:W-:Y:S07]  /*e1c0*/  HMMA.16816.F32.BF16 R52, R72.reuse, R88, R52 ;  /* 0x000000584834723c */ /* 0x048fee0000041834 */
[----:B--2---:R-:W1:Y:S01]  /*e1d0*/  LDSM.16.MT88.4 R76, [R191+0x2000] ;  /* 0x00200000bf4c783b */ /* 0x004e620000004200 */
[----:B------:R-:W-:Y:S04]  /*e1e0*/  FADD.FTZ R0, R156, R0 ;  /* 0x000000009c007221 */ /* 0x000fe80000010000 */
[----:B------:R-:W-:Y:S01]  /*e1f0*/  FADD.FTZ R0, R155, R0 ;  /* 0x000000009b007221 */ /* 0x000fe20000010000 */
[C---:B------:R-:W-:Y:S02]  /*e200*/  HMMA.16816.F32.BF16 R56, R72.reuse, R90, R56 ;  /* 0x0000005a4838723c */ /* 0x040fe40000041838 */
[----:B------:R-:W2:Y:S06]  /*e210*/  LDSM.16.MT88.4 R88, [R194+0x2000] ;  /* 0x00200000c258783b */ /* 0x000eac0000004200 */
        /* <DEDUP_REMOVED lines=8> */
[C---:B-1----:R-:W-:Y:S01]  /*e2a0*/  HMMA.16816.F32.BF16 R4, R72.reuse, R76, R4 ;  /* 0x0000004c4804723c */ /* 0x042fe20000041804 */
[----:B---3--:R-:W-:Y:S06]  /*e2b0*/  LDSM.16.MT88.4 R92, [R193+0x2800] ;  /* 0x00280000c15c783b */ /* 0x008fec0000004200 */
[--C-:B------:R-:W-:Y:S01]  /*e2c0*/  FFMA.FTZ R76, R230, c[0x0][0x2d0], -R148.reuse ;  /* 0x0000b400e64c7a23 */ /* 0x100fe20000010894 */
[C---:B------:R-:W-:Y:S03]  /*e2d0*/  HMMA.16816.F32.BF16 R8, R72.reuse, R78, R8 ;  /* 0x0000004e4808723c */ /* 0x040fe60000041808 */
[----:B------:R1:W3:Y:S05]  /*e2e0*/  MUFU.EX2 R154, R76 ;  /* 0x0000004c009a7308 */ /* 0x0002ea0000000800 */
[C---:B------:R-:W-:Y:S07]  /*e2f0*/  HMMA.16816.F32.BF16 R12, R72.reuse, R84, R12 ;  /* 0x00000054480c723c */ /* 0x040fee000004180c */
[----:B------:R-:W-:Y:S01]  /*e300*/  FFMA.FTZ R84, R231, c[0x0][0x2d0], -R148 ;  /* 0x0000b400e7547a23 */ /* 0x000fe20000010894 */
[C---:B------:R-:W-:Y:S03]  /*e310*/  HMMA.16816.F32.BF16 R16, R72.reuse, R86, R16 ;  /* 0x000000564810723c */ /* 0x040fe60000041810 */
[----:B------:R4:W5:Y:S05]  /*e320*/  MUFU.EX2 R153, R84 ;  /* 0x0000005400997308 */ /* 0x00096a0000000800 */
[C---:B------:R-:W-:Y:S01]  /*e330*/  HMMA.16816.F32.BF16 R20, R72.reuse, R80, R20 ;  /* 0x000000504814723c */ /* 0x040fe20000041814 */
[----:B-1----:R-:W1:Y:S03]  /*e340*/  LDSM.16.MT88.4 R76, [R191+0x5800] ;  /* 0x00580000bf4c783b */ /* 0x002e660000004200 */
[----:B---3--:R-:W-:Y:S03]  /*e350*/  FADD.FTZ R2, R154, R2 ;  /* 0x000000029a027221 */ /* 0x008fe60000010000 */
[----:B------:R-:W-:Y:S01]  /*e360*/  FFMA.FTZ R80, R233, c[0x0][0x2d0], -R68 ;  /* 0x0000b400e9507a23 */ /* 0x000fe20000010844 */
[C---:B------:R-:W-:Y:S03]  /*e370*/  HMMA.16816.F32.BF16 R24, R72.reuse, R82, R24 ;  /* 0x000000524818723c */ /* 0x040fe60000041818 */
[----:B------:R3:W3:Y:S05]  /*e380*/  MUFU.EX2 R152, R80 ;  /* 0x0000005000987308 */ /* 0x0006ea0000000800 */
[C---:B--2---:R-:W-:Y:S01]  /*e390*/  HMMA.16816.F32.BF16 R28, R72.reuse, R88, R28 ;  /* 0x00000058481c723c */ /* 0x044fe2000004181c */
[----:B----4-:R-:W2:Y:S03]  /*e3a0*/  LDSM.16.MT88.4 R84, [R193+0x5800] ;  /* 0x00580000c154783b */ /* 0x010ea60000004200 */
[----:B-----5:R-:W-:Y:S04]  /*e3b0*/  FADD.FTZ R2, R153, R2 ;  /* 0x0000000299027221 */ /* 0x020fe80000010000 */
[C---:B------:R-:W-:Y:S01]  /*e3c0*/  HMMA.16816.F32.BF16 R32, R72.reuse, R90, R32 ;  /* 0x0000005a4820723c */ /* 0x040fe20000041820 */
[----:B------:R-:W-:Y:S03]  /*e3d0*/  LDSM.16.MT88.4 R88, [R194+0x5800] ;  /* 0x00580000c258783b */ /* 0x000fe60000004200 */
[----:B---3--:R-:W-:Y:S02]  /*e3e0*/  FFMA.FTZ R80, R234, c[0x0][0x2d0], -R68 ;  /* 0x0000b400ea507a23 */ /* 0x008fe40000010844 */
[----:B------:R-:W-:Y:S02]  /*e3f0*/  FADD.FTZ R0, R152, R0 ;  /* 0x0000000098007221 */ /* 0x000fe40000010000 */
[----:B------:R3:W4:Y:S01]  /*e400*/  MUFU.EX2 R151, R80 ;  /* 0x0000005000977308 */ /* 0x0007220000000800 */
[C---:B-1----:R-:W-:Y:S07]  /*e410*/  HMMA.16816.F32.BF16 R36, R72.reuse, R76, R36 ;  /* 0x0000004c4824723c */ /* 0x042fee0000041824 */
[----:B------:R-:W-:Y:S01]  /*e420*/  FFMA.FTZ R76, R236, c[0x0][0x2d0], -R68 ;  /* 0x0000b400ec4c7a23 */ /* 0x000fe20000010844 */
[C---:B------:R-:W-:Y:S03]  /*e430*/  HMMA.16816.F32.BF16 R40, R72.reuse, R78, R40 ;  /* 0x0000004e4828723c */ /* 0x040fe60000041828 */
[----:B------:R1:W5:Y:S05]  /*e440*/  MUFU.EX2 R147, R76 ;  /* 0x0000004c00937308 */ /* 0x00036a0000000800 */
[C---:B--2---:R-:W-:Y:S04]  /*e450*/  HMMA.16816.F32.BF16 R44, R72.reuse, R84, R44 ;  /* 0x00000054482c723c */ /* 0x044fe8000004182c */
[----:B---3--:R-:W-:Y:S03]  /*e460*/  FFMA.FTZ R80, R232, c[0x0][0x2d0], -R148 ;  /* 0x0000b400e8507a23 */ /* 0x008fe60000010894 */
[----:B------:R-:W-:Y:S01]  /*e470*/  FFMA.FTZ R84, R237, c[0x0][0x2d0], -R68 ;  /* 0x0000b400ed547a23 */ /* 0x000fe20000010844 */
[C---:B------:R-:W-:Y:S01]  /*e480*/  HMMA.16816.F32.BF16 R48, R72.reuse, R86, R48 ;  /* 0x000000564830723c */ /* 0x040fe20000041830 */
[----:B------:R2:W3:Y:S03]  /*e490*/  MUFU.EX2 R150, R80 ;  /* 0x0000005000967308 */ /* 0x0004e60000000800 */
[----:B----4-:R-:W-:Y:S01]  /*e4a0*/  FADD.FTZ R0, R151, R0 ;  /* 0x0000000097007221 */ /* 0x010fe20000010000 */
[----:B-1----:R-:W-:Y:S06]  /*e4b0*/  LDSM.16.MT88.4 R76, [R191+0x2800] ;  /* 0x00280000bf4c783b */ /* 0x002fec0000004200 */
[----:B------:R1:W4:Y:S01]  /*e4c0*/  MUFU.EX2 R146, R84 ;  /* 0x0000005400927308 */ /* 0x0003220000000800 */
[----:B-----5:R-:W-:Y:S01]  /*e4d0*/  FADD.FTZ R0, R147, R0 ;  /* 0x0000000093007221 */ /* 0x020fe20000010000 */
[----:B--2---:R-:W2:Y:S01]  /*e4e0*/  LDSM.16.MT88.4 R80, [R192+0x5800] ;  /* 0x00580000c050783b */ /* 0x004ea20000004200 */
[----:B---3--:R-:W-:Y:S07]  /*e4f0*/  FADD.FTZ R2, R150, R2 ;  /* 0x0000000296027221 */ /* 0x008fee0000010000 */
[----:B-1----:R-:W1:Y:S01]  /*e500*/  LDSM.16.MT88.4 R84, [R192+0x2800] ;  /* 0x00280000c054783b */ /* 0x002e620000004200 */
[C---:B--2---:R-:W-:Y:S08]  /*e510*/  HMMA.16816.F32.BF16 R52, R72.reuse, R80, R52 ;  /* 0x000000504834723c */ /* 0x044ff00000041834 */
        /* <DEDUP_REMOVED lines=9> */
[----:B----4-:R-:W-:Y:S07]  /*e5b0*/  F2FP.BF16.PACK_AB R75, R146, R147 ;  /* 0x00000093924b723e */ /* 0x010fee00000010ff */
[C---:B------:R-:W-:Y:S01]  /*e5c0*/  HMMA.16816.F32.BF16 R4, R72.reuse, R76, R4 ;  /* 0x0000004c4804723c */ /* 0x040fe20000041804 */
[----:B---3--:R-:W-:Y:S07]  /*e5d0*/  LDSM.16.MT88.4 R88, [R193+0x6000] ;  /* 0x00600000c158783b */ /* 0x008fee0000004200 */
[C---:B------:R-:W-:Y:S01]  /*e5e0*/  HMMA.16816.F32.BF16 R8, R72.reuse, R78, R8 ;  /* 0x0000004e4808723c */ /* 0x040fe20000041808 */
[----:B------:R-:W3:Y:S07]  /*e5f0*/  LDSM.16.MT88.4 R76, [R191+0x6000] ;  /* 0x00600000bf4c783b */ /* 0x000eee0000004200 */
[C---:B------:R-:W-:Y:S07]  /*e600*/  HMMA.16816.F32.BF16 R12, R72.reuse, R92, R12 ;  /* 0x0000005c480c723c */ /* 0x040fee000004180c */
[--C-:B------:R-:W-:Y:S01]  /*e610*/  FFMA.FTZ R92, R242, c[0x0][0x2d0], -R148.reuse ;  /* 0x0000b400f25c7a23 */ /* 0x100fe20000010894 */
[C---:B------:R-:W-:Y:S03]  /*e620*/  HMMA.16816.F32.BF16 R16, R72.reuse, R94, R16 ;  /* 0x0000005e4810723c */ /* 0x040fe60000041810 */
[----:B------:R4:W-:Y:S05]  /*e630*/  MUFU.EX2 R141, R92 ;  /* 0x0000005c008d7308 */ /* 0x0009ea0000000800 */
[C---:B-1----:R-:W-:Y:S07]  /*e640*/  HMMA.16816.F32.BF16 R20, R72.reuse, R84, R20 ;  /* 0x000000544814723c */ /* 0x042fee0000041814 */
[----:B------:R-:W-:Y:S01]  /*e650*/  FFMA.FTZ R84, R239, c[0x0][0x2d0], -R148 ;  /* 0x0000b400ef547a23 */ /* 0x000fe20000010894 */
[C---:B------:R-:W-:Y:S03]  /*e660*/  HMMA.16816.F32.BF16 R24, R72.reuse, R86, R24 ;  /* 0x000000564818723c */ /* 0x040fe60000041818 */
[----:B------:R1:W5:Y:S05]  /*e670*/  MUFU.EX2 R144, R84 ;  /* 0x0000005400907308 */ /* 0x00036a0000000800 */
[C---:B--2---:R-:W-:Y:S01]  /*e680*/  HMMA.16816.F32.BF16 R28, R72.reuse, R80, R28 ;  /* 0x00000050481c723c */ /* 0x044fe2000004181c */
[----:B----4-:R-:W-:Y:S06]  /*e690*/  LDSM.16.MT88.4 R92, [R193+0x3000] ;  /* 0x00300000c15c783b */ /* 0x010fec0000004200 */
[--C-:B------:R-:W-:Y:S01]  /*e6a0*/  FFMA.FTZ R80, R241, c[0x0][0x2d0], -R68.reuse ;  /* 0x0000b400f1507a23 */ /* 0x100fe20000010844 */
[C---:B------:R-:W-:Y:S03]  /*e6b0*/  HMMA.16816.F32.BF16 R32, R72.reuse, R82, R32 ;  /* 0x000000524820723c */ /* 0x040fe60000041820 */
[----:B------:R2:W-:Y:S05]  /*e6c0*/  MUFU.EX2 R142, R80 ;  /* 0x00000050008e7308 */ /* 0x0005ea0000000800 */
[C---:B---3--:R-:W-:Y:S04]  /*e6d0*/  HMMA.16816.F32.BF16 R36, R72.reuse, R76, R36 ;  /* 0x0000004c4824723c */ /* 0x048fe80000041824 */
[--C-:B-1----:R-:W-:Y:S01]  /*e6e0*/  FFMA.FTZ R84, R240, c[0x0][0x2d0], -R68.reuse ;  /* 0x0000b400f0547a23 */ /* 0x102fe20000010844 */
[----:B-----5:R-:W-:Y:S01]  /*e6f0*/  F2FP.BF16.PACK_AB R136, R144, R145 ;  /* 0x000000919088723e */ /* 0x020fe200000010ff */
[----:B------:R-:W-:Y:S02]  /*e700*/  FFMA.FTZ R68, R71, c[0x0][0x2d0], -R68 ;  /* 0x0000b40047447a23 */ /* 0x000fe40000010844 */
[C---:B------:R-:W-:Y:S01]  /*e710*/  HMMA.16816.F32.BF16 R40, R72.reuse, R78, R40 ;  /* 0x0000004e4828723c */ /* 0x040fe20000041828 */
[----:B------:R1:W3:Y:S03]  /*e720*/  MUFU.EX2 R143, R84 ;  /* 0x00000054008f7308 */ /* 0x0002e60000000800 */
[----:B------:R-:W-:Y:S04]  /*e730*/  FFMA.FTZ R76, R243, c[0x0][0x2d0], -R148 ;  /* 0x0000b400f34c7a23 */ /* 0x000fe80000010894 */
[C---:B------:R-:W-:Y:S03]  /*e740*/  HMMA.16816.F32.BF16 R44, R72.reuse, R88, R44 ;  /* 0x00000058482c723c */ /* 0x040fe6000004182c */
[----:B------:R4:W5:Y:S01]  /*e750*/  MUFU.EX2 R140, R76 ;  /* 0x0000004c008c7308 */ /* 0x0009620000000800 */
[----:B--2---:R-:W-:Y:S04]  /*e760*/  LDSM.16.MT88.4 R80, [R194+0x6000] ;  /* 0x00600000c250783b */ /* 0x004fe80000004200 */
[C---:B------:R-:W-:Y:S05]  /*e770*/  HMMA.16816.F32.BF16 R48, R72.reuse, R90, R48 ;  /* 0x0000005a4830723c */ /* 0x040fea0000041830 */
[----:B------:R-:W2:Y:S01]  /*e780*/  MUFU.EX2 R68, R68 ;  /* 0x0000004400447308 */ /* 0x000ea20000000800 */
[----:B-1----:R-:W1:Y:S01]  /*e790*/  LDSM.16.MT88.4 R84, [R192+0x6000] ;  /* 0x00600000c054783b */ /* 0x002e620000004200 */
[----:B---3--:R-:W-:Y:S07]  /*e7a0*/  F2FP.BF16.PACK_AB R137, R142, R143 ;  /* 0x0000008f8e89723e */ /* 0x008fee00000010ff */
[----:B----4-:R-:W3:Y:S01]  /*e7b0*/  LDSM.16.MT88.4 R76, [R191+0x3000] ;  /* 0x00300000bf4c783b */ /* 0x010ee20000004200 */
[----:B-----5:R-:W-:Y:S02]  /*e7c0*/  F2FP.BF16.PACK_AB R138, R140, R141 ;  /* 0x0000008d8c8a723e */ /* 0x020fe400000010ff */
[----:B--2---:R-:W-:Y:S01]  /*e7d0*/  F2FP.BF16.PACK_AB R139, R68, R70 ;  /* 0x00000046448b723e */ /* 0x004fe200000010ff */
[C---:B-1----:R-:W-:Y:S08]  /*e7e0*/  HMMA.16816.F32.BF16 R52, R72.reuse, R84, R52 ;  /* 0x000000544834723c */ /* 0x042ff00000041834 */
[C---:B------:R-:W-:Y:S08]  /*e7f0*/  HMMA.16816.F32.BF16 R56, R72.reuse, R86, R56 ;  /* 0x000000564838723c */ /* 0x040ff00000041838 */
[C---:B------:R-:W-:Y:S08]  /*e800*/  HMMA.16816.F32.BF16 R60, R72.reuse, R80, R60 ;  /* 0x00000050483c723c */ /* 0x040ff0000004183c */
[----:B------:R-:W-:Y:S08]  /*e810*/  HMMA.16816.F32.BF16 R64, R72, R82, R64 ;  /* 0x000000524840723c */ /* 0x000ff00000041840 */
[C---:B---3--:R-:W-:Y:S01]  /*e820*/  HMMA.16816.F32.BF16 R72, R136.reuse, R76, R4 ;  /* 0x0000004c8848723c */ /* 0x048fe20000041804 */
        /* <DEDUP_REMOVED lines=30> */
.L_x_1025:
[----:B------:R-:W-:Y:S02]  /*ea10*/  MOV R7, 0x1f ;  /* 0x0000001f00077802 */ /* 0x000fe40000000f00 */
[----:B------:R-:W-:Y:S01]  /*ea20*/  MOV R6, 0xffffffff ;  /* 0xffffffff00067802 */ /* 0x000fe20000000f00 */
[----:B------:R-:W-:Y:S05]  /*ea30*/  BRA.DIV ~URZ, `(.L_x_1029) ;  /* 0x000048227f007947 */ /* 0x000fea000b800000 */
[----:B-1----:R-:W2:Y:S04]  /*ea40*/  LDL R2, [R1+0x34] ;  /* 0x0000340001027983 */ /* 0x002ea80000100800 */
[----:B--2---:R1:W2:Y:S02]  /*ea50*/  SHFL.BFLY PT, R0, R2, 0x2, 0x1f ;  /* 0x0c401f0002007f89 */ /* 0x0042a400000e0000 */
.L_x_1096:
        /* <DEDUP_REMOVED lines=9> */
.L_x_1097:
        /* <DEDUP_REMOVED lines=85> */
.L_x_1016:
        /* <DEDUP_REMOVED lines=19> */
.L_x_1032:
[----:B--2---:R-:W-:Y:S05]  /*f170*/  BSYNC B0 ;  /* 0x0000000000007941 */ /* 0x004fea0003800000 */
.L_x_1031:
        /* <DEDUP_REMOVED lines=106> */
.L_x_1035:
        /* <DEDUP_REMOVED lines=8> */
[----:B------:R1:W1:Y:S08]  /*f8a0*/  LDC.64 R4, c[0x0][R2+0x170] ;  /* 0x00005c0002047b82 */ /* 0x0002700000000a00 */
[----:B------:R1:W3:Y:S08]  /*f8b0*/  LDC.64 R12, c[0x0][R2+0x168] ;  /* 0x00005a00020c7b82 */ /* 0x0002f00000000a00 */
[----:B------:R1:W2:Y:S08]  /*f8c0*/  LDC.64 R16, c[0x0][R2+0x178] ;  /* 0x00005e0002107b82 */ /* 0x0002b00000000a00 */
[----:B------:R1:W2:Y:S01]  /*f8d0*/  LDC.64 R18, c[0x0][R2+0x160] ;  /* 0x0000580002127b82 */ /* 0x0002a20000000a00 */
[----:B------:R-:W-:-:S04]  /*f8e0*/  ISETP.NE.U32.AND P0, PT, RZ, c[0x0][0x500], PT ;  /* 0x00014000ff007a0c */ /* 0x000fc80003f05070 */
[----:B------:R-:W-:-:S04]  /*f8f0*/  ISETP.NE.AND.EX P0, PT, RZ, c[0x0][0x504], PT, P0 ;  /* 0x00014100ff007a0c */ /* 0x000fc80003f05300 */
[----:B------:R-:W-:Y:S02]  /*f900*/  SEL R8, R8, RZ, !P0 ;  /* 0x000000ff08087207 */ /* 0x000fe40004000000 */
[----:B------:R-:W-:Y:S01]  /*f910*/  SEL R3, R7, RZ, !P0 ;  /* 0x000000ff07037207 */ /* 0x000fe20004000000 */
[----:B-1----:R-:W-:-:S05]  /*f920*/  IMAD.MOV.U32 R2, RZ, RZ, c[0x0][0x4e8] ;  /* 0x00013a00ff027624 */ /* 0x002fca00078e00ff */
[----:B------:R-:W-:Y:S01]  /*f930*/  ISETP.NE.AND P3, PT, R2, 0x1, PT ;  /* 0x000000010200780c */ /* 0x000fe20003f65270 */
[----:B------:R-:W-:-:S04]  /*f940*/  IMAD R2, R5, R8, RZ ;  /* 0x0000000805027224 */ /* 0x000fc800078e02ff */
[C---:B------:R-:W-:Y:S02]  /*f950*/  IMAD R11, R4.reuse, R3, R2 ;  /* 0x00000003040b7224 */ /* 0x040fe400078e0202 */
[----:B------:R-:W-:Y:S01]  /*f960*/  IMAD.WIDE.U32 R4, R4, R8, RZ ;  /* 0x0000000804047225 */ /* 0x000fe200078e00ff */
[----:B------:R-:W1:Y:S03]  /*f970*/  S2R R24, SR_TID.X ;  /* 0x0000000000187919 */ /* 0x000e660000002100 */
[----:B--2---:R-:W-:-:S04]  /*f980*/  IMAD.IADD R9, R6, 0x1, R43 ;  /* 0x0000000106097824 */ /* 0x004fc800078e022b */
        /* <DEDUP_REMOVED lines=26> */
[----:B-1----:R-:W-:Y:S01]  /*fb30*/  SHF.R.S32.HI R22, RZ, 0x1f, R24 ;  /* 0x0000001fff167819 */ /* 0x002fe20000011418 */
        /* <DEDUP_REMOVED lines=9> */
[----:B------:R-:W-:Y:S01]  /*fbd0*/  SHFL.IDX PT, R4, R4, 0x1, 0x1c1f ;  /* 0x003c1f0004047f89 */ /* 0x000fe200000e0000 */
[----:B------:R-:W-:-:S03]  /*fbe0*/  IMAD R11, R14, c[0x0][0x4e8], RZ ;  /* 0x00013a000e0b7a24 */ /* 0x000fc600078e02ff */
[----:B------:R2:W3:Y:S01]  /*fbf0*/  SHFL.IDX PT, R5, R2, 0x1, 0x1c1f ;  /* 0x003c1f0002057f89 */ /* 0x0004e200000e0000 */
[----:B------:R-:W-:Y:S01]  /*fc00*/  LOP3.LUT P0, RZ, R22, 0x3, RZ, 0xc0, !PT ;  /* 0x0000000316ff7812 */ /* 0x000fe2000780c0ff */
[----:B--2---:R-:W-:-:S05]  /*fc10*/  IMAD.IADD R2, R23, 0x1, R43 ;  /* 0x0000000117027824 */ /* 0x004fca00078e022b */
        /* <DEDUP_REMOVED lines=37> */
[----:B------:R-:W-:-:S05]  /*fe70*/  IADD3 R4, R43, R4, RZ ;  /* 0x000000042b047210 */ /* 0x000fca0007ffe0ff */
        /* <DEDUP_REMOVED lines=9> */
[----:B------:R-:W-:Y:S02]  /*ff10*/  IADD3 R6, R42, R43, RZ ;  /* 0x0000002b2a067210 */ /* 0x000fe40007ffe0ff */
        /* <DEDUP_REMOVED lines=10> */
.L_x_1098:
[----:B------:R-:W-:Y:S05]  /*ffc0*/  BRA.DIV ~URZ, `(.L_x_1038) ;  /* 0x000034727f007947 */ /* 0x000fea000b800000 */
[----:B------:R3:W4:Y:S02]  /*ffd0*/  SHFL.IDX PT, R0, R8, RZ, 0x181f ;  /* 0x00181fff08007589 */ /* 0x00072400000e0000 */
.L_x_1099:
        /* <DEDUP_REMOVED lines=13> */
.L_x_1040:
[----:B------:R-:W-:Y:S05]  /*100b0*/  BSYNC B0 ;  /* 0x0000000000007941 */ /* 0x000fea0003800000 */
.L_x_1039:
[----:B------:R-:W-:Y:S05]  /*100c0*/  BRA.DIV ~URZ, `(.L_x_1041) ;  /* 0x000033d27f007947 */ /* 0x000fea000b800000 */
[----:B--2---:R2:W1:Y:S04]  /*100d0*/  SHFL.IDX PT, R9, R7, 0x1, 0x181f ;  /* 0x00381f0007097f89 */ /* 0x00446800000e0000 */
[----:B----4-:R2:W4:Y:S02]  /*100e0*/  SHFL.IDX PT, R0, R8, 0x1, 0x181f ;  /* 0x00381f0008007f89 */ /* 0x01052400000e0000 */
.L_x_1100:
        /* <DEDUP_REMOVED lines=14> */
.L_x_1043:
[----:B------:R-:W-:Y:S05]  /*101d0*/  BSYNC B0 ;  /* 0x0000000000007941 */ /* 0x000fea0003800000 */
.L_x_1042:
[----:B------:R-:W-:Y:S05]  /*101e0*/  BRA.DIV ~URZ, `(.L_x_1044) ;  /* 0x000033727f007947 */ /* 0x000fea000b800000 */
[----:B-1----:R1:W2:Y:S02]  /*101f0*/  SHFL.IDX PT, R9, R7, 0x2, 0x181f ;  /* 0x00581f0007097f89 */ /* 0x0022a400000e0000 */
.L_x_1101:
[----:B------:R-:W-:Y:S05]  /*10200*/  BRA.DIV ~URZ, `(.L_x_1045) ;  /* 0x000033c27f007947 */ /* 0x000fea000b800000 */
[----:B----4-:R4:W1:Y:S02]  /*10210*/  SHFL.IDX PT, R0, R8, 0x2, 0x181f ;  /* 0x00581f0008007f89 */ /* 0x01086400000e0000 */
.L_x_1102:
        /* <DEDUP_REMOVED lines=14> */
.L_x_1047:
[----:B------:R-:W-:Y:S05]  /*10300*/  BSYNC B0 ;  /* 0x0000000000007941 */ /* 0x000fea0003800000 */
.L_x_1046:
[----:B------:R-:W-:Y:S05]  /*10310*/  BRA.DIV ~URZ, `(.L_x_1048) ;  /* 0x000033127f007947 */ /* 0x000fea000b800000 */
[----:B-12---:R-:W1:Y:S04]  /*10320*/  SHFL.IDX PT, R7, R7, 0x3, 0x181f ;  /* 0x00781f0007077f89 */ /* 0x006e6800000e0000 */
[----:B------:R2:W3:Y:S02]  /*10330*/  SHFL.IDX PT, R0, R8, 0x3, 0x181f ;  /* 0x00781f0008007f89 */ /* 0x0004e400000e0000 */
.L_x_1103:
        /* <DEDUP_REMOVED lines=15> */
.L_x_1036:
        /* <DEDUP_REMOVED lines=34> */
.L_x_1104:
[----:B------:R-:W-:Y:S05]  /*10650*/  BRA.DIV ~URZ, `(.L_x_1051) ;  /* 0x000031027f007947 */ /* 0x000fea000b800000 */
[----:B------:R3:W4:Y:S02]  /*10660*/  SHFL.IDX PT, R0, R28, RZ, 0x1c1f ;  /* 0x001c1fff1c007589 */ /* 0x00072400000e0000 */
.L_x_1105:
        /* <DEDUP_REMOVED lines=98> */
.L_x_1053:
[----:B------:R-:W-:Y:S05]  /*10c90*/  BSYNC B0 ;  /* 0x0000000000007941 */ /* 0x000fea0003800000 */
.L_x_1052:
[----:B------:R-:W-:Y:S05]  /*10ca0*/  BRA.DIV ~URZ, `(.L_x_1054) ;  /* 0x00002b127f007947 */ /* 0x000fea000b800000 */
[----:B--2---:R2:W1:Y:S04]  /*10cb0*/  SHFL.IDX PT, R4, R14, 0x1, 0x1c1f ;  /* 0x003c1f000e047f89 */ /* 0x00446800000e0000 */
[----:B----4-:R2:W4:Y:S02]  /*10cc0*/  SHFL.IDX PT, R0, R28, 0x1, 0x1c1f ;  /* 0x003c1f001c007f89 */ /* 0x01052400000e0000 */
.L_x_1106:
        /* <DEDUP_REMOVED lines=8> */
[C---:B------:R-:W-:Y:S02]  /*10d50*/  @!P0 LEA R2, P3, R12.reuse, R0, 0x2 ;  /* 0x000000000c028211 */ /* 0x040fe400078610ff */
        /* <DEDUP_REMOVED lines=62> */
.L_x_1034:
        /* <DEDUP_REMOVED lines=21> */
.L_x_1055:
        /* <DEDUP_REMOVED lines=57> */
.L_x_1057:
[----:B------:R-:W-:Y:S05]  /*11620*/  BSYNC B0 ;  /* 0x0000000000007941 */ /* 0x000fea0003800000 */
.L_x_1056:
        /* <DEDUP_REMOVED lines=20> */
[----:B------:R-:W-:-:S03]  /*11770*/  IMAD.IADD R4, R11, 0x1, R4 ;  /* 0x000000010b047824 */ /* 0x000fc600078e0204 */
[----:B------:R-:W-:Y:S01]  /*11780*/  IADD3 R3, R3, R8, RZ ;  /* 0x0000000803037210 */ /* 0x000fe20007ffe0ff */
[----:B------:R-:W-:Y:S01]  /*11790*/  @P0 IMAD.HI.U32 R6, R4, c[0x0][0x4ec], RZ ;  /* 0x00013b0004060a27 */ /* 0x000fe200078e00ff */
[----:B------:R-:W-:-:S03]  /*117a0*/  IADD3 R8, R10, R11, RZ ;  /* 0x0000000b0a087210 */ /* 0x000fc60007ffe0ff */
        /* <DEDUP_REMOVED lines=23> */
.L_x_1107:
[----:B------:R-:W-:Y:S05]  /*11920*/  BRA.DIV ~URZ, `(.L_x_1059) ;  /* 0x00001fc27f007947 */ /* 0x000fea000b800000 */
[----:B------:R3:W4:Y:S02]  /*11930*/  SHFL.IDX PT, R0, R9, RZ, 0x181f ;  /* 0x00181fff09007589 */ /* 0x00072400000e0000 */
.L_x_1108:
        /* <DEDUP_REMOVED lines=14> */
.L_x_1061:
[----:B------:R-:W-:Y:S05]  /*11a20*/  BSYNC B0 ;  /* 0x0000000000007941 */ /* 0x000fea0003800000 */
.L_x_1060:
[----:B------:R-:W-:Y:S05]  /*11a30*/  BRA.DIV ~URZ, `(.L_x_1062) ;  /* 0x00001f127f007947 */ /* 0x000fea000b800000 */
[----:B--2---:R2:W1:Y:S04]  /*11a40*/  SHFL.IDX PT, R10, R6, 0x1, 0x181f ;  /* 0x00381f00060a7f89 */ /* 0x00446800000e0000 */
[----:B----4-:R2:W4:Y:S02]  /*11a50*/  SHFL.IDX PT, R0, R9, 0x1, 0x181f ;  /* 0x00381f0009007f89 */ /* 0x01052400000e0000 */
.L_x_1109:
        /* <DEDUP_REMOVED lines=14> */
.L_x_1064:
[----:B------:R-:W-:Y:S05]  /*11b40*/  BSYNC B0 ;  /* 0x0000000000007941 */ /* 0x000fea0003800000 */
.L_x_1063:
[----:B------:R-:W-:Y:S05]  /*11b50*/  BRA.DIV ~URZ, `(.L_x_1065) ;  /* 0x00001eb27f007947 */ /* 0x000fea000b800000 */
[----:B-1----:R1:W2:Y:S02]  /*11b60*/  SHFL.IDX PT, R10, R6, 0x2, 0x181f ;  /* 0x00581f00060a7f89 */ /* 0x0022a400000e0000 */
.L_x_1110:
[----:B------:R-:W-:Y:S05]  /*11b70*/  BRA.DIV ~URZ, `(.L_x_1066) ;  /* 0x00001f027f007947 */ /* 0x000fea000b800000 */
[----:B----4-:R4:W1:Y:S02]  /*11b80*/  SHFL.IDX PT, R0, R9, 0x2, 0x181f ;  /* 0x00581f0009007f89 */ /* 0x01086400000e0000 */
.L_x_1111:
        /* <DEDUP_REMOVED lines=14> */
.L_x_1068:
[----:B------:R-:W-:Y:S05]  /*11c70*/  BSYNC B0 ;  /* 0x0000000000007941 */ /* 0x000fea0003800000 */
.L_x_1067:
[----:B------:R-:W-:Y:S05]  /*11c80*/  BRA.DIV ~URZ, `(.L_x_1069) ;  /* 0x00001e527f007947 */ /* 0x000fea000b800000 */
[----:B-12---:R-:W1:Y:S04]  /*11c90*/  SHFL.IDX PT, R6, R6, 0x3, 0x181f ;  /* 0x00781f0006067f89 */ /* 0x006e6800000e0000 */
[----:B------:R2:W3:Y:S02]  /*11ca0*/  SHFL.IDX PT, R0, R9, 0x3, 0x181f ;  /* 0x00781f0009007f89 */ /* 0x0004e400000e0000 */
.L_x_1112:
        /* <DEDUP_REMOVED lines=13> */
.L_x_1049:
[----:B------:R-:W-:Y:S05]  /*11d80*/  BSYNC B1 ;  /* 0x0000000000017941 */ /* 0x000fea0003800000 */
.L_x_1033:
        /* <DEDUP_REMOVED lines=15> */
.L_x_1113:
[----:B------:R-:W-:Y:S05]  /*11e80*/  BRA.DIV ~URZ, `(.L_x_1072) ;  /* 0x00001d827f007947 */ /* 0x000fea000b800000 */
[----:B------:R3:W4:Y:S02]  /*11e90*/  SHFL.IDX PT, R8, R67, 0x1, 0x1f ;  /* 0x00201f0043087f89 */ /* 0x00072400000e0000 */
.L_x_1114:
        /* <DEDUP_REMOVED lines=19> */
.L_x_1115:
        /* <DEDUP_REMOVED lines=16> */
.L_x_1116:
[----:B---3--:R-:W-:Y:S01]  /*120d0*/  IMAD R0, R0, c[0x0][0x538], RZ ;  /* 0x00014e0000007a24 */ /* 0x008fe200078e02ff */
[----:B------:R-:W-:Y:S04]  /*120e0*/  BSSY B1, `(.L_x_1075) ;  /* 0x00000cf000017945 */ /* 0x000fe80003800000 */
[----:B----4-:R-:W-:-:S04]  /*120f0*/  IADD3 R8, R0, R8, RZ ;  /* 0x0000000800087210 */ /* 0x010fc80007ffe0ff */
[----:B--2---:R-:W-:-:S13]  /*12100*/  ISETP.GT.AND P0, PT, R8, R9, PT ;  /* 0x000000090800720c */ /* 0x004fda0003f04270 */
[----:B------:R-:W-:Y:S05]  /*12110*/  @P0 BRA `(.L_x_1076) ;  /* 0x0000025000000947 */ /* 0x000fea0003800000 */
.L_x_1080:
        /* <DEDUP_REMOVED lines=17> */
.L_x_1117:
        /* <DEDUP_REMOVED lines=16> */
.L_x_1118:
[----:B--2---:R-:W-:-:S05]  /*12330*/  IMAD R0, R0, c[0x0][0x538], RZ ;  /* 0x00014e0000007a24 */ /* 0x004fca00078e02ff */
[----:B------:R-:W-:-:S04]  /*12340*/  IADD3 R8, R0, R8, RZ ;  /* 0x0000000800087210 */ /* 0x000fc80007ffe0ff */
[----:B------:R-:W-:-:S13]  /*12350*/  ISETP.GT.AND P0, PT, R8, R9, PT ;  /* 0x000000090800720c */ /* 0x000fda0003f04270 */
[----:B-1----:R-:W-:Y:S05]  /*12360*/  @!P0 BRA `(.L_x_1080) ;  /* 0xfffffdb000008947 */ /* 0x002fea000383ffff */
.L_x_1076:
[----:B------:R-:W-:-:S05]  /*12370*/  IADD3 R11, -R0, R8, RZ ;  /* 0x00000008000b7210 */ /* 0x000fca0007ffe1ff */
[----:B------:R-:W-:-:S05]  /*12380*/  IMAD R0, R4, c[0x0][0x538], R11 ;  /* 0x00014e0004007a24 */ /* 0x000fca00078e020b */
[----:B------:R-:W-:Y:S01]  /*12390*/  ISETP.GT.AND P0, PT, R0, R9, PT ;  /* 0x000000090000720c */ /* 0x000fe20003f04270 */
[----:B------:R-:W-:-:S12]  /*123a0*/  BRA.DIV ~URZ, `(.L_x_1081) ;  /* 0x00001ca27f007947 */ /* 0x000fd8000b800000 */
[----:B------:R-:W-:-:S03]  /*123b0*/  VOTE.ANY R10, PT, !P0 ;  /* 0x00000000000a7806 */ /* 0x000fc600040e0100 */
.L_x_1119:
[----:B------:R-:W2:Y:S01]  /*123c0*/  LDL.LU R0, [R1+0x5c] ;  /* 0x00005c0001007983 */ /* 0x000ea20000300800 */
[----:B------:R-:W2:Y:S02]  /*123d0*/  POPC R8, R10 ;  /* 0x0000000a00087309 */ /* 0x000ea40000000000 */
[----:B--2---:R-:W-:-:S05]  /*123e0*/  IADD3 R0, R8, R0, RZ ;  /* 0x0000000008007210 */ /* 0x004fca0007ffe0ff */
[----:B------:R2:W-:Y:S01]  /*123f0*/  STL [R1+0x5c], R0 ;  /* 0x00005c0001007387 */ /* 0x0005e20000100800 */
[----:B------:R-:W-:Y:S05]  /*12400*/  BRA.DIV ~URZ, `(.L_x_1082) ;  /* 0x00001c927f007947 */ /* 0x000fea000b800000 */
[----:B------:R3:W4:Y:S04]  /*12410*/  SHFL.IDX PT, R12, R6, R8, 0x1f ;  /* 0x00001f08060c7589 */ /* 0x00072800000e0000 */
[----:B------:R3:W1:Y:S02]  /*12420*/  SHFL.IDX PT, R7, R7, R8, 0x1f ;  /* 0x00001f0807077589 */ /* 0x00066400000e0000 */
.L_x_1120:
[----:B------:R-:W-:Y:S01]  /*12430*/  ISETP.NE.AND P0, PT, R10, RZ, PT ;  /* 0x000000ff0a00720c */ /* 0x000fe20003f05270 */
[----:B------:R-:W-:-:S12]  /*12440*/  BSSY B0, `(.L_x_1083) ;  /* 0x0000005000007945 */ /* 0x000fd80003800000 */
[----:B------:R-:W-:Y:S05]  /*12450*/  @!P0 BRA `(.L_x_1084) ;  /* 0x0000003000008947 */ /* 0x000fea0003800000 */
[----:B------:R-:W-:Y:S01]  /*12460*/  IADD3 R3, R8, -0x1, RZ ;  /* 0xffffffff08037810 */ /* 0x000fe20007ffe0ff */
[----:B------:R-:W-:Y:S05]  /*12470*/  BRA.DIV ~URZ, `(.L_x_1085) ;  /* 0x00001cf27f007947 */ /* 0x000fea000b800000 */
[----:B------:R2:W3:Y:S02]  /*12480*/  SHFL.IDX PT, R13, R4, R3, 0x1f ;  /* 0x00001f03040d7589 */ /* 0x0004e400000e0000 */
.L_x_1084:
[----:B------:R-:W-:Y:S05]  /*12490*/  BSYNC B0 ;  /* 0x0000000000007941 */ /* 0x000fea0003800000 */
.L_x_1083:
        /* <DEDUP_REMOVED lines=68> */
.L_x_1087:
        /* <DEDUP_REMOVED lines=17> */
[----:B------:R-:W-:-:S04]  /*129f0*/  IMAD.MOV.U32 R6, RZ, RZ, R0 ;  /* 0x000000ffff067224 */ /* 0x000fc800078e0000 */
        /* <DEDUP_REMOVED lines=11> */
[----:B------:R-:W-:-:S05]  /*12ab0*/  @P2 IADD3 R0, R0, 0x1, RZ ;  /* 0x0000000100002810 */ /* 0x000fca0007ffe0ff */
[----:B------:R-:W-:-:S05]  /*12ac0*/  IMAD.MOV.U32 R2, RZ, RZ, R0 ;  /* 0x000000ffff027224 */ /* 0x000fca00078e0000 */
        /* <DEDUP_REMOVED lines=16> */
[----:B------:R-:W-:Y:S01]  /*12bd0*/  IMAD R7, R6, R4, RZ ;  /* 0x0000000406077224 */ /* 0x000fe200078e02ff */
[----:B------:R-:W-:Y:S01]  /*12be0*/  MOV R6, R2 ;  /* 0x0000000200067202 */ /* 0x000fe20000000f00 */
[----:B------:R-:W-:-:S04]  /*12bf0*/  IMAD.MOV.U32 R2, RZ, RZ, RZ ;  /* 0x000000ffff027224 */ /* 0x000fc800078e00ff */
[----:B------:R-:W-:-:S04]  /*12c00*/  IMAD.HI.U32 R7, R3, R7, R2 ;  /* 0x0000000703077227 */ /* 0x000fc800078e0002 */
[----:B------:R-:W-:-:S04]  /*12c10*/  IMAD.MOV R2, RZ, RZ, -R8 ;  /* 0x000000ffff027224 */ /* 0x000fc800078e0a08 */
        /* <DEDUP_REMOVED lines=17> */
.L_x_1088:
[----:B------:R-:W-:Y:S05]  /*12d30*/  BSYNC B0 ;  /* 0x0000000000007941 */ /* 0x000fea0003800000 */
.L_x_1086:
[----:B------:R-:W-:-:S04]  /*12d40*/  LOP3.LUT R2, RZ, R2, RZ, 0x33, !PT ;  /* 0x00000002ff027212 */ /* 0x000fc800078e33ff */
[----:B-1----:R-:W-:-:S05]  /*12d50*/  IADD3 R0, R2, R12, RZ ;  /* 0x0000000c02007210 */ /* 0x002fca0007ffe0ff */
[----:B------:R1:W-:Y:S01]  /*12d60*/  STL [R1+0x54], R0 ;  /* 0x0000540001007387 */ /* 0x0003e20000100800 */
[----:B------:R-:W-:Y:S05]  /*12d70*/  BRA `(.L_x_1089) ;  /* 0x0000005000007947 */ /* 0x000fea0003800000 */
.L_x_1077:
[----:B------:R-:W-:Y:S01]  /*12d80*/  MOV R0, c[0x0][0x53c] ;  /* 0x00014f0000007a02 */ /* 0x000fe20000000f00 */
[----:B------:R2:W-:Y:S04]  /*12d90*/  STL [R1+0x50], R9 ;  /* 0x0000500901007387 */ /* 0x0005e80000100800 */
[----:B------:R2:W-:Y:S04]  /*12da0*/  STL [R1+0x54], RZ ;  /* 0x000054ff01007387 */ /* 0x0005e80000100800 */
[----:B------:R2:W-:Y:S04]  /*12db0*/  STL [R1+0x58], RZ ;  /* 0x000058ff01007387 */ /* 0x0005e80000100800 */
[----:B------:R2:W-:Y:S02]  /*12dc0*/  STL [R1+0x5c], R0 ;  /* 0x00005c0001007387 */ /* 0x0005e40000100800 */
.L_x_1089:
[----:B------:R-:W-:Y:S05]  /*12dd0*/  BSYNC B1 ;  /* 0x0000000000017941 */ /* 0x000fea0003800000 */
.L_x_1075:
        /* <DEDUP_REMOVED lines=9> */
.L_x_1070:
[----:B--2---:R-:W2:Y:S02]  /*12e70*/  LDL R0, [R1+0x5c] ;  /* 0x00005c0001007983 */ /* 0x004ea40000100800 */
[----:B--2---:R-:W-:-:S13]  /*12e80*/  ISETP.GE.AND P0, PT, R0, c[0x0][0x53c], PT ;  /* 0x00014f0000007a0c */ /* 0x004fda0003f06270 */
[----:B-1----:R-:W-:Y:S01]  /*12e90*/  @P0 CALL.REL.NOINC `(.L_x_1090) ;  /* 0x0000001000000944 */ /* 0x002fe20003c00000 */
[----:B------:R-:W-:Y:S05]  /*12ea0*/  BRA `(.L_x_1091) ;  /* 0xfffee9d000007947 */ /* 0x000fea000383ffff */
.L_x_1090:
[----:B------:R-:W-:Y:S05]  /*12eb0*/  EXIT ;  /* 0x000000000000794d */ /* 0x000fea0003800000 */
.L_x_999:
[----:B------:R-:W-:Y:S01]  /*12ec0*/  IMAD.MOV.U32 R0, RZ, RZ, R5 ;  /* 0x000000ffff007224 */ /* 0x000fe200078e0005 */
[----:B------:R-:W-:Y:S02]  /*12ed0*/  MOV R2, 0x1 ;  /* 0x0000000100027802 */ /* 0x000fe40000000f00 */
[----:B------:R-:W-:Y:S02]  /*12ee0*/  MOV R3, 0x12f00 ;  /* 0x00012f0000037802 */ /* 0x000fe40000000f00 */
[----:B------:R-:W-:Y:S05]  /*12ef0*/  CALL.REL.NOINC `($__internal_22_$__cuda_sm70_shflsync_up_p) ;  /* 0x0000136000007944 */ /* 0x000fea0003c00000 */
[----:B------:R-:W-:Y:S01]  /*12f00*/  MOV R0, R4 ;  /* 0x0000000400007202 */ /* 0x000fe20000000f00 */
[----:B------:R-:W-:Y:S05]  /*12f10*/  BRA `(.L_x_1092) ;  /* 0xfffed54000007947 */ /* 0x000fea000383ffff */
.L_x_1000:
[----:B------:R-:W-:Y:S01]  /*12f20*/  IMAD.MOV.U32 R0, RZ, RZ, R5 ;  /* 0x000000ffff007224 */ /* 0x000fe200078e0005 */
[----:B------:R-:W-:Y:S02]  /*12f30*/  MOV R2, 0x2 ;  /* 0x0000000200027802 */ /* 0x000fe40000000f00 */
[----:B------:R-:W-:Y:S02]  /*12f40*/  MOV R3, 0x12f60 ;  /* 0x00012f6000037802 */ /* 0x000fe40000000f00 */
[----:B------:R-:W-:Y:S05]  /*12f50*/  CALL.REL.NOINC `($__internal_22_$__cuda_sm70_shflsync_up_p) ;  /* 0x0000130000007944 */ /* 0x000fea0003c00000 */
[----:B------:R-:W-:Y:S01]  /*12f60*/  SEL R0, R4, RZ, P4 ;  /* 0x000000ff04007207 */ /* 0x000fe20002000000 */
[----:B------:R-:W-:Y:S01]  /*12f70*/  IMAD.MOV.U32 R2, RZ, RZ, 0x4 ;  /* 0x00000004ff027424 */ /* 0x000fe200078e00ff */
[----:B------:R-:W-:-:S03]  /*12f80*/  MOV R3, 0x12fb0 ;  /* 0x00012fb000037802 */ /* 0x000fc60000000f00 */
[----:B------:R-:W-:Y:S02]  /*12f90*/  IMAD.IADD R0, R5, 0x1, R0 ;  /* 0x0000000105007824 */ /* 0x000fe400078e0200 */
        /* <DEDUP_REMOVED lines=14> */
[----:B------:R-:W-:Y:S01]  /*13080*/  IMAD.IADD R4, R0, 0x1, R4 ;  /* 0x0000000100047824 */ /* 0x000fe200078e0204 */
[----:B------:R-:W-:-:S03]  /*13090*/  MOV R0, 0x1f ;  /* 0x0000001f00007802 */ /* 0x000fc60000000f00 */
[----:B------:R-:W-:Y:S02]  /*130a0*/  IMAD.MOV.U32 R5, RZ, RZ, R4 ;  /* 0x000000ffff057224 */ /* 0x000fe400078e0004 */
[----:B------:R-:W-:Y:S05]  /*130b0*/  CALL.REL.NOINC `($__internal_21_$__cuda_sm70_shflsync_idx_p) ;  /* 0x0000115000007944 */ /* 0x000fea0003c00000 */
[----:B------:R-:W-:Y:S05]  /*130c0*/  BRA `(.L_x_1093) ;  /* 0xfffed49000007947 */ /* 0x000fea000383ffff */
.L_x_1002:
[----:B------:R-:W-:Y:S02]  /*130d0*/  SEL R0, RZ, 0x1, P0 ;  /* 0x00000001ff007807 */ /* 0x000fe40000000000 */
[----:B------:R-:W-:Y:S02]  /*130e0*/  MOV R2, 0x13100 ;  /* 0x0001310000027802 */ /* 0x000fe40000000f00 */
[----:B------:R-:W-:Y:S05]  /*130f0*/  CALL.REL.NOINC `($__internal_23_$__cuda_sm70_votesync_ballot) ;  /* 0x000011d000007944 */ /* 0x000fea0003c00000 */
[----:B------:R-:W-:Y:S01]  /*13100*/  MOV R10, R0 ;  /* 0x00000000000a7202 */ /* 0x000fe20000000f00 */
[----:B------:R-:W-:Y:S05]  /*13110*/  BRA `(.L_x_1094) ;  /* 0xfffed4d000007947 */ /* 0x000fea000383ffff */
.L_x_1003:
[----:B------:R-:W-:Y:S01]  /*13120*/  IMAD.MOV.U32 R5, RZ, RZ, R9 ;  /* 0x000000ffff057224 */ /* 0x000fe200078e0009 */
[----:B------:R-:W-:Y:S01]  /*13130*/  MOV R3, R6 ;  /* 0x0000000600037202 */ /* 0x000fe20000000f00 */
[----:B-1----:R-:W-:Y:S01]  /*13140*/  IMAD.MOV.U32 R0, RZ, RZ, 0x1f ;  /* 0x0000001fff007424 */ /* 0x002fe200078e00ff */
[----:B------:R-:W-:Y:S02]  /*13150*/  MOV R2, 0x13170 ;  /* 0x0001317000027802 */ /* 0x000fe40000000f00 */
[----:B------:R-:W-:Y:S05]  /*13160*/  CALL.REL.NOINC `($__internal_21_$__cuda_sm70_shflsync_idx_p) ;  /* 0x000010a000007944 */ /* 0x000fea0003c00000 */
[----:B------:R-:W-:Y:S01]  /*13170*/  IMAD.MOV.U32 R12, RZ, RZ, R0 ;  /* 0x000000ffff0c7224 */ /* 0x000fe200078e0000 */
[----:B------:R-:W-:Y:S01]  /*13180*/  MOV R5, R8 ;  /* 0x0000000800057202 */ /* 0x000fe20000000f00 */
[----:B------:R-:W-:Y:S01]  /*13190*/  IMAD.MOV.U32 R7, RZ, RZ, RZ ;  /* 0x000000ffff077224 */ /* 0x000fe200078e00ff */
[----:B------:R-:W-:Y:S01]  /*131a0*/  MOV R3, R6 ;  /* 0x0000000600037202 */ /* 0x000fe20000000f00 */
[----:B------:R-:W-:Y:S01]  /*131b0*/  IMAD.MOV.U32 R0, RZ, RZ, 0x1f ;  /* 0x0000001fff007424 */ /* 0x000fe200078e00ff */
[----:B------:R-:W-:-:S02]  /*131c0*/  MOV R2, 0x131e0 ;  /* 0x000131e000027802 */ /* 0x000fc40000000f00 */
[----:B------:R-:W-:Y:S05]  /*131d0*/  CALL.REL.NOINC `($__internal_21_$__cuda_sm70_shflsync_idx_p) ;  /* 0x0000103000007944 */ /* 0x000fea0003c00000 */
[----:B------:R-:W-:Y:S01]  /*131e0*/  MOV R9, R0 ;  /* 0x0000000000097202 */ /* 0x000fe20000000f00 */
[----:B------:R-:W-:Y:S05]  /*131f0*/  BRA `(.L_x_1095) ;  /* 0xfffed46000007947 */ /* 0x000fea000383ffff */
.L_x_1006:
[----:B------:R-:W-:Y:S01]  /*13200*/  IMAD.MOV.U32 R5, RZ, RZ, R4 ;  /* 0x000000ffff057224 */ /* 0x000fe200078e0004 */
[----:B-1----:R-:W-:-:S02]  /*13210*/  MOV R0, 0x1f ;  /* 0x0000001f00007802 */ /* 0x002fc40000000f00 */
[----:B------:R-:W-:Y:S02]  /*13220*/  MOV R2, 0x13240 ;  /* 0x0001324000027802 */ /* 0x000fe40000000f00 */
[----:B--234-:R-:W-:Y:S05]  /*13230*/  CALL.REL.NOINC `($__internal_21_$__cuda_sm70_shflsync_idx_p) ;  /* 0x00000fd000007944 */ /* 0x01cfea0003c00000 */
[----:B------:R-:W-:Y:S01]  /*13240*/  MOV R7, R0 ;  /* 0x0000000000077202 */ /* 0x000fe20000000f00 */
[----:B------:R-:W-:Y:S05]  /*13250*/  BRA `(.L_x_1005) ;  /* 0xfffed46000007947 */ /* 0x000fea000383ffff */
.L_x_1029:
[----:B-1----:R1:W5:Y:S01]  /*13260*/  LDL R2, [R1+0x34] ;  /* 0x0000340001027983 */ /* 0x0023620000100800 */
[----:B------:R-:W-:Y:S02]  /*13270*/  MOV R5, 0x2 ;  /* 0x0000000200057802 */ /* 0x000fe40000000f00 */
[----:B------:R-:W-:Y:S02]  /*13280*/  MOV R4, 0x132a0 ;  /* 0x000132a000047802 */ /* 0x000fe40000000f00 */
[----:B-1---5:R-:W-:Y:S05]  /*13290*/  CALL.REL.NOINC `($__internal_20_$__cuda_sm70_shflsync_bfly_p) ;  /* 0x00000f3000007944 */ /* 0x022fea0003c00000 */
[----:B------:R-:W-:Y:S01]  /*132a0*/  MOV R0, R2 ;  /* 0x0000000200007202 */ /* 0x000fe20000000f00 */
[----:B------:R-:W-:Y:S05]  /*132b0*/  BRA `(.L_x_1096) ;  /* 0xffffb7a000007947 */ /* 0x000fea000383ffff */
.L_x_1030:
[----:B------:R-:W-:Y:S01]  /*132c0*/  IMAD.MOV.U32 R2, RZ, RZ, R0 ;  /* 0x000000ffff027224 */ /* 0x000fe200078e0000 */
[----:B------:R-:W-:Y:S02]  /*132d0*/  MOV R5, 0x1 ;  /* 0x0000000100057802 */ /* 0x000fe40000000f00 */
[----:B------:R-:W-:Y:S02]  /*132e0*/  MOV R4, 0x13300 ;  /* 0x0001330000047802 */ /* 0x000fe40000000f00 */
[----:B------:R-:W-:Y:S05]  /*132f0*/  CALL.REL.NOINC `($__internal_20_$__cuda_sm70_shflsync_bfly_p) ;  /* 0x00000ed000007944 */ /* 0x000fea0003c00000 */
[----:B------:R-:W-:Y:S02]  /*13300*/  FADD.FTZ R0, R0, R2 ;  /* 0x0000000200007221 */ /* 0x000fe40000010000 */
[----:B------:R1:W5:Y:S01]  /*13310*/  LDL R2, [R1+0x30] ;  /* 0x0000300001027983 */ /* 0x0003620000100800 */
[----:B------:R-:W-:-:S02]  /*13320*/  MOV R5, 0x2 ;  /* 0x0000000200057802 */ /* 0x000fc40000000f00 */
[----:B------:R-:W-:Y:S02]  /*13330*/  MOV R4, 0x13350 ;  /* 0x0001335000047802 */ /* 0x000fe40000000f00 */
[----:B-1---5:R-:W-:Y:S05]  /*13340*/  CALL.REL.NOINC `($__internal_20_$__cuda_sm70_shflsync_bfly_p) ;  /* 0x00000e8000007944 */ /* 0x022fea0003c00000 */
[----:B------:R-:W2:Y:S01]  /*13350*/  LDL.LU R3, [R1+0x30] ;  /* 0x0000300001037983 */ /* 0x000ea20000300800 */
[----:B------:R-:W-:Y:S02]  /*13360*/  MOV R5, 0x1 ;  /* 0x0000000100057802 */ /* 0x000fe40000000f00 */
[----:B------:R-:W-:Y:S01]  /*13370*/  MOV R4, 0x133b0 ;  /* 0x000133b000047802 */ /* 0x000fe20000000f00 */
[----:B--2---:R-:W-:-:S05]  /*13380*/  FADD.FTZ R3, R3, R2 ;  /* 0x0000000203037221 */ /* 0x004fca0000010000 */
[----:B------:R-:W-:Y:S02]  /*13390*/  MOV R2, R3 ;  /* 0x0000000300027202 */ /* 0x000fe40000000f00 */
[----:B------:R-:W-:Y:S05]  /*133a0*/  CALL.REL.NOINC `($__internal_20_$__cuda_sm70_shflsync_bfly_p) ;  /* 0x00000e2000007944 */ /* 0x000fea0003c00000 */
[----:B------:R-:W-:Y:S01]  /*133b0*/  MOV R4, R2 ;  /* 0x0000000200047202 */ /* 0x000fe20000000f00 */
[----:B------:R-:W-:Y:S05]  /*133c0*/  BRA `(.L_x_1097) ;  /* 0xffffb72000007947 */ /* 0x000fea000383ffff */
.L_x_1037:
[----:B-1234-:R-:W-:Y:S01]  /*133d0*/  IMAD.MOV.U32 R5, RZ, RZ, R7 ;  /* 0x000000ffff057224 */ /* 0x01efe200078e0007 */
[----:B------:R-:W-:Y:S01]  /*133e0*/  MOV R3, RZ ;  /* 0x000000ff00037202 */ /* 0x000fe20000000f00 */
[----:B------:R-:W-:Y:S01]  /*133f0*/  IMAD.MOV.U32 R0, RZ, RZ, 0x181f ;  /* 0x0000181fff007424 */ /* 0x000fe200078e00ff */
[----:B------:R-:W-:Y:S02]  /*13400*/  MOV R2, 0x13420 ;  /* 0x0001342000027802 */ /* 0x000fe40000000f00 */
[----:B------:R-:W-:Y:S05]  /*13410*/  CALL.REL.NOINC `($__internal_21_$__cuda_sm70_shflsync_idx_p) ;  /* 0x00000df000007944 */ /* 0x000fea0003c00000 */
[----:B------:R-:W-:Y:S01]  /*13420*/  MOV R9, R0 ;  /* 0x0000000000097202 */ /* 0x000fe20000000f00 */
[----:B------:R-:W-:Y:S05]  /*13430*/  BRA `(.L_x_1098) ;  /* 0xffffcb8000007947 */ /* 0x000fea000383ffff */
.L_x_1038:
[----:B------:R-:W-:Y:S01]  /*13440*/  IMAD.MOV.U32 R5, RZ, RZ, R8 ;  /* 0x000000ffff057224 */ /* 0x000fe200078e0008 */
[----:B------:R-:W-:Y:S01]  /*13450*/  MOV R3, RZ ;  /* 0x000000ff00037202 */ /* 0x000fe20000000f00 */
[----:B------:R-:W-:Y:S01]  /*13460*/  IMAD.MOV.U32 R0, RZ, RZ, 0x181f ;  /* 0x0000181fff007424 */ /* 0x000fe200078e00ff */
[----:B------:R-:W-:Y:S02]  /*13470*/  MOV R2, 0x13490 ;  /* 0x0001349000027802 */ /* 0x000fe40000000f00 */
[----:B-12---:R-:W-:Y:S05]  /*13480*/  CALL.REL.NOINC `($__internal_21_$__cuda_sm70_shflsync_idx_p) ;  /* 0x00000d8000007944 */ /* 0x006fea0003c00000 */
[----:B------:R-:W-:Y:S05]  /*13490*/  BRA `(.L_x_1099) ;  /* 0xffffcb4000007947 */ /* 0x000fea000383ffff */
.L_x_1041:
[----:B--2---:R-:W-:Y:S01]  /*134a0*/  IMAD.MOV.U32 R5, RZ, RZ, R7 ;  /* 0x000000ffff057224 */ /* 0x004fe200078e0007 */
[----:B------:R-:W-:Y:S01]  /*134b0*/  MOV R3, 0x1 ;  /* 0x0000000100037802 */ /* 0x000fe20000000f00 */
[----:B----4-:R-:W-:Y:S01]  /*134c0*/  IMAD.MOV.U32 R0, RZ, RZ, 0x181f ;  /* 0x0000181fff007424 */ /* 0x010fe200078e00ff */
[----:B------:R-:W-:-:S02]  /*134d0*/  MOV R2, 0x134f0 ;  /* 0x000134f000027802 */ /* 0x000fc40000000f00 */
[----:B-1-3--:R-:W-:Y:S05]  /*134e0*/  CALL.REL.NOINC `($__internal_21_$__cuda_sm70_shflsync_idx_p) ;  /* 0x00000d2000007944 */ /* 0x00afea0003c00000 */
[----:B------:R-:W-:Y:S01]  /*134f0*/  IMAD.MOV.U32 R9, RZ, RZ, R0 ;  /* 0x000000ffff097224 */ /* 0x000fe200078e0000 */
[----:B------:R-:W-:Y:S01]  /*13500*/  MOV R3, 0x1 ;  /* 0x0000000100037802 */ /* 0x000fe20000000f00 */
[----:B------:R-:W-:Y:S01]  /*13510*/  IMAD.MOV.U32 R5, RZ, RZ, R8 ;  /* 0x000000ffff057224 */ /* 0x000fe200078e0008 */
[----:B------:R-:W-:-:S02]  /*13520*/  MOV R0, 0x181f ;  /* 0x0000181f00007802 */ /* 0x000fc40000000f00 */
[----:B------:R-:W-:Y:S02]  /*13530*/  MOV R2, 0x13550 ;  /* 0x0001355000027802 */ /* 0x000fe40000000f00 */
[----:B------:R-:W-:Y:S05]  /*13540*/  CALL.REL.NOINC `($__internal_21_$__cuda_sm70_shflsync_idx_p) ;  /* 0x00000cc000007944 */ /* 0x000fea0003c00000 */
[----:B------:R-:W-:Y:S05]  /*13550*/  BRA `(.L_x_1100) ;  /* 0xffffcb9000007947 */ /* 0x000fea000383ffff */
.L_x_1044:
[----:B-1----:R-:W-:Y:S01]  /*13560*/  IMAD.MOV.U32 R5, RZ, RZ, R7 ;  /* 0x000000ffff057224 */ /* 0x002fe200078e0007 */
[----:B------:R-:W-:Y:S01]  /*13570*/  MOV R3, 0x2 ;  /* 0x0000000200037802 */ /* 0x000fe20000000f00 */
[----:B----4-:R-:W-:Y:S01]  /*13580*/  IMAD.MOV.U32 R0, RZ, RZ, 0x181f ;  /* 0x0000181fff007424 */ /* 0x010fe200078e00ff */
[----:B------:R-:W-:Y:S02]  /*13590*/  MOV R2, 0x135b0 ;  /* 0x000135b000027802 */ /* 0x000fe40000000f00 */
[----:B--23--:R-:W-:Y:S05]  /*135a0*/  CALL.REL.NOINC `($__internal_21_$__cuda_sm70_shflsync_idx_p) ;  /* 0x00000c6000007944 */ /* 0x00cfea0003c00000 */
[----:B------:R-:W-:Y:S01]  /*135b0*/  MOV R9, R0 ;  /* 0x0000000000097202 */ /* 0x000fe20000000f00 */
[----:B------:R-:W-:Y:S05]  /*135c0*/  BRA `(.L_x_1101) ;  /* 0xffffcc3000007947 */ /* 0x000fea000383ffff */
.L_x_1045:
[----:B------:R-:W-:Y:S01]  /*135d0*/  IMAD.MOV.U32 R5, RZ, RZ, R8 ;  /* 0x000000ffff057224 */ /* 0x000fe200078e0008 */
[----:B------:R-:W-:Y:S01]  /*135e0*/  MOV R3, 0x2 ;  /* 0x0000000200037802 */ /* 0x000fe20000000f00 */
[----:B----4-:R-:W-:Y:S01]  /*135f0*/  IMAD.MOV.U32 R0, RZ, RZ, 0x181f ;  /* 0x0000181fff007424 */ /* 0x010fe200078e00ff */
[----:B------:R-:W-:Y:S02]  /*13600*/  MOV R2, 0x13620 ;  /* 0x0001362000027802 */ /* 0x000fe40000000f00 */
[----:B-123--:R-:W-:Y:S05]  /*13610*/  CALL.REL.NOINC `($__internal_21_$__cuda_sm70_shflsync_idx_p) ;  /* 0x00000bf000007944 */ /* 0x00efea0003c00000 */
[----:B------:R-:W-:Y:S05]  /*13620*/  BRA `(.L_x_1102) ;  /* 0xffffcbf000007947 */ /* 0x000fea000383ffff */
.L_x_1048:
[----:B-1----:R-:W-:Y:S01]  /*13630*/  IMAD.MOV.U32 R5, RZ, RZ, R7 ;  /* 0x000000ffff057224 */ /* 0x002fe200078e0007 */
[----:B------:R-:W-:Y:S01]  /*13640*/  MOV R3, 0x3 ;  /* 0x0000000300037802 */ /* 0x000fe20000000f00 */
[----:B------:R-:W-:Y:S01]  /*13650*/  IMAD.MOV.U32 R0, RZ, RZ, 0x181f ;  /* 0x0000181fff007424 */ /* 0x000fe200078e00ff */
[----:B------:R-:W-:-:S02]  /*13660*/  MOV R2, 0x13680 ;  /* 0x0001368000027802 */ /* 0x000fc40000000f00 */
[----:B--234-:R-:W-:Y:S05]  /*13670*/  CALL.REL.NOINC `($__internal_21_$__cuda_sm70_shflsync_idx_p) ;  /* 0x00000b9000007944 */ /* 0x01cfea0003c00000 */
[----:B------:R-:W-:Y:S01]  /*13680*/  IMAD.MOV.U32 R7, RZ, RZ, R0 ;  /* 0x000000ffff077224 */ /* 0x000fe200078e0000 */
[----:B------:R-:W-:Y:S01]  /*13690*/  MOV R3, 0x3 ;  /* 0x0000000300037802 */ /* 0x000fe20000000f00 */
[----:B------:R-:W-:Y:S01]  /*136a0*/  IMAD.MOV.U32 R5, RZ, RZ, R8 ;  /* 0x000000ffff057224 */ /* 0x000fe200078e0008 */
[----:B------:R-:W-:-:S02]  /*136b0*/  MOV R0, 0x181f ;  /* 0x0000181f00007802 */ /* 0x000fc40000000f00 */
[----:B------:R-:W-:Y:S02]  /*136c0*/  MOV R2, 0x136e0 ;  /* 0x000136e000027802 */ /* 0x000fe40000000f00 */
[----:B------:R-:W-:Y:S05]  /*136d0*/  CALL.REL.NOINC `($__internal_21_$__cuda_sm70_shflsync_idx_p) ;  /* 0x00000b3000007944 */ /* 0x000fea0003c00000 */
[----:B------:R-:W-:Y:S05]  /*136e0*/  BRA `(.L_x_1103) ;  /* 0xffffcc5000007947 */ /* 0x000fea000383ffff */
.L_x_1050:
[----:B------:R-:W-:Y:S01]  /*136f0*/  IMAD.MOV.U32 R5, RZ, RZ, R14 ;  /* 0x000000ffff057224 */ /* 0x000fe200078e000e */
[----:B------:R-:W-:Y:S01]  /*13700*/  MOV R3, RZ ;  /* 0x000000ff00037202 */ /* 0x000fe20000000f00 */
[----:B------:R-:W-:Y:S01]  /*13710*/  IMAD.MOV.U32 R0, RZ, RZ, 0x1c1f ;  /* 0x00001c1fff007424 */ /* 0x000fe200078e00ff */
[----:B------:R-:W-:Y:S02]  /*13720*/  MOV R2, 0x13740 ;  /* 0x0001374000027802 */ /* 0x000fe40000000f00 */
[----:B------:R-:W-:Y:S05]  /*13730*/  CALL.REL.NOINC `($__internal_21_$__cuda_sm70_shflsync_idx_p) ;  /* 0x00000ad000007944 */ /* 0x000fea0003c00000 */
[----:B------:R-:W-:Y:S01]  /*13740*/  MOV R4, R0 ;  /* 0x0000000000047202 */ /* 0x000fe20000000f00 */
[----:B------:R-:W-:Y:S05]  /*13750*/  BRA `(.L_x_1104) ;  /* 0xffffcef000007947 */ /* 0x000fea000383ffff */
.L_x_1051:
[----:B------:R-:W-:Y:S01]  /*13760*/  IMAD.MOV.U32 R5, RZ, RZ, R28 ;  /* 0x000000ffff057224 */ /* 0x000fe200078e001c */
[----:B------:R-:W-:Y:S01]  /*13770*/  MOV R3, RZ ;  /* 0x000000ff00037202 */ /* 0x000fe20000000f00 */
[----:B------:R-:W-:Y:S01]  /*13780*/  IMAD.MOV.U32 R0, RZ, RZ, 0x1c1f ;  /* 0x00001c1fff007424 */ /* 0x000fe200078e00ff */
[----:B------:R-:W-:Y:S02]  /*13790*/  MOV R2, 0x137b0 ;  /* 0x000137b000027802 */ /* 0x000fe40000000f00 */
[----:B-12---:R-:W-:Y:S05]  /*137a0*/  CALL.REL.NOINC `($__internal_21_$__cuda_sm70_shflsync_idx_p) ;  /* 0x00000a6000007944 */ /* 0x006fea0003c00000 */
[----:B------:R-:W-:Y:S05]  /*137b0*/  BRA `(.L_x_1105) ;  /* 0xffffceb000007947 */ /* 0x000fea000383ffff */
.L_x_1054:
[----:B------:R-:W-:Y:S01]  /*137c0*/  IMAD.MOV.U32 R5, RZ, RZ, R14 ;  /* 0x000000ffff057224 */ /* 0x000fe200078e000e */
[----:B----4-:R-:W-:Y:S01]  /*137d0*/  MOV R3, 0x1 ;  /* 0x0000000100037802 */ /* 0x010fe20000000f00 */
[----:B------:R-:W-:Y:S01]  /*137e0*/  IMAD.MOV.U32 R0, RZ, RZ, 0x1c1f ;  /* 0x00001c1fff007424 */ /* 0x000fe200078e00ff */
[----:B------:R-:W-:-:S02]  /*137f0*/  MOV R2, 0x13810 ;  /* 0x0001381000027802 */ /* 0x000fc40000000f00 */
[----:B-123--:R-:W-:Y:S05]  /*13800*/  CALL.REL.NOINC `($__internal_21_$__cuda_sm70_shflsync_idx_p) ;  /* 0x00000a0000007944 */ /* 0x00efea0003c00000 */
[----:B------:R-:W-:Y:S01]  /*13810*/  IMAD.MOV.U32 R4, RZ, RZ, R0 ;  /* 0x000000ffff047224 */ /* 0x000fe200078e0000 */
[----:B------:R-:W-:Y:S01]  /*13820*/  MOV R3, 0x1 ;  /* 0x0000000100037802 */ /* 0x000fe20000000f00 */
[----:B------:R-:W-:Y:S01]  /*13830*/  IMAD.MOV.U32 R5, RZ, RZ, R28 ;  /* 0x000000ffff057224 */ /* 0x000fe200078e001c */
[----:B------:R-:W-:-:S02]  /*13840*/  MOV R0, 0x1c1f ;  /* 0x00001c1f00007802 */ /* 0x000fc40000000f00 */
[----:B------:R-:W-:Y:S02]  /*13850*/  MOV R2, 0x13870 ;  /* 0x0001387000027802 */ /* 0x000fe40000000f00 */
[----:B------:R-:W-:Y:S05]  /*13860*/  CALL.REL.NOINC `($__internal_21_$__cuda_sm70_shflsync_idx_p) ;  /* 0x000009a000007944 */ /* 0x000fea0003c00000 */
[----:B------:R-:W-:Y:S05]  /*13870*/  BRA `(.L_x_1106) ;  /* 0xffffd45000007947 */ /* 0x000fea000383ffff */
.L_x_1058:
[----:B------:R-:W-:Y:S01]  /*13880*/  IMAD.MOV.U32 R5, RZ, RZ, R6 ;  /* 0x000000ffff057224 */ /* 0x000fe200078e0006 */
[----:B------:R-:W-:Y:S01]  /*13890*/  MOV R3, RZ ;  /* 0x000000ff00037202 */ /* 0x000fe20000000f00 */
[----:B------:R-:W-:Y:S01]  /*138a0*/  IMAD.MOV.U32 R0, RZ, RZ, 0x181f ;  /* 0x0000181fff007424 */ /* 0x000fe200078e00ff */
[----:B------:R-:W-:Y:S02]  /*138b0*/  MOV R2, 0x138d0 ;  /* 0x000138d000027802 */ /* 0x000fe40000000f00 */
[----:B------:R-:W-:Y:S05]  /*138c0*/  CALL.REL.NOINC `($__internal_21_$__cuda_sm70_shflsync_idx_p) ;  /* 0x0000094000007944 */ /* 0x000fea0003c00000 */
[----:B------:R-:W-:Y:S01]  /*138d0*/  MOV R10, R0 ;  /* 0x00000000000a7202 */ /* 0x000fe20000000f00 */
[----:B------:R-:W-:Y:S05]  /*138e0*/  BRA `(.L_x_1107) ;  /* 0xffffe03000007947 */ /* 0x000fea000383ffff */
.L_x_1059:
[----:B------:R-:W-:Y:S01]  /*138f0*/  IMAD.MOV.U32 R5, RZ, RZ, R9 ;  /* 0x000000ffff057224 */ /* 0x000fe200078e0009 */
[----:B------:R-:W-:Y:S01]  /*13900*/  MOV R3, RZ ;  /* 0x000000ff00037202 */ /* 0x000fe20000000f00 */
[----:B------:R-:W-:Y:S01]  /*13910*/  IMAD.MOV.U32 R0, RZ, RZ, 0x181f ;  /* 0x0000181fff007424 */ /* 0x000fe200078e00ff */
[----:B------:R-:W-:Y:S02]  /*13920*/  MOV R2, 0x13940 ;  /* 0x0001394000027802 */ /* 0x000fe40000000f00 */
[----:B-12---:R-:W-:Y:S05]  /*13930*/  CALL.REL.NOINC `($__internal_21_$__cuda_sm70_shflsync_idx_p) ;  /* 0x000008d000007944 */ /* 0x006fea0003c00000 */
[----:B------:R-:W-:Y:S05]  /*13940*/  BRA `(.L_x_1108) ;  /* 0xffffdff000007947 */ /* 0x000fea000383ffff */
.L_x_1062:
        /* <DEDUP_REMOVED lines=12> */
.L_x_1065:
[----:B-1----:R-:W-:Y:S01]  /*13a10*/  IMAD.MOV.U32 R5, RZ, RZ, R6 ;  /* 0x000000ffff057224 */ /* 0x002fe200078e0006 */
[----:B------:R-:W-:Y:S01]  /*13a20*/  MOV R3, 0x2 ;  /* 0x0000000200037802 */ /* 0x000fe20000000f00 */
[----:B----4-:R-:W-:Y:S01]  /*13a30*/  IMAD.MOV.U32 R0, RZ, RZ, 0x181f ;  /* 0x0000181fff007424 */ /* 0x010fe200078e00ff */
[----:B------:R-:W-:Y:S02]  /*13a40*/  MOV R2, 0x13a60 ;  /* 0x00013a6000027802 */ /* 0x000fe40000000f00 */
[----:B--23--:R-:W-:Y:S05]  /*13a50*/  CALL.REL.NOINC `($__internal_21_$__cuda_sm70_shflsync_idx_p) ;  /* 0x000007b000007944 */ /* 0x00cfea0003c00000 */
[----:B------:R-:W-:Y:S01]  /*13a60*/  MOV R10, R0 ;  /* 0x00000000000a7202 */ /* 0x000fe20000000f00 */
[----:B------:R-:W-:Y:S05]  /*13a70*/  BRA `(.L_x_1110) ;  /* 0xffffe0f000007947 */ /* 0x000fea000383ffff */
.L_x_1066:
[----:B------:R-:W-:Y:S01]  /*13a80*/  IMAD.MOV.U32 R5, RZ, RZ, R9 ;  /* 0x000000ffff057224 */ /* 0x000fe200078e0009 */
[----:B------:R-:W-:Y:S01]  /*13a90*/  MOV R3, 0x2 ;  /* 0x0000000200037802 */ /* 0x000fe20000000f00 */
[----:B----4-:R-:W-:Y:S01]  /*13aa0*/  IMAD.MOV.U32 R0, RZ, RZ, 0x181f ;  /* 0x0000181fff007424 */ /* 0x010fe200078e00ff */
[----:B------:R-:W-:Y:S02]  /*13ab0*/  MOV R2, 0x13ad0 ;  /* 0x00013ad000027802 */ /* 0x000fe40000000f00 */
[----:B-123--:R-:W-:Y:S05]  /*13ac0*/  CALL.REL.NOINC `($__internal_21_$__cuda_sm70_shflsync_idx_p) ;  /* 0x0000074000007944 */ /* 0x00efea0003c00000 */
[----:B------:R-:W-:Y:S05]  /*13ad0*/  BRA `(.L_x_1111) ;  /* 0xffffe0b000007947 */ /* 0x000fea000383ffff */
.L_x_1069:
        /* <DEDUP_REMOVED lines=12> */
.L_x_1071:
[----:B------:R-:W-:Y:S01]  /*13ba0*/  IMAD.MOV.U32 R5, RZ, RZ, R67 ;  /* 0x000000ffff057224 */ /* 0x000fe200078e0043 */
[----:B------:R-:W-:Y:S01]  /*13bb0*/  MOV R3, RZ ;  /* 0x000000ff00037202 */ /* 0x000fe20000000f00 */
[----:B------:R-:W-:Y:S01]  /*13bc0*/  IMAD.MOV.U32 R0, RZ, RZ, 0x1f ;  /* 0x0000001fff007424 */ /* 0x000fe200078e00ff */
[----:B------:R-:W-:Y:S02]  /*13bd0*/  MOV R2, 0x13bf0 ;  /* 0x00013bf000027802 */ /* 0x000fe40000000f00 */
[----:B------:R-:W-:Y:S05]  /*13be0*/  CALL.REL.NOINC `($__internal_21_$__cuda_sm70_shflsync_idx_p) ;  /* 0x0000062000007944 */ /* 0x000fea0003c00000 */
[----:B------:R-:W-:Y:S01]  /*13bf0*/  MOV R9, R0 ;  /* 0x0000000000097202 */ /* 0x000fe20000000f00 */
[----:B------:R-:W-:Y:S05]  /*13c00*/  BRA `(.L_x_1113) ;  /* 0xffffe27000007947 */ /* 0x000fea000383ffff */
.L_x_1072:
[----:B------:R-:W-:Y:S01]  /*13c10*/  IMAD.MOV.U32 R5, RZ, RZ, R67 ;  /* 0x000000ffff057224 */ /* 0x000fe200078e0043 */
[----:B------:R-:W-:Y:S01]  /*13c20*/  MOV R3, 0x1 ;  /* 0x0000000100037802 */ /* 0x000fe20000000f00 */
[----:B------:R-:W-:Y:S01]  /*13c30*/  IMAD.MOV.U32 R0, RZ, RZ, 0x1f ;  /* 0x0000001fff007424 */ /* 0x000fe200078e00ff */
[----:B------:R-:W-:Y:S02]  /*13c40*/  MOV R2, 0x13c60 ;  /* 0x00013c6000027802 */ /* 0x000fe40000000f00 */
[----:B-12---:R-:W-:Y:S05]  /*13c50*/  CALL.REL.NOINC `($__internal_21_$__cuda_sm70_shflsync_idx_p) ;  /* 0x000005b000007944 */ /* 0x006fea0003c00000 */
[----:B------:R-:W-:Y:S01]  /*13c60*/  MOV R8, R0 ;  /* 0x0000000000087202 */ /* 0x000fe20000000f00 */
[----:B------:R-:W-:Y:S05]  /*13c70*/  BRA `(.L_x_1114) ;  /* 0xffffe22000007947 */ /* 0x000fea000383ffff */
.L_x_1073:
[----:B------:R-:W-:Y:S02]  /*13c80*/  MOV R2, 0x1 ;  /* 0x0000000100027802 */ /* 0x000fe40000000f00 */
[----:B------:R-:W-:-:S02]  /*13c90*/  MOV R3, 0x13cb0 ;  /* 0x00013cb000037802 */ /* 0x000fc40000000f00 */
[----:B-1234-:R-:W-:Y:S05]  /*13ca0*/  CALL.REL.NOINC `($__internal_22_$__cuda_sm70_shflsync_up_p) ;  /* 0x000005b000007944 */ /* 0x01efea0003c00000 */
[----:B------:R-:W-:Y:S05]  /*13cb0*/  BRA `(.L_x_1115) ;  /* 0xffffe31000007947 */ /* 0x000fea000383ffff */
.L_x_1074:
[----:B------:R-:W-:Y:S02]  /*13cc0*/  MOV R2, 0x2 ;  /* 0x0000000200027802 */ /* 0x000fe40000000f00 */
[----:B------:R-:W-:-:S02]  /*13cd0*/  MOV R3, 0x13cf0 ;  /* 0x00013cf000037802 */ /* 0x000fc40000000f00 */
[----:B--2-4-:R-:W-:Y:S05]  /*13ce0*/  CALL.REL.NOINC `($__internal_22_$__cuda_sm70_shflsync_up_p) ;  /* 0x0000057000007944 */ /* 0x014fea0003c00000 */
[----:B------:R-:W-:Y:S01]  /*13cf0*/  SEL R3, R4, RZ, P1 ;  /* 0x000000ff04037207 */ /* 0x000fe20000800000 */
[----:B------:R-:W-:-:S04]  /*13d00*/  IMAD.MOV.U32 R2, RZ, RZ, 0x4 ;  /* 0x00000004ff027424 */ /* 0x000fc800078e00ff */
[----:B------:R-:W-:Y:S01]  /*13d10*/  IMAD.IADD R0, R0, 0x1, R3 ;  /* 0x0000000100007824 */ /* 0x000fe200078e0203 */
        /* <DEDUP_REMOVED lines=20> */
.L_x_1078:
[----:B------:R-:W-:Y:S02]  /*13e60*/  MOV R2, 0x1 ;  /* 0x0000000100027802 */ /* 0x000fe40000000f00 */
[----:B------:R-:W-:Y:S02]  /*13e70*/  MOV R3, 0x13e90 ;  /* 0x00013e9000037802 */ /* 0x000fe40000000f00 */
[----:B------:R-:W-:Y:S05]  /*13e80*/  CALL.REL.NOINC `($__internal_22_$__cuda_sm70_shflsync_up_p) ;  /* 0x000003d000007944 */ /* 0x000fea0003c00000 */
[----:B------:R-:W-:Y:S01]  /*13e90*/  MOV R2, R4 ;  /* 0x0000000400027202 */ /* 0x000fe20000000f00 */
[----:B------:R-:W-:Y:S05]  /*13ea0*/  BRA `(.L_x_1117) ;  /* 0xffffe38000007947 */ /* 0x000fea000383ffff */
.L_x_1079:
        /* <DEDUP_REMOVED lines=26> */
.L_x_1081:
[----:B------:R-:W-:Y:S02]  /*14050*/  SEL R0, RZ, 0x1, P0 ;  /* 0x00000001ff007807 */ /* 0x000fe40000000000 */
[----:B------:R-:W-:Y:S02]  /*14060*/  MOV R2, 0x14080 ;  /* 0x0001408000027802 */ /* 0x000fe40000000f00 */
[----:B-1----:R-:W-:Y:S05]  /*14070*/  CALL.REL.NOINC `($__internal_23_$__cuda_sm70_votesync_ballot) ;  /* 0x0000025000007944 */ /* 0x002fea0003c00000 */
[----:B------:R-:W-:Y:S01]  /*14080*/  MOV R10, R0 ;  /* 0x00000000000a7202 */ /* 0x000fe20000000f00 */
[----:B------:R-:W-:Y:S05]  /*14090*/  BRA `(.L_x_1119) ;  /* 0xffffe32000007947 */ /* 0x000fea000383ffff */
.L_x_1082:
[----:B------:R-:W-:Y:S01]  /*140a0*/  IMAD.MOV.U32 R5, RZ, RZ, R6 ;  /* 0x000000ffff057224 */ /* 0x000fe200078e0006 */
[----:B------:R-:W-:Y:S01]  /*140b0*/  MOV R3, R8 ;  /* 0x0000000800037202 */ /* 0x000fe20000000f00 */
[----:B--2---:R-:W-:Y:S01]  /*140c0*/  IMAD.MOV.U32 R0, RZ, RZ, 0x1f ;  /* 0x0000001fff007424 */ /* 0x004fe200078e00ff */
[----:B------:R-:W-:Y:S02]  /*140d0*/  MOV R2, 0x140f0 ;  /* 0x000140f000027802 */ /* 0x000fe40000000f00 */
[----:B-1----:R-:W-:Y:S05]  /*140e0*/  CALL.REL.NOINC `($__internal_21_$__cuda_sm70_shflsync_idx_p) ;  /* 0x0000012000007944 */ /* 0x002fea0003c00000 */
[----:B------:R-:W-:Y:S01]  /*140f0*/  IMAD.MOV.U32 R12, RZ, RZ, R0 ;  /* 0x000000ffff0c7224 */ /* 0x000fe200078e0000 */
[----:B------:R-:W-:Y:S01]  /*14100*/  MOV R3, R8 ;  /* 0x0000000800037202 */ /* 0x000fe20000000f00 */
[----:B------:R-:W-:Y:S01]  /*14110*/  IMAD.MOV.U32 R5, RZ, RZ, R7 ;  /* 0x000000ffff057224 */ /* 0x000fe200078e0007 */
[----:B------:R-:W-:Y:S02]  /*14120*/  MOV R0, 0x1f ;  /* 0x0000001f00007802 */ /* 0x000fe40000000f00 */
[----:B------:R-:W-:-:S02]  /*14130*/  MOV R2, 0x14150 ;  /* 0x0001415000027802 */ /* 0x000fc40000000f00 */
[----:B------:R-:W-:Y:S05]  /*14140*/  CALL.REL.NOINC `($__internal_21_$__cuda_sm70_shflsync_idx_p) ;  /* 0x000000c000007944 */ /* 0x000fea0003c00000 */
[----:B------:R-:W-:Y:S01]  /*14150*/  MOV R7, R0 ;  /* 0x0000000000077202 */ /* 0x000fe20000000f00 */
[----:B------:R-:W-:Y:S05]  /*14160*/  BRA `(.L_x_1120) ;  /* 0xffffe2c000007947 */ /* 0x000fea000383ffff */
.L_x_1085:
[----:B------:R-:W-:Y:S01]  /*14170*/  IMAD.MOV.U32 R5, RZ, RZ, R4 ;  /* 0x000000ffff057224 */ /* 0x000fe200078e0004 */
[----:B--2---:R-:W-:-:S02]  /*14180*/  MOV R0, 0x1f ;  /* 0x0000001f00007802 */ /* 0x004fc40000000f00 */
[----:B------:R-:W-:Y:S02]  /*14190*/  MOV R2, 0x141b0 ;  /* 0x000141b000027802 */ /* 0x000fe40000000f00 */
[----:B-1-34-:R-:W-:Y:S05]  /*141a0*/  CALL.REL.NOINC `($__internal_21_$__cuda_sm70_shflsync_idx_p) ;  /* 0x0000006000007944 */ /* 0x01afea0003c00000 */
[----:B------:R-:W-:Y:S01]  /*141b0*/  MOV R13, R0 ;  /* 0x00000000000d7202 */ /* 0x000fe20000000f00 */
[----:B------:R-:W-:Y:S05]  /*141c0*/  BRA `(.L_x_1084) ;  /* 0xffffe2c000007947 */ /* 0x000fea000383ffff */
        .weak           $__internal_20_$__cuda_sm70_shflsync_bfly_p
        .type           $__internal_20_$__cuda_sm70_shflsync_bfly_p,@function
        .size           $__internal_20_$__cuda_sm70_shflsync_bfly_p,($__internal_21_$__cuda_sm70_shflsync_idx_p - $__internal_20_$__cuda_sm70_shflsync_bfly_p)
$__internal_20_$__cuda_sm70_shflsync_bfly_p:
[----:B------:R-:W-:Y:S04]  /*141d0*/  WARPSYNC R6 ;  /* 0x0000000600007348 */ /* 0x000fe80003800000 */
[----:B------:R1:W2:Y:S02]  /*141e0*/  SHFL.BFLY PT, R2, R2, R5, R7 ;  /* 0x0c00000502027389 */ /* 0x0002a400000e0007 */
[----:B-1----:R-:W-:-:S04]  /*141f0*/  MOV R5, 0x0 ;  /* 0x0000000000057802 */ /* 0x002fc80000000f00 */
[----:B--2---:R-:W-:Y:S05]  /*14200*/  RET.REL.NODEC R4 `(_ZN7cutlass13device_kernelIN5flash19enable_sm80_to_sm89INS1_16FlashAttnFwdSm80INS1_25CollectiveMainloopFwdSm80ILi8ELi1ELb1EN4cute5tupleIJNS5_1CILi128EEENS7_ILi112EEES8_EEELi128ENS_10bfloat16_tEfNS_4arch4Sm80ELb1ELb0ELb1ELb1ELb0ELb0ELb1ELb1EEENS1_21CollectiveEpilogueFwdINS6_IJS8_S8_S9_EEENS6_IJNS7_ILi1EEESH_SH_EEESB_SD_Li256ELb1ELb1ELb1ELb0EEENS1_36VarlenDynamicPersistentTileSchedulerILi128ELi112ELi256ELi256ELb1ELb1ELb0ELb1ELb1ELb1EEEEEEEEEvNT_6ParamsE) ;  /* 0xfffebdf004007950 */ /* 0x004fea0003c3ffff */
        .weak           $__internal_21_$__cuda_sm70_shflsync_idx_p
        .type           $__internal_21_$__cuda_sm70_shflsync_idx_p,@function
        .size           $__internal_21_$__cuda_sm70_shflsync_idx_p,($__internal_22_$__cuda_sm70_shflsync_up_p - $__internal_21_$__cuda_sm70_shflsync_idx_p)
$__internal_21_$__cuda_sm70_shflsync_idx_p:
[----:B------:R-:W-:-:S04]  /*14210*/  MOV R68, 0xffffffff ;  /* 0xffffffff00447802 */ /* 0x000fc80000000f00 */
[----:B------:R-:W-:Y:S04]  /*14220*/  WARPSYNC R68 ;  /* 0x0000004400007348 */ /* 0x000fe80003800000 */
[----:B------:R1:W2:Y:S02]  /*14230*/  SHFL.IDX PT, R0, R5, R3, R0 ;  /* 0x0000000305007389 */ /* 0x0002a400000e0000 */
[----:B-1----:R-:W-:-:S04]  /*14240*/  MOV R3, 0x0 ;  /* 0x0000000000037802 */ /* 0x002fc80000000f00 */
[----:B--2---:R-:W-:Y:S05]  /*14250*/  RET.REL.NODEC R2 `(_ZN7cutlass13device_kernelIN5flash19enable_sm80_to_sm89INS1_16FlashAttnFwdSm80INS1_25CollectiveMainloopFwdSm80ILi8ELi1ELb1EN4cute5tupleIJNS5_1CILi128EEENS7_ILi112EEES8_EEELi128ENS_10bfloat16_tEfNS_4arch4Sm80ELb1ELb0ELb1ELb1ELb0ELb0ELb1ELb1EEENS1_21CollectiveEpilogueFwdINS6_IJS8_S8_S9_EEENS6_IJNS7_ILi1EEESH_SH_EEESB_SD_Li256ELb1ELb1ELb1ELb0EEENS1_36VarlenDynamicPersistentTileSchedulerILi128ELi112ELi256ELi256ELb1ELb1ELb0ELb1ELb1ELb1EEEEEEEEEvNT_6ParamsE) ;  /* 0xfffebda002007950 */ /* 0x004fea0003c3ffff */
        .weak           $__internal_22_$__cuda_sm70_shflsync_up_p
        .type           $__internal_22_$__cuda_sm70_shflsync_up_p,@function
        .size           $__internal_22_$__cuda_sm70_shflsync_up_p,($__internal_23_$__cuda_sm70_votesync_ballot - $__internal_22_$__cuda_sm70_shflsync_up_p)
$__internal_22_$__cuda_sm70_shflsync_up_p:
[----:B------:R-:W-:Y:S02]  /*14260*/  IMAD.MOV.U32 R4, RZ, RZ, RZ ;  /* 0x000000ffff047224 */ /* 0x000fe400078e00ff */
[----:B------:R-:W-:-:S04]  /*14270*/  IMAD.MOV.U32 R10, RZ, RZ, -0x1 ;  /* 0xffffffffff0a7424 */ /* 0x000fc800078e00ff */
[----:B------:R-:W-:Y:S04]  /*14280*/  WARPSYNC R10 ;  /* 0x0000000a00007348 */ /* 0x000fe80003800000 */
[----:B------:R1:W2:Y:S02]  /*14290*/  SHFL.UP PT, R4, R0, R2, R4 ;  /* 0x0400000200047389 */ /* 0x0002a400000e0004 */
[----:B-1----:R-:W-:Y:S02]  /*142a0*/  MOV R2, R3 ;  /* 0x0000000300027202 */ /* 0x002fe40000000f00 */
[----:B------:R-:W-:-:S04]  /*142b0*/  MOV R3, 0x0 ;  /* 0x0000000000037802 */ /* 0x000fc80000000f00 */
[----:B--2---:R-:W-:Y:S05]  /*142c0*/  RET.REL.NODEC R2 `(_ZN7cutlass13device_kernelIN5flash19enable_sm80_to_sm89INS1_16FlashAttnFwdSm80INS1_25CollectiveMainloopFwdSm80ILi8ELi1ELb1EN4cute5tupleIJNS5_1CILi128EEENS7_ILi112EEES8_EEELi128ENS_10bfloat16_tEfNS_4arch4Sm80ELb1ELb0ELb1ELb1ELb0ELb0ELb1ELb1EEENS1_21CollectiveEpilogueFwdINS6_IJS8_S8_S9_EEENS6_IJNS7_ILi1EEESH_SH_EEESB_SD_Li256ELb1ELb1ELb1ELb0EEENS1_36VarlenDynamicPersistentTileSchedulerILi128ELi112ELi256ELi256ELb1ELb1ELb0ELb1ELb1ELb1EEEEEEEEEvNT_6ParamsE) ;  /* 0xfffebd3002007950 */ /* 0x004fea0003c3ffff */
        .weak           $__internal_23_$__cuda_sm70_votesync_ballot
        .type           $__internal_23_$__cuda_sm70_votesync_ballot,@function
        .size           $__internal_23_$__cuda_sm70_votesync_ballot,(.L_x_1366 - $__internal_23_$__cuda_sm70_votesync_ballot)
$__internal_23_$__cuda_sm70_votesync_ballot:
[----:B------:R-:W-:Y:S01]  /*142d0*/  ISETP.NE.U32.AND P0, PT, R0, 0x1, PT ;  /* 0x000000010000780c */ /* 0x000fe20003f05070 */
[----:B------:R-:W-:-:S04]  /*142e0*/  IMAD.MOV.U32 R3, RZ, RZ, -0x1 ;  /* 0xffffffffff037424 */ /* 0x000fc800078e00ff */
[----:B------:R-:W-:Y:S08]  /*142f0*/  WARPSYNC R3 ;  /* 0x0000000300007348 */ /* 0x000ff00003800000 */
[----:B------:R-:W-:-:S04]  /*14300*/  VOTE.ANY R0, PT, !P0 ;  /* 0x0000000000007806 */ /* 0x000fc800040e0100 */
[----:B------:R-:W-:Y:S01]  /*14310*/  LOP3.LUT R0, R0, R3, RZ, 0xc0, !PT ;  /* 0x0000000300007212 */ /* 0x000fe200078ec0ff */
[----:B------:R-:W-:-:S04]  /*14320*/  IMAD.MOV.U32 R3, RZ, RZ, 0x0 ;  /* 0x00000000ff037424 */ /* 0x000fc800078e00ff */
[----:B------:R-:W-:Y:S05]  /*14330*/  RET.REL.NODEC R2 `(_ZN7cutlass13device_kernelIN5flash19enable_sm80_to_sm89INS1_16FlashAttnFwdSm80INS1_25CollectiveMainloopFwdSm80ILi8ELi1ELb1EN4cute5tupleIJNS5_1CILi128EEENS7_ILi112EEES8_EEELi128ENS_10bfloat16_tEfNS_4arch4Sm80ELb1ELb0ELb1ELb1ELb0ELb0ELb1ELb1EEENS1_21CollectiveEpilogueFwdINS6_IJS8_S8_S9_EEENS6_IJNS7_ILi1EEESH_SH_EEESB_SD_Li256ELb1ELb1ELb1ELb0EEENS1_36VarlenDynamicPersistentTileSchedulerILi128ELi112ELi256ELi256ELb1ELb1ELb0ELb1ELb1ELb1EEEEEEEEEvNT_6ParamsE) ;  /* 0xfffebcc002007950 */ /* 0x000fea0003c3ffff */
.L_x_1121:
        /* <DEDUP_REMOVED lines=12> */
.L_x_1366:


//--------------------- .text._ZN7cutlass13device_kernelIN5flash19enable_sm80_to_sm89INS1_16FlashAttnFwdSm80INS1_25CollectiveMainloopFwdSm80ILi8ELi1ELb1EN4cute5tupleIJNS5_1CILi128EEENS7_ILi112EEES8_EEELi128ENS_10bfloat16_tEfNS_4arch4Sm80ELb1ELb0ELb1ELb1ELb0ELb1ELb1ELb1EEENS1_21CollectiveEpilogueFwdINS6_IJS8_S8_S9_EEENS6_IJNS7_ILi1EEESH_SH_EEESB_SD_Li256ELb1ELb1ELb1ELb0EEENS1_36VarlenDynamicPersistentTileSchedulerILi128ELi112ELi256ELi256ELb1ELb1ELb0ELb1ELb1ELb1EEEEEEEEEvNT_6ParamsE --------------------------
	.section	.text._ZN7cutlass13device_kernelIN5flash19enable_sm80_to_sm89INS1_16FlashAttnFwdSm80INS1_25CollectiveMainloopFwdSm80ILi8ELi1ELb1EN4cute5tupleIJNS5_1CILi128EEENS7_ILi112EEES8_EEELi128ENS_10bfloat16_tEfNS_4arch4Sm80ELb1ELb0ELb1ELb1ELb0ELb1ELb1ELb1EEENS1_21CollectiveEpilogueFwdINS6_IJS8_S8_S9_EEENS6_IJNS7_ILi1EEESH_SH_EEESB_SD_Li256ELb1ELb1ELb1ELb0EEENS1_36VarlenDynamicPersistentTileSchedulerILi128ELi112ELi256ELi256ELb1ELb1ELb0ELb1ELb1ELb1EEEEEEEEEvNT_6ParamsE,"ax",@progbits
	.sectioninfo	@"SHI_REGISTERS=255"
	.align	128
.text._ZN7cutlass13device_kernelIN5flash19enable_sm80_to_sm89INS1_16FlashAttnFwdSm80INS1_25CollectiveMainloopFwdSm80ILi8ELi1ELb1EN4cute5tupleIJNS5_1CILi128EEENS7_ILi112EEES8_EEELi128ENS_10bfloat16_tEfNS_4arch4Sm80ELb1ELb0ELb1ELb1ELb0ELb1ELb1ELb1EEENS1_21CollectiveEpilogueFwdINS6_IJS8_S8_S9_EEENS6_IJNS7_ILi1EEESH_SH_EEESB_SD_Li256ELb1ELb1ELb1ELb0EEENS1_36VarlenDynamicPersistentTileSchedulerILi128ELi112ELi256ELi256ELb1ELb1ELb0ELb1ELb1ELb1EEEEEEEEEvNT_6ParamsE:
        .type           _ZN7cutlass13device_kernelIN5flash19enable_sm80_to_sm89INS1_16FlashAttnFwdSm80INS1_25CollectiveMainloopFwdSm80ILi8ELi1ELb1EN4cute5tupleIJNS5_1CILi128EEENS7_ILi112EEES8_EEELi128ENS_10bfloat16_tEfNS_4arch4Sm80ELb1ELb0ELb1ELb1ELb0ELb1ELb1ELb1EEENS1_21CollectiveEpilogueFwdINS6_IJS8_S8_S9_EEENS6_IJNS7_ILi1EEESH_SH_EEESB_SD_Li256ELb1ELb1ELb1ELb0EEENS1_36VarlenDynamicPersistentTileSchedulerILi128ELi112ELi256ELi256ELb1ELb1ELb0ELb1ELb1ELb1EEEEEEEEEvNT_6ParamsE,@function
        .size           _ZN7cutlass13device_kernelIN5flash19enable_sm80_to_sm89INS1_16FlashAttnFwdSm80INS1_25CollectiveMainloopFwdSm80ILi8ELi1ELb1EN4cute5tupleIJNS5_1CILi128EEENS7_ILi112EEES8_EEELi128ENS_10bfloat16_tEfNS_4arch4Sm80ELb1ELb0ELb1ELb1ELb0ELb1ELb1ELb1EEENS1_21CollectiveEpilogueFwdINS6_IJS8_S8_S9_EEENS6_IJNS7_ILi1EEESH_SH_EEESB_SD_Li256ELb1ELb1ELb1ELb0EEENS1_36VarlenDynamicPersistentTileSchedulerILi128ELi112ELi256ELi256ELb1ELb1ELb0ELb1ELb1ELb1EEEEEEEEEvNT_6ParamsE,(.L_x_1371 - _ZN7cutlass13device_kernelIN5flash19enable_sm80_to_sm89INS1_16FlashAttnFwdSm80INS1_25CollectiveMainloopFwdSm80ILi8ELi1ELb1EN4cute5tupleIJNS5_1CILi128EEENS7_ILi112EEES8_EEELi128ENS_10bfloat16_tEfNS_4arch4Sm80ELb1ELb0ELb1ELb1ELb0ELb1ELb1ELb1EEENS1_21CollectiveEpilogueFwdINS6_IJS8_S8_S9_EEENS6_IJNS7_ILi1EEESH_SH_EEESB_SD_Li256ELb1ELb1ELb1ELb0EEENS1_36VarlenDynamicPersistentTileSchedulerILi128ELi112ELi256ELi256ELb1ELb1ELb0ELb1ELb1ELb1EEEEEEEEEvNT_6ParamsE)
        .other          _ZN7cutlass13device_kernelIN5flash19enable_sm80_to_sm89INS1_16FlashAttnFwdSm80INS1_25CollectiveMainloopFwdSm80ILi8ELi1ELb1EN4cute5tupleIJNS5_1CILi128EEENS7_ILi112EEES8_EEELi128ENS_10bfloat16_tEfNS_4arch4Sm80ELb1ELb0ELb1ELb1ELb0ELb1ELb1ELb1EEENS1_21CollectiveEpilogueFwdINS6_IJS8_S8_S9_EEENS6_IJNS7_ILi1EEESH_SH_EEESB_SD_Li256ELb1ELb1ELb1ELb0EEENS1_36VarlenDynamicPersistentTileSchedulerILi128ELi112ELi256ELi256ELb1ELb1ELb0ELb1ELb1ELb1EEEEEEEEEvNT_6ParamsE,@"STO_CUDA_ENTRY STV_DEFAULT"
_ZN7cutlass13device_kernelIN5flash19enable_sm80_to_sm89INS1_16FlashAttnFwdSm80INS1_25CollectiveMainloopFwdSm80ILi8ELi1ELb1EN4cute5tupleIJNS5_1CILi128EEENS7_ILi112EEES8_EEELi128ENS_10bfloat16_tEfNS_4arch4Sm80ELb1ELb0ELb1ELb1ELb0ELb1ELb1ELb1EEENS1_21CollectiveEpilogueFwdINS6_IJS8_S8_S9_EEENS6_IJNS7_ILi1EEESH_SH_EEESB_SD_Li256ELb1ELb1ELb1ELb0EEENS1_36VarlenDynamicPersistentTileSchedulerILi128ELi112ELi256ELi256ELb1ELb1ELb0ELb1ELb1ELb1EEEEEEEEEvNT_6ParamsE:
        /* <DEDUP_REMOVED lines=54> */
.L_x_1127:
        /* <DEDUP_REMOVED lines=16> */
.L_x_1306:
        /* <DEDUP_REMOVED lines=16> */
.L_x_1307:
[----:B--2---:R-:W-:-:S05]  /*0560*/  IMAD R0, R0, c[0x0][0x538], RZ ;  /* 0x00014e0000007a24 */ /* 0x004fca00078e02ff */
[----:B------:R-:W-:-:S04]  /*0570*/  IADD3 R6, R0, R6, RZ ;  /* 0x0000000600067210 */ /* 0x000fc80007ffe0ff */
[----:B------:R-:W-:-:S13]  /*0580*/  ISETP.GT.AND P0, PT, R6, UR4, PT ;  /* 0x0000000406007c0c */ /* 0x000fda000bf04270 */
[----:B-1----:R-:W-:Y:S05]  /*0590*/  @!P0 BRA `(.L_x_1127) ;  /* 0xfffffdc000008947 */ /* 0x002fea000383ffff */
.L_x_1123:
[----:B------:R-:W-:-:S05]  /*05a0*/  IADD3 R11, -R0, R6, RZ ;  /* 0x00000006000b7210 */ /* 0x000fca0007ffe1ff */
[----:B------:R-:W-:-:S05]  /*05b0*/  IMAD R0, R4, c[0x0][0x538], R11 ;  /* 0x00014e0004007a24 */ /* 0x000fca00078e020b */
[----:B------:R-:W-:Y:S01]  /*05c0*/  ISETP.GT.AND P0, PT, R0, UR4, PT ;  /* 0x0000000400007c0c */ /* 0x000fe2000bf04270 */
[----:B------:R-:W-:-:S12]  /*05d0*/  BRA.DIV ~URZ, `(.L_x_1128) ;  /* 0x0001f3627f007947 */ /* 0x000fd8000b800000 */
[----:B------:R-:W-:-:S04]  /*05e0*/  VOTE.ANY R10, PT, !P0 ;  /* 0x00000000000a7806 */ /* 0x000fc800040e0100 */
.L_x_1308:
[----:B------:R-:W1:Y:S02]  /*05f0*/  POPC R6, R10 ;  /* 0x0000000a00067309 */ /* 0x000e640000000000 */
[----:B-1----:R-:W-:-:S05]  /*0600*/  IADD3 R0, R6, R7, RZ ;  /* 0x0000000706007210 */ /* 0x002fca0007ffe0ff */
[----:B------:R1:W-:Y:S01]  /*0610*/  STL [R1+0x54], R0 ;  /* 0x0000540001007387 */ /* 0x0003e20000100800 */
[----:B------:R-:W-:Y:S05]  /*0620*/  BRA.DIV ~URZ, `(.L_x_1129) ;  /* 0x0001f3627f007947 */ /* 0x000fea000b800000 */
[----:B------:R2:W3:Y:S01]  /*0630*/  SHFL.IDX PT, R12, R9, R6, 0x1f ;  /* 0x00001f06090c7589 */ /* 0x0004e200000e0000 */
[----:B------:R-:W-:-:S03]  /*0640*/  MOV R7, RZ ;  /* 0x000000ff00077202 */ /* 0x000fc60000000f00 */
[----:B------:R2:W4:Y:S04]  /*0650*/  SHFL.IDX PT, R9, R8, R6, 0x1f ;  /* 0x00001f0608097589 */ /* 0x00052800000e0000 */
.L_x_1309:
[----:B------:R-:W-:Y:S01]  /*0660*/  ISETP.NE.AND P0, PT, R10, RZ, PT ;  /* 0x000000ff0a00720c */ /* 0x000fe20003f05270 */
[----:B------:R-:W-:-:S12]  /*0670*/  BSSY B0, `(.L_x_1130) ;  /* 0x0000005000007945 */ /* 0x000fd80003800000 */
[----:B------:R-:W-:Y:S05]  /*0680*/  @!P0 BRA `(.L_x_1131) ;  /* 0x0000003000008947 */ /* 0x000fea0003800000 */
[----:B------:R-:W-:Y:S01]  /*0690*/  IADD3 R3, R6, -0x1, RZ ;  /* 0xffffffff06037810 */ /* 0x000fe20007ffe0ff */
[----:B------:R-:W-:Y:S05]  /*06a0*/  BRA.DIV ~URZ, `(.L_x_1132) ;  /* 0x0001f3c27f007947 */ /* 0x000fea000b800000 */
[----:B------:R1:W2:Y:S02]  /*06b0*/  SHFL.IDX PT, R7, R4, R3, 0x1f ;  /* 0x00001f0304077589 */ /* 0x0002a400000e0000 */
.L_x_1131:
[----:B------:R-:W-:Y:S05]  /*06c0*/  BSYNC B0 ;  /* 0x0000000000007941 */ /* 0x000fea0003800000 */
.L_x_1130:
        /* <DEDUP_REMOVED lines=69> */
.L_x_1134:
        /* <DEDUP_REMOVED lines=70> */
.L_x_1135:
[----:B------:R-:W-:Y:S05]  /*0f80*/  BSYNC B0 ;  /* 0x0000000000007941 */ /* 0x000fea0003800000 */
.L_x_1133:
[----:B------:R-:W-:-:S04]  /*0f90*/  LOP3.LUT R0, RZ, R0, RZ, 0x33, !PT ;  /* 0x00000000ff007212 */ /* 0x000fc800078e33ff */
[----:B------:R-:W-:-:S05]  /*0fa0*/  IADD3 R0, R0, R12, RZ ;  /* 0x0000000c00007210 */ /* 0x000fca0007ffe0ff */
[----:B------:R2:W-:Y:S01]  /*0fb0*/  STL [R1+0x4c], R0 ;  /* 0x00004c0001007387 */ /* 0x0005e20000100800 */
[----:B------:R-:W-:Y:S05]  /*0fc0*/  BRA `(.L_x_1136) ;  /* 0x0000006000007947 */ /* 0x000fea0003800000 */
.L_x_1124:
[----:B------:R-:W-:Y:S01]  /*0fd0*/  MOV R0, UR4 ;  /* 0x0000000400007c02 */ /* 0x000fe20008000f00 */
[----:B------:R-:W-:Y:S04]  /*0fe0*/  STL [R1+0x4c], RZ ;  /* 0x00004cff01007387 */ /* 0x000fe80000100800 */
[----:B------:R-:W-:Y:S04]  /*0ff0*/  STL [R1+0x50], RZ ;  /* 0x000050ff01007387 */ /* 0x000fe80000100800 */
[----:B------:R1:W-:Y:S02]  /*1000*/  STL [R1+0x48], R0 ;  /* 0x0000480001007387 */ /* 0x0003e40000100800 */
[----:B-1----:R-:W-:-:S05]  /*1010*/  MOV R0, c[0x0][0x53c] ;  /* 0x00014f0000007a02 */ /* 0x002fca0000000f00 */
[----:B------:R1:W-:Y:S02]  /*1020*/  STL [R1+0x54], R0 ;  /* 0x0000540001007387 */ /* 0x0003e40000100800 */
.L_x_1136:
        /* <DEDUP_REMOVED lines=8> */
.L_x_1122:
[----:B-12---:R-:W2:Y:S02]  /*10b0*/  LDL R0, [R1+0x54] ;  /* 0x0000540001007983 */ /* 0x006ea40000100800 */
[----:B--2---:R-:W-:-:S13]  /*10c0*/  ISETP.GE.AND P0, PT, R0, c[0x0][0x53c], PT ;  /* 0x00014f0000007a0c */ /* 0x004fda0003f06270 */
[----:B------:R-:W-:Y:S05]  /*10d0*/  @P0 EXIT ;  /* 0x000000000000094d */ /* 0x000fea0003800000 */
[----:B------:R-:W1:Y:S02]  /*10e0*/  S2R R18, SR_TID.X ;  /* 0x0000000000127919 */ /* 0x000e640000002100 */
[----:B-1----:R-:W-:-:S04]  /*10f0*/  SHF.R.S32.HI R16, RZ, 0x1f, R18 ;  /* 0x0000001fff107819 */ /* 0x002fc80000011412 */
[CC--:B------:R-:W-:Y:S02]  /*1100*/  LEA.HI R2, R16.reuse, R18.reuse, RZ, 0x4 ;  /* 0x0000001210027211 */ /* 0x0c0fe400078f20ff */
[CC--:B---3--:R-:W-:Y:S02]  /*1110*/  LEA.HI R7, R16.reuse, R18.reuse, RZ, 0x3 ;  /* 0x0000001210077211 */ /* 0x0c8fe400078f18ff */
[----:B------:R-:W-:Y:S02]  /*1120*/  SHF.R.S32.HI R3, RZ, 0x4, R2 ;  /* 0x00000004ff037819 */ /* 0x000fe40000011402 */
[----:B------:R-:W-:Y:S02]  /*1130*/  LEA.HI R11, R16, R18, RZ, 0x2 ;  /* 0x00000012100b7211 */ /* 0x000fe400078f10ff */
[----:B------:R-:W-:Y:S02]  /*1140*/  LEA.HI R0, R2, R3, RZ, 0x1 ;  /* 0x0000000302007211 */ /* 0x000fe400078f08ff */
[----:B------:R-:W-:-:S02]  /*1150*/  SHF.R.S32.HI R6, RZ, 0x2, R11 ;  /* 0x00000002ff067819 */ /* 0x000fc4000001140b */
[----:B------:R-:W-:Y:S02]  /*1160*/  LOP3.LUT R0, R0, 0xfffffffe, RZ, 0xc0, !PT ;  /* 0xfffffffe00007812 */ /* 0x000fe400078ec0ff */
[----:B------:R-:W-:Y:S02]  /*1170*/  LOP3.LUT R5, R7, 0xfffffff8, RZ, 0xc0, !PT ;  /* 0xfffffff807057812 */ /* 0x000fe400078ec0ff */
[----:B------:R-:W-:Y:S01]  /*1180*/  SHF.R.S32.HI R17, RZ, 0x3, R7 ;  /* 0x00000003ff117819 */ /* 0x000fe20000011407 */
[----:B------:R-:W-:Y:S01]  /*1190*/  IMAD.IADD R14, R3, 0x1, -R0 ;  /* 0x00000001030e7824 */ /* 0x000fe200078e0a00 */
[----:B------:R-:W-:Y:S01]  /*11a0*/  LOP3.LUT R0, R2, 0xfffffff0, RZ, 0xc0, !PT ;  /* 0xfffffff002007812 */ /* 0x000fe200078ec0ff */
[C---:B------:R-:W-:Y:S01]  /*11b0*/  IMAD.IADD R10, R18.reuse, 0x1, -R5 ;  /* 0x00000001120a7824 */ /* 0x040fe200078e0a05 */
[----:B------:R-:W-:Y:S01]  /*11c0*/  SHF.R.S32.HI R3, RZ, 0x1f, R11 ;  /* 0x0000001fff037819 */ /* 0x000fe2000001140b */
[C---:B------:R-:W-:Y:S01]  /*11d0*/  IMAD.SHL.U32 R4, R17.reuse, 0x40, RZ ;  /* 0x0000004011047824 */ /* 0x040fe200078e00ff */
[----:B------:R-:W-:Y:S01]  /*11e0*/  IADD3 R238, -R17, 0x70, RZ ;  /* 0x0000007011ee7810 */ /* 0x000fe20007ffe1ff */
[----:B------:R-:W-:Y:S01]  /*11f0*/  IMAD.IADD R0, R18, 0x1, -R0 ;  /* 0x0000000112007824 */ /* 0x000fe200078e0a00 */
[----:B------:R-:W-:Y:S01]  /*1200*/  LEA.HI R2, R3, R6, RZ, 0x3 ;  /* 0x0000000603027211 */ /* 0x000fe200078f18ff */
[----:B------:R-:W-:Y:S01]  /*1210*/  IMAD.SHL.U32 R3, R10, 0x40, RZ ;  /* 0x000000400a037824 */ /* 0x000fe200078e00ff */
[----:B------:R-:W-:Y:S01]  /*1220*/  LOP3.LUT R4, R4, 0x1c0, RZ, 0xc0, !PT ;  /* 0x000001c004047812 */ /* 0x000fe200078ec0ff */
[----:B------:R-:W-:Y:S01]  /*1230*/  IMAD.SHL.U32 R218, R10, 0x8, RZ ;  /* 0x000000080ada7824 */ /* 0x000fe200078e00ff */
[----:B------:R-:W-:-:S02]  /*1240*/  SHF.R.S32.HI R5, RZ, 0x1f, R0 ;  /* 0x0000001fff057819 */ /* 0x000fc40000011400 */
[----:B------:R-:W-:Y:S02]  /*1250*/  LOP3.LUT R2, R2, 0xfffffff8, RZ, 0xc0, !PT ;  /* 0xfffffff802027812 */ /* 0x000fe400078ec0ff */
[----:B------:R-:W-:Y:S02]  /*1260*/  LEA.HI R12, R5, R0, RZ, 0x3 ;  /* 0x00000000050c7211 */ /* 0x000fe400078f18ff */
[----:B------:R-:W-:Y:S01]  /*1270*/  LOP3.LUT R3, R3, 0x1c0, RZ, 0xc0, !PT ;  /* 0x000001c003037812 */ /* 0x000fe200078ec0ff */
[----:B------:R-:W-:Y:S01]  /*1280*/  IMAD.IADD R2, R6, 0x1, -R2 ;  /* 0x0000000106027824 */ /* 0x000fe200078e0a02 */
[----:B------:R-:W-:Y:S02]  /*1290*/  LOP3.LUT R6, R12, 0xfffffff8, RZ, 0xc0, !PT ;  /* 0xfffffff80c067812 */ /* 0x000fe400078ec0ff */
[----:B------:R-:W-:Y:S02]  /*12a0*/  LOP3.LUT R8, R4, 0x38, R218, 0xf8, !PT ;  /* 0x0000003804087812 */ /* 0x000fe400078ef8da */
[----:B------:R-:W-:Y:S01]  /*12b0*/  SHF.R.U32.HI R5, RZ, 0x3, R4 ;  /* 0x00000003ff057819 */ /* 0x000fe20000011604 */
[----:B------:R-:W-:Y:S01]  /*12c0*/  IMAD.IADD R9, R0, 0x1, -R6 ;  /* 0x0000000100097824 */ /* 0x000fe200078e0a06 */
[----:B------:R-:W-:-:S02]  /*12d0*/  LOP3.LUT R0, R11, 0xfffffffc, RZ, 0xc0, !PT ;  /* 0xfffffffc0b007812 */ /* 0x000fc400078ec0ff */
[----:B------:R-:W-:Y:S02]  /*12e0*/  LOP3.LUT R7, R3, 0x8, R7, 0xf8, !PT ;  /* 0x0000000803077812 */ /* 0x000fe400078ef807 */
[----:B------:R-:W-:Y:S01]  /*12f0*/  SHF.R.U32.HI R4, RZ, 0x3, R3 ;  /* 0x00000003ff047819 */ /* 0x000fe20000011603 */
[----:B------:R-:W-:Y:S01]  /*1300*/  IMAD.IADD R6, R18, 0x1, -R0 ;  /* 0x0000000112067824 */ /* 0x000fe200078e0a00 */
[----:B------:R-:W-:Y:S01]  /*1310*/  LOP3.LUT R13, R8, R5, RZ, 0x3c, !PT ;  /* 0x00000005080d7212 */ /* 0x000fe200078e3cff */
[C---:B------:R-:W-:Y:S01]  /*1320*/  IMAD.SHL.U32 R0, R2.reuse, 0x40, RZ ;  /* 0x0000004002007824 */ /* 0x040fe200078e00ff */
[----:B------:R-:W-:Y:S02]  /*1330*/  LOP3.LUT R3, R2, 0x1, RZ, 0xc0, !PT ;  /* 0x0000000102037812 */ /* 0x000fe400078ec0ff */
[----:B------:R-:W-:Y:S02]  /*1340*/  LEA.HI R5, R16, R18, RZ, 0x5 ;  /* 0x0000001210057211 */ /* 0x000fe400078f28ff */
[----:B------:R-:W-:Y:S01]  /*1350*/  LOP3.LUT R15, R7, R4, RZ, 0x3c, !PT ;  /* 0x00000004070f7212 */ /* 0x000fe200078e3cff */
[----:B------:R-:W-:Y:S01]  /*1360*/  IMAD.SHL.U32 R7, R14, 0x8, RZ ;  /* 0x000000080e077824 */ /* 0x000fe200078e00ff */
[----:B------:R-:W-:-:S02]  /*1370*/  ISETP.NE.U32.AND P0, PT, R3, 0x1, PT ;  /* 0x000000010300780c */ /* 0x000fc40003f05070 */
[----:B------:R-:W-:Y:S02]  /*1380*/  SHF.R.S32.HI R4, RZ, 0x5, R5 ;  /* 0x00000005ff047819 */ /* 0x000fe40000011405 */
[----:B------:R-:W-:Y:S01]  /*1390*/  LOP3.LUT R3, R5, 0xffffffe0, RZ, 0xc0, !PT ;  /* 0xffffffe005037812 */ /* 0x000fe200078ec0ff */
[C---:B------:R-:W-:Y:S01]  /*13a0*/  IMAD.SHL.U32 R5, R9.reuse, 0x40, RZ ;  /* 0x0000004009057824 */ /* 0x040fe200078e00ff */
[----:B------:R-:W-:Y:S01]  /*13b0*/  LEA.HI R8, R16, R18, RZ, 0x6 ;  /* 0x0000001210087211 */ /* 0x000fe200078f30ff */
[----:B------:R-:W-:Y:S01]  /*13c0*/  IMAD.SHL.U32 R11, R4, 0x400, RZ ;  /* 0x00000400040b7824 */ /* 0x000fe200078e00ff */
[----:B------:R-:W-:Y:S01]  /*13d0*/  R2P PR, R2, 0x6 ;  /* 0x0000000602007804 */ /* 0x000fe20000000000 */
[----:B------:R-:W-:Y:S01]  /*13e0*/  IMAD.IADD R2, R18, 0x1, -R3 ;  /* 0x0000000112027824 */ /* 0x000fe200078e0a03 */
[----:B------:R-:W-:Y:S01]  /*13f0*/  LOP3.LUT R0, R0, 0x1c0, RZ, 0xc0, !PT ;  /* 0x000001c000007812 */ /* 0x000fe200078ec0ff */
[----:B------:R-:W-:Y:S01]  /*1400*/  IMAD.SHL.U32 R8, R8, 0x8, RZ ;  /* 0x0000000808087824 */ /* 0x000fe200078e00ff */
[----:B------:R-:W-:Y:S01]  /*1410*/  LOP3.LUT P4, RZ, R9, 0x2, RZ, 0xc0, !PT ;  /* 0x0000000209ff7812 */ /* 0x000fe2000788c0ff */
[----:B------:R-:W-:Y:S01]  /*1420*/  IMAD R6, R6, 0x2, R11 ;  /* 0x0000000206067824 */ /* 0x000fe200078e020b */
[----:B------:R-:W-:-:S02]  /*1430*/  LEA.HI R4, R0, R0, RZ, 0x1d ;  /* 0x0000000000047211 */ /* 0x000fc400078fe8ff */
[----:B------:R-:W-:Y:S02]  /*1440*/  SHF.R.S32.HI R3, RZ, 0x1f, R2 ;  /* 0x0000001fff037819 */ /* 0x000fe40000011402 */
[----:B------:R-:W-:Y:S01]  /*1450*/  LOP3.LUT R0, R5, 0x1c0, RZ, 0xc0, !PT ;  /* 0x000001c005007812 */ /* 0x000fe200078ec0ff */
[----:B------:R-:W-:Y:S01]  /*1460*/  IMAD.IADD R4, R6, 0x1, R4 ;  /* 0x0000000106047824 */ /* 0x000fe200078e0204 */
[----:B------:R-:W-:Y:S02]  /*1470*/  LOP3.LUT R5, R8, 0xfffffe00, RZ, 0xc0, !PT ;  /* 0xfffffe0008057812 */ /* 0x000fe400078ec0ff */
[----:B------:R-:W-:Y:S02]  /*1480*/  LEA.HI R3, R3, R2, RZ, 0x2 ;  /* 0x0000000203037211 */ /* 0x000fe400078f10ff */
[----:B------:R-:W-:Y:S01]  /*1490*/  LOP3.LUT R8, R13, R5, RZ, 0xfc, !PT ;  /* 0x000000050d087212 */ /* 0x000fe200078efcff */
[----:B------:R-:W-:Y:S01]  /*14a0*/  IMAD.SHL.U32 R5, R4, 0x2, RZ ;  /* 0x0000000204057824 */ /* 0x000fe200078e00ff */
[----:B------:R-:W-:-:S02]  /*14b0*/  LOP3.LUT R3, R3, 0x7ffffffc, RZ, 0xc0, !PT ;  /* 0x7ffffffc03037812 */ /* 0x000fc400078ec0ff */
[----:B------:R-:W-:Y:S01]  /*14c0*/  LOP3.LUT R6, R0, 0x8, R7, 0xf8, !PT ;  /* 0x0000000800067812 */ /* 0x000fe200078ef807 */
[----:B------:R-:W-:Y:S01]  /*14d0*/  IMAD.SHL.U32 R216, R8, 0x2, RZ ;  /* 0x0000000208d87824 */ /* 0x000fe200078e00ff */
[----:B------:R-:W-:Y:S01]  /*14e0*/  IADD3 R4, R5, 0x80, RZ ;  /* 0x0000008005047810 */ /* 0x000fe20007ffe0ff */
[----:B------:R-:W-:Y:S01]  /*14f0*/  IMAD.IADD R7, R2, 0x1, -R3 ;  /* 0x0000000102077824 */ /* 0x000fe200078e0a03 */
[----:B------:R-:W-:Y:S01]  /*1500*/  LOP3.LUT P3, RZ, R9, 0x4, RZ, 0xc0, !PT ;  /* 0x0000000409ff7812 */ /* 0x000fe2000786c0ff */
[----:B------:R-:W-:Y:S01]  /*1510*/  IMAD.MOV.U32 R9, RZ, RZ, 0x40 ;  /* 0x00000040ff097424 */ /* 0x000fe200078e00ff */
[----:B------:R-:W-:Y:S01]  /*1520*/  SHF.R.U32.HI R0, RZ, 0x3, R0 ;  /* 0x00000003ff007819 */ /* 0x000fe20000011600 */
[----:B------:R-:W-:Y:S01]  /*1530*/  IMAD.SHL.U32 R2, R12, 0x40, RZ ;  /* 0x000000400c027824 */ /* 0x000fe200078e00ff */
[----:B------:R-:W-:Y:S01]  /*1540*/  IADD3 R16, R5, 0x70, RZ ;  /* 0x0000007005107810 */ /* 0x000fe20007ffe0ff */
[----:B------:R-:W-:Y:S01]  /*1550*/  IMAD.MOV.U32 R12, RZ, RZ, 0x20 ;  /* 0x00000020ff0c7424 */ /* 0x000fe200078e00ff */
[----:B------:R-:W-:Y:S01]  /*1560*/  @P0 IADD3 R16, R4, 0x10, RZ ;  /* 0x0000001004100810 */ /* 0x000fe20007ffe0ff */
[----:B------:R-:W-:Y:S01]  /*1570*/  IMAD.SHL.U32 R7, R7, 0x2, RZ ;  /* 0x0000000207077824 */ /* 0x000fe200078e00ff */
[----:B------:R-:W-:Y:S01]  /*1580*/  IADD3 R4, R17, 0x60, RZ ;  /* 0x0000006011047810 */ /* 0x000fe20007ffe0ff */
[----:B------:R-:W-:Y:S01]  /*1590*/  IMAD R3, R14, 0x200, R15 ;  /* 0x000002000e037824 */ /* 0x000fe200078e020f */
[----:B------:R-:W-:Y:S01]  /*15a0*/  LOP3.LUT R0, R6, R0, RZ, 0x3c, !PT ;  /* 0x0000000006007212 */ /* 0x000fe200078e3cff */
[----:B------:R-:W-:Y:S01]  /*15b0*/  STL [R1+0x68], R16 ;  /* 0x0000681001007387 */ /* 0x000fe20000100800 */
[----:B------:R-:W-:-:S02]  /*15c0*/  SEL R4, R9, 0xffffffc0, !P2 ;  /* 0xffffffc009047807 */ /* 0x000fc40005000000 */
[----:B------:R-:W-:Y:S01]  /*15d0*/  IADD3 R6, R17, 0x40, RZ ;  /* 0x0000004011067810 */ /* 0x000fe20007ffe0ff */
[----:B------:R1:W-:Y:S01]  /*15e0*/  STL [R1+0x58], R7 ;  /* 0x0000580701007387 */ /* 0x0003e20000100800 */
[----:B------:R-:W-:Y:S02]  /*15f0*/  SEL R6, R12, 0xffffffe0, !P1 ;  /* 0xffffffe00c067807 */ /* 0x000fe40004800000 */
[----:B------:R-:W-:Y:S01]  /*1600*/  LOP3.LUT R2, R0, 0xfffffe00, R2, 0xf8, !PT ;  /* 0xfffffe0000027812 */ /* 0x000fe200078ef802 */
[----:B------:R-:W-:Y:S01]  /*1610*/  IMAD.SHL.U32 R0, R10, 0x4, RZ ;  /* 0x000000040a007824 */ /* 0x000fe200078e00ff */
[----:B------:R-:W-:Y:S01]  /*1620*/  LEA R194, R3, 0x8100, 0x1 ;  /* 0x0000810003c27811 */ /* 0x000fe200078e08ff */
[----:B------:R-:W-:Y:S01]  /*1630*/  IMAD.IADD R8, R5, 0x1, R6 ;  /* 0x0000000105087824 */ /* 0x000fe200078e0206 */
[----:B------:R-:W-:Y:S02]  /*1640*/  LEA R195, R2, 0x100, 0x1 ;  /* 0x0000010002c37811 */ /* 0x000fe400078e08ff */
[----:B------:R-:W-:-:S02]  /*1650*/  SEL R3, R12, 0xffffffe0, !P4 ;  /* 0xffffffe00c037807 */ /* 0x000fc40006000000 */
[----:B------:R-:W-:Y:S02]  /*1660*/  IADD3 R68, R0, 0x20, RZ ;  /* 0x0000002000447810 */ /* 0x000fe40007ffe0ff */
[----:B------:R-:W-:Y:S01]  /*1670*/  SEL R0, R9, 0xffffffc0, !P3 ;  /* 0xffffffc009007807 */ /* 0x000fe20005800000 */
[--C-:B------:R-:W-:Y:S01]  /*1680*/  IMAD.IADD R196, R3, 0x1, R195.reuse ;  /* 0x0000000103c47824 */ /* 0x100fe200078e02c3 */
[----:B------:R-:W-:Y:S02]  /*1690*/  IADD3 R10, R17, 0x20, RZ ;  /* 0x00000020110a7810 */ /* 0x000fe40007ffe0ff */
[----:B------:R-:W-:Y:S01]  /*16a0*/  IADD3 R218, R218, 0x40, RZ ;  /* 0x00000040dada7810 */ /* 0x000fe20007ffe0ff */
[C---:B------:R-:W-:Y:S02]  /*16b0*/  IMAD.IADD R198, R0.reuse, 0x1, R195 ;  /* 0x0000000100c67824 */ /* 0x040fe400078e02c3 */
[----:B------:R-:W-:Y:S02]  /*16c0*/  IMAD.IADD R197, R0, 0x1, R196 ;  /* 0x0000000100c57824 */ /* 0x000fe400078e02c4 */
[----:B-1----:R-:W-:-:S02]  /*16d0*/  IMAD.IADD R7, R5, 0x1, R4 ;  /* 0x0000000105077824 */ /* 0x002fc400078e0204 */
[----:B------:R-:W-:Y:S02]  /*16e0*/  IMAD.IADD R5, R2, 0x1, R11 ;  /* 0x0000000102057824 */ /* 0x000fe400078e020b */
[--C-:B------:R-:W-:Y:S01]  /*16f0*/  IMAD.IADD R2, R6, 0x1, R16.reuse ;  /* 0x0000000106027824 */ /* 0x100fe200078e0210 */
[----:B------:R1:W-:Y:S01]  /*1700*/  STL [R1+0x80], R7 ;  /* 0x0000800701007387 */ /* 0x0003e20000100800 */
[C---:B------:R-:W-:Y:S01]  /*1710*/  IMAD.IADD R6, R4.reuse, 0x1, R16 ;  /* 0x0000000104067824 */ /* 0x040fe200078e0210 */
[----:B------:R-:W-:Y:S02]  /*1720*/  LEA R213, R5, 0x100, 0x1 ;  /* 0x0000010005d57811 */ /* 0x000fe400078e08ff */
[----:B------:R-:W-:Y:S01]  /*1730*/  STL [R1+0x70], R8 ;  /* 0x0000700801007387 */ /* 0x000fe20000100800 */
[----:B-1----:R-:W-:-:S05]  /*1740*/  IMAD.IADD R7, R4, 0x1, R8 ;  /* 0x0000000104077824 */ /* 0x002fca00078e0208 */
[----:B------:R-:W-:Y:S04]  /*1750*/  STL [R1+0x7c], R7 ;  /* 0x00007c0701007387 */ /* 0x000fe80000100800 */
[----:B------:R-:W-:Y:S04]  /*1760*/  STL [R1+0x78], R6 ;  /* 0x0000780601007387 */ /* 0x000fe80000100800 */
[----:B------:R1:W-:Y:S02]  /*1770*/  STL [R1+0x6c], R2 ;  /* 0x00006c0201007387 */ /* 0x0003e40000100800 */
[----:B-1----:R-:W-:-:S05]  /*1780*/  IMAD.IADD R2, R2, 0x1, R4 ;  /* 0x0000000102027824 */ /* 0x002fca00078e0204 */
[----:B------:R1:W-:Y:S02]  /*1790*/  STL [R1+0x74], R2 ;  /* 0x0000740201007387 */ /* 0x0003e40000100800 */
.L_x_1305:
[----:B------:R-:W2:Y:S01]  /*17a0*/  LDL R0, [R1+0x54] ;  /* 0x0000540001007983 */ /* 0x000ea20000100800 */
[----:B------:R-:W-:Y:S01]  /*17b0*/  IMAD.MOV.U32 R13, RZ, RZ, 0x4 ;  /* 0x00000004ff0d7424 */ /* 0x000fe200078e00ff */
[----:B------:R-:W-:Y:S02]  /*17c0*/  ISETP.NE.U32.AND P4, PT, RZ, c[0x0][0x360], PT ;  /* 0x0000d800ff007a0c */ /* 0x000fe40003f85070 */
[----:B------:R-:W3:Y:S02]  /*17d0*/  LDL R9, [R1+0x50] ;  /* 0x0000500001097983 */ /* 0x000ee40000100800 */
[----:B------:R-:W-:Y:S01]  /*17e0*/  ISETP.NE.AND.EX P4, PT, RZ, c[0x0][0x364], PT, P4 ;  /* 0x0000d900ff007a0c */ /* 0x000fe20003f85340 */
[----:B-12---:R-:W-:-:S05]  /*17f0*/  IMAD.WIDE R2, R0, R13, c[0x0][0x588] ;  /* 0x0001620000027625 */ /* 0x006fca00078e020d */
[----:B------:R-:W2:Y:S01]  /*1800*/  LDG.E R42, [R2.64] ;  /* 0x00000006022a7981 */ /* 0x000ea2000c1e1900 */
[----:B------:R-:W-:Y:S01]  /*1810*/  ISETP.NE.U32.AND P0, PT, RZ, c[0x0][0x370], PT ;  /* 0x0000dc00ff007a0c */ /* 0x000fe20003f05070 */
[----:B------:R-:W-:Y:S01]  /*1820*/  IMAD.MOV.U32 R170, RZ, RZ, RZ ;  /* 0x000000ffffaa7224 */ /* 0x000fe200078e00ff */
[----:B------:R-:W-:Y:S02]  /*1830*/  ISETP.NE.U32.AND P3, PT, RZ, c[0x0][0x348], PT ;  /* 0x0000d200ff007a0c */ /* 0x000fe40003f65070 */
[----:B------:R-:W-:Y:S02]  /*1840*/  ISETP.NE.AND.EX P2, PT, RZ, c[0x0][0x374], PT, P0 ;  /* 0x0000dd00ff007a0c */ /* 0x000fe40003f45300 */
[----:B------:R-:W-:Y:S02]  /*1850*/  ISETP.NE.U32.AND P5, PT, RZ, c[0x0][0x358], PT ;  /* 0x0000d600ff007a0c */ /* 0x000fe40003fa5070 */
[----:B------:R-:W-:Y:S02]  /*1860*/  ISETP.NE.AND.EX P3, PT, RZ, c[0x0][0x34c], PT, P3 ;  /* 0x0000d300ff007a0c */ /* 0x000fe40003f65330 */
[----:B------:R-:W-:Y:S01]  /*1870*/  ISETP.NE.AND.EX P5, PT, RZ, c[0x0][0x35c], PT, P5 ;  /* 0x0000d700ff007a0c */ /* 0x000fe20003fa5350 */
[----:B------:R-:W-:-:S02]  /*1880*/  IMAD.MOV.U32 R163, RZ, RZ, RZ ;  /* 0x000000ffffa37224 */ /* 0x000fc400078e00ff */
[----:B------:R-:W-:Y:S02]  /*1890*/  IMAD.MOV.U32 R169, RZ, RZ, RZ ;  /* 0x000000ffffa97224 */ /* 0x000fe400078e00ff */
[----:B------:R-:W-:Y:S01]  /*18a0*/  IMAD.MOV.U32 R12, RZ, RZ, RZ ;  /* 0x000000ffff0c7224 */ /* 0x000fe200078e00ff */
[----:B--2---:R-:W-:Y:S01]  /*18b0*/  SHF.R.S32.HI R145, RZ, 0x1f, R42 ;  /* 0x0000001fff917819 */ /* 0x004fe2000001142a */
[----:B------:R1:W-:Y:S01]  /*18c0*/  STL [R1+0x5c], R42 ;  /* 0x00005c2a01007387 */ /* 0x0003e20000100800 */
[C---:B------:R-:W-:Y:S02]  /*18d0*/  @P4 LEA R2, P0, R42.reuse, c[0x0][0x360], 0x2 ;  /* 0x0000d8002a024a11 */ /* 0x040fe400078010ff */
[C---:B------:R-:W-:Y:S02]  /*18e0*/  @P2 LEA R4, P1, R42.reuse, c[0x0][0x370], 0x2 ;  /* 0x0000dc002a042a11 */ /* 0x040fe400078210ff */
[C-C-:B------:R-:W-:Y:S02]  /*18f0*/  @P4 LEA.HI.X R3, R42.reuse, c[0x0][0x364], R145.reuse, 0x2, P0 ;  /* 0x0000d9002a034a11 */ /* 0x140fe400000f1491 */
[----:B------:R-:W-:-:S03]  /*1900*/  @P2 LEA.HI.X R5, R42, c[0x0][0x374], R145, 0x2, P1 ;  /* 0x0000dd002a052a11 */ /* 0x000fc600008f1491 */
[----:B------:R2:W4:Y:S01]  /*1910*/  @P4 LDG.E R0, [R2.64] ;  /* 0x0000000602004981 */ /* 0x000522000c1e1900 */
[----:B------:R-:W-:-:S03]  /*1920*/  ISETP.NE.U32.AND P0, PT, RZ, c[0x0][0x350], PT ;  /* 0x0000d400ff007a0c */ /* 0x000fc60003f05070 */
[----:B------:R1:W5:Y:S01]  /*1930*/  @P2 LDG.E R170, [R4.64] ;  /* 0x0000000604aa2981 */ /* 0x000362000c1e1900 */
[----:B------:R-:W-:Y:S02]  /*1940*/  ISETP.NE.AND.EX P6, PT, RZ, c[0x0][0x354], PT, P0 ;  /* 0x0000d500ff007a0c */ /* 0x000fe40003fc5300 */
[----:B------:R-:W-:-:S04]  /*1950*/  LEA R6, P2, R42, c[0x0][0x348], 0x2 ;  /* 0x0000d2002a067a11 */ /* 0x000fc800078410ff */
[----:B------:R-:W-:-:S05]  /*1960*/  LEA.HI.X R7, R42, c[0x0][0x34c], R145, 0x2, P2 ;  /* 0x0000d3002a077a11 */ /* 0x000fca00010f1491 */
[----:B------:R3:W5:Y:S01]  /*1970*/  @P3 LDG.E R163, [R6.64] ;  /* 0x0000000606a33981 */ /* 0x000762000c1e1900 */
[C---:B--2---:R-:W-:Y:S02]  /*1980*/  LEA R2, P0, R42.reuse, c[0x0][0x358], 0x2 ;  /* 0x0000d6002a027a11 */ /* 0x044fe400078010ff */
[C---:B-1----:R-:W-:Y:S02]  /*1990*/  LEA R4, P1, R42.reuse, c[0x0][0x350], 0x2 ;  /* 0x0000d4002a047a11 */ /* 0x042fe400078210ff */
[C-C-:B------:R-:W-:Y:S02]  /*19a0*/  LEA.HI.X R3, R42.reuse, c[0x0][0x35c], R145.reuse, 0x2, P0 ;  /* 0x0000d7002a037a11 */ /* 0x140fe400000f1491 */
[----:B------:R-:W-:-:S03]  /*19b0*/  LEA.HI.X R5, R42, c[0x0][0x354], R145, 0x2, P1 ;  /* 0x0000d5002a057a11 */ /* 0x000fc600008f1491 */
[----:B------:R1:W5:Y:S04]  /*19c0*/  @P5 LDG.E R12, [R2.64] ;  /* 0x00000006020c5981 */ /* 0x000368000c1e1900 */
[----:B------:R1:W5:Y:S01]  /*19d0*/  @P6 LDG.E R169, [R4.64] ;  /* 0x0000000604a96981 */ /* 0x000362000c1e1900 */
[----:B---3--:R-:W-:-:S05]  /*19e0*/  LOP3.LUT R40, R9, 0xffff, RZ, 0xc0, !PT ;  /* 0x0000ffff09287812 */ /* 0x008fca00078ec0ff */
[----:B------:R1:W-:Y:S01]  /*19f0*/  STL [R1+0x60], R40 ;  /* 0x0000602801007387 */ /* 0x0003e20000100800 */
[----:B------:R-:W-:Y:S03]  /*1a00*/  YIELD ;  /* 0x0000000000007946 */ /* 0x000fe60003800000 */
[----:B----4-:R1:W-:Y:S01]  /*1a10*/  @P4 STL [R1+0x2c], R0 ;  /* 0x00002c0001004387 */ /* 0x0103e20000100800 */
        /* <DEDUP_REMOVED lines=8> */
.L_x_1137:
[----:B------:R-:W-:-:S04]  /*1aa0*/  ISETP.NE.U32.AND P0, PT, RZ, c[0x0][0x368], PT ;  /* 0x0000da00ff007a0c */ /* 0x000fc80003f05070 */
[----:B------:R-:W-:-:S13]  /*1ab0*/  ISETP.NE.AND.EX P0, PT, RZ, c[0x0][0x36c], PT, P0 ;  /* 0x0000db00ff007a0c */ /* 0x000fda0003f05300 */
[----:B------:R-:W-:Y:S05]  /*1ac0*/  @!P0 BRA `(.L_x_1138) ;  /* 0x0000004000008947 */ /* 0x000fea0003800000 */
[----:B-1----:R-:W-:-:S04]  /*1ad0*/  LEA R4, P0, R42, c[0x0][0x368], 0x2 ;  /* 0x0000da002a047a11 */ /* 0x002fc800078010ff */
[----:B------:R-:W-:-:S05]  /*1ae0*/  LEA.HI.X R5, R42, c[0x0][0x36c], R145, 0x2, P0 ;  /* 0x0000db002a057a11 */ /* 0x000fca00000f1491 */
[----:B------:R1:W5:Y:S01]  /*1af0*/  LDG.E R11, [R4.64] ;  /* 0x00000006040b7981 */ /* 0x000362000c1e1900 */
[----:B------:R-:W-:Y:S05]  /*1b00*/  BRA `(.L_x_1139) ;  /* 0x0000005000007947 */ /* 0x000fea0003800000 */
.L_x_1138:
[----:B------:R-:W-:Y:S01]  /*1b10*/  MOV R11, c[0x0][0x1d0] ;  /* 0x00007400000b7a02 */ /* 0x000fe20000000f00 */
[----:B------:R-:W-:Y:S05]  /*1b20*/  @!P6 BRA `(.L_x_1139) ;  /* 0x000000300000e947 */ /* 0x000fea0003800000 */
[----:B------:R-:W2:Y:S04]  /*1b30*/  LDG.E R6, [R4.64] ;  /* 0x0000000604067981 */ /* 0x000ea8000c1e1900 */
[----:B-1----:R-:W2:Y:S02]  /*1b40*/  LDG.E R0, [R4.64+0x4] ;  /* 0x0000040604007981 */ /* 0x002ea4000c1e1900 */
[----:B--2---:R-:W-:Y:S02]  /*1b50*/  IADD3 R11, -R6, R0, RZ ;  /* 0x00000000060b7210 */ /* 0x004fe40007ffe1ff */
.L_x_1139:
[----:B-1----:R-:W2:Y:S04]  /*1b60*/  LDL R4, [R1+0x2c] ;  /* 0x00002c0001047983 */ /* 0x002ea80000100800 */
[----:B------:R-:W3:Y:S04]  /*1b70*/  LDL.LU R0, [R1+0x4c] ;  /* 0x00004c0001007983 */ /* 0x000ee80000300800 */
[----:B------:R1:W4:Y:S04]  /*1b80*/  @P5 LDG.E R5, [R2.64] ;  /* 0x0000000602055981 */ /* 0x000328000c1e1900 */
[----:B------:R-:W3:Y:S01]  /*1b90*/  LDL.LU R15, [R1+0x3c] ;  /* 0x00003c00010f7983 */ /* 0x000ee20000300800 */
[----:B------:R-:W-:-:S04]  /*1ba0*/  ISETP.NE.U32.AND P0, PT, RZ, c[0x0][0x378], PT ;  /* 0x0000de00ff007a0c */ /* 0x000fc80003f05070 */
[----:B------:R-:W-:Y:S01]  /*1bb0*/  ISETP.NE.AND.EX P1, PT, RZ, c[0x0][0x37c], PT, P0 ;  /* 0x0000df00ff007a0c */ /* 0x000fe20003f25300 */
[----:B--2---:R-:W-:Y:S02]  /*1bc0*/  IMAD.MOV.U32 R7, RZ, RZ, R4 ;  /* 0x000000ffff077224 */ /* 0x004fe400078e0004 */
[----:B------:R1:W4:Y:S01]  /*1bd0*/  @P5 LDG.E R4, [R2.64+0x4] ;  /* 0x0000040602045981 */ /* 0x000322000c1e1900 */
[----:B-----5:R-:W-:Y:S02]  /*1be0*/  IMAD.MOV.U32 R144, RZ, RZ, R11 ;  /* 0x000000ffff907224 */ /* 0x020fe400078e000b */
[----:B------:R-:W-:-:S05]  /*1bf0*/  IMAD.MOV.U32 R6, RZ, RZ, c[0x0][0x2c4] ;  /* 0x0000b100ff067624 */ /* 0x000fca00078e00ff */
[----:B------:R-:W-:Y:S02]  /*1c00*/  ISETP.NE.AND P2, PT, R6, 0x1, PT ;  /* 0x000000010600780c */ /* 0x000fe40003f45270 */
[----:B-1----:R-:W-:-:S04]  /*1c10*/  @P1 LEA R2, P0, R42, c[0x0][0x378], 0x2 ;  /* 0x0000de002a021a11 */ /* 0x002fc800078010ff */
[----:B------:R-:W-:-:S05]  /*1c20*/  @P1 LEA.HI.X R3, R42, c[0x0][0x37c], R145, 0x2, P0 ;  /* 0x0000df002a031a11 */ /* 0x000fca00000f1491 */
[----:B------:R1:W5:Y:S01]  /*1c30*/  @P1 LDG.E R144, [R2.64] ;  /* 0x0000000602901981 */ /* 0x000362000c1e1900 */
[----:B------:R-:W-:Y:S01]  /*1c40*/  IMAD.IADD R10, R11, 0x1, -R170 ;  /* 0x000000010b0a7824 */ /* 0x000fe200078e0aaa */
[----:B---3--:R-:W-:-:S04]  /*1c50*/  LOP3.LUT R15, R15, 0xffffffdf, RZ, 0xc0, !PT ;  /* 0xffffffdf0f0f7812 */ /* 0x008fc800078ec0ff */
[----:B------:R-:W-:Y:S01]  /*1c60*/  @P2 LOP3.LUT R15, R15, 0x20, RZ, 0xfc, !PT ;  /* 0x000000200f0f2812 */ /* 0x000fe200078efcff */
[----:B-1----:R-:W-:Y:S02]  /*1c70*/  IMAD.SHL.U32 R2, R0, 0x80, RZ ;  /* 0x0000008000027824 */ /* 0x002fe400078e00ff */
[----:B------:R-:W-:-:S03]  /*1c80*/  IMAD.MOV.U32 R0, RZ, RZ, c[0x0][0x228] ;  /* 0x00008a00ff007624 */ /* 0x000fc600078e00ff */
[----:B------:R1:W-:Y:S04]  /*1c90*/  STL [R1+0x4c], R2 ;  /* 0x00004c0201007387 */ /* 0x0003e80000100800 */
[----:B------:R-:W-:Y:S01]  /*1ca0*/  STL [R1+0x3c], R15 ;  /* 0x00003c0f01007387 */ /* 0x000fe20000100800 */
[----:B-1----:R-:W-:-:S05]  /*1cb0*/  IADD3 R2, R2, 0x7f, RZ ;  /* 0x0000007f02027810 */ /* 0x002fca0007ffe0ff */
[----:B------:R-:W-:-:S05]  /*1cc0*/  @P2 IMAD.HI.U32 R3, R2, c[0x0][0x2c8], RZ ;  /* 0x0000b20002032a27 */ /* 0x000fca00078e00ff */
[----:B------:R-:W-:Y:S01]  /*1cd0*/  @P2 SHF.R.U32.HI R2, RZ, c[0x0][0x2cc], R3 ;  /* 0x0000b300ff022a19 */ /* 0x000fe20000011603 */
[----:B------:R-:W-:Y:S01]  /*1ce0*/  BSSY B0, `(.L_x_1140) ;  /* 0x000003a000007945 */ /* 0x000fe20003800000 */
[----:B----4-:R-:W-:-:S04]  /*1cf0*/  @P5 IMAD.IADD R0, R4, 0x1, -R5 ;  /* 0x0000000104005824 */ /* 0x010fc800078e0a05 */
[----:B------:R-:W-:Y:S02]  /*1d00*/  IMAD.IADD R6, R10, 0x1, R0 ;  /* 0x000000010a067824 */ /* 0x000fe400078e0200 */
[----:B------:R-:W-:-:S03]  /*1d10*/  IMAD.MOV.U32 R4, RZ, RZ, RZ ;  /* 0x000000ffff047224 */ /* 0x000fc600078e00ff */
[C---:B------:R-:W-:Y:S01]  /*1d20*/  IADD3 R179, R6.reuse, 0x70, -R7 ;  /* 0x0000007006b37810 */ /* 0x040fe20007ffe807 */
[----:B------:R1:W-:Y:S01]  /*1d30*/  STL [R1+0x30], R6 ;  /* 0x0000300601007387 */ /* 0x0003e20000100800 */
[----:B------:R-:W-:-:S03]  /*1d40*/  IADD3 R5, R6, 0x6f, RZ ;  /* 0x0000006f06057810 */ /* 0x000fc60007ffe0ff */
[----:B------:R-:W-:Y:S02]  /*1d50*/  IMAD.IADD R3, R179, 0x1, R2 ;  /* 0x00000001b3037824 */ /* 0x000fe400078e0202 */
[----:B------:R-:W-:Y:S02]  /*1d60*/  IMAD.MOV.U32 R2, RZ, RZ, RZ ;  /* 0x000000ffff027224 */ /* 0x000fe400078e00ff */
[----:B------:R-:W-:Y:S01]  /*1d70*/  IMAD.HI R4, R5, -0x6db6db6d, R4 ;  /* 0x9249249305047827 */ /* 0x000fe200078e0204 */
[----:B------:R-:W-:-:S03]  /*1d80*/  LOP3.LUT R5, R9, 0xff0000, RZ, 0xc0, !PT ;  /* 0x00ff000009057812 */ /* 0x000fc600078ec0ff */
[----:B------:R-:W-:Y:S01]  /*1d90*/  IMAD.HI R2, R3, -0x6db6db6d, R2 ;  /* 0x9249249303027827 */ /* 0x000fe200078e0202 */
[----:B-1----:R-:W-:-:S04]  /*1da0*/  LOP3.LUT R6, R9, 0xff000000, RZ, 0xc0, !PT ;  /* 0xff00000009067812 */ /* 0x002fc800078ec0ff */
[----:B------:R-:W-:-:S04]  /*1db0*/  SHF.R.U32.HI R7, RZ, 0x8, R6 ;  /* 0x00000008ff077819 */ /* 0x000fc80000011606 */
[----:B------:R-:W-:Y:S02]  /*1dc0*/  LEA.HI R5, R5, R7, RZ, 0x10 ;  /* 0x0000000705057211 */ /* 0x000fe400078f80ff */
[----:B------:R-:W-:Y:S02]  /*1dd0*/  SHF.R.U32.HI R6, RZ, 0x1f, R4 ;  /* 0x0000001fff067819 */ /* 0x000fe40000011604 */
[----:B------:R-:W-:Y:S02]  /*1de0*/  SHF.R.U32.HI R3, RZ, 0x1f, R2 ;  /* 0x0000001fff037819 */ /* 0x000fe40000011602 */
[----:B------:R-:W-:Y:S02]  /*1df0*/  SHF.R.U32.HI R8, RZ, 0x10, R5 ;  /* 0x00000010ff087819 */ /* 0x000fe40000011605 */
[----:B------:R-:W-:Y:S02]  /*1e00*/  LOP3.LUT R16, R5, 0xff, RZ, 0xc0, !PT ;  /* 0x000000ff05107812 */ /* 0x000fe400078ec0ff */
[----:B------:R-:W-:-:S02]  /*1e10*/  LEA.HI.SX32 R175, R4, R6, 0x1a ;  /* 0x0000000604af7211 */ /* 0x000fc400078fd2ff */
[----:B------:R-:W-:Y:S01]  /*1e20*/  LEA.HI.SX32 R2, R2, R3, 0x1a ;  /* 0x0000000302027211 */ /* 0x000fe200078fd2ff */
[----:B------:R1:W-:Y:S03]  /*1e30*/  STL [R1+0x50], R8 ;  /* 0x0000500801007387 */ /* 0x0003e60000100800 */
[----:B------:R-:W-:Y:S01]  /*1e40*/  IMNMX R6, R175, R2, PT ;  /* 0x00000002af067217 */ /* 0x000fe20003800200 */
[----:B------:R1:W-:Y:S03]  /*1e50*/  STL [R1+0x64], R16 ;  /* 0x0000641001007387 */ /* 0x0003e60000100800 */
[----:B------:R-:W-:Y:S02]  /*1e60*/  ISETP.GE.AND P0, PT, R6, 0x1, PT ;  /* 0x000000010600780c */ /* 0x000fe40003f06270 */
[----:B------:R-:W-:Y:S01]  /*1e70*/  ISETP.NE.AND P1, PT, R8, RZ, PT ;  /* 0x000000ff0800720c */ /* 0x000fe20003f25270 */
[----:B------:R-:W-:-:S03]  /*1e80*/  IMAD.MOV.U32 R2, RZ, RZ, RZ ;  /* 0x000000ffff027224 */ /* 0x000fc600078e00ff */
[----:B------:R-:W-:-:S07]  /*1e90*/  SEL R143, R8, c[0x0][0x338], P1 ;  /* 0x0000ce00088f7a07 */ /* 0x000fce0000800000 */
[----:B------:R-:W-:Y:S05]  /*1ea0*/  @!P0 BRA `(.L_x_1141) ;  /* 0x000001d000008947 */ /* 0x000fea0003800000 */
[----:B------:R-:W-:Y:S02]  /*1eb0*/  IABS R2, R143 ;  /* 0x0000008f00027213 */ /* 0x000fe40000000000 */
[----:B------:R-:W-:-:S03]  /*1ec0*/  IADD3 R5, R143, -0x1, R6 ;  /* 0xffffffff8f057810 */ /* 0x000fc60007ffe006 */
[----:B------:R-:W-:Y:S01]  /*1ed0*/  IMAD.MOV.U32 R4, RZ, RZ, R2 ;  /* 0x000000ffff047224 */ /* 0x000fe200078e0002 */
[----:B------:R-:W-:-:S03]  /*1ee0*/  IABS R9, R5 ;  /* 0x0000000500097213 */ /* 0x000fc60000000000 */
[----:B------:R-:W2:Y:S08]  /*1ef0*/  I2F.RP R2, R4 ;  /* 0x0000000400027306 */ /* 0x000eb00000209400 */
[----:B--2---:R-:W2:Y:S02]  /*1f00*/  MUFU.RCP R2, R2 ;  /* 0x0000000200027308 */ /* 0x004ea40000001000 */
[----:B--2---:R-:W-:-:S06]  /*1f10*/  IADD3 R2, R2, 0xffffffe, RZ ;  /* 0x0ffffffe02027810 */ /* 0x004fcc0007ffe0ff */
[----:B------:R-:W2:Y:S02]  /*1f20*/  F2I.FTZ.U32.TRUNC.NTZ R3, R2 ;  /* 0x0000000200037305 */ /* 0x000ea4000021f000 */
[----:B--2---:R-:W-:-:S04]  /*1f30*/  IMAD.MOV R2, RZ, RZ, -R3 ;  /* 0x000000ffff027224 */ /* 0x004fc800078e0a03 */
[----:B------:R-:W-:Y:S01]  /*1f40*/  IMAD.MOV.U32 R7, RZ, RZ, R2 ;  /* 0x000000ffff077224 */ /* 0x000fe200078e0002 */
[----:B------:R-:W-:-:S03]  /*1f50*/  IABS R2, R143 ;  /* 0x0000008f00027213 */ /* 0x000fc60000000000 */
[----:B------:R-:W-:Y:S02]  /*1f60*/  IMAD R7, R7, R4, RZ ;  /* 0x0000000407077224 */ /* 0x000fe400078e02ff */
[----:B-1----:R-:W-:Y:S02]  /*1f70*/  IMAD.MOV R8, RZ, RZ, -R2 ;  /* 0x000000ffff087224 */ /* 0x002fe400078e0a02 */
        /* <DEDUP_REMOVED lines=16> */
.L_x_1141:
[----:B------:R-:W-:Y:S05]  /*2080*/  BSYNC B0 ;  /* 0x0000000000007941 */ /* 0x000fea0003800000 */
.L_x_1140:
[----:B------:R-:W-:Y:S01]  /*2090*/  IMAD R3, R16, R2, RZ ;  /* 0x0000000210037224 */ /* 0x000fe200078e02ff */
[----:B-1----:R-:W1:Y:S03]  /*20a0*/  S2R R8, SR_TID.X ;  /* 0x0000000000087919 */ /* 0x002e660000002100 */
[C---:B------:R-:W-:Y:S02]  /*20b0*/  IMAD.IADD R2, R3.reuse, 0x1, R2 ;  /* 0x0000000103027824 */ /* 0x040fe400078e0202 */
[----:B------:R-:W-:-:S03]  /*20c0*/  IMAD R3, R3, 0x70, -R10 ;  /* 0x0000007003037824 */ /* 0x000fc600078e0a0a */
[----:B------:R-:W-:Y:S02]  /*20d0*/  IMNMX R2, R6, R2, PT ;  /* 0x0000000206027217 */ /* 0x000fe40003800200 */
[----:B------:R-:W-:-:S03]  /*20e0*/  IMNMX R3, RZ, R3, !PT ;  /* 0x00000003ff037217 */ /* 0x000fc60007800200 */
[----:B------:R-:W-:-:S05]  /*20f0*/  IMAD R2, R2, 0x70, -R10 ;  /* 0x0000007002027824 */ /* 0x000fca00078e0a0a */
[----:B------:R-:W-:-:S04]  /*2100*/  IMNMX R2, R2, R0, PT ;  /* 0x0000000002027217 */ /* 0x000fc80003800200 */
[----:B------:R-:W-:Y:S02]  /*2110*/  ISETP.GT.AND P0, PT, R2, R3, PT ;  /* 0x000000030200720c */ /* 0x000fe40003f04270 */
[----:B------:R-:W-:Y:S02]  /*2120*/  SHF.R.U32.HI R3, RZ, 0x4, R3 ;  /* 0x00000004ff037819 */ /* 0x000fe40000011603 */
[--C-:B-1----:R-:W-:Y:S02]  /*2130*/  SHF.R.S32.HI R214, RZ, 0x1f, R8.reuse ;  /* 0x0000001fffd67819 */ /* 0x102fe40000011408 */
[--C-:B------:R-:W-:Y:S01]  /*2140*/  SHF.R.S32.HI R41, RZ, 0x1f, R8.reuse ;  /* 0x0000001fff297819 */ /* 0x100fe20000011408 */
[----:B------:R-:W-:Y:S01]  /*2150*/  IMAD.WIDE.U32 R4, R3, 0x24924925, RZ ;  /* 0x2492492503047825 */ /* 0x000fe200078e00ff */
[-C--:B------:R-:W-:Y:S02]  /*2160*/  LEA.HI R4, R214, R8.reuse, RZ, 0x3 ;  /* 0x00000008d6047211 */ /* 0x080fe400078f18ff */
[----:B------:R-:W-:Y:S01]  /*2170*/  LEA.HI R41, R41, R8, RZ, 0x3 ;  /* 0x0000000829297211 */ /* 0x000fe200078f18ff */
[----:B------:R-:W-:Y:S01]  /*2180*/  IMAD.MOV.U32 R139, RZ, RZ, R5 ;  /* 0x000000ffff8b7224 */ /* 0x000fe200078e0005 */
[----:B------:R-:W-:-:S02]  /*2190*/  SHF.R.S32.HI R37, RZ, 0x1f, R8 ;  /* 0x0000001fff257819 */ /* 0x000fc40000011408 */
[----:B------:R-:W-:Y:S01]  /*21a0*/  @P0 IADD3 R3, R2, 0x6f, RZ ;  /* 0x0000006f02030810 */ /* 0x000fe20007ffe0ff */
[----:B------:R-:W-:Y:S01]  /*21b0*/  @P0 IMAD.MOV.U32 R2, RZ, RZ, RZ ;  /* 0x000000ffff020224 */ /* 0x000fe200078e00ff */
[----:B------:R-:W-:Y:S02]  /*21c0*/  SHF.R.S32.HI R41, RZ, 0x3, R41 ;  /* 0x00000003ff297819 */ /* 0x000fe40000011429 */
[----:B------:R-:W-:Y:S01]  /*21d0*/  SHF.R.S32.HI R35, RZ, 0x1f, R8 ;  /* 0x0000001fff237819 */ /* 0x000fe20000011408 */
[----:B------:R-:W-:Y:S01]  /*21e0*/  @P0 IMAD.HI R2, R3, -0x6db6db6d, R2 ;  /* 0x9249249303020827 */ /* 0x000fe200078e0202 */
[----:B------:R-:W-:Y:S02]  /*21f0*/  LOP3.LUT R3, R4, 0xfffffff8, RZ, 0xc0, !PT ;  /* 0xfffffff804037812 */ /* 0x000fe400078ec0ff */
[----:B------:R-:W-:Y:S01]  /*2200*/  SHF.R.S32.HI R36, RZ, 0x1f, R8 ;  /* 0x0000001fff247819 */ /* 0x000fe20000011408 */
[----:B------:R-:W-:Y:S01]  /*2210*/  IMAD.MOV.U32 R4, RZ, RZ, R139 ;  /* 0x000000ffff047224 */ /* 0x000fe200078e008b */
[----:B------:R-:W-:Y:S01]  /*2220*/  @P0 SHF.R.U32.HI R5, RZ, 0x1f, R2 ;  /* 0x0000001fff050819 */ /* 0x000fe20000011602 */
[----:B------:R-:W-:Y:S01]  /*2230*/  IMAD.SHL.U32 R6, R41, 0x40, RZ ;  /* 0x0000004029067824 */ /* 0x000fe200078e00ff */
[----:B------:R-:W-:Y:S01]  /*2240*/  LEA.HI R37, R37, R8, RZ, 0x3 ;  /* 0x0000000825257211 */ /* 0x000fe200078f18ff */
[----:B------:R-:W-:Y:S01]  /*2250*/  IMAD.IADD R146, R8, 0x1, -R3 ;  /* 0x0000000108927824 */ /* 0x000fe200078e0a03 */
[----:B------:R-:W-:-:S02]  /*2260*/  @P0 LEA.HI.SX32 R4, R2, R5, 0x1a ;  /* 0x0000000502040211 */ /* 0x000fc400078fd2ff */
[-C--:B------:R-:W-:Y:S01]  /*2270*/  LEA.HI R2, R214, R8.reuse, RZ, 0x6 ;  /* 0x00000008d6027211 */ /* 0x080fe200078f30ff */
[C---:B------:R-:W-:Y:S01]  /*2280*/  IMAD.SHL.U32 R32, R146.reuse, 0x8, RZ ;  /* 0x0000000892207824 */ /* 0x040fe200078e00ff */
[-C--:B------:R-:W-:Y:S01]  /*2290*/  LEA.HI R35, R35, R8.reuse, RZ, 0x3 ;  /* 0x0000000823237211 */ /* 0x080fe200078f18ff */
[----:B------:R-:W-:Y:S01]  /*22a0*/  IMAD.SHL.U32 R26, R146, 0x4, RZ ;  /* 0x00000004921a7824 */ /* 0x000fe200078e00ff */
[----:B------:R-:W-:Y:S01]  /*22b0*/  LEA.HI R36, R36, R8, RZ, 0x3 ;  /* 0x0000000824247211 */ /* 0x000fe200078f18ff */
[----:B------:R-:W-:Y:S01]  /*22c0*/  IMAD.SHL.U32 R2, R2, 0x8, RZ ;  /* 0x0000000802027824 */ /* 0x000fe200078e00ff */
[----:B------:R-:W-:Y:S02]  /*22d0*/  LOP3.LUT R158, R6, 0x1c0, RZ, 0xc0, !PT ;  /* 0x000001c0069e7812 */ /* 0x000fe400078ec0ff */
[----:B------:R-:W-:Y:S02]  /*22e0*/  ISETP.GT.AND P0, PT, R4, R139, PT ;  /* 0x0000008b0400720c */ /* 0x000fe40003f04270 */
[----:B------:R-:W-:-:S02]  /*22f0*/  SHF.R.S32.HI R37, RZ, 0x3, R37 ;  /* 0x00000003ff257819 */ /* 0x000fc40000011425 */
[----:B------:R-:W-:Y:S02]  /*2300*/  SHF.R.S32.HI R35, RZ, 0x3, R35 ;  /* 0x00000003ff237819 */ /* 0x000fe40000011423 */
[----:B------:R-:W-:Y:S02]  /*2310*/  SHF.R.S32.HI R36, RZ, 0x3, R36 ;  /* 0x00000003ff247819 */ /* 0x000fe40000011424 */
[----:B------:R-:W-:Y:S02]  /*2320*/  SHF.R.U32.HI R191, RZ, 0x3, R158 ;  /* 0x00000003ffbf7819 */ /* 0x000fe4000001169e */
[----:B------:R-:W-:Y:S02]  /*2330*/  LOP3.LUT R3, R158, 0x38, R32, 0xf8, !PT ;  /* 0x000000389e037812 */ /* 0x000fe400078ef820 */
[----:B------:R-:W-:Y:S02]  /*2340*/  IADD3 R37, R37, 0x20, RZ ;  /* 0x0000002025257810 */ /* 0x000fe40007ffe0ff */
[----:B------:R-:W-:-:S02]  /*2350*/  IADD3 R36, R36, 0x40, RZ ;  /* 0x0000004024247810 */ /* 0x000fc40007ffe0ff */
[----:B------:R-:W-:Y:S01]  /*2360*/  IADD3 R35, R35, 0x60, RZ ;  /* 0x0000006023237810 */ /* 0x000fe20007ffe0ff */
[----:B------:R-:W-:Y:S01]  /*2370*/  IMAD.SHL.U32 R7, R37, 0x40, RZ ;  /* 0x0000004025077824 */ /* 0x000fe200078e00ff */
[----:B------:R-:W-:Y:S01]  /*2380*/  LOP3.LUT R168, R2, 0xfffffe00, RZ, 0xc0, !PT ;  /* 0xfffffe0002a87812 */ /* 0x000fe200078ec0ff */
[----:B------:R-:W-:Y:S01]  /*2390*/  IMAD.SHL.U32 R5, R36, 0x40, RZ ;  /* 0x0000004024057824 */ /* 0x000fe200078e00ff */
[----:B------:R-:W-:Y:S01]  /*23a0*/  LOP3.LUT R2, R3, R191, RZ, 0x3c, !PT ;  /* 0x000000bf03027212 */ /* 0x000fe200078e3cff */
[----:B------:R-:W-:Y:S01]  /*23b0*/  IMAD.SHL.U32 R6, R35, 0x40, RZ ;  /* 0x0000004023067824 */ /* 0x000fe200078e00ff */
[----:B------:R-:W-:Y:S02]  /*23c0*/  LOP3.LUT R147, R7, 0x1c0, RZ, 0xc0, !PT ;  /* 0x000001c007937812 */ /* 0x000fe400078ec0ff */
[----:B------:R-:W-:Y:S01]  /*23d0*/  LOP3.LUT R156, R5, 0x1c0, RZ, 0xc0, !PT ;  /* 0x000001c0059c7812 */ /* 0x000fe200078ec0ff */
[----:B------:R-:W-:Y:S01]  /*23e0*/  IMAD.IADD R2, R168, 0x1, R2 ;  /* 0x00000001a8027824 */ /* 0x000fe200078e0202 */
[----:B------:R-:W-:-:S02]  /*23f0*/  LOP3.LUT R157, R6, 0x1c0, RZ, 0xc0, !PT ;  /* 0x000001c0069d7812 */ /* 0x000fc400078ec0ff */
[----:B------:R-:W-:Y:S01]  /*2400*/  SHF.R.S32.HI R33, RZ, 0x1f, R32 ;  /* 0x0000001fff217819 */ /* 0x000fe20000011420 */
[----:B------:R-:W-:Y:S01]  /*2410*/  IMAD.SHL.U32 R215, R2, 0x2, RZ ;  /* 0x0000000202d77824 */ /* 0x000fe200078e00ff */
[----:B------:R-:W-:Y:S05]  /*2420*/  @!P0 BRA `(.L_x_1142) ;  /* 0x00006f3000008947 */ /* 0x000fea0003800000 */
[----:B------:R-:W-:Y:S01]  /*2430*/  ISETP.NE.U32.AND P0, PT, RZ, c[0x0][0x340], PT ;  /* 0x0000d000ff007a0c */ /* 0x000fe20003f05070 */
[----:B------:R-:W-:-:S03]  /*2440*/  IMAD.MOV.U32 R39, RZ, RZ, R15 ;  /* 0x000000ffff277224 */ /* 0x000fc600078e000f */
[----:B------:R-:W-:-:S13]  /*2450*/  ISETP.NE.AND.EX P3, PT, RZ, c[0x0][0x344], PT, P0 ;  /* 0x0000d100ff007a0c */ /* 0x000fda0003f65300 */
[----:B------:R-:W-:-:S05]  /*2460*/  @P3 IMAD.WIDE R2, R42, R13, c[0x0][0x340] ;  /* 0x0000d0002a023625 */ /* 0x000fca00078e020d */
[----:B------:R1:W2:Y:S01]  /*2470*/  @P3 LDG.E R23, [R2.64] ;  /* 0x0000000602173981 */ /* 0x0002a2000c1e1900 */
[----:B------:R-:W-:Y:S01]  /*2480*/  SHF.R.S32.HI R29, RZ, 0x1f, R41 ;  /* 0x0000001fff1d7819 */ /* 0x000fe20000011429 */
[----:B------:R-:W-:Y:S01]  /*2490*/  IMAD.MOV.U32 R178, RZ, RZ, 0x5 ;  /* 0x00000005ffb27424 */ /* 0x000fe200078e00ff */
[----:B------:R-:W-:Y:S01]  /*24a0*/  IADD3 R128, P0, R41, R12, RZ ;  /* 0x0000000c29807210 */ /* 0x000fe20007f1e0ff */
[----:B------:R-:W-:Y:S01]  /*24b0*/  ULDC UR4, c[0x0][0x23c] ;  /* 0x00008f0000047ab9 */ /* 0x000fe20000000800 */
[----:B------:R-:W-:Y:S01]  /*24c0*/  IADD3 R38, R4, -0x1, RZ ;  /* 0xffffffff04267810 */ /* 0x000fe20007ffe0ff */
[----:B------:R-:W-:Y:S01]  /*24d0*/  USHF.L.U32 UR5, UR4, 0x6, URZ ;  /* 0x0000000604057899 */ /* 0x000fe2000800063f */
[----:B------:R-:W-:Y:S01]  /*24e0*/  LEA.HI.X.SX32 R142, R12, R29, 0x1, P0 ;  /* 0x0000001d0c8e7211 */ /* 0x000fe200000f0eff */
[----:B------:R-:W-:Y:S01]  /*24f0*/  IMAD.IADD R22, R11, 0x1, R169 ;  /* 0x000000010b167824 */ /* 0x000fe200078e02a9 */
[----:B------:R-:W-:Y:S01]  /*2500*/  SEL R25, R145, RZ, !P5 ;  /* 0x000000ff91197207 */ /* 0x000fe20006800000 */
[----:B------:R-:W-:Y:S01]  /*2510*/  UIMAD UR4, UR4, 0x60, URZ ;  /* 0x00000060040478a4 */ /* 0x000fe2000f8e023f */
[----:B------:R-:W-:Y:S01]  /*2520*/  MOV R148, 0x70 ;  /* 0x0000007000947802 */ /* 0x000fe20000000f00 */
[----:B------:R-:W-:Y:S01]  /*2530*/  IMAD R5, R142, c[0x0][0x238], RZ ;  /* 0x00008e008e057a24 */ /* 0x000fe200078e02ff */
[----:B------:R-:W-:Y:S01]  /*2540*/  SEL R28, R42, RZ, !P5 ;  /* 0x000000ff2a1c7207 */ /* 0x000fe20006800000 */
[----:B------:R-:W-:Y:S01]  /*2550*/  IMAD R4, R25, c[0x0][0x248], RZ ;  /* 0x0000920019047a24 */ /* 0x000fe200078e02ff */
[----:B------:R-:W-:Y:S01]  /*2560*/  ISETP.GE.AND P5, PT, R32, c[0x0][0x1d4], PT ;  /* 0x0000750020007a0c */ /* 0x000fe20003fa6270 */
[----:B------:R-:W-:Y:S01]  /*2570*/  IMAD R5, R128, c[0x0][0x23c], R5 ;  /* 0x00008f0080057a24 */ /* 0x000fe200078e0205 */
[----:B------:R-:W-:Y:S01]  /*2580*/  ISETP.GE.AND P4, PT, R218, c[0x0][0x1d4], PT ;  /* 0x00007500da007a0c */ /* 0x000fe20003f86270 */
[C---:B------:R-:W-:Y:S01]  /*2590*/  IMAD R185, R148.reuse, c[0x0][0x23c], RZ ;  /* 0x00008f0094b97a24 */ /* 0x040fe200078e02ff */
[----:B------:R-:W-:Y:S01]  /*25a0*/  MOV R177, c[0x0][0x238] ;  /* 0x00008e0000b17a02 */ /* 0x000fe20000000f00 */
[----:B------:R-:W-:Y:S01]  /*25b0*/  IMAD.WIDE.U32 R154, R148, c[0x0][0x238], RZ ;  /* 0x00008e00949a7a25 */ /* 0x000fe200078e00ff */
[----:B------:R-:W-:-:S02]  /*25c0*/  SHF.R.S32.HI R24, RZ, 0x1f, R22 ;  /* 0x0000001fff187819 */ /* 0x000fc40000011416 */
[----:B------:R-:W-:Y:S01]  /*25d0*/  SHF.L.U64.HI R186, R177, R178, c[0x0][0x23c] ;  /* 0x00008f00b1ba7619 */ /* 0x000fe200000102b2 */
[----:B------:R-:W-:Y:S01]  /*25e0*/  IMAD R4, R28, c[0x0][0x24c], R4 ;  /* 0x000093001c047a24 */ /* 0x000fe200078e0204 */
[----:B------:R-:W-:Y:S01]  /*25f0*/  SHF.R.S32.HI R27, RZ, 0x1f, R26 ;  /* 0x0000001fff1b7819 */ /* 0x000fe2000001141a */
[----:B-1----:R-:W-:Y:S01]  /*2600*/  IMAD.WIDE.U32 R2, R128, c[0x0][0x238], R32 ;  /* 0x00008e0080027a25 */ /* 0x002fe200078e0020 */
[----:B------:R-:W-:Y:S02]  /*2610*/  LOP3.LUT R39, R39, 0xfffffffd, RZ, 0xc0, !PT ;  /* 0xfffffffd27277812 */ /* 0x000fe400078ec0ff */
[----:B------:R-:W-:Y:S01]  /*2620*/  MOV R209, c[0x0][0x27c] ;  /* 0x00009f0000d17a02 */ /* 0x000fe20000000f00 */
[----:B------:R-:W-:Y:S01]  /*2630*/  IMAD.IADD R3, R3, 0x1, R5 ;  /* 0x0000000103037824 */ /* 0x000fe200078e0205 */
[----:B------:R-:W-:Y:S01]  /*2640*/  @P5 LOP3.LUT R39, R39, 0x2, RZ, 0xfc, !PT ;  /* 0x0000000227275812 */ /* 0x000fe200078efcff */
[----:B------:R-:W-:Y:S01]  /*2650*/  IMAD R5, R38, -0x70, R0 ;  /* 0xffffff9026057824 */ /* 0x000fe200078e0200 */
[----:B------:R-:W-:Y:S01]  /*2660*/  SHF.R.U32.HI R31, RZ, 0x3, R156 ;  /* 0x00000003ff1f7819 */ /* 0x000fe2000001169c */
[----:B------:R-:W-:Y:S01]  /*2670*/  IMAD.WIDE.U32 R2, R40, c[0x0][0x240], R2 ;  /* 0x0000900028027a25 */ /* 0x000fe200078e0002 */
[----:B------:R-:W-:-:S02]  /*2680*/  LOP3.LUT R39, R39, 0xfffffffe, RZ, 0xc0, !PT ;  /* 0xfffffffe27277812 */ /* 0x000fc400078ec0ff */
[----:B------:R-:W-:Y:S01]  /*2690*/  IMNMX R5, R5, 0x70, PT ;  /* 0x0000007005057817 */ /* 0x000fe20003800200 */
[----:B------:R-:W-:Y:S01]  /*26a0*/  IMAD R3, R40, c[0x0][0x244], R3 ;  /* 0x0000910028037a24 */ /* 0x000fe200078e0203 */
[----:B------:R-:W-:Y:S01]  /*26b0*/  @P4 LOP3.LUT R39, R39, 0x1, RZ, 0xfc, !PT ;  /* 0x0000000127274812 */ /* 0x000fe200078efcff */
[----:B------:R-:W-:Y:S01]  /*26c0*/  IMAD.IADD R185, R155, 0x1, R185 ;  /* 0x000000019bb97824 */ /* 0x000fe200078e02b9 */
[----:B------:R-:W-:Y:S01]  /*26d0*/  SHF.R.U32.HI R34, RZ, 0x3, R157 ;  /* 0x00000003ff227819 */ /* 0x000fe2000001169d */
[----:B------:R-:W-:Y:S01]  /*26e0*/  IMAD.IADD R6, R5, 0x1, -R41 ;  /* 0x0000000105067824 */ /* 0x000fe200078e0a29 */
[----:B------:R-:W-:Y:S01]  /*26f0*/  SHF.R.U32.HI R30, RZ, 0x3, R147 ;  /* 0x00000003ff1e7819 */ /* 0x000fe20000011693 */
[----:B------:R-:W-:Y:S01]  /*2700*/  IMAD.WIDE.U32 R124, R28, c[0x0][0x248], R2 ;  /* 0x000092001c7c7a25 */ /* 0x000fe200078e0002 */
[----:B------:R-:W-:Y:S01]  /*2710*/  SHF.R.S32.HI R3, RZ, 0x1f, R38 ;  /* 0x0000001fff037819 */ /* 0x000fe20000011426 */
[----:B------:R1:W-:Y:S01]  /*2720*/  STL [R1+0x3c], R39 ;  /* 0x00003c2701007387 */ /* 0x0003e20000100800 */
[C---:B------:R-:W-:Y:S01]  /*2730*/  ISETP.GE.AND P0, PT, R6.reuse, 0x1, PT ;  /* 0x000000010600780c */ /* 0x040fe20003f06270 */
[----:B------:R-:W-:Y:S01]  /*2740*/  IMAD R2, R185, R38, RZ ;  /* 0x00000026b9027224 */ /* 0x000fe200078e02ff */
[----:B------:R-:W-:Y:S01]  /*2750*/  IADD3 R123, R125, R4, RZ ;  /* 0x000000047d7b7210 */ /* 0x000fe20007ffe0ff */
[----:B------:R-:W-:Y:S01]  /*2760*/  IMAD.MOV.U32 R122, RZ, RZ, R124 ;  /* 0x000000ffff7a7224 */ /* 0x000fe200078e007c */
[----:B------:R-:W-:Y:S01]  /*2770*/  ISETP.GE.AND P2, PT, R6, 0x21, PT ;  /* 0x000000210600780c */ /* 0x000fe20003f46270 */
[----:B------:R-:W-:-:S02]  /*2780*/  IMAD R4, R3, R154, R2 ;  /* 0x0000009a03047224 */ /* 0x000fc400078e0202 */
[----:B------:R-:W-:-:S04]  /*2790*/  IMAD.WIDE.U32 R2, R38, R154, R122 ;  /* 0x0000009a26027225 */ /* 0x000fc800078e007a */
[----:B------:R-:W-:Y:S02]  /*27a0*/  IMAD.IADD R3, R3, 0x1, R4 ;  /* 0x0000000103037824 */ /* 0x000fe400078e0204 */
[C---:B------:R-:W-:Y:S01]  /*27b0*/  @P0 LEA R4, P1, R2.reuse, c[0x0][0x220], 0x1 ;  /* 0x0000880002040a11 */ /* 0x040fe200078208ff */
[C---:B------:R-:W-:Y:S02]  /*27c0*/  IMAD.SHL.U32 R208, R177.reuse, 0x20, RZ ;  /* 0x00000020b1d07824 */ /* 0x040fe400078e00ff */
[----:B------:R-:W-:Y:S01]  /*27d0*/  IMAD.WIDE.U32 R8, R177, 0x40, RZ ;  /* 0x00000040b1087825 */ /* 0x000fe200078e00ff */
[----:B------:R-:W-:Y:S02]  /*27e0*/  @P0 LEA.HI.X R5, R2, c[0x0][0x224], R3, 0x1, P1 ;  /* 0x0000890002050a11 */ /* 0x000fe400008f0c03 */
[----:B------:R-:W-:Y:S01]  /*27f0*/  ISETP.GE.AND P1, PT, R6, 0x41, PT ;  /* 0x000000410600780c */ /* 0x000fe20003f26270 */
[----:B------:R-:W-:Y:S02]  /*2800*/  IMAD R10, R24, c[0x0][0x1e0], RZ ;  /* 0x00007800180a7a24 */ /* 0x000fe400078e02ff */
[----:B------:R-:W-:Y:S01]  /*2810*/  @!PT LDS RZ, [RZ] ;  /* 0x00000000fffff984 */ /* 0x000fe20000000800 */
[----:B------:R-:W-:Y:S01]  /*2820*/  @!PT LDS RZ, [RZ] ;  /* 0x00000000fffff984 */ /* 0x000fe20000000800 */
[----:B------:R-:W-:Y:S01]  /*2830*/  @!PT LDS RZ, [RZ] ;  /* 0x00000000fffff984 */ /* 0x000fe20000000800 */
[----:B------:R3:W-:Y:S01]  /*2840*/  @P0 LDGSTS.E.BYPASS.LTC128B.128 [R215+0x8100], [R4.64], !P5 ;  /* 0x0810000004d70fae */ /* 0x0007e2000e901d46 */
[----:B------:R-:W-:-:S03]  /*2850*/  IMAD.WIDE.U32 R12, R41, c[0x0][0x290], R32 ;  /* 0x0000a400290c7a25 */ /* 0x000fc600078e0020 */
[----:B------:R3:W-:Y:S01]  /*2860*/  @P0 LDGSTS.E.BYPASS.LTC128B.128 [R215+0xb900], [R4.64+0x80], !P4 ;  /* 0x0b90008004d70fae */ /* 0x0007e2000e101d46 */
[----:B------:R-:W-:Y:S02]  /*2870*/  IMAD R10, R22, c[0x0][0x1e4], R10 ;  /* 0x00007900160a7a24 */ /* 0x000fe400078e020a */
[----:B------:R-:W-:-:S04]  /*2880*/  IMAD.WIDE.U32 R204, R41, c[0x0][0x1e0], RZ ;  /* 0x0000780029cc7a25 */ /* 0x000fc800078e00ff */
[----:B------:R-:W-:-:S04]  /*2890*/  IMAD.WIDE.U32 R164, R177, 0x60, RZ ;  /* 0x00000060b1a47825 */ /* 0x000fc800078e00ff */
[----:B------:R-:W-:Y:S01]  /*28a0*/  IMAD.MOV.U32 R159, RZ, RZ, c[0x0][0x280] ;  /* 0x0000a000ff9f7624 */ /* 0x000fe200078e00ff */
[----:B------:R-:W-:Y:S01]  /*28b0*/  IADD3 R184, R165, UR4, RZ ;  /* 0x00000004a5b87c10 */ /* 0x000fe2000fffe0ff */
[----:B------:R-:W-:Y:S02]  /*28c0*/  IMAD.MOV.U32 R162, RZ, RZ, c[0x0][0x290] ;  /* 0x0000a400ffa27624 */ /* 0x000fe400078e00ff */
[C---:B------:R-:W-:Y:S01]  /*28d0*/  IMAD.SHL.U32 R189, R159.reuse, 0x20, RZ ;  /* 0x000000209fbd7824 */ /* 0x040fe200078e00ff */
[-C--:B------:R-:W-:Y:S02]  /*28e0*/  SHF.L.U64.HI R166, R159, R178.reuse, c[0x0][0x284] ;  /* 0x0000a1009fa67619 */ /* 0x080fe400000102b2 */
[C---:B------:R-:W-:Y:S02]  /*28f0*/  SHF.L.U64.HI R167, R162.reuse, R178, c[0x0][0x294] ;  /* 0x0000a500a2a77619 */ /* 0x040fe400000102b2 */
[----:B------:R-:W-:Y:S02]  /*2900*/  SHF.L.U32 R190, R162, 0x5, RZ ;  /* 0x00000005a2be7819 */ /* 0x000fe400000006ff */
[----:B---3--:R-:W-:-:S04]  /*2910*/  @P2 IADD3 R5, P0, R208, R2, RZ ;  /* 0x00000002d0052210 */ /* 0x008fc80007f1e0ff */
[----:B------:R-:W-:Y:S02]  /*2920*/  @P2 IADD3.X R7, R3, R186, RZ, P0, !PT ;  /* 0x000000ba03072210 */ /* 0x000fe400007fe4ff */
[----:B------:R-:W-:-:S04]  /*2930*/  @P2 LEA R4, P0, R5, c[0x0][0x220], 0x1 ;  /* 0x0000880005042a11 */ /* 0x000fc800078008ff */
[----:B------:R-:W-:-:S05]  /*2940*/  @P2 LEA.HI.X R5, R5, c[0x0][0x224], R7, 0x1, P0 ;  /* 0x0000890005052a11 */ /* 0x000fca00000f0c07 */
[----:B------:R3:W-:Y:S04]  /*2950*/  @P2 LDGSTS.E.BYPASS.LTC128B.128 [R216+0x9100], [R4.64], !P5 ;  /* 0x0910000004d82fae */ /* 0x0007e8000e901d46 */
[----:B------:R3:W-:Y:S02]  /*2960*/  @P2 LDGSTS.E.BYPASS.LTC128B.128 [R216+0xc900], [R4.64+0x80], !P4 ;  /* 0x0c90008004d82fae */ /* 0x0007e4000e101d46 */
[----:B---3--:R-:W-:-:S04]  /*2970*/  @P1 IADD3 R5, P0, R2, R8, RZ ;  /* 0x0000000802051210 */ /* 0x008fc80007f1e0ff */
[----:B------:R-:W-:Y:S01]  /*2980*/  @P1 IADD3.X R7, R3, UR5, R9, P0, !PT ;  /* 0x0000000503071c10 */ /* 0x000fe200087fe409 */
[----:B------:R-:W-:Y:S01]  /*2990*/  IMAD.WIDE.U32 R8, R22, c[0x0][0x1e0], RZ ;  /* 0x0000780016087a25 */ /* 0x000fe200078e00ff */
[----:B------:R-:W-:-:S04]  /*29a0*/  @P1 LEA R4, P0, R5, c[0x0][0x220], 0x1 ;  /* 0x0000880005041a11 */ /* 0x000fc800078008ff */
[----:B------:R-:W-:Y:S02]  /*29b0*/  @P1 LEA.HI.X R5, R5, c[0x0][0x224], R7, 0x1, P0 ;  /* 0x0000890005051a11 */ /* 0x000fe400000f0c07 */
[----:B------:R-:W-:Y:S01]  /*29c0*/  ISETP.GT.AND P0, PT, R6, 0x60, PT ;  /* 0x000000600600780c */ /* 0x000fe20003f04270 */
[----:B------:R-:W-:Y:S02]  /*29d0*/  IMAD R6, R29, c[0x0][0x280], RZ ;  /* 0x0000a0001d067a24 */ /* 0x000fe400078e02ff */
[----:B------:R3:W-:Y:S02]  /*29e0*/  @P1 LDGSTS.E.BYPASS.LTC128B.128 [R216+0xa100], [R4.64], !P5 ;  /* 0x0a10000004d81fae */ /* 0x0007e4000e901d46 */
[C---:B------:R-:W-:Y:S02]  /*29f0*/  IMAD R16, R41.reuse, c[0x0][0x284], R6 ;  /* 0x0000a10029107a24 */ /* 0x040fe400078e0206 */
[----:B------:R-:W-:Y:S01]  /*2a00*/  IMAD.WIDE.U32 R6, R41, c[0x0][0x280], R26 ;  /* 0x0000a00029067a25 */ /* 0x000fe200078e001a */
[----:B------:R3:W-:Y:S03]  /*2a10*/  @P1 LDGSTS.E.BYPASS.LTC128B.128 [R216+0xd900], [R4.64+0x80], !P4 ;  /* 0x0d90008004d81fae */ /* 0x0007e6000e101d46 */
[----:B------:R-:W-:Y:S01]  /*2a20*/  IMAD.IADD R15, R7, 0x1, R16 ;  /* 0x00000001070f7824 */ /* 0x000fe200078e0210 */
[----:B------:R-:W-:Y:S01]  /*2a30*/  IADD3 R7, R9, R10, RZ ;  /* 0x0000000a09077210 */ /* 0x000fe20007ffe0ff */
[----:B------:R-:W-:-:S02]  /*2a40*/  IMAD R9, R29, c[0x0][0x290], RZ ;  /* 0x0000a4001d097a24 */ /* 0x000fc400078e02ff */
[----:B------:R-:W-:-:S04]  /*2a50*/  @P0 IMAD.WIDE.U32 R2, R177, 0x60, R2 ;  /* 0x00000060b1020825 */ /* 0x000fc800078e0002 */
[----:B------:R-:W-:Y:S01]  /*2a60*/  IMAD.MOV.U32 R14, RZ, RZ, R6 ;  /* 0x000000ffff0e7224 */ /* 0x000fe200078e0006 */
[----:B------:R-:W-:Y:S01]  /*2a70*/  @P0 IADD3 R17, R3, UR4, RZ ;  /* 0x0000000403110c10 */ /* 0x000fe2000fffe0ff */
[----:B------:R-:W-:-:S04]  /*2a80*/  IMAD.WIDE.U32 R10, R41, c[0x0][0x290], R26 ;  /* 0x0000a400290a7a25 */ /* 0x000fc800078e001a */
[----:B------:R-:W-:Y:S02]  /*2a90*/  IMAD R9, R41, c[0x0][0x294], R9 ;  /* 0x0000a50029097a24 */ /* 0x000fe400078e0209 */
[----:B------:R-:W-:Y:S01]  /*2aa0*/  IMAD.MOV.U32 R6, RZ, RZ, R8 ;  /* 0x000000ffff067224 */ /* 0x000fe200078e0008 */
[----:B------:R-:W-:Y:S01]  /*2ab0*/  @P0 LEA R8, P1, R2, c[0x0][0x220], 0x1 ;  /* 0x0000880002080a11 */ /* 0x000fe200078208ff */
[----:B------:R-:W-:Y:S01]  /*2ac0*/  IMAD.IADD R3, R9, 0x1, R13 ;  /* 0x0000000109037824 */ /* 0x000fe200078e020d */
[----:B------:R-:W-:Y:S01]  /*2ad0*/  IADD3 R11, R11, R9, RZ ;  /* 0x000000090b0b7210 */ /* 0x000fe20007ffe0ff */
[----:B------:R-:W-:Y:S01]  /*2ae0*/  IMAD.WIDE.U32 R6, R40, c[0x0][0x1e8], R6 ;  /* 0x00007a0028067a25 */ /* 0x000fe200078e0006 */
[----:B------:R-:W-:Y:S02]  /*2af0*/  @P0 LEA.HI.X R9, R2, c[0x0][0x224], R17, 0x1, P1 ;  /* 0x0000890002090a11 */ /* 0x000fe400008f0c11 */
[----:B------:R-:W-:Y:S01]  /*2b00*/  MOV R2, R12 ;  /* 0x0000000c00027202 */ /* 0x000fe20000000f00 */
[----:B---3--:R-:W-:Y:S01]  /*2b10*/  IMAD.WIDE.U32 R4, R41, c[0x0][0x280], R32 ;  /* 0x0000a00029047a25 */ /* 0x008fe200078e0020 */
[----:B------:R-:W-:Y:S01]  /*2b20*/  SHF.R.S32.HI R12, RZ, 0x1f, R35 ;  /* 0x0000001fff0c7819 */ /* 0x000fe20000011423 */
[----:B------:R3:W-:Y:S01]  /*2b30*/  @P0 LDGSTS.E.BYPASS.LTC128B.128 [R216+0xb100], [R8.64], !P5 ;  /* 0x0b10000008d80fae */ /* 0x0007e2000e901d46 */
[----:B------:R-:W-:Y:S01]  /*2b40*/  SHF.R.S32.HI R13, RZ, 0x1f, R36 ;  /* 0x0000001fff0d7819 */ /* 0x000fe20000011424 */
[----:B------:R-:W-:Y:S01]  /*2b50*/  IMAD.IADD R5, R16, 0x1, R5 ;  /* 0x0000000110057824 */ /* 0x000fe200078e0205 */
[----:B------:R-:W-:Y:S01]  /*2b60*/  LEA.HI R12, R12, R35, RZ, 0x3 ;  /* 0x000000230c0c7211 */ /* 0x000fe200078f18ff */
[----:B------:R3:W-:Y:S01]  /*2b70*/  @P0 LDGSTS.E.BYPASS.LTC128B.128 [R216+0xe900], [R8.64+0x80], !P4 ;  /* 0x0e90008008d80fae */ /* 0x0007e2000e101d46 */
[----:B------:R-:W-:Y:S01]  /*2b80*/  IMAD R7, R40, c[0x0][0x1ec], R7 ;  /* 0x00007b0028077a24 */ /* 0x000fe200078e0207 */
[----:B------:R-:W-:Y:S01]  /*2b90*/  LEA.HI R13, R13, R36, RZ, 0x3 ;  /* 0x000000240d0d7211 */ /* 0x000fe200078f18ff */
[----:B-----5:R-:W-:Y:S01]  /*2ba0*/  IMAD.WIDE.U32 R108, R144, c[0x0][0x280], R14 ;  /* 0x0000a000906c7a25 */ /* 0x020fe200078e000e */
[----:B------:R-:W-:Y:S01]  /*2bb0*/  SHF.L.U32 R17, R12, 0x6, RZ ;  /* 0x000000060c117819 */ /* 0x000fe200000006ff */
[----:B------:R-:W0:Y:S01]  /*2bc0*/  LDGDEPBAR ;  /* 0x00000000000079af */ /* 0x000e220000000000 */
[----:B------:R-:W-:Y:S01]  /*2bd0*/  WARPSYNC 0xffffffff ;  /* 0xffffffff00007948 */ /* 0x000fe20003800000 */
[----:B------:R-:W-:Y:S01]  /*2be0*/  IMAD.SHL.U32 R18, R13, 0x40, RZ ;  /* 0x000000400d127824 */ /* 0x000fe200078e00ff */
[----:B------:R-:W-:Y:S01]  /*2bf0*/  LOP3.LUT R17, R17, 0xfffffe00, RZ, 0xc0, !PT ;  /* 0xfffffe0011117812 */ /* 0x000fe200078ec0ff */
[----:B------:R-:W-:-:S03]  /*2c00*/  IMAD.WIDE.U32 R104, R144, c[0x0][0x280], R4 ;  /* 0x0000a00090687a25 */ /* 0x000fc600078e0004 */
[----:B------:R-:W-:Y:S01]  /*2c10*/  LOP3.LUT R18, R18, 0xfffffe00, RZ, 0xc0, !PT ;  /* 0xfffffe0012127812 */ /* 0x000fe200078ec0ff */
[----:B------:R-:W-:-:S04]  /*2c20*/  IMAD.WIDE.U32 R102, R144, c[0x0][0x290], R2 ;  /* 0x0000a40090667a25 */ /* 0x000fc800078e0002 */
[----:B------:R-:W-:Y:S01]  /*2c30*/  IMAD.WIDE.U32 R106, R144, c[0x0][0x290], R10 ;  /* 0x0000a400906a7a25 */ /* 0x000fe200078e000a */
[----:B---3--:R-:W-:Y:S02]  /*2c40*/  SHF.R.S32.HI R9, RZ, 0x1f, R37 ;  /* 0x0000001fff097819 */ /* 0x008fe40000011425 */
[----:B------:R-:W-:Y:S02]  /*2c50*/  SHF.R.S32.HI R8, RZ, 0x1f, R144 ;  /* 0x0000001fff087819 */ /* 0x000fe40000011490 */
[----:B------:R-:W-:Y:S01]  /*2c60*/  LEA.HI R16, R9, R37, RZ, 0x3 ;  /* 0x0000002509107211 */ /* 0x000fe200078f18ff */
[----:B------:R-:W-:Y:S02]  /*2c70*/  IMAD R9, R29, c[0x0][0x1e0], RZ ;  /* 0x000078001d097a24 */ /* 0x000fe400078e02ff */
[----:B------:R-:W-:Y:S01]  /*2c80*/  IMAD R20, R8, c[0x0][0x290], RZ ;  /* 0x0000a40008147a24 */ /* 0x000fe200078e02ff */
[----:B------:R-:W-:Y:S01]  /*2c90*/  SHF.L.U32 R16, R16, 0x6, RZ ;  /* 0x0000000610107819 */ /* 0x000fe200000006ff */
[----:B------:R-:W-:-:S02]  /*2ca0*/  IMAD R19, R41, c[0x0][0x1e4], R9 ;  /* 0x0000790029137a24 */ /* 0x000fc400078e0209 */
[----:B------:R-:W-:Y:S01]  /*2cb0*/  IMAD R12, R144, c[0x0][0x294], R20 ;  /* 0x0000a500900c7a24 */ /* 0x000fe200078e0214 */
[----:B------:R-:W-:Y:S01]  /*2cc0*/  LOP3.LUT R20, R16, 0xfffffe00, RZ, 0xc0, !PT ;  /* 0xfffffe0010147812 */ /* 0x000fe200078ec0ff */
[----:B------:R-:W-:Y:S01]  /*2cd0*/  IMAD R21, R8, c[0x0][0x280], RZ ;  /* 0x0000a00008157a24 */ /* 0x000fe200078e02ff */
[----:B------:R-:W-:Y:S01]  /*2ce0*/  IADD3 R138, R205, R19, RZ ;  /* 0x00000013cd8a7210 */ /* 0x000fe20007ffe0ff */
[----:B------:R-:W-:Y:S01]  /*2cf0*/  IMAD.SHL.U32 R8, R209, 0x2, RZ ;  /* 0x00000002d1087824 */ /* 0x000fe200078e00ff */
[----:B------:R-:W-:Y:S01]  /*2d00*/  IADD3 R115, R12, R103, RZ ;  /* 0x000000670c737210 */ /* 0x000fe20007ffe0ff */
[----:B------:R-:W-:Y:S02]  /*2d10*/  IMAD R13, R144, c[0x0][0x284], R21 ;  /* 0x0000a100900d7a24 */ /* 0x000fe400078e0215 */
[----:B------:R-:W-:-:S03]  /*2d20*/  IMAD.IADD R117, R107, 0x1, R12 ;  /* 0x000000016b757824 */ /* 0x000fc600078e020c */
[----:B------:R-:W-:Y:S02]  /*2d30*/  IADD3 R119, R109, R13, RZ ;  /* 0x0000000d6d777210 */ /* 0x000fe40007ffe0ff */
[----:B------:R-:W-:Y:S02]  /*2d40*/  IADD3 R116, R13, R105, RZ ;  /* 0x000000690d747210 */ /* 0x000fe40007ffe0ff */
[----:B--2---:R-:W-:Y:S01]  /*2d50*/  @P3 SHF.R.S32.HI R9, RZ, 0x1f, R23 ;  /* 0x0000001fff093819 */ /* 0x004fe20000011417 */
[----:B------:R-:W-:Y:S02]  /*2d60*/  @!P3 IMAD.MOV.U32 R9, RZ, RZ, R145 ;  /* 0x000000ffff09b224 */ /* 0x000fe400078e0091 */
[----:B------:R-:W-:-:S03]  /*2d70*/  @!P3 IMAD.MOV.U32 R23, RZ, RZ, R42 ;  /* 0x000000ffff17b224 */ /* 0x000fc600078e002a */
        /* <DEDUP_REMOVED lines=8> */
[----:B-1----:R-:W-:Y:S01]  /*2e00*/  ISETP.GE.AND P0, PT, R32, c[0x0][0x27c], PT ;  /* 0x00009f0020007a0c */ /* 0x002fe20003f06270 */
[C---:B------:R-:W-:Y:S01]  /*2e10*/  IMAD.WIDE.U32 R2, R40.reuse, c[0x0][0x210], R32 ;  /* 0x0000840028027a25 */ /* 0x040fe200078e0020 */
[----:B------:R-:W-:Y:S01]  /*2e20*/  ISETP.GE.AND P2, PT, R209, 0x1, PT ;  /* 0x00000001d100780c */ /* 0x000fe20003f46270 */
[----:B------:R-:W-:Y:S01]  /*2e30*/  ULDC.U8 UR8, c[0x0][0x298] ;  /* 0x0000a60000087ab9 */ /* 0x000fe20000000000 */
[----:B------:R-:W-:Y:S01]  /*2e40*/  SEL R4, RZ, c[0x0][0x27c], !P0 ;  /* 0x00009f00ff047a07 */ /* 0x000fe20004000000 */
[C---:B------:R-:W-:Y:S01]  /*2e50*/  IMAD R5, R40.reuse, c[0x0][0x214], R3 ;  /* 0x0000850028057a24 */ /* 0x040fe200078e0203 */
[----:B------:R-:W-:Y:S01]  /*2e60*/  LOP3.LUT R39, R39, 0xfffffff7, RZ, 0xc0, !PT ;  /* 0xfffffff727277812 */ /* 0x000fe200078ec0ff */
[----:B------:R-:W-:Y:S01]  /*2e70*/  IMAD.WIDE.U32 R6, R40, c[0x0][0x260], R32 ;  /* 0x0000980028067a25 */ /* 0x000fe200078e0020 */
[----:B------:R-:W-:Y:S01]  /*2e80*/  BAR.SYNC.DEFER_BLOCKING 0x0 ;  /* 0x0000000000007b1d */ /* 0x000fe20000010000 */
[----:B------:R-:W-:Y:S02]  /*2e90*/  IADD3 R141, P1, R41, R22, RZ ;  /* 0x00000016298d7210 */ /* 0x000fe40007f3e0ff */
[----:B------:R-:W-:Y:S01]  /*2ea0*/  IMAD.IADD R3, R32, 0x1, R4 ;  /* 0x0000000120037824 */ /* 0x000fe200078e0204 */
[----:B------:R-:W-:Y:S01]  /*2eb0*/  SHF.L.U32 R187, R159, 0x6, RZ ;  /* 0x000000069fbb7819 */ /* 0x000fe200000006ff */
[----:B------:R-:W-:Y:S01]  /*2ec0*/  IMAD.MOV.U32 R4, RZ, RZ, R2 ;  /* 0x000000ffff047224 */ /* 0x000fe200078e0002 */
[----:B------:R-:W-:Y:S01]  /*2ed0*/  @P0 IADD3 R8, -R8, c[0x0][0x1d4], RZ ;  /* 0x0000750008080a10 */ /* 0x000fe20007ffe1ff */
[----:B------:R-:W-:Y:S01]  /*2ee0*/  IMAD R11, R19, c[0x0][0x218], RZ ;  /* 0x00008600130b7a24 */ /* 0x000fe200078e02ff */
[----:B------:R-:W-:Y:S01]  /*2ef0*/  SHF.R.S32.HI R9, RZ, 0x1f, R3 ;  /* 0x0000001fff097819 */ /* 0x000fe20000011403 */
[----:B------:R-:W-:Y:S01]  /*2f00*/  IMAD.WIDE.U32 R100, R16, c[0x0][0x218], R4 ;  /* 0x0000860010647a25 */ /* 0x000fe200078e0004 */
[----:B------:R-:W-:Y:S01]  /*2f10*/  SHF.R.S32.HI R10, RZ, 0x1f, R8 ;  /* 0x0000001fff0a7819 */ /* 0x000fe20000011408 */
[----:B------:R-:W-:Y:S01]  /*2f20*/  ULDC UR10, c[0x0][0x1e4] ;  /* 0x00007900000a7ab9 */ /* 0x000fe20000000800 */
[CC--:B------:R-:W-:Y:S01]  /*2f30*/  LEA.HI R2, R9.reuse, R3.reuse, RZ, 0x3 ;  /* 0x0000000309027211 */ /* 0x0c0fe200078f18ff */
[----:B------:R-:W-:Y:S01]  /*2f40*/  IMAD R7, R40, c[0x0][0x264], R7 ;  /* 0x0000990028077a24 */ /* 0x000fe200078e0207 */
[----:B------:R-:W-:Y:S01]  /*2f50*/  LEA.HI R3, R9, R3, RZ, 0x6 ;  /* 0x0000000309037211 */ /* 0x000fe200078f30ff */
[----:B------:R-:W-:Y:S01]  /*2f60*/  IMAD R19, R16, c[0x0][0x21c], R11 ;  /* 0x0000870010137a24 */ /* 0x000fe200078e020b */
[----:B------:R-:W-:Y:S01]  /*2f70*/  LEA.HI R10, R10, R8, RZ, 0x4 ;  /* 0x000000080a0a7211 */ /* 0x000fe200078f20ff */
[----:B------:R-:W-:Y:S01]  /*2f80*/  IMAD R8, R25, c[0x0][0x268], RZ ;  /* 0x00009a0019087a24 */ /* 0x000fe200078e02ff */
[----:B------:R-:W-:Y:S01]  /*2f90*/  LOP3.LUT R5, R158, 0x38, R2, 0xf8, !PT ;  /* 0x000000389e057812 */ /* 0x000fe200078ef802 */
[C---:B------:R-:W-:Y:S01]  /*2fa0*/  IMAD.WIDE.U32 R98, R28.reuse, c[0x0][0x268], R6 ;  /* 0x00009a001c627a25 */ /* 0x040fe200078e0006 */
[----:B------:R-:W-:Y:S01]  /*2fb0*/  SHF.R.S32.HI R3, RZ, 0x6, R3 ;  /* 0x00000006ff037819 */ /* 0x000fe20000011403 */
[----:B------:R-:W-:Y:S01]  /*2fc0*/  UMOV UR9, 0x60 ;  /* 0x0000006000097882 */ /* 0x000fe20000000000 */
[----:B------:R-:W-:Y:S01]  /*2fd0*/  LOP3.LUT R4, R147, 0x38, R2, 0xf8, !PT ;  /* 0x0000003893047812 */ /* 0x000fe200078ef802 */
[----:B------:R-:W-:Y:S01]  /*2fe0*/  IMAD R15, R28, c[0x0][0x26c], R8 ;  /* 0x00009b001c0f7a24 */ /* 0x000fe200078e0208 */
[----:B------:R-:W-:Y:S01]  /*2ff0*/  SHF.R.S32.HI R9, RZ, 0x4, R10 ;  /* 0x00000004ff097819 */ /* 0x000fe2000001140a */
[----:B------:R-:W-:Y:S01]  /*3000*/  IMAD R10, R3, 0x1c00, R20 ;  /* 0x00001c00030a7824 */ /* 0x000fe200078e0214 */
[----:B------:R-:W-:Y:S01]  /*3010*/  LOP3.LUT R8, R5, R191, RZ, 0x3c, !PT ;  /* 0x000000bf05087212 */ /* 0x000fe200078e3cff */
[C---:B------:R-:W-:Y:S01]  /*3020*/  IMAD R11, R3.reuse, 0x1c00, R168 ;  /* 0x00001c00030b7824 */ /* 0x040fe200078e02a8 */
[----:B------:R-:W-:Y:S01]  /*3030*/  LOP3.LUT R5, R4, R30, RZ, 0x3c, !PT ;  /* 0x0000001e04057212 */ /* 0x000fe200078e3cff */
[----:B------:R-:W-:Y:S01]  /*3040*/  ULDC UR5, c[0x0][0x284] ;  /* 0x0000a10000057ab9 */ /* 0x000fe20000000800 */
[----:B------:R-:W-:Y:S01]  /*3050*/  LEA.HI.SX32 R4, R2, R9, 0x1d ;  /* 0x0000000902047211 */ /* 0x000fe200078feaff */
[----:B------:R-:W-:Y:S01]  /*3060*/  IMAD R9, R3, 0x1c00, R18 ;  /* 0x00001c0003097824 */ /* 0x000fe200078e0212 */
[----:B------:R-:W-:Y:S01]  /*3070*/  LOP3.LUT R7, R157, 0x38, R2, 0xf8, !PT ;  /* 0x000000389d077812 */ /* 0x000fe200078ef802 */
[----:B------:R-:W-:Y:S01]  /*3080*/  IMAD.IADD R13, R10, 0x1, R5 ;  /* 0x000000010a0d7824 */ /* 0x000fe200078e0205 */
[----:B------:R-:W-:Y:S01]  /*3090*/  SHF.R.S32.HI R5, RZ, 0x1f, R4 ;  /* 0x0000001fff057819 */ /* 0x000fe20000011404 */
[----:B------:R-:W-:Y:S01]  /*30a0*/  IMAD.SHL.U32 R94, R4, 0x8, RZ ;  /* 0x00000008045e7824 */ /* 0x000fe200078e00ff */
[----:B------:R-:W-:Y:S01]  /*30b0*/  IADD3 R14, R11, R8, RZ ;  /* 0x000000080b0e7210 */ /* 0x000fe20007ffe0ff */
[----:B------:R-:W-:Y:S01]  /*30c0*/  IMAD R8, R3, 0x1c00, R17 ;  /* 0x00001c0003087824 */ /* 0x000fe200078e0211 */
[----:B------:R-:W-:Y:S01]  /*30d0*/  LEA.HI R3, R5, R4, RZ, 0x3 ;  /* 0x0000000405037211 */ /* 0x000fe200078f18ff */
[----:B------:R-:W-:Y:S01]  /*30e0*/  ULDC UR4, c[0x0][0x294] ;  /* 0x0000a50000047ab9 */ /* 0x000fe20000000800 */
[----:B------:R-:W-:Y:S01]  /*30f0*/  ISETP.NE.AND P0, PT, RZ, UR8, PT ;  /* 0x00000008ff007c0c */ /* 0x000fe2000bf05270 */
[----:B------:R-:W-:Y:S01]  /*3100*/  IMAD.MOV.U32 R176, RZ, RZ, 0x6 ;  /* 0x00000006ffb07424 */ /* 0x000fe200078e00ff */
[----:B------:R-:W-:Y:S01]  /*3110*/  LOP3.LUT R6, R156, 0x38, R2, 0xf8, !PT ;  /* 0x000000389c067812 */ /* 0x000fe200078ef802 */
[----:B------:R-:W-:Y:S01]  /*3120*/  UIMAD UR10, UR10, 0x60, URZ ;  /* 0x000000600a0a78a4 */ /* 0x000fe2000f8e023f */
[----:B------:R-:W-:Y:S01]  /*3130*/  LOP3.LUT R5, R7, R34, RZ, 0x3c, !PT ;  /* 0x0000002207057212 */ /* 0x000fe200078e3cff */
[----:B------:R-:W-:Y:S01]  /*3140*/  UIMAD UR5, UR9, UR5, URZ ;  /* 0x00000005090572a4 */ /* 0x000fe2000f8e023f */
[----:B------:R-:W-:Y:S01]  /*3150*/  @P2 LOP3.LUT R39, R39, 0x8, RZ, 0xfc, !PT ;  /* 0x0000000827272812 */ /* 0x000fe200078efcff */
[----:B------:R-:W-:Y:S01]  /*3160*/  UIMAD UR4, UR9, UR4, URZ ;  /* 0x00000004090472a4 */ /* 0x000fe2000f8e023f */
[----:B------:R-:W-:Y:S01]  /*3170*/  LOP3.LUT R6, R6, R31, RZ, 0x3c, !PT ;  /* 0x0000001f06067212 */ /* 0x000fe200078e3cff */
[----:B------:R-:W-:Y:S01]  /*3180*/  IMAD.IADD R11, R8, 0x1, R5 ;  /* 0x00000001080b7824 */ /* 0x000fe200078e0205 */
[----:B------:R-:W-:Y:S01]  /*3190*/  SHF.R.S32.HI R3, RZ, 0x3, R3 ;  /* 0x00000003ff037819 */ /* 0x000fe20000011403 */
[C---:B------:R-:W-:Y:S01]  /*31a0*/  IMAD R172, R148.reuse, c[0x0][0x1e4], RZ ;  /* 0x0000790094ac7a24 */ /* 0x040fe200078e02ff */
[--C-:B------:R-:W-:Y:S01]  /*31b0*/  LOP3.LUT R4, R147, 0x38, R94.reuse, 0xf8, !PT ;  /* 0x0000003893047812 */ /* 0x100fe200078ef85e */
[----:B------:R-:W-:Y:S01]  /*31c0*/  IMAD R173, R148, c[0x0][0x284], RZ ;  /* 0x0000a10094ad7a24 */ /* 0x000fe200078e02ff */
[----:B------:R-:W-:Y:S01]  /*31d0*/  LOP3.LUT R5, R157, 0x38, R94, 0xf8, !PT ;  /* 0x000000389d057812 */ /* 0x000fe200078ef85e */
[----:B------:R-:W-:Y:S01]  /*31e0*/  IMAD R8, R3, 0x1c00, R18 ;  /* 0x00001c0003087824 */ /* 0x000fe200078e0212 */
[----:B------:R-:W-:Y:S01]  /*31f0*/  IADD3 R12, R9, R6, RZ ;  /* 0x00000006090c7210 */ /* 0x000fe20007ffe0ff */
[----:B------:R-:W-:Y:S01]  /*3200*/  IMAD R9, R3, 0x1c00, R20 ;  /* 0x00001c0003097824 */ /* 0x000fe200078e0214 */
[----:B------:R-:W-:Y:S01]  /*3210*/  LOP3.LUT R4, R4, R30, RZ, 0x3c, !PT ;  /* 0x0000001e04047212 */ /* 0x000fe200078e3cff */
[C---:B------:R-:W-:Y:S01]  /*3220*/  IMAD R174, R148.reuse, c[0x0][0x294], RZ ;  /* 0x0000a50094ae7a24 */ /* 0x040fe200078e02ff */
[----:B------:R-:W-:Y:S01]  /*3230*/  LOP3.LUT R39, R39, 0xfffffffb, RZ, 0xc0, !PT ;  /* 0xfffffffb27277812 */ /* 0x000fe200078ec0ff */
[----:B------:R-:W-:Y:S01]  /*3240*/  IMAD.WIDE.U32 R152, R148, c[0x0][0x1e0], RZ ;  /* 0x0000780094987a25 */ /* 0x000fe200078e00ff */
[----:B------:R-:W-:-:S02]  /*3250*/  LOP3.LUT R6, R156, 0x38, R94, 0xf8, !PT ;  /* 0x000000389c067812 */ /* 0x000fc400078ef85e */
[----:B------:R-:W-:Y:S01]  /*3260*/  LOP3.LUT R10, R5, R34, RZ, 0x3c, !PT ;  /* 0x00000022050a7212 */ /* 0x000fe200078e3cff */
[----:B------:R-:W-:Y:S01]  /*3270*/  IMAD.IADD R9, R9, 0x1, R4 ;  /* 0x0000000109097824 */ /* 0x000fe200078e0204 */
[----:B------:R-:W-:Y:S01]  /*3280*/  LOP3.LUT R5, R158, 0x38, R94, 0xf8, !PT ;  /* 0x000000389e057812 */ /* 0x000fe200078ef85e */
[----:B------:R-:W-:Y:S01]  /*3290*/  IMAD R4, R3, 0x1c00, R168 ;  /* 0x00001c0003047824 */ /* 0x000fe200078e02a8 */
[----:B------:R-:W-:Y:S01]  /*32a0*/  @P0 LOP3.LUT R39, R39, 0x4, RZ, 0xfc, !PT ;  /* 0x0000000427270812 */ /* 0x000fe200078efcff */
[----:B------:R-:W-:Y:S01]  /*32b0*/  IMAD.WIDE.U32 R150, R148, c[0x0][0x280], RZ ;  /* 0x0000a00094967a25 */ /* 0x000fe200078e00ff */
[----:B------:R-:W-:Y:S02]  /*32c0*/  LOP3.LUT R7, R6, R31, RZ, 0x3c, !PT ;  /* 0x0000001f06077212 */ /* 0x000fe400078e3cff */
[----:B------:R-:W-:Y:S01]  /*32d0*/  MOV R16, c[0x0][0x1e0] ;  /* 0x0000780000107a02 */ /* 0x000fe20000000f00 */
[----:B------:R-:W-:Y:S01]  /*32e0*/  IMAD R6, R3, 0x1c00, R17 ;  /* 0x00001c0003067824 */ /* 0x000fe200078e0211 */
[----:B------:R-:W-:Y:S01]  /*32f0*/  LOP3.LUT R3, R5, R191, RZ, 0x3c, !PT ;  /* 0x000000bf05037212 */ /* 0x000fe200078e3cff */
[----:B------:R1:W-:Y:S01]  /*3300*/  STL [R1+0x3c], R39 ;  /* 0x00003c2701007387 */ /* 0x0003e20000100800 */
[----:B------:R-:W-:Y:S01]  /*3310*/  IADD3 R8, R8, R7, RZ ;  /* 0x0000000708087210 */ /* 0x000fe20007ffe0ff */
[----:B------:R-:W-:Y:S01]  /*3320*/  IMAD.IADD R10, R6, 0x1, R10 ;  /* 0x00000001060a7824 */ /* 0x000fe200078e020a */
[----:B------:R-:W-:Y:S01]  /*3330*/  SHF.R.S32.HI R5, RZ, 0x1f, R36 ;  /* 0x0000001fff057819 */ /* 0x000fe20000011424 */
[----:B------:R-:W-:Y:S01]  /*3340*/  IMAD.IADD R7, R4, 0x1, R3 ;  /* 0x0000000104077824 */ /* 0x000fe200078e0203 */
[----:B------:R-:W-:Y:S01]  /*3350*/  SHF.R.S32.HI R3, RZ, 0x1f, R37 ;  /* 0x0000001fff037819 */ /* 0x000fe20000011425 */
[----:B------:R-:W-:Y:S01]  /*3360*/  IMAD.WIDE.U32 R192, R35, c[0x0][0x1e0], RZ ;  /* 0x0000780023c07a25 */ /* 0x000fe200078e00ff */
[----:B------:R-:W-:-:S02]  /*3370*/  SHF.R.S32.HI R6, RZ, 0x1f, R35 ;  /* 0x0000001fff067819 */ /* 0x000fc40000011423 */
[----:B------:R-:W-:Y:S01]  /*3380*/  LOP3.LUT R111, R2, 0xfffffff8, RZ, 0xc0, !PT ;  /* 0xfffffff8026f7812 */ /* 0x000fe200078ec0ff */
[----:B------:R-:W-:Y:S01]  /*3390*/  IMAD R4, R3, c[0x0][0x1e0], RZ ;  /* 0x0000780003047a24 */ /* 0x000fe200078e02ff */
[----:B------:R-:W-:Y:S01]  /*33a0*/  ISETP.GE.AND P6, PT, R32, c[0x0][0x1d4], PT ;  /* 0x0000750020007a0c */ /* 0x000fe20003fc6270 */
[----:B------:R-:W-:Y:S01]  /*33b0*/  IMAD R3, R5, c[0x0][0x1e0], RZ ;  /* 0x0000780005037a24 */ /* 0x000fe200078e02ff */
[----:B------:R-:W-:Y:S01]  /*33c0*/  SHF.L.U64.HI R178, R16, R178, c[0x0][0x1e4] ;  /* 0x0000790010b27619 */ /* 0x000fe200000102b2 */
[----:B------:R-:W-:Y:S01]  /*33d0*/  IMAD R5, R6, c[0x0][0x1e0], RZ ;  /* 0x0000780006057a24 */ /* 0x000fe200078e02ff */
[----:B------:R-:W-:Y:S01]  /*33e0*/  IADD3 R173, R151, R173, RZ ;  /* 0x000000ad97ad7210 */ /* 0x000fe20007ffe0ff */
[----:B------:R-:W-:Y:S01]  /*33f0*/  IMAD R6, R37, c[0x0][0x1e4], R4 ;  /* 0x0000790025067a24 */ /* 0x000fe200078e0204 */
[----:B------:R-:W-:Y:S01]  /*3400*/  SHF.L.U32 R199, R16, 0x5, RZ ;  /* 0x0000000510c77819 */ /* 0x000fe200000006ff */
[C---:B------:R-:W-:Y:S01]  /*3410*/  IMAD.WIDE.U32 R182, R159.reuse, 0x60, RZ ;  /* 0x000000609fb67825 */ /* 0x040fe200078e00ff */
[----:B------:R-:W-:-:S02]  /*3420*/  SHF.L.U64.HI R159, R159, R176, c[0x0][0x284] ;  /* 0x0000a1009f9f7619 */ /* 0x000fc400000102b0 */
[----:B------:R-:W-:Y:S01]  /*3430*/  SHF.R.S32.HI R113, RZ, 0x1f, R111 ;  /* 0x0000001fff717819 */ /* 0x000fe2000001146f */
[----:B------:R-:W-:Y:S01]  /*3440*/  IMAD.WIDE.U32 R180, R162, 0x60, RZ ;  /* 0x00000060a2b47825 */ /* 0x000fe200078e00ff */
[----:B------:R-:W-:Y:S02]  /*3450*/  IADD3 R120, R183, UR5, RZ ;  /* 0x00000005b7787c10 */ /* 0x000fe4000fffe0ff */
[----:B------:R-:W-:Y:S01]  /*3460*/  SHF.R.S32.HI R112, RZ, 0x1f, R94 ;  /* 0x0000001fff707819 */ /* 0x000fe2000001145e */
[----:B------:R-:W-:Y:S01]  /*3470*/  IMAD.WIDE.U32 R160, R16, 0x60, RZ ;  /* 0x0000006010a07825 */ /* 0x000fe200078e00ff */
[----:B------:R-:W-:Y:S02]  /*3480*/  IADD3 R121, R181, UR4, RZ ;  /* 0x00000004b5797c10 */ /* 0x000fe4000fffe0ff */
[----:B------:R-:W-:Y:S01]  /*3490*/  SHF.L.U32 R134, R14, 0x1, RZ ;  /* 0x000000010e867819 */ /* 0x000fe200000006ff */
[----:B------:R-:W-:Y:S01]  /*34a0*/  IMAD R4, R35, c[0x0][0x1e4], R5 ;  /* 0x0000790023047a24 */ /* 0x000fe200078e0205 */
[----:B------:R-:W-:Y:S01]  /*34b0*/  IADD3 R171, R161, UR10, RZ ;  /* 0x0000000aa1ab7c10 */ /* 0x000fe2000fffe0ff */
[----:B------:R-:W-:Y:S01]  /*34c0*/  IMAD.WIDE.U32 R148, R148, c[0x0][0x290], RZ ;  /* 0x0000a40094947a25 */ /* 0x000fe200078e00ff */
[----:B------:R-:W-:-:S02]  /*34d0*/  SHF.L.U32 R131, R11, 0x1, RZ ;  /* 0x000000010b837819 */ /* 0x000fc400000006ff */
[----:B------:R-:W-:Y:S01]  /*34e0*/  IADD3 R135, R193, R4, RZ ;  /* 0x00000004c1877210 */ /* 0x000fe20007ffe0ff */
[----:B------:R-:W-:Y:S01]  /*34f0*/  IMAD.WIDE.U32 R202, R37, c[0x0][0x1e0], RZ ;  /* 0x0000780025ca7a25 */ /* 0x000fe200078e00ff */
[----:B------:R-:W-:-:S03]  /*3500*/  SHF.L.U32 R127, R10, 0x1, RZ ;  /* 0x000000010a7f7819 */ /* 0x000fc600000006ff */
        /* <DEDUP_REMOVED lines=19> */
[----:B-1----:R-:W-:Y:S02]  /*3640*/  IMAD.SHL.U32 R126, R7, 0x2, RZ ;  /* 0x00000002077e7824 */ /* 0x002fe400078e00ff */
.L_x_1191:
[----:B------:R-:W-:Y:S01]  /*3650*/  SHF.R.S32.HI R96, RZ, 0x1f, R38 ;  /* 0x0000001fff607819 */ /* 0x000fe20000011426 */
[----:B-1----:R1:W5:Y:S01]  /*3660*/  LDL R210, [R1+0x3c] ;  /* 0x00003c0001d27983 */ /* 0x0023620000100800 */
[----:B------:R-:W-:Y:S01]  /*3670*/  ISETP.GE.AND P2, PT, R209, 0x1, PT ;  /* 0x00000001d100780c */ /* 0x000fe20003f46270 */
[----:B------:R-:W-:Y:S04]  /*3680*/  DEPBAR.LE SB0, 0x0 ;  /* 0x000080000000791a */ /* 0x000fe80000000000 */
[----:B------:R-:W-:Y:S01]  /*3690*/  WARPSYNC 0xffffffff ;  /* 0xffffffff00007948 */ /* 0x000fe20003800000 */
[----:B------:R-:W-:Y:S01]  /*36a0*/  BAR.SYNC.DEFER_BLOCKING 0x0 ;  /* 0x0000000000007b1d */ /* 0x000fe20000010000 */
[-C--:B------:R-:W-:Y:S02]  /*36b0*/  IMAD R2, R172, R38.reuse, RZ ;  /* 0x00000026ac027224 */ /* 0x080fe400078e02ff */
[----:B------:R-:W-:Y:S04]  /*36c0*/  IMAD.WIDE.U32 R76, R152, R38, RZ ;  /* 0x00000026984c7225 */ /* 0x000fe800078e00ff */
[----:B------:R-:W-:Y:S01]  /*36d0*/  IMAD R2, R96, R152, R2 ;  /* 0x0000009860027224 */ /* 0x000fe200078e0202 */
[-C--:B------:R-:W-:Y:S03]  /*36e0*/  IADD3 R3, P1, P0, R118, R76.reuse, R199 ;  /* 0x0000004c76037210 */ /* 0x080fe6000783e0c7 */
[----:B------:R-:W-:Y:S05]  /*36f0*/  IMAD.IADD R83, R77, 0x1, R2 ;  /* 0x000000014d537824 */ /* 0x000fea00078e0202 */
[-C--:B------:R-:W-:Y:S02]  /*3700*/  IADD3.X R7, R114, R83.reuse, R178, P1, P0 ;  /* 0x0000005372077210 */ /* 0x080fe40000fe04b2 */
[-C--:B------:R-:W-:Y:S04]  /*3710*/  IADD3 R4, P1, P0, R118, R76.reuse, R206 ;  /* 0x0000004c76047210 */ /* 0x080fe8000783e0ce */
[-C--:B------:R-:W-:Y:S02]  /*3720*/  IADD3.X R8, R114, R83.reuse, R176, P1, P0 ;  /* 0x0000005372087210 */ /* 0x080fe40000fe04b0 */
[-C--:B------:R-:W-:Y:S01]  /*3730*/  IADD3 R5, P1, P0, R118, R76.reuse, R160 ;  /* 0x0000004c76057210 */ /* 0x080fe2000783e0a0 */
[----:B------:R-:W2:Y:S01]  /*3740*/  S2R R10, SR_TID.X ;  /* 0x00000000000a7919 */ /* 0x000ea20000002100 */
[----:B------:R-:W-:Y:S02]  /*3750*/  BSSY B2, `(.L_x_1143) ;  /* 0x00004f4000027945 */ /* 0x000fe40003800000 */
[----:B------:R-:W-:Y:S02]  /*3760*/  IADD3.X R9, R114, R83, R171, P1, P0 ;  /* 0x0000005372097210 */ /* 0x000fe40000fe04ab */
[----:B------:R-:W-:Y:S05]  /*3770*/  IADD3 R2, P0, R118, R76, RZ ;  /* 0x0000004c76027210 */ /* 0x000fea0007f1e0ff */
[----:B------:R-:W-:Y:S01]  /*3780*/  IMAD.X R6, R83, 0x1, R114, P0 ;  /* 0x0000000153067824 */ /* 0x000fe200000e0672 */
[C---:B------:R-:W-:Y:S04]  /*3790*/  LEA R66, P0, R2.reuse, c[0x0][0x1c8], 0x1 ;  /* 0x0000720002427a11 */ /* 0x040fe800078008ff */
[----:B------:R-:W-:Y:S02]  /*37a0*/  LEA.HI.X R67, R2, c[0x0][0x1cc], R6, 0x1, P0 ;  /* 0x0000730002437a11 */ /* 0x000fe400000f0c06 */
[C---:B------:R-:W-:Y:S04]  /*37b0*/  LEA R72, P0, R3.reuse, c[0x0][0x1c8], 0x1 ;  /* 0x0000720003487a11 */ /* 0x040fe800078008ff */
[----:B------:R-:W-:Y:S02]  /*37c0*/  LEA.HI.X R73, R3, c[0x0][0x1cc], R7, 0x1, P0 ;  /* 0x0000730003497a11 */ /* 0x000fe400000f0c07 */
[----:B------:R-:W-:Y:S02]  /*37d0*/  LEA R74, P0, R4, c[0x0][0x1c8], 0x1 ;  /* 0x00007200044a7a11 */ /* 0x000fe400078008ff */
[--C-:B--2---:R-:W-:Y:S02]  /*37e0*/  SHF.R.S32.HI R211, RZ, 0x1f, R10.reuse ;  /* 0x0000001fffd37819 */ /* 0x104fe4000001140a */
[--C-:B------:R-:W-:Y:S02]  /*37f0*/  SHF.R.S32.HI R212, RZ, 0x1f, R10.reuse ;  /* 0x0000001fffd47819 */ /* 0x100fe4000001140a */
[--C-:B------:R-:W-:Y:S02]  /*3800*/  SHF.R.S32.HI R217, RZ, 0x1f, R10.reuse ;  /* 0x0000001fffd97819 */ /* 0x100fe4000001140a */
[-C--:B------:R-:W-:Y:S02]  /*3810*/  LEA.HI R211, R211, R10.reuse, RZ, 0x3 ;  /* 0x0000000ad3d37211 */ /* 0x080fe400078f18ff */
[-C--:B------:R-:W-:Y:S02]  /*3820*/  LEA.HI R212, R212, R10.reuse, RZ, 0x3 ;  /* 0x0000000ad4d47211 */ /* 0x080fe400078f18ff */
[-C--:B------:R-:W-:Y:S02]  /*3830*/  LEA.HI R217, R217, R10.reuse, RZ, 0x3 ;  /* 0x0000000ad9d97211 */ /* 0x080fe400078f18ff */
[----:B------:R-:W-:Y:S02]  /*3840*/  SHF.R.S32.HI R219, RZ, 0x1f, R10 ;  /* 0x0000001fffdb7819 */ /* 0x000fe4000001140a */
[----:B------:R-:W-:Y:S02]  /*3850*/  LEA.HI.X R75, R4, c[0x0][0x1cc], R8, 0x1, P0 ;  /* 0x00007300044b7a11 */ /* 0x000fe400000f0c08 */
[----:B------:R-:W-:Y:S02]  /*3860*/  LEA R78, P0, R5, c[0x0][0x1c8], 0x1 ;  /* 0x00007200054e7a11 */ /* 0x000fe400078008ff */
[----:B------:R-:W-:Y:S02]  /*3870*/  SHF.R.S32.HI R211, RZ, 0x3, R211 ;  /* 0x00000003ffd37819 */ /* 0x000fe400000114d3 */
[----:B------:R-:W-:Y:S02]  /*3880*/  SHF.R.S32.HI R212, RZ, 0x3, R212 ;  /* 0x00000003ffd47819 */ /* 0x000fe400000114d4 */
[----:B------:R-:W-:Y:S02]  /*3890*/  SHF.R.S32.HI R217, RZ, 0x3, R217 ;  /* 0x00000003ffd97819 */ /* 0x000fe400000114d9 */
[----:B------:R-:W-:Y:S02]  /*38a0*/  LEA.HI R219, R219, R10, RZ, 0x3 ;  /* 0x0000000adbdb7211 */ /* 0x000fe400078f18ff */
[----:B------:R-:W-:Y:S02]  /*38b0*/  IADD3 R211, R211, 0x60, RZ ;  /* 0x00000060d3d37810 */ /* 0x000fe40007ffe0ff */
[----:B------:R-:W-:Y:S02]  /*38c0*/  IADD3 R212, R212, 0x40, RZ ;  /* 0x00000040d4d47810 */ /* 0x000fe40007ffe0ff */
[----:B------:R-:W-:Y:S02]  /*38d0*/  IADD3 R217, R217, 0x20, RZ ;  /* 0x00000020d9d97810 */ /* 0x000fe40007ffe0ff */
[----:B------:R-:W-:Y:S02]  /*38e0*/  SHF.R.S32.HI R219, RZ, 0x3, R219 ;  /* 0x00000003ffdb7819 */ /* 0x000fe400000114db */
[----:B------:R-:W-:Y:S01]  /*38f0*/  LEA.HI.X R79, R5, c[0x0][0x1cc], R9, 0x1, P0 ;  /* 0x00007300054f7a11 */ /* 0x000fe200000f0c09 */
[----:B------:R-:W-:-:S05]  /*3900*/  @!P2 BRA `(.L_x_1144) ;  /* 0x00004ac00000a947 */ /* 0x000fca0003800000 */
[-C--:B-1----:R-:W-:Y:S01]  /*3910*/  IMAD R4, R173, R38.reuse, RZ ;  /* 0x00000026ad047224 */ /* 0x082fe200078e02ff */
[----:B-----5:R-:W-:Y:S01]  /*3920*/  LOP3.LUT P2, RZ, R210, 0x4, RZ, 0xc0, !PT ;  /* 0x00000004d2ff7812 */ /* 0x020fe2000784c0ff */
        /* <DEDUP_REMOVED lines=38> */
.L_x_1147:
[----:B------:R-:W-:Y:S05]  /*3b90*/  BSYNC B0 ;  /* 0x0000000000007941 */ /* 0x000fea0003800000 */
.L_x_1146:
        /* <DEDUP_REMOVED lines=38> */
.L_x_1149:
[----:B------:R-:W-:Y:S05]  /*3e00*/  BSYNC B0 ;  /* 0x0000000000007941 */ /* 0x000fea0003800000 */
.L_x_1148:
        /* <DEDUP_REMOVED lines=40> */
.L_x_1151:
[----:B------:R-:W-:Y:S05]  /*4090*/  BSYNC B0 ;  /* 0x0000000000007941 */ /* 0x000fea0003800000 */
.L_x_1150:
        /* <DEDUP_REMOVED lines=38> */
.L_x_1153:
[----:B------:R-:W-:Y:S05]  /*4300*/  BSYNC B0 ;  /* 0x0000000000007941 */ /* 0x000fea0003800000 */
.L_x_1152:
        /* <DEDUP_REMOVED lines=68> */
.L_x_1157:
[----:B------:R-:W-:Y:S05]  /*4750*/  BSYNC B0 ;  /* 0x0000000000007941 */ /* 0x000fea0003800000 */
.L_x_1156:
        /* <DEDUP_REMOVED lines=55> */
.L_x_1155:
[----:B------:R-:W-:Y:S05]  /*4ad0*/  BSYNC B1 ;  /* 0x0000000000017941 */ /* 0x000fea0003800000 */
.L_x_1154:
        /* <DEDUP_REMOVED lines=56> */
.L_x_1161:
[----:B------:R-:W-:Y:S05]  /*4e60*/  BSYNC B0 ;  /* 0x0000000000007941 */ /* 0x000fea0003800000 */
.L_x_1160:
        /* <DEDUP_REMOVED lines=55> */
.L_x_1159:
[----:B------:R-:W-:Y:S05]  /*51e0*/  BSYNC B1 ;  /* 0x0000000000017941 */ /* 0x000fea0003800000 */
.L_x_1158:
        /* <DEDUP_REMOVED lines=56> */
.L_x_1165:
[----:B------:R-:W-:Y:S05]  /*5570*/  BSYNC B0 ;  /* 0x0000000000007941 */ /* 0x000fea0003800000 */
.L_x_1164:
        /* <DEDUP_REMOVED lines=55> */
.L_x_1163:
[----:B------:R-:W-:Y:S05]  /*58f0*/  BSYNC B1 ;  /* 0x0000000000017941 */ /* 0x000fea0003800000 */
.L_x_1162:
        /* <DEDUP_REMOVED lines=55> */
.L_x_1168:
[----:B------:R-:W-:Y:S05]  /*5c70*/  BSYNC B0 ;  /* 0x0000000000007941 */ /* 0x000fea0003800000 */
.L_x_1167:
        /* <DEDUP_REMOVED lines=56> */
.L_x_1145:
        /* <DEDUP_REMOVED lines=15> */
[----:B------:R-:W-:Y:S02]  /*60f0*/  BSSY B0, `(.L_x_1169) ;  /* 0x00000d1000007945 */ /* 0x000fe40003800000 */
        /* <DEDUP_REMOVED lines=8> */
[--C-:B------:R-:W-:Y:S02]  /*6180*/  @!P2 IADD3.X R9, R116, R159, R69.reuse, P1, P0 ;  /* 0x0000009f7409a210 */ /* 0x100fe40000fe0445 */
        /* <DEDUP_REMOVED lines=23> */
[----:B------:R1:W4:Y:S01]  /*6300*/  @!P2 LDG.E.128 R64, [R6.64] ;  /* 0x000000060640a981 */ /* 0x000322000c1e1d00 */
[----:B------:R-:W-:Y:S02]  /*6310*/  @!P1 LEA.HI.X R11, R11, c[0x0][0x28c], R14, 0x1, P0 ;  /* 0x0000a3000b0b9a11 */ /* 0x000fe400000f0c0e */
[----:B------:R-:W-:Y:S04]  /*6320*/  ISETP.GE.AND P0, PT, R219, R82, PT ;  /* 0x00000052db00720c */ /* 0x000fe80003f06270 */
[----:B------:R-:W-:Y:S01]  /*6330*/  ISETP.GE.OR P0, PT, R32, c[0x0][0x27c], P0 ;  /* 0x00009f0020007a0c */ /* 0x000fe20000706670 */
[----:B------:R-:W4:Y:S08]  /*6340*/  @!P1 LDG.E.128 R28, [R12.64] ;  /* 0x000000060c1c9981 */ /* 0x000f30000c1e1d00 */
[----:B------:R-:W4:Y:S04]  /*6350*/  @!P1 LDG.E.128 R72, [R10.64] ;  /* 0x000000060a489981 */ /* 0x000f28000c1e1d00 */
[----:B---3--:R-:W-:Y:S05]  /*6360*/  @!P0 IADD3 R2, P1, R104, R36, RZ ;  /* 0x0000002468028210 */ /* 0x008fea0007f3e0ff */
[----:B------:R-:W-:Y:S01]  /*6370*/  @!P0 IMAD.X R3, R69, 0x1, R116, P1 ;  /* 0x0000000145038824 */ /* 0x000fe200008e0674 */
[C---:B-1----:R-:W-:Y:S01]  /*6380*/  @!P0 LEA R8, P1, R2.reuse, c[0x0][0x270], 0x1 ;  /* 0x00009c0002088a11 */ /* 0x042fe200078208ff */
[----:B------:R-:W-:Y:S03]  /*6390*/  CS2R R6, SRZ ;  /* 0x0000000000067805 */ /* 0x000fe6000001ff00 */
[----:B------:R-:W-:Y:S02]  /*63a0*/  @!P0 LEA.HI.X R9, R2, c[0x0][0x274], R3, 0x1, P1 ;  /* 0x00009d0002098a11 */ /* 0x000fe400008f0c03 */
[----:B------:R-:W-:Y:S02]  /*63b0*/  @!P0 IADD3 R3, P1, R102, R42, RZ ;  /* 0x0000002a66038210 */ /* 0x000fe40007f3e0ff */
[----:B------:R-:W-:Y:S03]  /*63c0*/  CS2R R42, SRZ ;  /* 0x00000000002a7805 */ /* 0x000fe6000001ff00 */
[----:B------:R-:W-:Y:S01]  /*63d0*/  @!P0 IMAD.X R4, R70, 0x1, R115, P1 ;  /* 0x0000000146048824 */ /* 0x000fe200008e0673 */
[C---:B------:R-:W-:Y:S04]  /*63e0*/  @!P0 LEA R2, P1, R3.reuse, c[0x0][0x288], 0x1 ;  /* 0x0000a20003028a11 */ /* 0x040fe800078208ff */
        /* <DEDUP_REMOVED lines=161> */
.L_x_1170:
[----:B------:R-:W-:Y:S05]  /*6e00*/  BSYNC B0 ;  /* 0x0000000000007941 */ /* 0x000fea0003800000 */
.L_x_1169:
        /* <DEDUP_REMOVED lines=115> */
.L_x_1172:
[----:B------:R-:W-:Y:S05]  /*7540*/  BSYNC B0 ;  /* 0x0000000000007941 */ /* 0x000fea0003800000 */
.L_x_1171:
        /* <DEDUP_REMOVED lines=115> */
.L_x_1174:
[----:B------:R-:W-:Y:S05]  /*7c80*/  BSYNC B0 ;  /* 0x0000000000007941 */ /* 0x000fea0003800000 */
.L_x_1173:
[----:B-1----:R-:W-:Y:S05]  /*7c90*/  IADD3 R53, P0, R192, R76, RZ ;  /* 0x0000004cc0357210 */ /* 0x002fea0007f1e0ff */
[----:B------:R-:W-:Y:S01]  /*7ca0*/  IMAD.X R54, R83, 0x1, R135, P0 ;  /* 0x0000000153367824 */ /* 0x000fe200000e0687 */
[----:B------:R-:W-:Y:S11]  /*7cb0*/  ISETP.GE.OR P0, PT, R211, R82, P6 ;  /* 0x00000052d300720c */ /* 0x000ff60003706670 */
[----:B------:R-:W-:Y:S02]  /*7cc0*/  @!UPT UIADD3 URZ, URZ, URZ, URZ ;  /* 0x0000003f3f3ff290 */ /* 0x000fe4000fffe03f */
[----:B------:R-:W-:-:S05]  /*7cd0*/  @P0 BRA `(.L_x_1166) ;  /* 0x000009b000000947 */ /* 0x000fca0003800000 */
[----:B------:R-:W-:Y:S01]  /*7ce0*/  IADD3 R2, P2, P0, R92, R53, R111 ;  /* 0x000000355c027210 */ /* 0x000fe2000785e06f */
[----:B------:R-:W1:Y:S01]  /*7cf0*/  LDS.128 R12, [R127+0x8100] ;  /* 0x008100007f0c7984 */ /* 0x000e620000000c00 */
[----:B-----5:R-:W-:Y:S02]  /*7d00*/  @!P1 SHF.R.U32.HI R7, RZ, 0x10, R73 ;  /* 0x00000010ff079819 */ /* 0x020fe40000011649 */
[----:B------:R-:W-:Y:S02]  /*7d10*/  IADD3.X R3, R95, R54, R113, P2, P0 ;  /* 0x000000365f037210 */ /* 0x000fe400017e0471 */
[----:B------:R-:W-:Y:S02]  /*7d20*/  LEA R48, P0, R2, c[0x0][0x1c8], 0x1 ;  /* 0x0000720002307a11 */ /* 0x000fe400078008ff */
[----:B------:R-:W-:Y:S01]  /*7d30*/  @!P1 SHF.R.U64 R4, R30, 0x10, R31 ;  /* 0x000000101e049819 */ /* 0x000fe2000000121f */
[----:B------:R-:W2:Y:S01]  /*7d40*/  LDS.128 R40, [R131+0x8100] ;  /* 0x0081000083287984 */ /* 0x000ea20000000c00 */
[----:B------:R-:W-:Y:S02]  /*7d50*/  LEA.HI.X R49, R2, c[0x0][0x1cc], R3, 0x1, P0 ;  /* 0x0000730002317a11 */ /* 0x000fe400000f0c03 */
[--C-:B------:R-:W-:Y:S02]  /*7d60*/  @!P1 SHF.R.U64 R3, R28, 0x10, R29.reuse ;  /* 0x000000101c039819 */ /* 0x100fe4000000121d */
[----:B------:R-:W-:Y:S02]  /*7d70*/  @!P1 SHF.R.U32.HI R2, RZ, 0x10, R29 ;  /* 0x00000010ff029819 */ /* 0x000fe4000001161d */
[C---:B------:R-:W-:Y:S02]  /*7d80*/  @!P1 PRMT R8, R36.reuse, 0x5432, R3 ;  /* 0x0000543224089816 */ /* 0x040fe40000000003 */
[----:B------:R-:W-:Y:S02]  /*7d90*/  @!P1 PRMT R5, R36, 0x5410, R2 ;  /* 0x0000541024059816 */ /* 0x000fe40000000002 */
[----:B------:R-:W-:Y:S02]  /*7da0*/  @!P1 SHF.R.U64 R9, R74, 0x10, R75 ;  /* 0x000000104a099819 */ /* 0x000fe4000000124b */
[----:B------:R-:W-:Y:S01]  /*7db0*/  @!P1 SHF.R.U32.HI R6, RZ, 0x10, R31 ;  /* 0x00000010ff069819 */ /* 0x000fe2000001161f */
[----:B------:R-:W-:Y:S01]  /*7dc0*/  @!P1 IMAD.U32 R3, R5, 0x10000, RZ ;  /* 0x0001000005039824 */ /* 0x000fe200078e00ff */
[----:B------:R-:W-:Y:S02]  /*7dd0*/  @!P1 PRMT R39, R71, 0x5410, R9 ;  /* 0x0000541047279816 */ /* 0x000fe40000000009 */
[----:B------:R-:W-:Y:S02]  /*7de0*/  @!P1 PRMT R9, R37, 0x5410, R4 ;  /* 0x0000541025099816 */ /* 0x000fe40000000004 */
[----:B------:R-:W-:Y:S01]  /*7df0*/  @!P1 PRMT R7, R70, 0x5410, R7 ;  /* 0x0000541046079816 */ /* 0x000fe20000000007 */
[----:B------:R-:W-:Y:S01]  /*7e00*/  @!P1 IMAD.U32 R25, R39, 0x10000, RZ ;  /* 0x0001000027199824 */ /* 0x000fe200078e00ff */
[----:B------:R-:W-:Y:S02]  /*7e10*/  @!P1 SHF.R.U64 R10, R72, 0x10, R73 ;  /* 0x00000010480a9819 */ /* 0x000fe40000001249 */
[C---:B------:R-:W-:Y:S01]  /*7e20*/  @!P1 LOP3.LUT R23, R7.reuse, 0xffff0000, RZ, 0xc0, !PT ;  /* 0xffff000007179812 */ /* 0x040fe200078ec0ff */
[----:B------:R-:W-:Y:S01]  /*7e30*/  @!P1 IMAD.U32 R21, R7, 0x10000, RZ ;  /* 0x0001000007159824 */ /* 0x000fe200078e00ff */
[----:B------:R-:W-:Y:S02]  /*7e40*/  @!P1 PRMT R10, R70, 0x5432, R10 ;  /* 0x00005432460a9816 */ /* 0x000fe4000000000a */
[----:B------:R-:W-:Y:S02]  /*7e50*/  @!P1 SHF.R.U32.HI R11, RZ, 0x10, R75 ;  /* 0x00000010ff0b9819 */ /* 0x000fe4000001164b */
[----:B------:R-:W-:Y:S01]  /*7e60*/  ISETP.GE.AND P0, PT, R94, c[0x0][0x1d4], PT ;  /* 0x000075005e007a0c */ /* 0x000fe20003f06270 */
[----:B------:R-:W-:Y:S01]  /*7e70*/  @!P1 IMAD.U32 R17, R10, 0x10000, RZ ;  /* 0x000100000a119824 */ /* 0x000fe200078e00ff */
[----:B------:R-:W-:Y:S01]  /*7e80*/  @!P1 PRMT R29, R71, 0x5432, R11 ;  /* 0x00005432471d9816 */ /* 0x000fe2000000000b */
[----:B-1----:R-:W-:Y:S01]  /*7e90*/  @!P1 IMAD.U32 R2, R13, 0x10000, RZ ;  /* 0x000100000d029824 */ /* 0x002fe200078e00ff */
[----:B------:R-:W-:Y:S01]  /*7ea0*/  @!P1 PRMT R11, R37, 0x5432, R6 ;  /* 0x00005432250b9816 */ /* 0x000fe20000000006 */
[----:B------:R-:W-:Y:S01]  /*7eb0*/  @!P1 IMAD.U32 R7, R12, 0x10000, RZ ;  /* 0x000100000c079824 */ /* 0x000fe200078e00ff */
[----:B------:R-:W-:Y:S01]  /*7ec0*/  @!P1 LOP3.LUT R35, R29, 0xffff0000, RZ, 0xc0, !PT ;  /* 0xffff00001d239812 */ /* 0x000fe200078ec0ff */
[C---:B------:R-:W-:Y:S02]  /*7ed0*/  @!P1 FMUL.FTZ R16, R2.reuse, R21 ;  /* 0x0000001502109220 */ /* 0x040fe40000410000 */
[----:B------:R-:W-:Y:S01]  /*7ee0*/  @!P1 FMUL.FTZ R4, R2, R3 ;  /* 0x0000000302049220 */ /* 0x000fe20000410000 */
[----:B------:R-:W-:Y:S01]  /*7ef0*/  @!P1 LOP3.LUT R2, R13, 0xffff0000, RZ, 0xc0, !PT ;  /* 0xffff00000d029812 */ /* 0x000fe200078ec0ff */
[----:B------:R-:W-:Y:S01]  /*7f00*/  @!P1 IMAD.U32 R6, R8, 0x10000, RZ ;  /* 0x0001000008069824 */ /* 0x000fe200078e00ff */
[----:B--2---:R-:W-:Y:S01]  /*7f10*/  @!P1 SHF.L.U32 R22, R41, 0x10, RZ ;  /* 0x0000001029169819 */ /* 0x004fe200000006ff */
[----:B------:R-:W-:Y:S01]  /*7f20*/  @!P1 FMUL.FTZ R19, R7, R17 ;  /* 0x0000001107139220 */ /* 0x000fe20000410000 */
[----:B------:R-:W-:Y:S01]  /*7f30*/  @!P1 LOP3.LUT R24, R41, 0xffff0000, RZ, 0xc0, !PT ;  /* 0xffff000029189812 */ /* 0x000fe200078ec0ff */
[----:B------:R-:W-:Y:S01]  /*7f40*/  @!P1 IMAD.U32 R28, R42, 0x10000, RZ ;  /* 0x000100002a1c9824 */ /* 0x000fe200078e00ff */
[----:B------:R-:W-:Y:S01]  /*7f50*/  @!P1 SHF.L.U32 R18, R40, 0x10, RZ ;  /* 0x0000001028129819 */ /* 0x000fe200000006ff */
[----:B------:R-:W-:Y:S01]  /*7f60*/  @!P1 FFMA.FTZ R52, R22, R3, -R16 ;  /* 0x0000000316349223 */ /* 0x000fe20000010810 */
[----:B------:R-:W-:Y:S01]  /*7f70*/  @!P1 LOP3.LUT R20, R40, 0xffff0000, RZ, 0xc0, !PT ;  /* 0xffff000028149812 */ /* 0x000fe200078ec0ff */
[----:B------:R-:W-:Y:S01]  /*7f80*/  @!P1 FMUL.FTZ R16, R2, R23 ;  /* 0x0000001702109220 */ /* 0x000fe20000410000 */
[----:B------:R-:W-:Y:S01]  /*7f90*/  @!P1 LOP3.LUT R30, R42, 0xffff0000, RZ, 0xc0, !PT ;  /* 0xffff00002a1e9812 */ /* 0x000fe200078ec0ff */
[-C--:B------:R-:W-:Y:S01]  /*7fa0*/  @!P1 FFMA.FTZ R50, R18, R6.reuse, -R19 ;  /* 0x0000000612329223 */ /* 0x080fe20000010813 */
[----:B------:R-:W-:Y:S01]  /*7fb0*/  @!P1 LOP3.LUT R36, R43, 0xffff0000, RZ, 0xc0, !PT ;  /* 0xffff00002b249812 */ /* 0x000fe200078ec0ff */
[----:B------:R-:W-:Y:S01]  /*7fc0*/  @!P1 IMAD.U32 R31, R29, 0x10000, RZ ;  /* 0x000100001d1f9824 */ /* 0x000fe200078e00ff */
[----:B------:R-:W-:Y:S01]  /*7fd0*/  @!P1 LOP3.LUT R3, R5, 0xffff0000, RZ, 0xc0, !PT ;  /* 0xffff000005039812 */ /* 0x000fe200078ec0ff */
[----:B------:R-:W-:Y:S01]  /*7fe0*/  @!P1 IMAD.U32 R34, R43, 0x10000, RZ ;  /* 0x000100002b229824 */ /* 0x000fe200078e00ff */
[----:B------:R-:W-:Y:S02]  /*7ff0*/  @!P1 LOP3.LUT R29, R39, 0xffff0000, RZ, 0xc0, !PT ;  /* 0xffff0000271d9812 */ /* 0x000fe400078ec0ff */
[----:B------:R-:W-:Y:S01]  /*8000*/  @!P1 LOP3.LUT R19, R10, 0xffff0000, RZ, 0xc0, !PT ;  /* 0xffff00000a139812 */ /* 0x000fe200078ec0ff */
[-C--:B------:R-:W-:Y:S02]  /*8010*/  @!P1 FMUL.FTZ R5, R2, R3.reuse ;  /* 0x0000000302059220 */ /* 0x080fe40000410000 */
[----:B------:R-:W-:Y:S01]  /*8020*/  @!P1 FFMA.FTZ R51, R24, R3, -R16 ;  /* 0x0000000318339223 */ /* 0x000fe20000010810 */
[----:B------:R-:W-:Y:S01]  /*8030*/  @!P1 LOP3.LUT R3, R12, 0xffff0000, RZ, 0xc0, !PT ;  /* 0xffff00000c039812 */ /* 0x000fe200078ec0ff */
[----:B------:R-:W-:Y:S01]  /*8040*/  @!P1 FMUL.FTZ R2, R7, R6 ;  /* 0x0000000607029220 */ /* 0x000fe20000410000 */
[----:B------:R-:W-:Y:S01]  /*8050*/  @!P1 LOP3.LUT R6, R8, 0xffff0000, RZ, 0xc0, !PT ;  /* 0xffff000008069812 */ /* 0x000fe200078ec0ff */
[----:B------:R-:W-:Y:S01]  /*8060*/  @!P1 IMAD.U32 R7, R14, 0x10000, RZ ;  /* 0x000100000e079824 */ /* 0x000fe200078e00ff */
[----:B------:R-:W-:Y:S01]  /*8070*/  @!P1 SHF.L.U32 R8, R9, 0x10, RZ ;  /* 0x0000001009089819 */ /* 0x000fe200000006ff */
[----:B------:R-:W-:Y:S01]  /*8080*/  @!P1 FMUL.FTZ R10, R3, R19 ;  /* 0x00000013030a9220 */ /* 0x000fe20000410000 */
[----:B------:R-:W-:Y:S01]  /*8090*/  @!P1 LOP3.LUT R9, R9, 0xffff0000, RZ, 0xc0, !PT ;  /* 0xffff000009099812 */ /* 0x000fe200078ec0ff */
[----:B------:R-:W-:Y:S02]  /*80a0*/  @!P1 FMUL.FTZ R16, R7, R25 ;  /* 0x0000001907109220 */ /* 0x000fe40000410000 */
[-C--:B------:R-:W-:Y:S02]  /*80b0*/  @!P1 FMUL.FTZ R3, R3, R6.reuse ;  /* 0x0000000603039220 */ /* 0x080fe40000410000 */
[----:B------:R-:W-:Y:S01]  /*80c0*/  @!P1 FFMA.FTZ R47, R20, R6, -R10 ;  /* 0x00000006142f9223 */ /* 0x000fe2000001080a */
[----:B------:R-:W-:Y:S01]  /*80d0*/  @!P1 SHF.L.U32 R10, R15, 0x10, RZ ;  /* 0x000000100f0a9819 */ /* 0x000fe200000006ff */
[-C--:B------:R-:W-:Y:S01]  /*80e0*/  @!P1 FMUL.FTZ R6, R7, R8.reuse ;  /* 0x0000000807069220 */ /* 0x080fe20000410000 */
[----:B------:R-:W-:Y:S01]  /*80f0*/  @!P1 LOP3.LUT R7, R14, 0xffff0000, RZ, 0xc0, !PT ;  /* 0xffff00000e079812 */ /* 0x000fe200078ec0ff */
[----:B------:R-:W-:Y:S01]  /*8100*/  @!P1 FFMA.FTZ R46, R28, R8, -R16 ;  /* 0x000000081c2e9223 */ /* 0x000fe20000010810 */
[----:B------:R-:W-:Y:S01]  /*8110*/  @!P1 LOP3.LUT R16, R15, 0xffff0000, RZ, 0xc0, !PT ;  /* 0xffff00000f109812 */ /* 0x000fe200078ec0ff */
[C---:B------:R-:W-:Y:S01]  /*8120*/  @!P1 IMAD.U32 R8, R11.reuse, 0x10000, RZ ;  /* 0x000100000b089824 */ /* 0x040fe200078e00ff */
[----:B------:R-:W-:Y:S01]  /*8130*/  @!P1 LOP3.LUT R11, R11, 0xffff0000, RZ, 0xc0, !PT ;  /* 0xffff00000b0b9812 */ /* 0x000fe200078ec0ff */
[C---:B------:R-:W-:Y:S02]  /*8140*/  @!P1 FMUL.FTZ R44, R7.reuse, R29 ;  /* 0x0000001d072c9220 */ /* 0x040fe40000410000 */
[----:B------:R-:W-:Y:S02]  /*8150*/  @!P1 FMUL.FTZ R39, R10, R31 ;  /* 0x0000001f0a279220 */ /* 0x000fe40000410000 */
[----:B------:R-:W-:Y:S02]  /*8160*/  @!P1 FMUL.FTZ R37, R16, R35 ;  /* 0x0000002310259220 */ /* 0x000fe40000410000 */
[-C--:B------:R-:W-:Y:S02]  /*8170*/  @!P1 FMUL.FTZ R7, R7, R9.reuse ;  /* 0x0000000907079220 */ /* 0x080fe40000410000 */
[----:B------:R-:W-:Y:S01]  /*8180*/  @!P1 FFMA.FTZ R9, R30, R9, -R44 ;  /* 0x000000091e099223 */ /* 0x000fe2000001082c */
[----:B------:R-:W-:Y:S01]  /*8190*/  @!P1 F2FP.BF16.PACK_AB R44, R51, R52 ;  /* 0x00000034332c923e */ /* 0x000fe200000010ff */
[----:B------:R-:W-:Y:S01]  /*81a0*/  @!P1 FFMA.FTZ R45, R34, R8, -R39 ;  /* 0x00000008222d9223 */ /* 0x000fe20000010827 */
[----:B------:R-:W-:Y:S01]  /*81b0*/  @!P1 F2FP.BF16.PACK_AB R39, R47, R50 ;  /* 0x000000322f27923e */ /* 0x000fe200000010ff */
[----:B------:R-:W-:Y:S02]  /*81c0*/  @!P1 FFMA.FTZ R37, R36, R11, -R37 ;  /* 0x0000000b24259223 */ /* 0x000fe40000010825 */
[----:B------:R-:W-:Y:S01]  /*81d0*/  @!P1 FMUL.FTZ R8, R10, R8 ;  /* 0x000000080a089220 */ /* 0x000fe20000410000 */
[----:B------:R-:W-:Y:S01]  /*81e0*/  @!P1 F2FP.BF16.PACK_AB R10, R9, R46 ;  /* 0x0000002e090a923e */ /* 0x000fe200000010ff */
[----:B------:R-:W-:Y:S01]  /*81f0*/  @!P1 IMAD.MOV.U32 R41, RZ, RZ, R44 ;  /* 0x000000ffff299224 */ /* 0x000fe200078e002c */
[----:B------:R-:W-:Y:S01]  /*8200*/  @!P1 F2FP.BF16.PACK_AB R37, R37, R45 ;  /* 0x0000002d2525923e */ /* 0x000fe200000010ff */
[----:B------:R-:W-:Y:S01]  /*8210*/  @!P1 FFMA.FTZ R2, R17, R18, R2 ;  /* 0x0000001211029223 */ /* 0x000fe20000010002 */
[----:B------:R-:W-:Y:S01]  /*8220*/  @!P1 MOV R40, R39 ;  /* 0x0000002700289202 */ /* 0x000fe20000000f00 */
[----:B------:R-:W-:Y:S01]  /*8230*/  @!P1 IMAD.MOV.U32 R42, RZ, RZ, R10 ;  /* 0x000000ffff2a9224 */ /* 0x000fe200078e000a */
[----:B------:R-:W-:Y:S01]  /*8240*/  @!P1 MOV R43, R37 ;  /* 0x00000025002b9202 */ /* 0x000fe20000000f00 */
[----:B------:R-:W-:Y:S02]  /*8250*/  @!P1 FFMA.FTZ R3, R19, R20, R3 ;  /* 0x0000001413039223 */ /* 0x000fe40000010003 */
[----:B------:R-:W-:Y:S02]  /*8260*/  @!P1 FFMA.FTZ R4, R21, R22, R4 ;  /* 0x0000001615049223 */ /* 0x000fe40000010004 */
[----:B------:R-:W-:Y:S01]  /*8270*/  @!P1 FFMA.FTZ R5, R23, R24, R5 ;  /* 0x0000001817059223 */ /* 0x000fe20000010005 */
[----:B------:R1:W-:Y:S01]  /*8280*/  STG.E.128 [R48.64], R40 ;  /* 0x0000002830007986 */ /* 0x0003e2000c101d06 */
[----:B------:R-:W-:Y:S01]  /*8290*/  @!P1 FFMA.FTZ R6, R25, R28, R6 ;  /* 0x0000001c19069223 */ /* 0x000fe20000010006 */
[----:B------:R-:W-:Y:S01]  /*82a0*/  @!P1 F2FP.BF16.PACK_AB R10, R3, R2 ;  /* 0x00000002030a923e */ /* 0x000fe200000010ff */
[----:B------:R-:W-:Y:S01]  /*82b0*/  @!P1 FMUL.FTZ R9, R16, R11 ;  /* 0x0000000b10099220 */ /* 0x000fe20000410000 */
[----:B------:R-:W-:Y:S01]  /*82c0*/  @!P1 F2FP.BF16.PACK_AB R4, R5, R4 ;  /* 0x000000040504923e */ /* 0x000fe200000010ff */
        /* <DEDUP_REMOVED lines=16> */
.L_x_1144:
[----:B-1----:R-:W-:Y:S01]  /*83d0*/  IMAD R2, R38, -0x70, R0 ;  /* 0xffffff9026027824 */ /* 0x002fe200078e0200 */
        /* <DEDUP_REMOVED lines=11> */
.L_x_1176:
[----:B------:R-:W-:Y:S05]  /*8490*/  BSYNC B0 ;  /* 0x0000000000007941 */ /* 0x000fea0003800000 */
.L_x_1175:
        /* <DEDUP_REMOVED lines=10> */
.L_x_1178:
[----:B------:R-:W-:Y:S05]  /*8540*/  BSYNC B0 ;  /* 0x0000000000007941 */ /* 0x000fea0003800000 */
.L_x_1177:
        /* <DEDUP_REMOVED lines=10> */
.L_x_1180:
[----:B------:R-:W-:Y:S05]  /*85f0*/  BSYNC B0 ;  /* 0x0000000000007941 */ /* 0x000fea0003800000 */
.L_x_1179:
        /* <DEDUP_REMOVED lines=9> */
.L_x_1166:
[----:B------:R-:W-:Y:S05]  /*8690*/  BSYNC B2 ;  /* 0x0000000000027941 */ /* 0x000fea0003800000 */
.L_x_1143:
        /* <DEDUP_REMOVED lines=61> */
[----:B------:R1:W-:Y:S05]  /*8a70*/  @P1 LDGSTS.E.BYPASS.LTC128B.128 [R216+0x5900], [R6.64+0x80], !P5 ;  /* 0x0590008006d81fae */ /* 0x0003ea000e901d46 */
[----:B------:R1:W-:Y:S05]  /*8a80*/  @P0 LDGSTS.E.BYPASS.LTC128B.128 [R216+0x3100], [R4.64], !P4 ;  /* 0x0310000004d80fae */ /* 0x0003ea000e101d46 */
[----:B------:R1:W-:Y:S01]  /*8a90*/  @P0 LDGSTS.E.BYPASS.LTC128B.128 [R216+0x6900], [R4.64+0x80], !P5 ;  /* 0x0690008004d80fae */ /* 0x0003e2000e901d46 */
[----:B------:R-:W-:Y:S04]  /*8aa0*/  IADD3 R12, P0, R141, R14, RZ ;  /* 0x0000000e8d0c7210 */ /* 0x000fe80007f1e0ff */
[----:B------:R-:W0:Y:S01]  /*8ab0*/  LDGDEPBAR ;  /* 0x00000000000079af */ /* 0x000e220000000000 */
[----:B------:R-:W-:Y:S02]  /*8ac0*/  IADD3.X R13, R16, R140, RZ, P0, !PT ;  /* 0x0000008c100d7210 */ /* 0x000fe400007fe4ff */
[----:B------:R-:W-:Y:S01]  /*8ad0*/  ISETP.GT.AND P0, PT, R82, R219, PT ;  /* 0x000000db5200720c */ /* 0x000fe20003f04270 */
[----:B------:R-:W-:Y:S04]  /*8ae0*/  DEPBAR.LE SB0, 0x0 ;  /* 0x000080000000791a */ /* 0x000fe80000000000 */
[----:B------:R-:W-:Y:S08]  /*8af0*/  BAR.SYNC.DEFER_BLOCKING 0x0 ;  /* 0x0000000000007b1d */ /* 0x000ff00000010000 */
[----:B------:R-:W-:-:S05]  /*8b00*/  @!P0 BRA `(.L_x_1182) ;  /* 0x000000e000008947 */ /* 0x000fca0003800000 */
[----:B-1----:R-:W1:Y:S01]  /*8b10*/  @!P6 LDS.128 R8, [R215+0x100] ;  /* 0x00010000d708e984 */ /* 0x002e620000000c00 */
[----:B------:R-:W-:Y:S01]  /*8b20*/  MOV R4, R100 ;  /* 0x0000006400047202 */ /* 0x000fe20000000f00 */
        /* <DEDUP_REMOVED lines=9> */
[----:B------:R-:W2:Y:S04]  /*8bc0*/  @!P0 LDS.128 R4, [R215+0x3900] ;  /* 0x00390000d7048984 */ /* 0x000ea80000000c00 */
[----:B-1----:R1:W-:Y:S04]  /*8bd0*/  @!P6 STG.E.128 [R2.64], R8 ;  /* 0x000000080200e986 */ /* 0x0023e8000c101d06 */
[----:B--2---:R1:W-:Y:S02]  /*8be0*/  @!P0 STG.E.128 [R2.64+0x80], R4 ;  /* 0x0000800402008986 */ /* 0x0043e4000c101d06 */
.L_x_1182:
[----:B-1----:R-:W-:Y:S05]  /*8bf0*/  BSYNC B0 ;  /* 0x0000000000007941 */ /* 0x002fea0003800000 */
.L_x_1181:
[----:B------:R-:W-:Y:S01]  /*8c00*/  ISETP.GE.AND P0, PT, R217, R82, PT ;  /* 0x00000052d900720c */ /* 0x000fe20003f06270 */
[----:B------:R-:W-:Y:S01]  /*8c10*/  @!UPT UIADD3 URZ, URZ, URZ, URZ ;  /* 0x0000003f3f3ff290 */ /* 0x000fe2000fffe03f */
[----:B------:R-:W-:Y:S11]  /*8c20*/  BSSY B0, `(.L_x_1183) ;  /* 0x0000012000007945 */ /* 0x000ff60003800000 */
[----:B------:R-:W-:-:S05]  /*8c30*/  @P0 BRA `(.L_x_1184) ;  /* 0x0000010000000947 */ /* 0x000fca0003800000 */
[----:B------:R-:W1:Y:S01]  /*8c40*/  @!P6 LDS.128 R8, [R215+0x1100] ;  /* 0x00110000d708e984 */ /* 0x000e620000000c00 */
        /* <DEDUP_REMOVED lines=12> */
[----:B------:R-:W2:Y:S04]  /*8d10*/  @!P0 LDS.128 R4, [R215+0x4900] ;  /* 0x00490000d7048984 */ /* 0x000ea80000000c00 */
[----:B-1----:R1:W-:Y:S04]  /*8d20*/  @!P6 STG.E.128 [R2.64], R8 ;  /* 0x000000080200e986 */ /* 0x0023e8000c101d06 */
[----:B--2---:R1:W-:Y:S02]  /*8d30*/  @!P0 STG.E.128 [R2.64+0x80], R4 ;  /* 0x0000800402008986 */ /* 0x0043e4000c101d06 */
.L_x_1184:
[----:B------:R-:W-:Y:S05]  /*8d40*/  BSYNC B0 ;  /* 0x0000000000007941 */ /* 0x000fea0003800000 */
.L_x_1183:
[----:B------:R-:W-:Y:S01]  /*8d50*/  ISETP.GE.AND P0, PT, R212, R82, PT ;  /* 0x00000052d400720c */ /* 0x000fe20003f06270 */
[----:B------:R-:W-:Y:S01]  /*8d60*/  @!UPT UIADD3 URZ, URZ, URZ, URZ ;  /* 0x0000003f3f3ff290 */ /* 0x000fe2000fffe03f */
[----:B------:R-:W-:Y:S11]  /*8d70*/  BSSY B0, `(.L_x_1185) ;  /* 0x0000012000007945 */ /* 0x000ff60003800000 */
[----:B------:R-:W-:-:S05]  /*8d80*/  @P0 BRA `(.L_x_1186) ;  /* 0x0000010000000947 */ /* 0x000fca0003800000 */
[----:B-1----:R-:W1:Y:S01]  /*8d90*/  @!P6 LDS.128 R8, [R215+0x2100] ;  /* 0x00210000d708e984 */ /* 0x002e620000000c00 */
        /* <DEDUP_REMOVED lines=15> */
.L_x_1186:
[----:B------:R-:W-:Y:S05]  /*8e90*/  BSYNC B0 ;  /* 0x0000000000007941 */ /* 0x000fea0003800000 */
.L_x_1185:
        /* <DEDUP_REMOVED lines=20> */
.L_x_1188:
[----:B------:R-:W-:Y:S05]  /*8fe0*/  BSYNC B0 ;  /* 0x0000000000007941 */ /* 0x000fea0003800000 */
.L_x_1187:
[----:B------:R-:W-:Y:S01]  /*8ff0*/  ISETP.GT.AND P5, PT, R38, R139, PT ;  /* 0x0000008b2600720c */ /* 0x000fe20003fa4270 */
[----:B------:R-:W-:Y:S01]  /*9000*/  @!UPT UIADD3 URZ, URZ, URZ, URZ ;  /* 0x0000003f3f3ff290 */ /* 0x000fe2000fffe03f */
[----:B------:R-:W-:Y:S11]  /*9010*/  BSSY B0, `(.L_x_1189) ;  /* 0x000002f000007945 */ /* 0x000ff60003800000 */
[----:B------:R-:W-:-:S05]  /*9020*/  @!P5 BRA `(.L_x_1190) ;  /* 0x000002d00000d947 */ /* 0x000fca0003800000 */
[----:B-1----:R-:W-:Y:S01]  /*9030*/  IADD3 R4, R38, -0x1, RZ ;  /* 0xffffffff26047810 */ /* 0x002fe20007ffe0ff */
[----:B------:R-:W-:Y:S01]  /*9040*/  IMAD.MOV.U32 R2, RZ, RZ, R124 ;  /* 0x000000ffff027224 */ /* 0x000fe200078e007c */
[C---:B------:R-:W-:Y:S01]  /*9050*/  ISETP.GE.AND P2, PT, R238.reuse, 0x21, PT ;  /* 0x00000021ee00780c */ /* 0x040fe20003f46270 */
        /* <DEDUP_REMOVED lines=11> */
[----:B------:R-:W-:Y:S01]  /*9110*/  @P2 IMAD.X R7, R3, 0x1, R186, P0 ;  /* 0x0000000103072824 */ /* 0x000fe200000e06ba */
        /* <DEDUP_REMOVED lines=30> */
.L_x_1190:
[----:B------:R-:W-:Y:S05]  /*9300*/  BSYNC B0 ;  /* 0x0000000000007941 */ /* 0x000fea0003800000 */
.L_x_1189:
[----:B------:R-:W0:Y:S01]  /*9310*/  LDGDEPBAR ;  /* 0x00000000000079af */ /* 0x000e220000000000 */
[----:B------:R-:W-:Y:S01]  /*9320*/  IADD3 R38, R38, -0x1, RZ ;  /* 0xffffffff26267810 */ /* 0x000fe20007ffe0ff */
[----:B------:R-:W-:-:S05]  /*9330*/  @P5 BRA `(.L_x_1191) ;  /* 0xffffa31000005947 */ /* 0x000fca000383ffff */
[----:B------:R-:W-:Y:S01]  /*9340*/  WARPSYNC 0xffffffff ;  /* 0xffffffff00007948 */ /* 0x000fe20003800000 */
[----:B------:R-:W-:Y:S06]  /*9350*/  BAR.SYNC.DEFER_BLOCKING 0x0 ;  /* 0x0000000000007b1d */ /* 0x000fec0000010000 */
.L_x_1142:
[----:B------:R-:W2:Y:S01]  /*9360*/  LDL R252, [R1+0x4c] ;  /* 0x00004c0001fc7983 */ /* 0x000ea20000100800 */
[----:B------:R-:W-:-:S05]  /*9370*/  IMAD.MOV.U32 R154, RZ, RZ, c[0x0][0x2c4] ;  /* 0x0000b100ff9a7624 */ /* 0x000fca00078e00ff */
[----:B------:R-:W-:Y:S01]  /*9380*/  ISETP.NE.AND P4, PT, R154, 0x1, PT ;  /* 0x000000019a00780c */ /* 0x000fe20003f85270 */
[----:B------:R-:W-:Y:S01]  /*9390*/  BSSY B0, `(.L_x_1192) ;  /* 0x000002b000007945 */ /* 0x000fe20003800000 */
[----:B-1----:R-:W-:Y:S01]  /*93a0*/  IMAD.IADD R10, R169, 0x1, R170 ;  /* 0x00000001a90a7824 */ /* 0x002fe200078e02aa */
[----:B--2---:R-:W-:-:S10]  /*93b0*/  IADD3 R0, R252, 0x7f, RZ ;  /* 0x0000007ffc007810 */ /* 0x004fd40007ffe0ff */
[----:B------:R-:W-:-:S05]  /*93c0*/  @P4 IMAD.HI.U32 R2, R0, c[0x0][0x2c8], RZ ;  /* 0x0000b20000024a27 */ /* 0x000fca00078e00ff */
[----:B------:R-:W-:Y:S01]  /*93d0*/  @P4 SHF.R.U32.HI R0, RZ, c[0x0][0x2cc], R2 ;  /* 0x0000b300ff004a19 */ /* 0x000fe20000011602 */
[----:B------:R-:W-:-:S04]  /*93e0*/  IMAD.MOV.U32 R2, RZ, RZ, RZ ;  /* 0x000000ffff027224 */ /* 0x000fc800078e00ff */
[----:B------:R-:W-:-:S04]  /*93f0*/  IMAD.IADD R3, R179, 0x1, R0 ;  /* 0x00000001b3037824 */ /* 0x000fc800078e0200 */
[----:B------:R-:W-:-:S05]  /*9400*/  IMAD.HI R2, R3, -0x6db6db6d, R2 ;  /* 0x9249249303027827 */ /* 0x000fca00078e0202 */
[----:B------:R-:W-:-:S04]  /*9410*/  SHF.R.U32.HI R0, RZ, 0x1f, R2 ;  /* 0x0000001fff007819 */ /* 0x000fc80000011602 */
[----:B------:R-:W-:-:S04]  /*9420*/  LEA.HI.SX32 R2, R2, R0, 0x1a ;  /* 0x0000000002027211 */ /* 0x000fc800078fd2ff */
[----:B------:R-:W-:-:S04]  /*9430*/  IMNMX R5, R175, R2, PT ;  /* 0x00000002af057217 */ /* 0x000fc80003800200 */
[----:B------:R-:W-:Y:S01]  /*9440*/  ISETP.GE.AND P0, PT, R5, 0x1, PT ;  /* 0x000000010500780c */ /* 0x000fe20003f06270 */
[----:B------:R-:W-:-:S12]  /*9450*/  IMAD.MOV.U32 R0, RZ, RZ, RZ ;  /* 0x000000ffff007224 */ /* 0x000fd800078e00ff */
        /* <DEDUP_REMOVED lines=30> */
.L_x_1193:
[----:B------:R-:W-:Y:S05]  /*9640*/  BSYNC B0 ;  /* 0x0000000000007941 */ /* 0x000fea0003800000 */
.L_x_1192:
        /* <DEDUP_REMOVED lines=37> */
[----:B------:R-:W-:Y:S01]  /*98a0*/  IMAD.IADD R0, R151, 0x1, R0 ;  /* 0x0000000197007824 */ /* 0x000fe200078e0200 */
[----:B------:R1:W-:Y:S04]  /*98b0*/  STL [R1+0x40], R151 ;  /* 0x0000409701007387 */ /* 0x0003e80000100800 */
[----:B------:R-:W-:-:S04]  /*98c0*/  IMNMX R251, R5, R0, PT ;  /* 0x0000000005fb7217 */ /* 0x000fc80003800200 */
[----:B------:R-:W-:-:S13]  /*98d0*/  ISETP.GT.AND P0, PT, R251, R151, PT ;  /* 0x00000097fb00720c */ /* 0x000fda0003f04270 */
[----:B------:R-:W-:Y:S05]  /*98e0*/  @!P0 BRA `(.L_x_1194) ;  /* 0x00011f9000008947 */ /* 0x000fea0003800000 */
[----:B------:R-:W2:Y:S04]  /*98f0*/  LDL R9, [R1+0x5c] ;  /* 0x00005c0001097983 */ /* 0x000ea80000100800 */
[----:B------:R-:W3:Y:S01]  /*9900*/  S2R R2, SR_TID.X ;  /* 0x0000000000027919 */ /* 0x000ee20000002100 */
[----:B------:R-:W-:-:S03]  /*9910*/  ISETP.NE.U32.AND P0, PT, RZ, c[0x0][0x340], PT ;  /* 0x0000d000ff007a0c */ /* 0x000fc60003f05070 */
[----:B------:R-:W4:Y:S01]  /*9920*/  LDL R11, [R1+0x60] ;  /* 0x00006000010b7983 */ /* 0x000f220000100800 */
[----:B------:R-:W-:Y:S02]  /*9930*/  ISETP.NE.AND.EX P1, PT, RZ, c[0x0][0x344], PT, P0 ;  /* 0x0000d100ff007a0c */ /* 0x000fe40003f25300 */
[----:B---3--:R-:W-:-:S04]  /*9940*/  SHF.R.S32.HI R110, RZ, 0x1f, R2 ;  /* 0x0000001fff6e7819 */ /* 0x008fc80000011402 */
[----:B------:R-:W-:-:S07]  /*9950*/  LEA.HI R110, R110, R2, RZ, 0x3 ;  /* 0x000000026e6e7211 */ /* 0x000fce00078f18ff */
[----:B------:R-:W-:Y:S01]  /*9960*/  @P1 IMAD.MOV.U32 R2, RZ, RZ, 0x4 ;  /* 0x00000004ff021424 */ /* 0x000fe200078e00ff */
[----:B------:R-:W-:-:S03]  /*9970*/  SHF.R.S32.HI R110, RZ, 0x3, R110 ;  /* 0x00000003ff6e7819 */ /* 0x000fc6000001146e */
[----:B--2---:R-:W-:-:S05]  /*9980*/  @P1 IMAD.WIDE R2, R9, R2, c[0x0][0x340] ;  /* 0x0000d00009021625 */ /* 0x004fca00078e0202 */
[----:B------:R2:W3:Y:S01]  /*9990*/  @P1 LDG.E R7, [R2.64] ;  /* 0x0000000602071981 */ /* 0x0004e2000c1e1900 */
[----:B------:R-:W-:Y:S01]  /*99a0*/  IADD3 R0, P0, R110, R10, RZ ;  /* 0x0000000a6e007210 */ /* 0x000fe20007f1e0ff */
[----:B------:R-:W-:Y:S01]  /*99b0*/  WARPSYNC 0xffffffff ;  /* 0xffffffff00007948 */ /* 0x000fe20003800000 */
[----:B------:R-:W-:Y:S02]  /*99c0*/  ISETP.GE.AND P6, PT, R32, c[0x0][0x1d4], PT ;  /* 0x0000750020007a0c */ /* 0x000fe40003fc6270 */
[----:B------:R-:W-:Y:S02]  /*99d0*/  ISETP.GE.AND P5, PT, R218, c[0x0][0x1d4], PT ;  /* 0x00007500da007a0c */ /* 0x000fe40003fa6270 */
[----:B------:R-:W-:Y:S02]  /*99e0*/  SHF.R.S32.HI R36, RZ, 0x1f, R218 ;  /* 0x0000001fff247819 */ /* 0x000fe400000114da */
        /* <DEDUP_REMOVED lines=16> */
[----:B----4-:R-:W-:-:S04]  /*9af0*/  IMAD.WIDE.U32 R4, R11, c[0x0][0x1e8], R4 ;  /* 0x00007a000b047a25 */ /* 0x010fc800078e0004 */
[----:B------:R-:W-:-:S04]  /*9b00*/  IMAD.WIDE.U32 R2, R11, c[0x0][0x210], R2 ;  /* 0x000084000b027a25 */ /* 0x000fc800078e0002 */
[C---:B------:R-:W-:Y:S02]  /*9b10*/  IMAD R3, R11.reuse, c[0x0][0x214], R3 ;  /* 0x000085000b037a24 */ /* 0x040fe400078e0203 */
[----:B------:R-:W-:Y:S01]  /*9b20*/  IMAD R5, R11, c[0x0][0x1ec], R5 ;  /* 0x00007b000b057a24 */ /* 0x000fe200078e0205 */
[----:B---3--:R-:W-:Y:S01]  /*9b30*/  @P1 SHF.R.S32.HI R0, RZ, 0x1f, R7 ;  /* 0x0000001fff001819 */ /* 0x008fe20000011407 */
[----:B------:R-:W-:Y:S01]  /*9b40*/  @!P1 IMAD.MOV.U32 R0, RZ, RZ, R145 ;  /* 0x000000ffff009224 */ /* 0x000fe200078e0091 */
[----:B------:R-:W-:-:S04]  /*9b50*/  @!P1 MOV R7, R9 ;  /* 0x0000000900079202 */ /* 0x000fc80000000f00 */
[----:B------:R-:W-:Y:S02]  /*9b60*/  SEL R6, R0, RZ, !P0 ;  /* 0x000000ff00067207 */ /* 0x000fe40004000000 */
[----:B------:R-:W-:Y:S02]  /*9b70*/  SEL R0, R7, RZ, !P0 ;  /* 0x000000ff07007207 */ /* 0x000fe40004000000 */
[----:B------:R-:W-:Y:S01]  /*9b80*/  SHF.R.S32.HI R7, RZ, 0x1f, R163 ;  /* 0x0000001fff077819 */ /* 0x000fe200000114a3 */
[C---:B------:R-:W-:Y:S01]  /*9b90*/  IMAD R8, R6.reuse, c[0x0][0x1f0], RZ ;  /* 0x00007c0006087a24 */ /* 0x040fe200078e02ff */
[----:B------:R-:W-:Y:S01]  /*9ba0*/  ISETP.NE.U32.AND P0, PT, RZ, c[0x0][0x348], PT ;  /* 0x0000d200ff007a0c */ /* 0x000fe20003f05070 */
[----:B------:R-:W-:Y:S02]  /*9bb0*/  IMAD R6, R6, c[0x0][0x218], RZ ;  /* 0x0000860006067a24 */ /* 0x000fe400078e02ff */
[----:B------:R-:W-:Y:S01]  /*9bc0*/  IMAD.WIDE.U32 R78, R0, c[0x0][0x218], R2 ;  /* 0x00008600004e7a25 */ /* 0x000fe200078e0002 */
[----:B------:R-:W-:-:S03]  /*9bd0*/  ISETP.NE.AND.EX P0, PT, RZ, c[0x0][0x34c], PT, P0 ;  /* 0x0000d300ff007a0c */ /* 0x000fc60003f05300 */
[----:B------:R-:W-:Y:S01]  /*9be0*/  IMAD.WIDE.U32 R160, R0, c[0x0][0x1f0], R4 ;  /* 0x00007c0000a07a25 */ /* 0x000fe200078e0004 */
[----:B------:R-:W-:-:S03]  /*9bf0*/  SEL R10, R145, RZ, !P0 ;  /* 0x000000ff910a7207 */ /* 0x000fc60004000000 */
[C---:B------:R-:W-:Y:S01]  /*9c00*/  IMAD R3, R0.reuse, c[0x0][0x1f4], R8 ;  /* 0x00007d0000037a24 */ /* 0x040fe200078e0208 */
[----:B------:R2:W-:Y:S01]  /*9c10*/  STL.64 [R1+0x18], R160 ;  /* 0x000018a001007387 */ /* 0x0005e20000100a00 */
[----:B------:R-:W-:Y:S01]  /*9c20*/  IMAD R2, R0, c[0x0][0x21c], R6 ;  /* 0x0000870000027a24 */ /* 0x000fe200078e0206 */
[----:B------:R-:W-:Y:S01]  /*9c30*/  SEL R8, R9, RZ, !P0 ;  /* 0x000000ff09087207 */ /* 0x000fe20004000000 */
[----:B------:R-:W-:Y:S01]  /*9c40*/  IMAD R0, R7, c[0x0][0x178], RZ ;  /* 0x00005e0007007a24 */ /* 0x000fe200078e02ff */
[----:B------:R-:W-:Y:S01]  /*9c50*/  IADD3 R155, R161, R3, RZ ;  /* 0x00000003a19b7210 */ /* 0x000fe20007ffe0ff */
[----:B------:R-:W-:Y:S01]  /*9c60*/  IMAD.IADD R80, R79, 0x1, R2 ;  /* 0x000000014f507824 */ /* 0x000fe200078e0202 */
[----:B------:R2:W-:Y:S01]  /*9c70*/  STL.64 [R1+0x8], R78 ;  /* 0x0000084e01007387 */ /* 0x0005e20000100a00 */
[C---:B------:R-:W-:Y:S02]  /*9c80*/  IMAD R0, R163.reuse, c[0x0][0x17c], R0 ;  /* 0x00005f00a3007a24 */ /* 0x040fe400078e0200 */
[----:B------:R-:W-:Y:S01]  /*9c90*/  IMAD.WIDE.U32 R4, R163, c[0x0][0x178], RZ ;  /* 0x00005e00a3047a25 */ /* 0x000fe200078e00ff */
[----:B------:R2:W-:Y:S03]  /*9ca0*/  STL [R1+0x10], R155 ;  /* 0x0000109b01007387 */ /* 0x0005e60000100800 */
[----:B------:R-:W-:Y:S01]  /*9cb0*/  IMAD.IADD R9, R5, 0x1, R0 ;  /* 0x0000000105097824 */ /* 0x000fe200078e0200 */
[----:B------:R2:W-:Y:S04]  /*9cc0*/  STL [R1], R80 ;  /* 0x0000005001007387 */ /* 0x0005e80000100800 */
[----:B------:R-:W3:Y:S01]  /*9cd0*/  LDL R152, [R1+0x30] ;  /* 0x0000300001987983 */ /* 0x000ee20000100800 */
[----:B------:R-:W-:Y:S01]  /*9ce0*/  IMAD.MOV.U32 R76, RZ, RZ, 0x70 ;  /* 0x00000070ff4c7424 */ /* 0x000fe200078e00ff */
[----:B------:R-:W-:Y:S01]  /*9cf0*/  SHF.R.S32.HI R75, RZ, 0x1f, R148 ;  /* 0x0000001fff4b7819 */ /* 0x000fe20000011494 */
[----:B------:R-:W-:Y:S01]  /*9d00*/  IMAD.WIDE.U32 R2, R148, c[0x0][0x1e0], RZ ;  /* 0x0000780094027a25 */ /* 0x000fe200078e00ff */
[----:B------:R-:W4:Y:S01]  /*9d10*/  LDL R153, [R1+0x2c] ;  /* 0x00002c0001997983 */ /* 0x000f220000100800 */
[----:B------:R-:W-:-:S02]  /*9d20*/  P2R R34, PR, RZ, 0x20 ;  /* 0x00000020ff227803 */ /* 0x000fc40000000000 */
[----:B------:R-:W-:Y:S01]  /*9d30*/  IMAD R76, R251, -0x70, R76 ;  /* 0xffffff90fb4c7824 */ /* 0x000fe200078e024c */
[----:B------:R-:W-:Y:S01]  /*9d40*/  P2R R35, PR, RZ, 0x40 ;  /* 0x00000040ff237803 */ /* 0x000fe20000000000 */
[----:B------:R-:W-:Y:S02]  /*9d50*/  IMAD R0, R75, c[0x0][0x1e0], RZ ;  /* 0x000078004b007a24 */ /* 0x000fe400078e02ff */
[----:B------:R-:W-:Y:S02]  /*9d60*/  IMAD.MOV.U32 R6, RZ, RZ, R160 ;  /* 0x000000ffff067224 */ /* 0x000fe400078e00a0 */
[----:B------:R-:W-:Y:S02]  /*9d70*/  IMAD R0, R148, c[0x0][0x1e4], R0 ;  /* 0x0000790094007a24 */ /* 0x000fe400078e0200 */
[----:B------:R-:W-:Y:S02]  /*9d80*/  IMAD.MOV.U32 R7, RZ, RZ, R155 ;  /* 0x000000ffff077224 */ /* 0x000fe400078e009b */
[----:B------:R-:W-:-:S02]  /*9d90*/  IMAD.IADD R0, R3, 0x1, R0 ;  /* 0x0000000103007824 */ /* 0x000fc400078e0200 */
[----:B------:R-:W-:-:S04]  /*9da0*/  IMAD.WIDE.U32 R2, R2, 0x70, R6 ;  /* 0x0000007002027825 */ /* 0x000fc800078e0006 */
[----:B------:R-:W-:Y:S02]  /*9db0*/  IMAD R0, R0, 0x70, RZ ;  /* 0x0000007000007824 */ /* 0x000fe400078e02ff */
[----:B------:R-:W-:Y:S02]  /*9dc0*/  IMAD.MOV.U32 R150, RZ, RZ, c[0x0][0x1e0] ;  /* 0x00007800ff967624 */ /* 0x000fe400078e00ff */
[----:B------:R-:W-:Y:S02]  /*9dd0*/  IMAD.IADD R3, R3, 0x1, R0 ;  /* 0x0000000103037824 */ /* 0x000fe400078e0200 */
[----:B------:R-:W-:Y:S02]  /*9de0*/  IMAD.MOV.U32 R149, RZ, RZ, c[0x0][0x1e4] ;  /* 0x00007900ff957624 */ /* 0x000fe400078e00ff */
[----:B------:R-:W-:Y:S01]  /*9df0*/  IMAD.WIDE.U32 R6, R150, 0x20, RZ ;  /* 0x0000002096067825 */ /* 0x000fe200078e00ff */
[----:B------:R-:W-:Y:S01]  /*9e00*/  BAR.SYNC.DEFER_BLOCKING 0x0 ;  /* 0x0000000000007b1d */ /* 0x000fe20000010000 */
[----:B------:R-:W-:-:S02]  /*9e10*/  ISETP.GE.AND P6, PT, R32, c[0x0][0x198], PT ;  /* 0x0000660020007a0c */ /* 0x000fc40003fc6270 */
[----:B---3--:R-:W-:-:S05]  /*9e20*/  IMAD.IADD R145, R152, 0x1, R76 ;  /* 0x0000000198917824 */ /* 0x008fca00078e024c */
[----:B------:R-:W-:-:S05]  /*9e30*/  IMNMX R5, R145, 0x70, PT ;  /* 0x0000007091057817 */ /* 0x000fca0003800200 */
[----:B------:R-:W-:Y:S02]  /*9e40*/  IMAD.IADD R22, R5, 0x1, -R110 ;  /* 0x0000000105167824 */ /* 0x000fe400078e0a6e */
[----:B------:R-:W-:-:S03]  /*9e50*/  IMAD.SHL.U32 R5, R149, 0x20, RZ ;  /* 0x0000002095057824 */ /* 0x000fc600078e00ff */
[C---:B------:R-:W-:Y:S02]  /*9e60*/  ISETP.GE.AND P3, PT, R22.reuse, 0x1, PT ;  /* 0x000000011600780c */ /* 0x040fe40003f66270 */
[C---:B------:R-:W-:Y:S02]  /*9e70*/  ISETP.GE.AND P2, PT, R22.reuse, 0x21, PT ;  /* 0x000000211600780c */ /* 0x040fe40003f46270 */
[----:B------:R-:W-:Y:S01]  /*9e80*/  ISETP.GE.AND P1, PT, R22, 0x41, PT ;  /* 0x000000411600780c */ /* 0x000fe20003f26270 */
[----:B----4-:R-:W-:Y:S01]  /*9e90*/  IMAD R52, R153, c[0x0][0x2c4], RZ ;  /* 0x0000b10099347a24 */ /* 0x010fe200078e02ff */
[----:B------:R-:W-:Y:S02]  /*9ea0*/  P2R R31, PR, RZ, 0x4 ;  /* 0x00000004ff1f7803 */ /* 0x000fe40000000000 */
[----:B------:R-:W-:-:S05]  /*9eb0*/  P2R R23, PR, RZ, 0x2 ;  /* 0x00000002ff177803 */ /* 0x000fca0000000000 */
[----:B------:R-:W-:-:S04]  /*9ec0*/  @P3 LEA R28, P0, R2, c[0x0][0x1c8], 0x1 ;  /* 0x00007200021c3a11 */ /* 0x000fc800078008ff */
[C---:B------:R-:W-:Y:S02]  /*9ed0*/  @P3 LEA.HI.X R29, R2.reuse, c[0x0][0x1cc], R3, 0x1, P0 ;  /* 0x00007300021d3a11 */ /* 0x040fe400000f0c03 */
[----:B------:R-:W-:-:S04]  /*9ee0*/  @P2 IADD3 R0, P0, R2, R6, RZ ;  /* 0x0000000602002210 */ /* 0x000fc80007f1e0ff */
[----:B------:R-:W-:Y:S01]  /*9ef0*/  @P2 IADD3.X R5, R3, R7, R5, P0, !PT ;  /* 0x0000000703052210 */ /* 0x000fe200007fe405 */
[----:B------:R-:W-:Y:S01]  /*9f00*/  IMAD.WIDE.U32 R6, R150, 0x40, RZ ;  /* 0x0000004096067825 */ /* 0x000fe200078e00ff */
[----:B------:R-:W-:-:S04]  /*9f10*/  @P2 LEA R24, P0, R0, c[0x0][0x1c8], 0x1 ;  /* 0x0000720000182a11 */ /* 0x000fc800078008ff */
[----:B------:R-:W-:Y:S01]  /*9f20*/  @P2 LEA.HI.X R25, R0, c[0x0][0x1cc], R5, 0x1, P0 ;  /* 0x0000730000192a11 */ /* 0x000fe200000f0c05 */
[----:B------:R-:W-:Y:S01]  /*9f30*/  IMAD.SHL.U32 R5, R149, 0x40, RZ ;  /* 0x0000004095057824 */ /* 0x000fe200078e00ff */
[----:B------:R-:W-:-:S04]  /*9f40*/  @P1 IADD3 R0, P0, R2, R6, RZ ;  /* 0x0000000602001210 */ /* 0x000fc80007f1e0ff */
[----:B------:R-:W-:Y:S02]  /*9f50*/  @P1 IADD3.X R5, R3, R7, R5, P0, !PT ;  /* 0x0000000703051210 */ /* 0x000fe400007fe405 */
[----:B------:R-:W-:-:S04]  /*9f60*/  @P1 LEA R20, P0, R0, c[0x0][0x1c8], 0x1 ;  /* 0x0000720000141a11 */ /* 0x000fc800078008ff */
[----:B------:R-:W-:Y:S02]  /*9f70*/  @P1 LEA.HI.X R21, R0, c[0x0][0x1cc], R5, 0x1, P0 ;  /* 0x0000730000151a11 */ /* 0x000fe400000f0c05 */
[----:B------:R-:W-:-:S13]  /*9f80*/  ISETP.GE.AND P0, PT, R22, 0x61, PT ;  /* 0x000000611600780c */ /* 0x000fda0003f06270 */
[----:B------:R-:W-:Y:S02]  /*9f90*/  @P0 IMAD R0, R149, 0x60, RZ ;  /* 0x0000006095000824 */ /* 0x000fe400078e02ff */
[----:B------:R-:W-:-:S04]  /*9fa0*/  @P0 IMAD.WIDE.U32 R2, R150, 0x60, R2 ;  /* 0x0000006096020825 */ /* 0x000fc800078e0002 */
[----:B------:R-:W-:Y:S01]  /*9fb0*/  @P0 IMAD.IADD R0, R0, 0x1, R3 ;  /* 0x0000000100000824 */ /* 0x000fe200078e0203 */
[----:B------:R-:W-:Y:S01]  /*9fc0*/  @P0 LEA R18, P3, R2, c[0x0][0x1c8], 0x1 ;  /* 0x0000720002120a11 */ /* 0x000fe200078608ff */
[----:B------:R-:W-:-:S03]  /*9fd0*/  IMAD.MOV.U32 R3, RZ, RZ, R9 ;  /* 0x000000ffff037224 */ /* 0x000fc600078e0009 */
[----:B------:R-:W-:Y:S01]  /*9fe0*/  @P0 LEA.HI.X R19, R2, c[0x0][0x1cc], R0, 0x1, P3 ;  /* 0x0000730002130a11 */ /* 0x000fe200018f0c00 */
[----:B------:R-:W-:Y:S02]  /*9ff0*/  IMAD R0, R146, 0x20, R110 ;  /* 0x0000002092007824 */ /* 0x000fe400078e026e */
[----:B------:R-:W-:Y:S02]  /*a000*/  IMAD.MOV.U32 R2, RZ, RZ, R4 ;  /* 0x000000ffff027224 */ /* 0x000fe400078e0004 */
[----:B------:R-:W-:Y:S02]  /*a010*/  IMAD.IADD R4, R252, 0x1, R0 ;  /* 0x00000001fc047824 */ /* 0x000fe400078e0200 */
[----:B------:R-:W-:-:S04]  /*a020*/  IMAD.WIDE.U32 R2, R11, c[0x0][0x1b8], R2 ;  /* 0x00006e000b027a25 */ /* 0x000fc800078e0002 */
[----:B------:R-:W-:-:S04]  /*a030*/  @P4 IMAD.HI.U32 R5, R4, c[0x0][0x2c8], RZ ;  /* 0x0000b20004054a27 */ /* 0x000fc800078e00ff */
[----:B------:R-:W-:Y:S01]  /*a040*/  IMAD.MOV.U32 R0, RZ, RZ, R4 ;  /* 0x000000ffff007224 */ /* 0x000fe200078e0004 */
[----:B------:R-:W-:Y:S01]  /*a050*/  @P4 SHF.R.U32.HI R0, RZ, c[0x0][0x2cc], R5 ;  /* 0x0000b300ff004a19 */ /* 0x000fe20000011605 */
[----:B------:R-:W-:Y:S02]  /*a060*/  IMAD R6, R10, c[0x0][0x1c0], RZ ;  /* 0x000070000a067a24 */ /* 0x000fe400078e02ff */
[----:B------:R-:W-:Y:S02]  /*a070*/  IMAD R3, R11, c[0x0][0x1bc], R3 ;  /* 0x00006f000b037a24 */ /* 0x000fe400078e0203 */
[C---:B------:R-:W-:Y:S01]  /*a080*/  IMAD R5, R8.reuse, c[0x0][0x1c4], R6 ;  /* 0x0000710008057a24 */ /* 0x040fe200078e0206 */
[----:B------:R-:W-:Y:S01]  /*a090*/  SHF.R.S32.HI R6, RZ, 0x1f, R0 ;  /* 0x0000001fff067819 */ /* 0x000fe20000011400 */
[----:B------:R-:W-:-:S04]  /*a0a0*/  IMAD.WIDE.U32 R2, R8, c[0x0][0x1c0], R2 ;  /* 0x0000700008027a25 */ /* 0x000fc800078e0002 */
[----:B------:R-:W-:Y:S02]  /*a0b0*/  IMAD.MOV R7, RZ, RZ, -R0 ;  /* 0x000000ffff077224 */ /* 0x000fe400078e0a00 */
[----:B------:R-:W-:Y:S02]  /*a0c0*/  IMAD.IADD R3, R3, 0x1, R5 ;  /* 0x0000000103037824 */ /* 0x000fe400078e0205 */
[----:B------:R-:W-:Y:S02]  /*a0d0*/  IMAD R5, R6, c[0x0][0x1b0], RZ ;  /* 0x00006c0006057a24 */ /* 0x000fe400078e02ff */
[----:B------:R-:W-:Y:S02]  /*a0e0*/  IMAD R4, R7, c[0x0][0x2c4], R4 ;  /* 0x0000b10007047a24 */ /* 0x000fe400078e0204 */
[C---:B------:R-:W-:Y:S02]  /*a0f0*/  IMAD R5, R0.reuse, c[0x0][0x1b4], R5 ;  /* 0x00006d0000057a24 */ /* 0x040fe400078e0205 */
[----:B------:R-:W-:Y:S01]  /*a100*/  IMAD.WIDE.U32 R2, R0, c[0x0][0x1b0], R2 ;  /* 0x00006c0000027a25 */ /* 0x000fe200078e0002 */
[----:B------:R-:W-:-:S03]  /*a110*/  SHF.R.S32.HI R0, RZ, 0x1f, R4 ;  /* 0x0000001fff007819 */ /* 0x000fc60000011404 */
[----:B------:R-:W-:Y:S02]  /*a120*/  IMAD.IADD R3, R3, 0x1, R5 ;  /* 0x0000000103037824 */ /* 0x000fe400078e0205 */
[----:B------:R-:W-:Y:S02]  /*a130*/  IMAD R0, R0, c[0x0][0x1a8], RZ ;  /* 0x00006a0000007a24 */ /* 0x000fe400078e02ff */
[----:B------:R-:W-:-:S04]  /*a140*/  IMAD.WIDE.U32 R2, R4, c[0x0][0x1a8], R2 ;  /* 0x00006a0004027a25 */ /* 0x000fc800078e0002 */
[----:B------:R-:W-:-:S04]  /*a150*/  IMAD R0, R4, c[0x0][0x1ac], R0 ;  /* 0x00006b0004007a24 */ /* 0x000fc800078e0200 */
[----:B------:R-:W-:Y:S01]  /*a160*/  IMAD.IADD R0, R3, 0x1, R0 ;  /* 0x0000000103007824 */ /* 0x000fe200078e0200 */
[----:B------:R-:W-:-:S04]  /*a170*/  LEA R3, P3, R2, c[0x0][0x160], 0x1 ;  /* 0x0000580002037a11 */ /* 0x000fc800078608ff */
[----:B------:R-:W-:Y:S01]  /*a180*/  LEA.HI.X R2, R2, c[0x0][0x164], R0, 0x1, P3 ;  /* 0x0000590002027a11 */ /* 0x000fe200018f0c00 */
[----:B------:R-:W3:Y:S01]  /*a190*/  SHFL.IDX PT, R4, R3, RZ, 0x181f ;  /* 0x00181fff03047589 */ /* 0x000ee200000e0000 */
[----:B------:R-:W-:-:S03]  /*a1a0*/  IMAD.IADD R0, R110, 0x1, R252 ;  /* 0x000000016e007824 */ /* 0x000fc600078e02fc */
[----:B------:R-:W4:Y:S02]  /*a1b0*/  SHFL.IDX PT, R5, R2, RZ, 0x181f ;  /* 0x00181fff02057589 */ /* 0x000f2400000e0000 */
[C---:B------:R-:W-:Y:S02]  /*a1c0*/  ISETP.GE.AND P3, PT, R0.reuse, R52, PT ;  /* 0x000000340000720c */ /* 0x040fe40003f66270 */
[----:B------:R-:W-:-:S11]  /*a1d0*/  IADD3 R6, R0, 0x20, RZ ;  /* 0x0000002000067810 */ /* 0x000fd60007ffe0ff */
[----:B---3--:R-:W-:-:S04]  /*a1e0*/  @!P3 LEA R16, P4, R32, R4, 0x1 ;  /* 0x000000042010b211 */ /* 0x008fc800078808ff */
[-C--:B----4-:R-:W-:Y:S02]  /*a1f0*/  @!P3 LEA.HI.X R17, R32, R5.reuse, R33, 0x1, P4 ;  /* 0x000000052011b211 */ /* 0x090fe400020f0c21 */
[C---:B------:R-:W-:Y:S02]  /*a200*/  @!P3 LEA R14, P4, R218.reuse, R4, 0x1 ;  /* 0x00000004da0eb211 */ /* 0x040fe400078808ff */
[----:B------:R-:W3:Y:S02]  /*a210*/  SHFL.IDX PT, R4, R3, 0x1, 0x181f ;  /* 0x00381f0003047f89 */ /* 0x000ee400000e0000 */
[----:B------:R-:W-:Y:S02]  /*a220*/  @!P3 LEA.HI.X R15, R218, R5, R36, 0x1, P4 ;  /* 0x00000005da0fb211 */ /* 0x000fe400020f0c24 */
[----:B------:R-:W4:Y:S01]  /*a230*/  SHFL.IDX PT, R5, R2, 0x1, 0x181f ;  /* 0x00381f0002057f89 */ /* 0x000f2200000e0000 */
[----:B------:R-:W-:Y:S02]  /*a240*/  ISETP.GE.AND P1, PT, R6, R52, PT ;  /* 0x000000340600720c */ /* 0x000fe40003f26270 */
[----:B------:R-:W-:Y:S01]  /*a250*/  IADD3 R6, R0, 0x40, RZ ;  /* 0x0000004000067810 */ /* 0x000fe20007ffe0ff */
[----:B------:R1:W-:Y:S10]  /*a260*/  @!P3 LDGSTS.E.BYPASS.LTC128B.128 [R215+0x100], [R16.64], !P6 ;  /* 0x0010000010d7bfae */ /* 0x0003f4000f101d46 */
[----:B---3--:R-:W-:-:S04]  /*a270*/  @!P1 LEA R12, P4, R32, R4, 0x1 ;  /* 0x00000004200c9211 */ /* 0x008fc800078808ff */
[-C--:B----4-:R-:W-:Y:S02]  /*a280*/  @!P1 LEA.HI.X R13, R32, R5.reuse, R33, 0x1, P4 ;  /* 0x00000005200d9211 */ /* 0x090fe400020f0c21 */
[C---:B------:R-:W-:Y:S02]  /*a290*/  @!P1 LEA R10, P4, R218.reuse, R4, 0x1 ;  /* 0x00000004da0a9211 */ /* 0x040fe400078808ff */
[----:B------:R-:W3:Y:S02]  /*a2a0*/  SHFL.IDX PT, R4, R3, 0x2, 0x181f ;  /* 0x00581f0003047f89 */ /* 0x000ee400000e0000 */
[----:B------:R-:W-:Y:S02]  /*a2b0*/  @!P1 LEA.HI.X R11, R218, R5, R36, 0x1, P4 ;  /* 0x00000005da0b9211 */ /* 0x000fe400020f0c24 */
[----:B------:R-:W4:Y:S01]  /*a2c0*/  SHFL.IDX PT, R5, R2, 0x2, 0x181f ;  /* 0x00581f0002057f89 */ /* 0x000f2200000e0000 */
[----:B------:R-:W-:-:S13]  /*a2d0*/  ISETP.GE.AND P2, PT, R6, R52, PT ;  /* 0x000000340600720c */ /* 0x000fda0003f46270 */
[----:B---3--:R-:W-:-:S04]  /*a2e0*/  @!P2 LEA R8, P4, R32, R4, 0x1 ;  /* 0x000000042008a211 */ /* 0x008fc800078808ff */
[-C--:B----4-:R-:W-:Y:S02]  /*a2f0*/  @!P2 LEA.HI.X R9, R32, R5.reuse, R33, 0x1, P4 ;  /* 0x000000052009a211 */ /* 0x090fe400020f0c21 */
[C---:B------:R-:W-:Y:S02]  /*a300*/  @!P2 LEA R6, P4, R218.reuse, R4, 0x1 ;  /* 0x00000004da06a211 */ /* 0x040fe400078808ff */
[----:B------:R-:W3:Y:S02]  /*a310*/  SHFL.IDX PT, R4, R3, 0x3, 0x181f ;  /* 0x00781f0003047f89 */ /* 0x000ee400000e0000 */
[----:B------:R-:W-:Y:S02]  /*a320*/  @!P2 LEA.HI.X R7, R218, R5, R36, 0x1, P4 ;  /* 0x00000005da07a211 */ /* 0x000fe400020f0c24 */
[----:B------:R4:W2:Y:S02]  /*a330*/  SHFL.IDX PT, R5, R2, 0x3, 0x181f ;  /* 0x00781f0002057f89 */ /* 0x0008a400000e0000 */
[----:B----4-:R-:W-:-:S04]  /*a340*/  IADD3 R2, R0, 0x60, RZ ;  /* 0x0000006000027810 */ /* 0x010fc80007ffe0ff */
[----:B------:R-:W-:-:S13]  /*a350*/  ISETP.GE.AND P5, PT, R2, R52, PT ;  /* 0x000000340200720c */ /* 0x000fda0003fa6270 */
[----:B---3--:R-:W-:-:S04]  /*a360*/  @!P5 LEA R2, P4, R218, R4, 0x1 ;  /* 0x00000004da02d211 */ /* 0x008fc800078808ff */
[----:B--2---:R-:W-:Y:S02]  /*a370*/  @!P5 LEA.HI.X R3, R218, R5, R36, 0x1, P4 ;  /* 0x00000005da03d211 */ /* 0x004fe400020f0c24 */
[----:B------:R-:W-:-:S04]  /*a380*/  @!P5 LEA R4, P4, R32, R4, 0x1 ;  /* 0x000000042004d211 */ /* 0x000fc800078808ff */
[----:B------:R-:W-:Y:S02]  /*a390*/  @!P5 LEA.HI.X R5, R32, R5, R33, 0x1, P4 ;  /* 0x000000052005d211 */ /* 0x000fe400020f0c21 */
[----:B------:R-:W-:Y:S02]  /*a3a0*/  ISETP.GE.AND P4, PT, R218, c[0x0][0x198], PT ;  /* 0x00006600da007a0c */ /* 0x000fe40003f86270 */
[----:B------:R-:W-:Y:S02]  /*a3b0*/  P2R R44, PR, RZ, 0x20 ;  /* 0x00000020ff2c7803 */ /* 0x000fe40000000000 */
[----:B------:R-:W-:-:S09]  /*a3c0*/  P2R R40, PR, RZ, 0x4 ;  /* 0x00000004ff287803 */ /* 0x000fd20000000000 */
[----:B------:R1:W-:Y:S04]  /*a3d0*/  @!P3 LDGSTS.E.BYPASS.LTC128B.128 [R215+0x4100], [R14.64], !P4 ;  /* 0x041000000ed7bfae */ /* 0x0003e8000e101d46 */
[----:B------:R1:W-:Y:S04]  /*a3e0*/  @!P1 LDGSTS.E.BYPASS.LTC128B.128 [R216+0x1100], [R12.64], !P6 ;  /* 0x011000000cd89fae */ /* 0x0003e8000f101d46 */
[----:B------:R1:W-:Y:S04]  /*a3f0*/  @!P1 LDGSTS.E.BYPASS.LTC128B.128 [R216+0x5100], [R10.64], !P4 ;  /* 0x051000000ad89fae */ /* 0x0003e8000e101d46 */
[----:B------:R1:W-:Y:S04]  /*a400*/  @!P2 LDGSTS.E.BYPASS.LTC128B.128 [R216+0x2100], [R8.64], !P6 ;  /* 0x0210000008d8afae */ /* 0x0003e8000f101d46 */
[----:B------:R1:W-:Y:S04]  /*a410*/  @!P2 LDGSTS.E.BYPASS.LTC128B.128 [R216+0x6100], [R6.64], !P4 ;  /* 0x0610000006d8afae */ /* 0x0003e8000e101d46 */
[----:B------:R1:W-:Y:S01]  /*a420*/  @!P5 LDGSTS.E.BYPASS.LTC128B.128 [R216+0x3100], [R4.64], !P6 ;  /* 0x0310000004d8dfae */ /* 0x0003e2000f101d46 */
[----:B------:R-:W-:-:S03]  /*a430*/  ISETP.NE.AND P6, PT, R35, RZ, PT ;  /* 0x000000ff2300720c */ /* 0x000fc60003fc5270 */
[----:B------:R1:W-:Y:S01]  /*a440*/  @!P5 LDGSTS.E.BYPASS.LTC128B.128 [R216+0x7100], [R2.64], !P4 ;  /* 0x0710000002d8dfae */ /* 0x0003e2000e101d46 */
[----:B------:R-:W-:Y:S02]  /*a450*/  ISETP.GE.AND P4, PT, R22, 0x1, PT ;  /* 0x000000011600780c */ /* 0x000fe40003f86270 */
[----:B------:R-:W-:Y:S01]  /*a460*/  ISETP.NE.AND P5, PT, R34, RZ, PT ;  /* 0x000000ff2200720c */ /* 0x000fe20003fa5270 */
[----:B------:R-:W0:Y:S01]  /*a470*/  LDGDEPBAR ;  /* 0x00000000000079af */ /* 0x000e220000000000 */
[----:B------:R-:W-:Y:S02]  /*a480*/  ISETP.NE.AND P2, PT, R31, RZ, PT ;  /* 0x000000ff1f00720c */ /* 0x000fe40003f45270 */
[----:B------:R-:W-:Y:S02]  /*a490*/  P2R R30, PR, RZ, 0x2 ;  /* 0x00000002ff1e7803 */ /* 0x000fe40000000000 */
[----:B------:R-:W-:-:S05]  /*a4a0*/  ISETP.NE.AND P1, PT, R23, RZ, PT ;  /* 0x000000ff1700720c */ /* 0x000fca0003f25270 */
[----:B------:R1:W-:Y:S04]  /*a4b0*/  @P4 LDGSTS.E.BYPASS.LTC128B.128 [R215+0x8100], [R28.64], !P6 ;  /* 0x081000001cd74fae */ /* 0x0003e8000f101d46 */
[----:B------:R1:W-:Y:S04]  /*a4c0*/  @P4 LDGSTS.E.BYPASS.LTC128B.128 [R215+0xb900], [R28.64+0x80], !P5 ;  /* 0x0b9000801cd74fae */ /* 0x0003e8000e901d46 */
[----:B------:R1:W-:Y:S04]  /*a4d0*/  @P2 LDGSTS.E.BYPASS.LTC128B.128 [R216+0x9100], [R24.64], !P6 ;  /* 0x0910000018d82fae */ /* 0x0003e8000f101d46 */
[----:B------:R1:W-:Y:S04]  /*a4e0*/  @P2 LDGSTS.E.BYPASS.LTC128B.128 [R216+0xc900], [R24.64+0x80], !P5 ;  /* 0x0c90008018d82fae */ /* 0x0003e8000e901d46 */
[----:B------:R1:W-:Y:S04]  /*a4f0*/  @P1 LDGSTS.E.BYPASS.LTC128B.128 [R216+0xa100], [R20.64], !P6 ;  /* 0x0a10000014d81fae */ /* 0x0003e8000f101d46 */
        /* <DEDUP_REMOVED lines=8> */
.L_x_1195:
[----:B------:R-:W-:Y:S01]  /*a580*/  ULDC.U8 UR4, c[0x0][0x298] ;  /* 0x0000a60000047ab9 */ /* 0x000fe20000000000 */
[----:B-1---5:R-:W-:Y:S01]  /*a590*/  SHF.R.S32.HI R2, RZ, 0x1f, R144 ;  /* 0x0000001fff027819 */ /* 0x022fe20000011490 */
[----:B------:R-:W-:Y:S01]  /*a5a0*/  IMAD.WIDE.U32 R4, R144, c[0x0][0x280], RZ ;  /* 0x0000a00090047a25 */ /* 0x000fe200078e00ff */
[----:B------:R-:W-:Y:S01]  /*a5b0*/  ISETP.NE.AND P0, PT, RZ, UR4, PT ;  /* 0x00000004ff007c0c */ /* 0x000fe2000bf05270 */
[----:B------:R-:W-:Y:S01]  /*a5c0*/  BSSY B2, `(.L_x_1196) ;  /* 0x00004eb000027945 */ /* 0x000fe20003800000 */
[----:B------:R-:W-:Y:S01]  /*a5d0*/  LEA R0, R146, R0, 0x5 ;  /* 0x0000000092007211 */ /* 0x000fe200078e28ff */
[C---:B------:R-:W-:Y:S02]  /*a5e0*/  IMAD R3, R2.reuse, c[0x0][0x280], RZ ;  /* 0x0000a00002037a24 */ /* 0x040fe400078e02ff */
[----:B------:R-:W-:Y:S02]  /*a5f0*/  IMAD R2, R2, c[0x0][0x290], RZ ;  /* 0x0000a40002027a24 */ /* 0x000fe400078e02ff */
[----:B------:R-:W-:-:S02]  /*a600*/  IMAD R6, R144, c[0x0][0x284], R3 ;  /* 0x0000a10090067a24 */ /* 0x000fc400078e0203 */
[C---:B------:R-:W-:Y:S02]  /*a610*/  IMAD R7, R144.reuse, c[0x0][0x294], R2 ;  /* 0x0000a50090077a24 */ /* 0x040fe400078e0202 */
        /* <DEDUP_REMOVED lines=9> */
[----:B------:R-:W-:Y:S01]  /*a6b0*/  SHF.R.S32.HI R57, RZ, 0x1f, R68 ;  /* 0x0000001fff397819 */ /* 0x000fe20000011444 */
[----:B------:R-:W-:Y:S01]  /*a6c0*/  CS2R R20, SRZ ;  /* 0x0000000000147805 */ /* 0x000fe2000001ff00 */
[----:B------:R-:W-:Y:S01]  /*a6d0*/  CS2R R14, SRZ ;  /* 0x00000000000e7805 */ /* 0x000fe2000001ff00 */
[----:B------:R-:W-:Y:S01]  /*a6e0*/  CS2R R24, SRZ ;  /* 0x0000000000187805 */ /* 0x000fe2000001ff00 */
[----:B------:R-:W-:-:S04]  /*a6f0*/  CS2R R16, SRZ ;  /* 0x0000000000107805 */ /* 0x000fc8000001ff00 */
[----:B------:R-:W-:-:S05]  /*a700*/  @P1 IMAD.HI.U32 R3, R0, c[0x0][0x2c8], RZ ;  /* 0x0000b20000031a27 */ /* 0x000fca00078e00ff */
[----:B------:R-:W-:-:S04]  /*a710*/  @P1 SHF.R.U32.HI R0, RZ, c[0x0][0x2cc], R3 ;  /* 0x0000b300ff001a19 */ /* 0x000fc80000011603 */
[----:B------:R-:W-:Y:S01]  /*a720*/  SHF.R.S32.HI R3, RZ, 0x1f, R0 ;  /* 0x0000001fff037819 */ /* 0x000fe20000011400 */
[----:B------:R-:W-:-:S04]  /*a730*/  IMAD.WIDE.U32 R4, R0, c[0x0][0x280], R4 ;  /* 0x0000a00000047a25 */ /* 0x000fc800078e0004 */
[----:B------:R-:W-:Y:S01]  /*a740*/  IMAD R7, R3, c[0x0][0x280], RZ ;  /* 0x0000a00003077a24 */ /* 0x000fe200078e02ff */
[----:B------:R-:W-:-:S03]  /*a750*/  LEA R23, P0, R4, c[0x0][0x270], 0x1 ;  /* 0x00009c0004177a11 */ /* 0x000fc600078008ff */
[----:B------:R-:W-:-:S04]  /*a760*/  IMAD R6, R0, c[0x0][0x284], R7 ;  /* 0x0000a10000067a24 */ /* 0x000fc800078e0207 */
[----:B------:R-:W-:-:S05]  /*a770*/  IMAD.IADD R6, R5, 0x1, R6 ;  /* 0x0000000105067824 */ /* 0x000fca00078e0206 */
[----:B------:R-:W-:Y:S01]  /*a780*/  LEA.HI.X R13, R4, c[0x0][0x274], R6, 0x1, P0 ;  /* 0x00009d00040d7a11 */ /* 0x000fe200000f0c06 */
[----:B------:R-:W-:Y:S01]  /*a790*/  IMAD R4, R3, c[0x0][0x290], RZ ;  /* 0x0000a40003047a24 */ /* 0x000fe200078e02ff */
[----:B------:R-:W-:-:S03]  /*a7a0*/  MOV R3, R8 ;  /* 0x0000000800037202 */ /* 0x000fc60000000f00 */
[----:B------:R1:W2:Y:S02]  /*a7b0*/  SHFL.IDX PT, R5, R13, RZ, 0x181f ;  /* 0x00181fff0d057589 */ /* 0x0002a400000e0000 */
[----:B------:R-:W-:-:S04]  /*a7c0*/  IMAD.WIDE.U32 R2, R0, c[0x0][0x290], R2 ;  /* 0x0000a40000027a25 */ /* 0x000fc800078e0002 */
[----:B------:R-:W-:Y:S01]  /*a7d0*/  IMAD R0, R0, c[0x0][0x294], R4 ;  /* 0x0000a50000007a24 */ /* 0x000fe200078e0204 */
[----:B------:R-:W-:-:S03]  /*a7e0*/  LEA R19, P0, R2, c[0x0][0x288], 0x1 ;  /* 0x0000a20002137a11 */ /* 0x000fc600078008ff */
[----:B------:R-:W-:Y:S02]  /*a7f0*/  IMAD.IADD R0, R3, 0x1, R0 ;  /* 0x0000000103007824 */ /* 0x000fe400078e0200 */
[----:B------:R1:W3:Y:S03]  /*a800*/  SHFL.IDX PT, R10, R19, RZ, 0x181f ;  /* 0x00181fff130a7589 */ /* 0x0002e600000e0000 */
[----:B------:R-:W-:Y:S02]  /*a810*/  LEA.HI.X R18, R2, c[0x0][0x28c], R0, 0x1, P0 ;  /* 0x0000a30002127a11 */ /* 0x000fe400000f0c00 */
        /* <DEDUP_REMOVED lines=25> */
.L_x_1199:
[----:B------:R-:W-:Y:S05]  /*a9b0*/  BSYNC B0 ;  /* 0x0000000000007941 */ /* 0x000fea0003800000 */
.L_x_1198:
[----:B------:R-:W-:Y:S01]  /*a9c0*/  ISETP.NE.AND P0, PT, R30, RZ, PT ;  /* 0x000000ff1e00720c */ /* 0x000fe20003f05270 */
        /* <DEDUP_REMOVED lines=32> */
[----:B------:R-:W-:Y:S01]  /*abd0*/  @!P1 IMAD.X R7, R12, 0x1, R2, P0 ;  /* 0x000000010c079824 */ /* 0x000fe200000e0602 */
        /* <DEDUP_REMOVED lines=10> */
.L_x_1201:
[----:B------:R-:W-:Y:S05]  /*ac80*/  BSYNC B0 ;  /* 0x0000000000007941 */ /* 0x000fea0003800000 */
.L_x_1200:
[----:B------:R-:W-:Y:S01]  /*ac90*/  ISETP.NE.AND P0, PT, R40, RZ, PT ;  /* 0x000000ff2800720c */ /* 0x000fe20003f05270 */
        /* <DEDUP_REMOVED lines=20> */
[----:B---3--:R2:W3:Y:S01]  /*ade0*/  SHFL.IDX PT, R10, R19, 0x2, 0x181f ;  /* 0x00581f00130a7f89 */ /* 0x0084e200000e0000 */
        /* <DEDUP_REMOVED lines=10> */
[--C-:B-1----:R-:W-:Y:S01]  /*ae90*/  @!P1 IMAD.X R9, R11, 0x1, R2.reuse, P2 ;  /* 0x000000010b099824 */ /* 0x102fe200010e0602 */
        /* <DEDUP_REMOVED lines=13> */
.L_x_1203:
[----:B------:R-:W-:Y:S05]  /*af70*/  BSYNC B0 ;  /* 0x0000000000007941 */ /* 0x000fea0003800000 */
.L_x_1202:
[----:B------:R-:W-:Y:S01]  /*af80*/  ISETP.NE.AND P0, PT, R44, RZ, PT ;  /* 0x000000ff2c00720c */ /* 0x000fe20003f05270 */
[----:B-1---5:R-:W-:Y:S01]  /*af90*/  IMAD.MOV.U32 R4, RZ, RZ, R42 ;  /* 0x000000ffff047224 */ /* 0x022fe200078e002a */
[----:B------:R-:W-:Y:S01]  /*afa0*/  MOV R2, R36 ;  /* 0x0000002400027202 */ /* 0x000fe20000000f00 */
[----:B------:R-:W-:Y:S01]  /*afb0*/  IMAD.MOV.U32 R3, RZ, RZ, R43 ;  /* 0x000000ffff037224 */ /* 0x000fe200078e002b */
[----:B--2---:R-:W1:Y:S01]  /*afc0*/  SHFL.IDX PT, R13, R13, 0x3, 0x181f ;  /* 0x00781f000d0d7f89 */ /* 0x004e6200000e0000 */
        /* <DEDUP_REMOVED lines=12> */
[----:B------:R-:W3:Y:S04]  /*b090*/  SHFL.IDX PT, R12, R18, 0x3, 0x181f ;  /* 0x00781f00120c7f89 */ /* 0x000ee800000e0000 */
[----:B------:R1:W3:Y:S01]  /*b0a0*/  SHFL.IDX PT, R11, R19, 0x3, 0x181f ;  /* 0x00781f00130b7f89 */ /* 0x0002e200000e0000 */
[----:B--2---:R-:W-:Y:S01]  /*b0b0*/  PRMT R23, R0, 0x5410, R2 ;  /* 0x0000541000177816 */ /* 0x004fe20000000002 */
[----:B-1----:R-:W-:Y:S01]  /*b0c0*/  CS2R R18, SRZ ;  /* 0x0000000000127805 */ /* 0x002fe2000001ff00 */
[----:B------:R-:W-:Y:S05]  /*b0d0*/  @P0 BRA `(.L_x_1205) ;  /* 0x0000016000000947 */ /* 0x000fea0003800000 */
[----:B---34-:R-:W-:Y:S01]  /*b0e0*/  ISETP.GE.AND P1, PT, R26, c[0x0][0x27c], PT ;  /* 0x00009f001a007a0c */ /* 0x018fe20003f26270 */
[----:B------:R-:W-:Y:S01]  /*b0f0*/  CS2R R48, SRZ ;  /* 0x0000000000307805 */ /* 0x000fe2000001ff00 */
[----:B------:R-:W-:Y:S01]  /*b100*/  ISETP.GE.AND P0, PT, R68, c[0x0][0x27c], PT ;  /* 0x00009f0044007a0c */ /* 0x000fe20003f06270 */
[----:B------:R-:W-:-:S10]  /*b110*/  CS2R R18, SRZ ;  /* 0x0000000000127805 */ /* 0x000fd4000001ff00 */
[C---:B------:R-:W-:Y:S01]  /*b120*/  @!P1 IMAD.SHL.U32 R0, R26.reuse, 0x2, RZ ;  /* 0x000000021a009824 */ /* 0x040fe200078e00ff */
[----:B------:R-:W-:Y:S01]  /*b130*/  @!P1 SHF.L.U64.HI R3, R26, 0x1, R22 ;  /* 0x000000011a039819 */ /* 0x000fe20000010216 */
[C---:B------:R-:W-:Y:S01]  /*b140*/  @!P0 IMAD.SHL.U32 R2, R68.reuse, 0x2, RZ ;  /* 0x0000000244028824 */ /* 0x040fe200078e00ff */
[----:B------:R-:W-:Y:S02]  /*b150*/  @!P0 SHF.L.U64.HI R10, R68, 0x1, R57 ;  /* 0x00000001440a8819 */ /* 0x000fe40000010239 */
[-C--:B------:R-:W-:Y:S02]  /*b160*/  @!P1 IADD3 R8, P2, R5, R0.reuse, RZ ;  /* 0x0000000005089210 */ /* 0x080fe40007f5e0ff */
[----:B------:R-:W-:Y:S02]  /*b170*/  @!P1 IADD3 R6, P4, R11, R0, RZ ;  /* 0x000000000b069210 */ /* 0x000fe40007f9e0ff */
        /* <DEDUP_REMOVED lines=12> */
.L_x_1205:
[----:B---34-:R-:W-:Y:S05]  /*b240*/  BSYNC B0 ;  /* 0x0000000000007941 */ /* 0x018fea0003800000 */
.L_x_1204:
[----:B-1----:R-:W-:Y:S01]  /*b250*/  IADD3 R3, -R252, R52, RZ ;  /* 0x00000034fc037210 */ /* 0x002fe20007ffe1ff */
[----:B-----5:R-:W-:Y:S01]  /*b260*/  IMAD.MOV.U32 R0, RZ, RZ, R48 ;  /* 0x000000ffff007224 */ /* 0x020fe200078e0030 */
[----:B------:R-:W-:-:S04]  /*b270*/  DEPBAR.LE SB0, 0x1 ;  /* 0x000080400000791a */ /* 0x000fc80000000000 */
[----:B------:R-:W-:Y:S01]  /*b280*/  IMNMX R22, R3, 0x80, PT ;  /* 0x0000008003167817 */ /* 0x000fe20003800200 */
[----:B------:R-:W-:Y:S01]  /*b290*/  IMAD.MOV.U32 R4, RZ, RZ, R49 ;  /* 0x000000ffff047224 */ /* 0x000fe200078e0031 */
[----:B------:R-:W-:Y:S01]  /*b2a0*/  MOV R3, R47 ;  /* 0x0000002f00037202 */ /* 0x000fe20000000f00 */
[----:B------:R-:W-:Y:S01]  /*b2b0*/  IMAD.MOV.U32 R2, RZ, RZ, R18 ;  /* 0x000000ffff027224 */ /* 0x000fe200078e0012 */
[----:B------:R-:W-:Y:S01]  /*b2c0*/  BAR.SYNC.DEFER_BLOCKING 0x0 ;  /* 0x0000000000007b1d */ /* 0x000fe20000010000 */
[----:B------:R-:W-:Y:S02]  /*b2d0*/  ISETP.GE.AND P0, PT, R110, R22, PT ;  /* 0x000000166e00720c */ /* 0x000fe40003f06270 */
[----:B------:R-:W-:Y:S01]  /*b2e0*/  PRMT R64, R4, 0x5410, R0 ;  /* 0x0000541004407816 */ /* 0x000fe20000000000 */
[----:B------:R-:W-:Y:S02]  /*b2f0*/  IMAD.MOV.U32 R0, RZ, RZ, R19 ;  /* 0x000000ffff007224 */ /* 0x000fe400078e0013 */
[----:B------:R-:W-:Y:S01]  /*b300*/  IMAD.MOV.U32 R4, RZ, RZ, R46 ;  /* 0x000000ffff047224 */ /* 0x000fe200078e002e */
[----:B------:R-:W-:Y:S02]  /*b310*/  BSSY B1, `(.L_x_1206) ;  /* 0x0000069000017945 */ /* 0x000fe40003800000 */
        /* <DEDUP_REMOVED lines=55> */
.L_x_1209:
[----:B------:R-:W-:Y:S05]  /*b690*/  BSYNC B0 ;  /* 0x0000000000007941 */ /* 0x000fea0003800000 */
.L_x_1208:
        /* <DEDUP_REMOVED lines=48> */
.L_x_1207:
[----:B------:R-:W-:Y:S05]  /*b9a0*/  BSYNC B1 ;  /* 0x0000000000017941 */ /* 0x000fea0003800000 */
.L_x_1206:
[----:B------:R-:W2:Y:S01]  /*b9b0*/  S2R R2, SR_TID.X ;  /* 0x0000000000027919 */ /* 0x000ea20000002100 */
[----:B------:R-:W-:Y:S01]  /*b9c0*/  BSSY B1, `(.L_x_1210) ;  /* 0x0000069000017945 */ /* 0x000fe20003800000 */
[----:B--2---:R-:W-:-:S04]  /*b9d0*/  SHF.R.S32.HI R0, RZ, 0x1f, R2 ;  /* 0x0000001fff007819 */ /* 0x004fc80000011402 */
[----:B------:R-:W-:-:S04]  /*b9e0*/  LEA.HI R0, R0, R2, RZ, 0x3 ;  /* 0x0000000200007211 */ /* 0x000fc800078f18ff */
[----:B------:R-:W-:-:S04]  /*b9f0*/  SHF.R.S32.HI R0, RZ, 0x3, R0 ;  /* 0x00000003ff007819 */ /* 0x000fc80000011400 */
[----:B------:R-:W-:-:S04]  /*ba00*/  IADD3 R0, R0, 0x20, RZ ;  /* 0x0000002000007810 */ /* 0x000fc80007ffe0ff */
        /* <DEDUP_REMOVED lines=51> */
.L_x_1213:
[----:B------:R-:W-:Y:S05]  /*bd40*/  BSYNC B0 ;  /* 0x0000000000007941 */ /* 0x000fea0003800000 */
.L_x_1212:
        /* <DEDUP_REMOVED lines=48> */
.L_x_1211:
[----:B------:R-:W-:Y:S05]  /*c050*/  BSYNC B1 ;  /* 0x0000000000017941 */ /* 0x000fea0003800000 */
.L_x_1210:
        /* <DEDUP_REMOVED lines=57> */
.L_x_1217:
[----:B------:R-:W-:Y:S05]  /*c3f0*/  BSYNC B0 ;  /* 0x0000000000007941 */ /* 0x000fea0003800000 */
.L_x_1216:
        /* <DEDUP_REMOVED lines=48> */
.L_x_1215:
[----:B------:R-:W-:Y:S05]  /*c700*/  BSYNC B1 ;  /* 0x0000000000017941 */ /* 0x000fea0003800000 */
.L_x_1214:
[----:B------:R-:W2:Y:S02]  /*c710*/  S2R R2, SR_TID.X ;  /* 0x0000000000027919 */ /* 0x000ea40000002100 */
        /* <DEDUP_REMOVED lines=55> */
.L_x_1220:
[----:B------:R-:W-:Y:S05]  /*ca90*/  BSYNC B0 ;  /* 0x0000000000007941 */ /* 0x000fea0003800000 */
.L_x_1219:
        /* <DEDUP_REMOVED lines=49> */
.L_x_1197:
[----:B------:R-:W-:Y:S01]  /*cdb0*/  ISETP.NE.AND P0, PT, R154, 0x1, PT ;  /* 0x000000019a00780c */ /* 0x000fe20003f05270 */
[----:B------:R-:W-:Y:S01]  /*cdc0*/  IMAD.MOV.U32 R5, RZ, RZ, R6 ;  /* 0x000000ffff057224 */ /* 0x000fe200078e0006 */
[----:B------:R-:W-:Y:S01]  /*cdd0*/  CS2R R18, SRZ ;  /* 0x0000000000127805 */ /* 0x000fe2000001ff00 */
[----:B------:R-:W-:Y:S01]  /*cde0*/  CS2R R16, SRZ ;  /* 0x0000000000107805 */ /* 0x000fe2000001ff00 */
[----:B------:R-:W-:-:S09]  /*cdf0*/  ISETP.NE.AND P2, PT, R30, RZ, PT ;  /* 0x000000ff1e00720c */ /* 0x000fd20003f45270 */
        /* <DEDUP_REMOVED lines=9> */
[----:B------:R-:W-:Y:S02]  /*ce90*/  IMAD R4, R3, c[0x0][0x290], RZ ;  /* 0x0000a40003047a24 */ /* 0x000fe400078e02ff */
[----:B------:R-:W-:Y:S02]  /*cea0*/  IMAD.MOV.U32 R3, RZ, RZ, R8 ;  /* 0x000000ffff037224 */ /* 0x000fe400078e0008 */
[----:B------:R-:W-:Y:S02]  /*ceb0*/  SHFL.IDX PT, R5, R9, RZ, 0x181f ;  /* 0x00181fff09057589 */ /* 0x000fe400000e0000 */
[----:B------:R-:W-:-:S04]  /*cec0*/  IMAD.WIDE.U32 R2, R0, c[0x0][0x290], R2 ;  /* 0x0000a40000027a25 */ /* 0x000fc800078e0002 */
[----:B------:R-:W-:Y:S01]  /*ced0*/  IMAD R0, R0, c[0x0][0x294], R4 ;  /* 0x0000a50000007a24 */ /* 0x000fe200078e0204 */
[----:B------:R-:W-:-:S03]  /*cee0*/  LEA R8, P0, R2, c[0x0][0x288], 0x1 ;  /* 0x0000a20002087a11 */ /* 0x000fc600078008ff */
[----:B------:R-:W-:Y:S02]  /*cef0*/  IMAD.IADD R0, R3, 0x1, R0 ;  /* 0x0000000103007824 */ /* 0x000fe400078e0200 */
[----:B------:R-:W1:Y:S03]  /*cf00*/  SHFL.IDX PT, R3, R10, RZ, 0x181f ;  /* 0x00181fff0a037589 */ /* 0x000e6600000e0000 */
[----:B------:R-:W-:Y:S02]  /*cf10*/  LEA.HI.X R7, R2, c[0x0][0x28c], R0, 0x1, P0 ;  /* 0x0000a30002077a11 */ /* 0x000fe400000f0c00 */
[----:B------:R-:W-:-:S03]  /*cf20*/  ISETP.GE.OR P0, PT, R32, c[0x0][0x27c], P3 ;  /* 0x00009f0020007a0c */ /* 0x000fc60001f06670 */
[----:B------:R-:W-:Y:S10]  /*cf30*/  SHFL.IDX PT, R6, R7, RZ, 0x181f ;  /* 0x00181fff07067589 */ /* 0x000ff400000e0000 */
[C---:B------:R-:W-:Y:S01]  /*cf40*/  @!P0 IMAD.SHL.U32 R2, R32.reuse, 0x2, RZ ;  /* 0x0000000220028824 */ /* 0x040fe200078e00ff */
[----:B------:R-:W-:-:S04]  /*cf50*/  @!P0 SHF.L.U64.HI R0, R32, 0x1, R33 ;  /* 0x0000000120008819 */ /* 0x000fc80000010221 */
[----:B-1----:R-:W-:Y:S02]  /*cf60*/  @!P0 IADD3 R4, P1, R3, R2, RZ ;  /* 0x0000000203048210 */ /* 0x002fe40007f3e0ff */
[----:B------:R-:W1:Y:S02]  /*cf70*/  SHFL.IDX PT, R3, R8, RZ, 0x181f ;  /* 0x00181fff08037589 */ /* 0x000e6400000e0000 */
[----:B------:R-:W-:-:S05]  /*cf80*/  @!P0 IADD3.X R5, R5, R0, RZ, P1, !PT ;  /* 0x0000000005058210 */ /* 0x000fca0000ffe4ff */
[----:B------:R2:W3:Y:S01]  /*cf90*/  @!P0 LD.E.128 R16, [R4.64] ;  /* 0x0000000604108980 */ /* 0x0004e2000c101d00 */
[----:B------:R-:W-:Y:S01]  /*cfa0*/  CS2R R14, SRZ ;  /* 0x00000000000e7805 */ /* 0x000fe2000001ff00 */
[----:B------:R-:W-:Y:S01]  /*cfb0*/  CS2R R12, SRZ ;  /* 0x00000000000c7805 */ /* 0x000fe2000001ff00 */
[----:B-1----:R-:W-:-:S05]  /*cfc0*/  @!P0 IADD3 R2, P1, R3, R2, RZ ;  /* 0x0000000203028210 */ /* 0x002fca0007f3e0ff */
[----:B------:R-:W-:-:S05]  /*cfd0*/  @!P0 IMAD.X R3, R6, 0x1, R0, P1 ;  /* 0x0000000106038824 */ /* 0x000fca00008e0600 */
[----:B------:R1:W4:Y:S01]  /*cfe0*/  @!P0 LD.E.128 R12, [R2.64] ;  /* 0x00000006020c8980 */ /* 0x000322000c101d00 */
[----:B------:R-:W-:Y:S03]  /*cff0*/  BSSY B0, `(.L_x_1221) ;  /* 0x0000024000007945 */ /* 0x000fe60003800000 */
[----:B--2---:R2:W1:Y:S01]  /*d000*/  SHFL.IDX PT, R4, R10, 0x1, 0x181f ;  /* 0x00381f000a047f89 */ /* 0x00446200000e0000 */
[----:B------:R-:W-:-:S03]  /*d010*/  ISETP.GE.AND P1, PT, R32, c[0x0][0x27c], PT ;  /* 0x00009f0020007a0c */ /* 0x000fc60003f26270 */
[----:B------:R2:W1:Y:S01]  /*d020*/  SHFL.IDX PT, R6, R8, 0x1, 0x181f ;  /* 0x00381f0008067f89 */ /* 0x00046200000e0000 */
[----:B------:R-:W-:-:S03]  /*d030*/  CS2R R38, SRZ ;  /* 0x0000000000267805 */ /* 0x000fc6000001ff00 */
[----:B------:R2:W1:Y:S01]  /*d040*/  SHFL.IDX PT, R5, R9, 0x1, 0x181f ;  /* 0x00381f0009057f89 */ /* 0x00046200000e0000 */
[----:B------:R-:W-:-:S03]  /*d050*/  CS2R R36, SRZ ;  /* 0x0000000000247805 */ /* 0x000fc6000001ff00 */
[----:B------:R2:W1:Y:S01]  /*d060*/  SHFL.IDX PT, R11, R7, 0x1, 0x181f ;  /* 0x00381f00070b7f89 */ /* 0x00046200000e0000 */
[----:B------:R-:W-:Y:S01]  /*d070*/  CS2R R30, SRZ ;  /* 0x00000000001e7805 */ /* 0x000fe2000001ff00 */
[----:B------:R-:W-:Y:S01]  /*d080*/  CS2R R28, SRZ ;  /* 0x00000000001c7805 */ /* 0x000fe2000001ff00 */
[----:B---3--:R-:W-:Y:S01]  /*d090*/  IMAD.MOV.U32 R0, RZ, RZ, R18 ;  /* 0x000000ffff007224 */ /* 0x008fe200078e0012 */
[----:B-1----:R-:W-:Y:S01]  /*d0a0*/  MOV R3, R16 ;  /* 0x0000001000037202 */ /* 0x002fe20000000f00 */
[----:B------:R-:W-:-:S03]  /*d0b0*/  IMAD.MOV.U32 R2, RZ, RZ, R17 ;  /* 0x000000ffff027224 */ /* 0x000fc600078e0011 */
[----:B------:R-:W-:Y:S01]  /*d0c0*/  PRMT R23, R23, 0x5410, R0 ;  /* 0x0000541017177816 */ /* 0x000fe20000000000 */
[----:B------:R-:W-:Y:S01]  /*d0d0*/  IMAD.MOV.U32 R0, RZ, RZ, R19 ;  /* 0x000000ffff007224 */ /* 0x000fe200078e0013 */
[----:B------:R-:W-:-:S04]  /*d0e0*/  PRMT R22, R2, 0x5410, R3 ;  /* 0x0000541002167816 */ /* 0x000fc80000000003 */
[----:B------:R-:W-:Y:S01]  /*d0f0*/  PRMT R23, R0, 0x7610, R23 ;  /* 0x0000761000177816 */ /* 0x000fe20000000017 */
[----:B----4-:R-:W-:Y:S02]  /*d100*/  IMAD.MOV.U32 R0, RZ, RZ, R14 ;  /* 0x000000ffff007224 */ /* 0x010fe400078e000e */
[----:B------:R-:W-:Y:S01]  /*d110*/  IMAD.MOV.U32 R3, RZ, RZ, R15 ;  /* 0x000000ffff037224 */ /* 0x000fe200078e000f */
[----:B------:R-:W-:-:S04]  /*d120*/  MOV R2, R12 ;  /* 0x0000000c00027202 */ /* 0x000fc80000000f00 */
[----:B------:R-:W-:Y:S01]  /*d130*/  PRMT R24, R3, 0x5410, R0 ;  /* 0x0000541003187816 */ /* 0x000fe20000000000 */
[----:B------:R-:W-:-:S05]  /*d140*/  IMAD.MOV.U32 R0, RZ, RZ, R13 ;  /* 0x000000ffff007224 */ /* 0x000fca00078e000d */
[----:B------:R-:W-:Y:S01]  /*d150*/  PRMT R21, R0, 0x5410, R2 ;  /* 0x0000541000157816 */ /* 0x000fe20000000002 */
[----:B------:R-:W-:Y:S05]  /*d160*/  @P2 BRA `(.L_x_1222) ;  /* 0x000000c000002947 */ /* 0x000fea0003800000 */
[----:B--2---:R-:W-:Y:S01]  /*d170*/  CS2R R36, SRZ ;  /* 0x0000000000247805 */ /* 0x004fe2000001ff00 */
[----:B------:R-:W-:Y:S01]  /*d180*/  CS2R R30, SRZ ;  /* 0x00000000001e7805 */ /* 0x000fe2000001ff00 */
[----:B------:R-:W-:Y:S01]  /*d190*/  CS2R R28, SRZ ;  /* 0x00000000001c7805 */ /* 0x000fe2000001ff00 */
[----:B------:R-:W-:Y:S05]  /*d1a0*/  @P1 BRA `(.L_x_1222) ;  /* 0x0000008000001947 */ /* 0x000fea0003800000 */
[C---:B------:R-:W-:Y:S01]  /*d1b0*/  IMAD.SHL.U32 R2, R32.reuse, 0x2, RZ ;  /* 0x0000000220027824 */ /* 0x040fe200078e00ff */
[----:B------:R-:W-:-:S04]  /*d1c0*/  SHF.L.U64.HI R0, R32, 0x1, R33 ;  /* 0x0000000120007819 */ /* 0x000fc80000010221 */
[----:B------:R-:W-:-:S05]  /*d1d0*/  IADD3 R4, P0, R4, R2, RZ ;  /* 0x0000000204047210 */ /* 0x000fca0007f1e0ff */
[----:B------:R-:W-:Y:S01]  /*d1e0*/  IMAD.X R5, R5, 0x1, R0, P0 ;  /* 0x0000000105057824 */ /* 0x000fe200000e0600 */
[----:B------:R-:W-:-:S04]  /*d1f0*/  IADD3 R2, P0, R6, R2, RZ ;  /* 0x0000000206027210 */ /* 0x000fc80007f1e0ff */
[----:B------:R1:W5:Y:S01]  /*d200*/  LD.E.128 R36, [R4.64] ;  /* 0x0000000604247980 */ /* 0x000362000c101d00 */
[----:B------:R-:W-:-:S05]  /*d210*/  IMAD.X R3, R11, 0x1, R0, P0 ;  /* 0x000000010b037824 */ /* 0x000fca00000e0600 */
[----:B------:R1:W5:Y:S03]  /*d220*/  LD.E.128 R28, [R2.64] ;  /* 0x00000006021c7980 */ /* 0x000366000c101d00 */
.L_x_1222:
[----:B--2---:R-:W-:Y:S05]  /*d230*/  BSYNC B0 ;  /* 0x0000000000007941 */ /* 0x004fea0003800000 */
.L_x_1221:
[----:B-1----:R-:W1:Y:S01]  /*d240*/  SHFL.IDX PT, R3, R10, 0x2, 0x181f ;  /* 0x00581f000a037f89 */ /* 0x002e6200000e0000 */
[----:B------:R-:W-:Y:S01]  /*d250*/  ISETP.NE.AND P0, PT, R40, RZ, PT ;  /* 0x000000ff2800720c */ /* 0x000fe20003f05270 */
[----:B------:R-:W-:Y:S01]  /*d260*/  CS2R R50, SRZ ;  /* 0x0000000000327805 */ /* 0x000fe2000001ff00 */
[----:B------:R-:W-:Y:S01]  /*d270*/  CS2R R48, SRZ ;  /* 0x0000000000307805 */ /* 0x000fe2000001ff00 */
[----:B------:R-:W2:Y:S01]  /*d280*/  SHFL.IDX PT, R5, R9, 0x2, 0x181f ;  /* 0x00581f0009057f89 */ /* 0x000ea200000e0000 */
[----:B------:R-:W-:Y:S02]  /*d290*/  ISETP.GE.OR P0, PT, R32, c[0x0][0x27c], P0 ;  /* 0x00009f0020007a0c */ /* 0x000fe40000706670 */
[----:B------:R-:W-:Y:S01]  /*d2a0*/  ISETP.NE.AND P3, PT, R44, RZ, PT ;  /* 0x000000ff2c00720c */ /* 0x000fe20003f65270 */
[----:B------:R-:W3:Y:S04]  /*d2b0*/  SHFL.IDX PT, R6, R8, 0x2, 0x181f ;  /* 0x00581f0008067f89 */ /* 0x000ee800000e0000 */
[----:B------:R-:W4:Y:S06]  /*d2c0*/  SHFL.IDX PT, R11, R7, 0x2, 0x181f ;  /* 0x00581f00070b7f89 */ /* 0x000f2c00000e0000 */
        /* <DEDUP_REMOVED lines=17> */
[----:B------:R2:W2:Y:S04]  /*d3e0*/  SHFL.IDX PT, R6, R8, 0x3, 0x181f ;  /* 0x00781f0008067f89 */ /* 0x0004a800000e0000 */
[----:B------:R-:W2:Y:S01]  /*d3f0*/  SHFL.IDX PT, R7, R7, 0x3, 0x181f ;  /* 0x00781f0007077f89 */ /* 0x000ea200000e0000 */
[----:B-1----:R-:W-:-:S03]  /*d400*/  IMAD.MOV.U32 R4, RZ, RZ, R38 ;  /* 0x000000ffff047224 */ /* 0x002fc600078e0026 */
[----:B------:R1:W1:Y:S01]  /*d410*/  SHFL.IDX PT, R5, R10, 0x3, 0x181f ;  /* 0x00781f000a057f89 */ /* 0x00026200000e0000 */
[----:B---3--:R-:W-:Y:S01]  /*d420*/  IMAD.MOV.U32 R2, RZ, RZ, R36 ;  /* 0x000000ffff027224 */ /* 0x008fe200078e0024 */
[----:B------:R-:W-:-:S04]  /*d430*/  MOV R3, R39 ;  /* 0x0000002700037202 */ /* 0x000fc80000000f00 */
        /* <DEDUP_REMOVED lines=10> */
[----:B------:R-:W-:Y:S02]  /*d4e0*/  IMAD.MOV.U32 R2, RZ, RZ, R48 ;  /* 0x000000ffff027224 */ /* 0x000fe400078e0030 */
[----:B------:R-:W-:Y:S01]  /*d4f0*/  IMAD.MOV.U32 R0, RZ, RZ, R49 ;  /* 0x000000ffff007224 */ /* 0x000fe200078e0031 */
[----:B------:R-:W-:Y:S01]  /*d500*/  PRMT R70, R3, 0x5410, R4 ;  /* 0x0000541003467816 */ /* 0x000fe20000000004 */
[----:B----4-:R-:W-:-:S03]  /*d510*/  IMAD.MOV.U32 R4, RZ, RZ, R46 ;  /* 0x000000ffff047224 */ /* 0x010fc600078e002e */
[----:B------:R-:W-:Y:S01]  /*d520*/  PRMT R67, R0, 0x5410, R2 ;  /* 0x0000541000437816 */ /* 0x000fe20000000002 */
[----:B------:R-:W-:Y:S01]  /*d530*/  IMAD.MOV.U32 R2, RZ, RZ, R44 ;  /* 0x000000ffff027224 */ /* 0x000fe200078e002c */
[----:B------:R-:W-:Y:S01]  /*d540*/  MOV R3, R47 ;  /* 0x0000002f00037202 */ /* 0x000fe20000000f00 */
        /* <DEDUP_REMOVED lines=16> */
.L_x_1224:
[----:B-1----:R-:W-:Y:S05]  /*d650*/  BSYNC B0 ;  /* 0x0000000000007941 */ /* 0x002fea0003800000 */
.L_x_1223:
[----:B------:R-:W-:Y:S01]  /*d660*/  IADD3 R3, -R252, R52, RZ ;  /* 0x00000034fc037210 */ /* 0x000fe20007ffe1ff */
[----:B-----5:R-:W-:Y:S01]  /*d670*/  IMAD.MOV.U32 R0, RZ, RZ, R62 ;  /* 0x000000ffff007224 */ /* 0x020fe200078e003e */
[----:B------:R-:W-:-:S04]  /*d680*/  DEPBAR.LE SB0, 0x1 ;  /* 0x000080400000791a */ /* 0x000fc80000000000 */
[----:B------:R-:W-:Y:S01]  /*d690*/  IMNMX R53, R3, 0x80, PT ;  /* 0x0000008003357817 */ /* 0x000fe20003800200 */
[----:B------:R-:W-:Y:S01]  /*d6a0*/  IMAD.MOV.U32 R4, RZ, RZ, R63 ;  /* 0x000000ffff047224 */ /* 0x000fe200078e003f */
[----:B------:R-:W-:Y:S01]  /*d6b0*/  MOV R3, R59 ;  /* 0x0000003b00037202 */ /* 0x000fe20000000f00 */
[----:B------:R-:W-:Y:S01]  /*d6c0*/  IMAD.MOV.U32 R2, RZ, RZ, R60 ;  /* 0x000000ffff027224 */ /* 0x000fe200078e003c */
[----:B------:R-:W-:Y:S01]  /*d6d0*/  BAR.SYNC.DEFER_BLOCKING 0x0 ;  /* 0x0000000000007b1d */ /* 0x000fe20000010000 */
[----:B------:R-:W-:Y:S02]  /*d6e0*/  ISETP.GE.OR P0, PT, R110, R53, P1 ;  /* 0x000000356e00720c */ /* 0x000fe40000f06670 */
        /* <DEDUP_REMOVED lines=24> */
[----:B------:R-:W-:Y:S02]  /*d870*/  SHF.R.U64 R14, R14, 0x10, R15 ;  /* 0x000000100e0e7819 */ /* 0x000fe4000000120f */
[----:B------:R-:W-:Y:S02]  /*d880*/  LOP3.LUT R0, R0, 0x7fffe000, RZ, 0xc0, !PT ;  /* 0x7fffe00000007812 */ /* 0x000fe400078ec0ff */
[----:B------:R-:W-:Y:S02]  /*d890*/  PRMT R18, R22, 0x5432, R20 ;  /* 0x0000543216127816 */ /* 0x000fe40000000014 */
[----:B------:R-:W-:Y:S02]  /*d8a0*/  IADD3 R0, R2, R0, R168 ;  /* 0x0000000002007210 */ /* 0x000fe40007ffe0a8 */
[----:B------:R-:W-:Y:S01]  /*d8b0*/  SHF.R.U32.HI R2, RZ, 0x10, R13 ;  /* 0x00000010ff027819 */ /* 0x000fe2000001160d */
[----:B------:R-:W-:Y:S01]  /*d8c0*/  IMAD.U32 R27, R18, 0x10000, RZ ;  /* 0x00010000121b7824 */ /* 0x000fe200078e00ff */
[----:B------:R-:W-:Y:S01]  /*d8d0*/  PRMT R13, R21, 0x5432, R12 ;  /* 0x00005432150d7816 */ /* 0x000fe2000000000c */
[----:B------:R-:W-:Y:S01]  /*d8e0*/  IMAD.SHL.U32 R35, R0, 0x2, RZ ;  /* 0x0000000200237824 */ /* 0x000fe200078e00ff */
[----:B------:R-:W-:-:S02]  /*d8f0*/  SHF.R.U32.HI R0, RZ, 0x10, R15 ;  /* 0x00000010ff007819 */ /* 0x000fc4000001160f */
[----:B------:R-:W-:Y:S01]  /*d900*/  PRMT R26, R23, 0x5432, R17 ;  /* 0x00005432171a7816 */ /* 0x000fe20000000011 */
[----:B------:R-:W-:Y:S01]  /*d910*/  IMAD.U32 R34, R13, 0x10000, RZ ;  /* 0x000100000d227824 */ /* 0x000fe200078e00ff */
[----:B------:R-:W2:Y:S01]  /*d920*/  LDS.128 R4, [R35+0x100] ;  /* 0x0001000023047984 */ /* 0x000ea20000000c00 */
[----:B------:R-:W-:Y:S02]  /*d930*/  PRMT R23, R23, 0x5410, R3 ;  /* 0x0000541017177816 */ /* 0x000fe40000000003 */
[----:B------:R-:W-:Y:S01]  /*d940*/  PRMT R19, R22, 0x5410, R16 ;  /* 0x0000541016137816 */ /* 0x000fe20000000010 */
[----:B-1----:R-:W-:Y:S01]  /*d950*/  IMAD.U32 R12, R8, 0x10000, RZ ;  /* 0x00010000080c7824 */ /* 0x002fe200078e00ff */
[----:B------:R-:W-:Y:S01]  /*d960*/  PRMT R15, R21, 0x5410, R2 ;  /* 0x00005410150f7816 */ /* 0x000fe20000000002 */
[----:B------:R-:W-:Y:S01]  /*d970*/  IMAD.U32 R20, R10, 0x10000, RZ ;  /* 0x000100000a147824 */ /* 0x000fe200078e00ff */
[C---:B------:R-:W-:Y:S02]  /*d980*/  PRMT R22, R24.reuse, 0x5432, R14 ;  /* 0x0000543218167816 */ /* 0x040fe4000000000e */
[----:B------:R-:W-:Y:S01]  /*d990*/  PRMT R21, R24, 0x5410, R0 ;  /* 0x0000541018157816 */ /* 0x000fe20000000000 */
[----:B------:R-:W-:Y:S01]  /*d9a0*/  IMAD.U32 R52, R15, 0x10000, RZ ;  /* 0x000100000f347824 */ /* 0x000fe200078e00ff */
[----:B------:R-:W-:-:S02]  /*d9b0*/  SHF.L.U32 R14, R9, 0x10, RZ ;  /* 0x00000010090e7819 */ /* 0x000fc400000006ff */
[----:B------:R-:W-:Y:S01]  /*d9c0*/  LOP3.LUT R16, R9, 0xffff0000, RZ, 0xc0, !PT ;  /* 0xffff000009107812 */ /* 0x000fe200078ec0ff */
[C---:B------:R-:W-:Y:S01]  /*d9d0*/  IMAD.U32 R9, R11.reuse, 0x10000, RZ ;  /* 0x000100000b097824 */ /* 0x040fe200078e00ff */
[----:B------:R-:W-:Y:S01]  /*d9e0*/  LOP3.LUT R24, R11, 0xffff0000, RZ, 0xc0, !PT ;  /* 0xffff00000b187812 */ /* 0x000fe200078ec0ff */
[----:B------:R-:W-:Y:S01]  /*d9f0*/  IMAD.U32 R43, R21, 0x10000, RZ ;  /* 0x00010000152b7824 */ /* 0x000fe200078e00ff */
[----:B------:R-:W-:Y:S02]  /*da00*/  LOP3.LUT R17, R8, 0xffff0000, RZ, 0xc0, !PT ;  /* 0xffff000008117812 */ /* 0x000fe400078ec0ff */
[----:B------:R-:W-:Y:S02]  /*da10*/  LOP3.LUT R25, R10, 0xffff0000, RZ, 0xc0, !PT ;  /* 0xffff00000a197812 */ /* 0x000fe400078ec0ff */
[----:B------:R-:W-:Y:S01]  /*da20*/  LOP3.LUT R13, R13, 0xffff0000, RZ, 0xc0, !PT ;  /* 0xffff00000d0d7812 */ /* 0x000fe200078ec0ff */
[C---:B--2---:R-:W-:Y:S01]  /*da30*/  IMAD.U32 R3, R4.reuse, 0x10000, RZ ;  /* 0x0001000004037824 */ /* 0x044fe200078e00ff */
[----:B------:R-:W-:Y:S01]  /*da40*/  SHF.L.U32 R2, R5, 0x10, RZ ;  /* 0x0000001005027819 */ /* 0x000fe200000006ff */
[----:B------:R-:W-:Y:S01]  /*da50*/  IMAD.U32 R0, R7, 0x10000, RZ ;  /* 0x0001000007007824 */ /* 0x000fe200078e00ff */
[----:B------:R-:W-:Y:S01]  /*da60*/  LOP3.LUT R8, R4, 0xffff0000, RZ, 0xc0, !PT ;  /* 0xffff000004087812 */ /* 0x000fe200078ec0ff */
[-C--:B------:R-:W-:Y:S01]  /*da70*/  FMUL.FTZ R11, R3, R34.reuse ;  /* 0x00000022030b7220 */ /* 0x080fe20000410000 */
[----:B------:R-:W-:Y:S01]  /*da80*/  LOP3.LUT R4, R5, 0xffff0000, RZ, 0xc0, !PT ;  /* 0xffff000005047812 */ /* 0x000fe200078ec0ff */
[-C--:B------:R-:W-:Y:S01]  /*da90*/  FMUL.FTZ R3, R3, R27.reuse ;  /* 0x0000001b03037220 */ /* 0x080fe20000410000 */
[----:B------:R-:W-:Y:S01]  /*daa0*/  SHF.L.U32 R5, R6, 0x10, RZ ;  /* 0x0000001006057819 */ /* 0x000fe200000006ff */
[----:B------:R-:W-:Y:S01]  /*dab0*/  FFMA.FTZ R42, R12, R27, -R11 ;  /* 0x0000001b0c2a7223 */ /* 0x000fe2000001080b */
[----:B------:R-:W-:Y:S01]  /*dac0*/  LOP3.LUT R10, R6, 0xffff0000, RZ, 0xc0, !PT ;  /* 0xffff0000060a7812 */ /* 0x000fe200078ec0ff */
[----:B------:R-:W-:Y:S01]  /*dad0*/  IMAD.U32 R11, R19, 0x10000, RZ ;  /* 0x00010000130b7824 */ /* 0x000fe200078e00ff */
[----:B------:R-:W-:Y:S01]  /*dae0*/  LOP3.LUT R6, R7, 0xffff0000, RZ, 0xc0, !PT ;  /* 0xffff000007067812 */ /* 0x000fe200078ec0ff */
[----:B------:R-:W-:Y:S01]  /*daf0*/  FFMA.FTZ R41, R12, R34, R3 ;  /* 0x000000220c297223 */ /* 0x000fe20000010003 */
[----:B------:R-:W-:Y:S01]  /*db00*/  SHF.L.U32 R12, R23, 0x10, RZ ;  /* 0x00000010170c7819 */ /* 0x000fe200000006ff */
[----:B------:R-:W-:-:S02]  /*db10*/  FMUL.FTZ R7, R2, R52 ;  /* 0x0000003402077220 */ /* 0x000fc40000410000 */
[----:B------:R-:W-:Y:S02]  /*db20*/  FMUL.FTZ R3, R2, R11 ;  /* 0x0000000b02037220 */ /* 0x000fe40000410000 */
[C---:B------:R-:W-:Y:S02]  /*db30*/  FMUL.FTZ R2, R0.reuse, R43 ;  /* 0x0000002b00027220 */ /* 0x040fe40000410000 */
[-C--:B------:R-:W-:Y:S02]  /*db40*/  FMUL.FTZ R0, R0, R12.reuse ;  /* 0x0000000c00007220 */ /* 0x080fe40000410000 */
[----:B------:R-:W-:Y:S01]  /*db50*/  FFMA.FTZ R34, R9, R12, -R2 ;  /* 0x0000000c09227223 */ /* 0x000fe20000010802 */
[----:B------:R-:W-:Y:S01]  /*db60*/  LOP3.LUT R2, R18, 0xffff0000, RZ, 0xc0, !PT ;  /* 0xffff000012027812 */ /* 0x000fe200078ec0ff */
[C---:B------:R-:W-:Y:S01]  /*db70*/  FFMA.FTZ R40, R14.reuse, R11, -R7 ;  /* 0x0000000b0e287223 */ /* 0x040fe20000010807 */
[----:B------:R-:W-:Y:S01]  /*db80*/  LOP3.LUT R11, R15, 0xffff0000, RZ, 0xc0, !PT ;  /* 0xffff00000f0b7812 */ /* 0x000fe200078ec0ff */
[----:B------:R-:W-:Y:S01]  /*db90*/  FFMA.FTZ R27, R14, R52, R3 ;  /* 0x000000340e1b7223 */ /* 0x000fe20000010003 */
[----:B------:R-:W-:Y:S01]  /*dba0*/  LOP3.LUT R15, R26, 0xffff0000, RZ, 0xc0, !PT ;  /* 0xffff00001a0f7812 */ /* 0x000fe200078ec0ff */
[----:B------:R-:W-:Y:S01]  /*dbb0*/  FFMA.FTZ R14, R9, R43, R0 ;  /* 0x0000002b090e7223 */ /* 0x000fe20000010000 */
[----:B------:R-:W-:Y:S01]  /*dbc0*/  LOP3.LUT R9, R19, 0xffff0000, RZ, 0xc0, !PT ;  /* 0xffff000013097812 */ /* 0x000fe200078ec0ff */
[----:B------:R-:W-:-:S02]  /*dbd0*/  FMUL.FTZ R0, R8, R13 ;  /* 0x0000000d08007220 */ /* 0x000fc40000410000 */
[-C--:B------:R-:W-:Y:S02]  /*dbe0*/  FMUL.FTZ R3, R8, R2.reuse ;  /* 0x0000000208037220 */ /* 0x080fe40000410000 */
[----:B------:R-:W-:Y:S02]  /*dbf0*/  FFMA.FTZ R8, R17, R2, -R0 ;  /* 0x0000000211087223 */ /* 0x000fe40000010800 */
[C---:B------:R-:W-:Y:S02]  /*dc00*/  FMUL.FTZ R2, R4.reuse, R11 ;  /* 0x0000000b04027220 */ /* 0x040fe40000410000 */
[----:B------:R-:W-:Y:S01]  /*dc10*/  FMUL.FTZ R0, R4, R9 ;  /* 0x0000000904007220 */ /* 0x000fe20000410000 */
[----:B------:R-:W-:Y:S01]  /*dc20*/  F2FP.BF16.PACK_AB R8, R8, R42 ;  /* 0x0000002a0808723e */ /* 0x000fe200000010ff */
[----:B------:R-:W-:Y:S02]  /*dc30*/  IMAD.U32 R18, R22, 0x10000, RZ ;  /* 0x0001000016127824 */ /* 0x000fe400078e00ff */
[----:B------:R-:W-:-:S02]  /*dc40*/  IMAD.U32 R7, R26, 0x10000, RZ ;  /* 0x000100001a077824 */ /* 0x000fc400078e00ff */
[----:B------:R-:W-:Y:S01]  /*dc50*/  FFMA.FTZ R13, R17, R13, R3 ;  /* 0x0000000d110d7223 */ /* 0x000fe20000010003 */
[----:B------:R-:W-:Y:S01]  /*dc60*/  LOP3.LUT R17, R22, 0xffff0000, RZ, 0xc0, !PT ;  /* 0xffff000016117812 */ /* 0x000fe200078ec0ff */
[C---:B------:R-:W-:Y:S02]  /*dc70*/  FFMA.FTZ R9, R16.reuse, R9, -R2 ;  /* 0x0000000910097223 */ /* 0x040fe40000010802 */
[----:B------:R-:W-:Y:S01]  /*dc80*/  FFMA.FTZ R12, R16, R11, R0 ;  /* 0x0000000b100c7223 */ /* 0x000fe20000010000 */
[----:B------:R-:W-:Y:S01]  /*dc90*/  LOP3.LUT R16, R21, 0xffff0000, RZ, 0xc0, !PT ;  /* 0xffff000015107812 */ /* 0x000fe200078ec0ff */
[----:B------:R-:W-:Y:S01]  /*dca0*/  FMUL.FTZ R3, R5, R18 ;  /* 0x0000001205037220 */ /* 0x000fe20000410000 */
[----:B------:R-:W-:Y:S01]  /*dcb0*/  F2FP.BF16.PACK_AB R9, R9, R40 ;  /* 0x000000280909723e */ /* 0x000fe200000010ff */
[-C--:B------:R-:W-:Y:S01]  /*dcc0*/  FMUL.FTZ R0, R5, R7.reuse ;  /* 0x0000000705007220 */ /* 0x080fe20000410000 */
[----:B------:R-:W-:Y:S01]  /*dcd0*/  LOP3.LUT R5, R23, 0xffff0000, RZ, 0xc0, !PT ;  /* 0xffff000017057812 */ /* 0x000fe200078ec0ff */
[----:B------:R-:W-:-:S02]  /*dce0*/  FFMA.FTZ R11, R20, R7, -R3 ;  /* 0x00000007140b7223 */ /* 0x000fc40000010803 */
[----:B------:R-:W-:Y:S02]  /*dcf0*/  FMUL.FTZ R4, R10, R17 ;  /* 0x000000110a047220 */ /* 0x000fe40000410000 */
[----:B------:R-:W-:Y:S02]  /*dd00*/  FFMA.FTZ R7, R20, R18, R0 ;  /* 0x0000001214077223 */ /* 0x000fe40000010000 */
[----:B------:R-:W-:Y:S02]  /*dd10*/  FMUL.FTZ R3, R10, R15 ;  /* 0x0000000f0a037220 */ /* 0x000fe40000410000 */
[C---:B------:R-:W-:Y:S02]  /*dd20*/  FMUL.FTZ R2, R6.reuse, R16 ;  /* 0x0000001006027220 */ /* 0x040fe40000410000 */
[----:B------:R-:W-:Y:S02]  /*dd30*/  FMUL.FTZ R0, R6, R5 ;  /* 0x0000000506007220 */ /* 0x000fe40000410000 */
[----:B------:R-:W-:Y:S01]  /*dd40*/  FFMA.FTZ R6, R25, R15, -R4 ;  /* 0x0000000f19067223 */ /* 0x000fe20000010804 */
[----:B------:R-:W-:Y:S01]  /*dd50*/  F2FP.BF16.PACK_AB R4, R13, R41 ;  /* 0x000000290d04723e */ /* 0x000fe200000010ff */
[----:B------:R-:W-:-:S02]  /*dd60*/  FFMA.FTZ R3, R25, R17, R3 ;  /* 0x0000001119037223 */ /* 0x000fc40000010003 */
[----:B------:R-:W-:Y:S01]  /*dd70*/  FFMA.FTZ R2, R24, R5, -R2 ;  /* 0x0000000518027223 */ /* 0x000fe20000010802 */
[----:B------:R-:W-:Y:S01]  /*dd80*/  F2FP.BF16.PACK_AB R10, R6, R11 ;  /* 0x0000000b060a723e */ /* 0x000fe200000010ff */
[----:B------:R-:W-:Y:S01]  /*dd90*/  FFMA.FTZ R0, R24, R16, R0 ;  /* 0x0000001018007223 */ /* 0x000fe20000010000 */
[----:B------:R-:W-:Y:S02]  /*dda0*/  F2FP.BF16.PACK_AB R6, R3, R7 ;  /* 0x000000070306723e */ /* 0x000fe400000010ff */
[----:B------:R-:W-:Y:S02]  /*ddb0*/  F2FP.BF16.PACK_AB R11, R2, R34 ;  /* 0x00000022020b723e */ /* 0x000fe400000010ff */
[----:B------:R-:W-:Y:S02]  /*ddc0*/  F2FP.BF16.PACK_AB R5, R12, R27 ;  /* 0x0000001b0c05723e */ /* 0x000fe400000010ff */
[----:B------:R-:W-:Y:S01]  /*ddd0*/  F2FP.BF16.PACK_AB R7, R0, R14 ;  /* 0x0000000e0007723e */ /* 0x000fe200000010ff */
[----:B------:R1:W-:Y:S04]  /*dde0*/  STS.128 [R215+0x100], R8 ;  /* 0x00010008d7007388 */ /* 0x0003e80000000c00 */
[----:B------:R1:W-:Y:S02]  /*ddf0*/  STS.128 [R35+0x100], R4 ;  /* 0x0001000423007388 */ /* 0x0003e40000000c00 */
.L_x_1226:
[----:B------:R-:W-:Y:S05]  /*de00*/  BSYNC B0 ;  /* 0x0000000000007941 */ /* 0x000fea0003800000 */
.L_x_1225:
[----:B------:R-:W2:Y:S01]  /*de10*/  S2R R0, SR_TID.X ;  /* 0x0000000000007919 */ /* 0x000ea20000002100 */
[----:B------:R-:W-:Y:S01]  /*de20*/  BSSY B0, `(.L_x_1227) ;  /* 0x0000076000007945 */ /* 0x000fe20003800000 */
[----:B--2---:R-:W-:-:S04]  /*de30*/  SHF.R.S32.HI R2, RZ, 0x1f, R0 ;  /* 0x0000001fff027819 */ /* 0x004fc80000011400 */
[----:B------:R-:W-:-:S04]  /*de40*/  LEA.HI R2, R2, R0, RZ, 0x3 ;  /* 0x0000000002027211 */ /* 0x000fc800078f18ff */
[----:B------:R-:W-:-:S04]  /*de50*/  SHF.R.S32.HI R2, RZ, 0x3, R2 ;  /* 0x00000003ff027819 */ /* 0x000fc80000011402 */
        /* <DEDUP_REMOVED lines=10> */
[----:B------:R-:W-:Y:S01]  /*df00*/  SHF.R.S32.HI R5, RZ, 0x1f, R3 ;  /* 0x0000001fff057819 */ /* 0x000fe20000011403 */
[----:B------:R-:W-:Y:S01]  /*df10*/  IMAD.SHL.U32 R4, R3, 0x8, RZ ;  /* 0x0000000803047824 */ /* 0x000fe200078e00ff */
[----:B------:R-:W-:-:S02]  /*df20*/  SHF.R.U32.HI R12, RZ, 0x10, R39 ;  /* 0x00000010ff0c7819 */ /* 0x000fc40000011627 */
[----:B------:R-:W-:Y:S02]  /*df30*/  LEA.HI R3, R5, R3, RZ, 0x3 ;  /* 0x0000000305037211 */ /* 0x000fe400078f18ff */
[----:B------:R-:W-:Y:S02]  /*df40*/  LOP3.LUT R0, R0, 0xfffffe00, RZ, 0xc0, !PT ;  /* 0xfffffe0000007812 */ /* 0x000fe400078ec0ff */
[----:B------:R-:W-:Y:S01]  /*df50*/  LOP3.LUT R4, R147, 0x38, R4, 0xf8, !PT ;  /* 0x0000003893047812 */ /* 0x000fe200078ef804 */
[----:B------:R-:W-:Y:S01]  /*df60*/  IMAD.SHL.U32 R3, R3, 0x400, RZ ;  /* 0x0000040003037824 */ /* 0x000fe200078e00ff */
[----:B------:R-:W-:Y:S02]  /*df70*/  LOP3.LUT R2, R0, R2, R6, 0xf6, !PT ;  /* 0x0000000200027212 */ /* 0x000fe400078ef606 */
[----:B------:R-:W-:Y:S02]  /*df80*/  LOP3.LUT R4, R4, R6, RZ, 0x3c, !PT ;  /* 0x0000000604047212 */ /* 0x000fe400078e3cff */
[----:B------:R-:W-:-:S02]  /*df90*/  LEA R35, R2, 0x100, 0x1 ;  /* 0x0000010002237811 */ /* 0x000fc400078e08ff */
[----:B------:R-:W-:Y:S02]  /*dfa0*/  LOP3.LUT R2, R3, 0x7fffe000, RZ, 0xc0, !PT ;  /* 0x7fffe00003027812 */ /* 0x000fe400078ec0ff */
[----:B------:R-:W-:Y:S01]  /*dfb0*/  SHF.R.U64 R14, R28, 0x10, R29 ;  /* 0x000000101c0e7819 */ /* 0x000fe2000000121d */
[----:B------:R-:W1:Y:S01]  /*dfc0*/  LDS.128 R8, [R35] ;  /* 0x0000000023087984 */ /* 0x000e620000000c00 */
[----:B------:R-:W-:Y:S02]  /*dfd0*/  IADD3 R2, R4, R2, R0 ;  /* 0x0000000204027210 */ /* 0x000fe40007ffe000 */
[----:B------:R-:W-:Y:S02]  /*dfe0*/  SHF.R.U64 R0, R36, 0x10, R37 ;  /* 0x0000001024007819 */ /* 0x000fe40000001225 */
[----:B------:R-:W-:Y:S01]  /*dff0*/  SHF.R.U64 R16, R30, 0x10, R31 ;  /* 0x000000101e107819 */ /* 0x000fe2000000121f */
[----:B------:R-:W-:Y:S01]  /*e000*/  IMAD.SHL.U32 R34, R2, 0x2, RZ ;  /* 0x0000000202227824 */ /* 0x000fe200078e00ff */
[----:B------:R-:W-:-:S02]  /*e010*/  PRMT R24, R65, 0x5410, R12 ;  /* 0x0000541041187816 */ /* 0x000fc4000000000c */
        /* <DEDUP_REMOVED lines=86> */
.L_x_1228:
[----:B------:R-:W-:Y:S05]  /*e580*/  BSYNC B0 ;  /* 0x0000000000007941 */ /* 0x000fea0003800000 */
.L_x_1227:
        /* <DEDUP_REMOVED lines=119> */
.L_x_1230:
[----:B------:R-:W-:Y:S05]  /*ed00*/  BSYNC B0 ;  /* 0x0000000000007941 */ /* 0x000fea0003800000 */
.L_x_1229:
[----:B------:R-:W2:Y:S02]  /*ed10*/  S2R R0, SR_TID.X ;  /* 0x0000000000007919 */ /* 0x000ea40000002100 */
[----:B--2---:R-:W-:-:S04]  /*ed20*/  SHF.R.S32.HI R3, RZ, 0x1f, R0 ;  /* 0x0000001fff037819 */ /* 0x004fc80000011400 */
[----:B------:R-:W-:-:S04]  /*ed30*/  LEA.HI R3, R3, R0, RZ, 0x3 ;  /* 0x0000000003037211 */ /* 0x000fc800078f18ff */
[----:B------:R-:W-:-:S04]  /*ed40*/  SHF.R.S32.HI R3, RZ, 0x3, R3 ;  /* 0x00000003ff037819 */ /* 0x000fc80000011403 */
[----:B------:R-:W-:-:S04]  /*ed50*/  IADD3 R3, R3, 0x60, RZ ;  /* 0x0000006003037810 */ /* 0x000fc80007ffe0ff */
[----:B------:R-:W-:-:S13]  /*ed60*/  ISETP.GE.OR P0, PT, R3, R53, P1 ;  /* 0x000000350300720c */ /* 0x000fda0000f06670 */
[----:B------:R-:W-:Y:S05]  /*ed70*/  @P0 BRA `(.L_x_1218) ;  /* 0x000006f000000947 */ /* 0x000fea0003800000 */
[----:B------:R-:W-:Y:S01]  /*ed80*/  IMAD.MOV.U32 R2, RZ, RZ, c[0x0][0x27c] ;  /* 0x00009f00ff027624 */ /* 0x000fe200078e00ff */
[----:B------:R-:W-:Y:S02]  /*ed90*/  SHF.R.S32.HI R0, RZ, 0x1f, R3 ;  /* 0x0000001fff007819 */ /* 0x000fe40000011403 */
[----:B-1----:R-:W-:Y:S02]  /*eda0*/  SHF.R.U32.HI R6, RZ, 0x3, R157 ;  /* 0x00000003ff067819 */ /* 0x002fe4000001169d */
[----:B------:R-:W-:Y:S02]  /*edb0*/  LEA.HI R2, R2, R146, RZ, 0x1d ;  /* 0x0000009202027211 */ /* 0x000fe400078fe8ff */
[----:B------:R-:W-:Y:S02]  /*edc0*/  LEA.HI R0, R0, R3, RZ, 0x3 ;  /* 0x0000000300007211 */ /* 0x000fe400078f18ff */
[----:B------:R-:W-:Y:S01]  /*edd0*/  SHF.R.S32.HI R5, RZ, 0x1f, R2 ;  /* 0x0000001fff057819 */ /* 0x000fe20000011402 */
[----:B------:R-:W-:Y:S01]  /*ede0*/  IMAD.SHL.U32 R3, R2, 0x8, RZ ;  /* 0x0000000802037824 */ /* 0x000fe200078e00ff */
[----:B------:R-:W-:Y:S01]  /*edf0*/  LOP3.LUT R4, R157, 0x38, R32, 0xf8, !PT ;  /* 0x000000389d047812 */ /* 0x000fe200078ef820 */
[----:B------:R-:W-:Y:S01]  /*ee00*/  IMAD.SHL.U32 R0, R0, 0x40, RZ ;  /* 0x0000004000007824 */ /* 0x000fe200078e00ff */
[----:B------:R-:W-:-:S02]  /*ee10*/  LEA.HI R2, R5, R2, RZ, 0x3 ;  /* 0x0000000205027211 */ /* 0x000fc400078f18ff */
[----:B------:R-:W-:Y:S02]  /*ee20*/  LOP3.LUT R3, R157, 0x38, R3, 0xf8, !PT ;  /* 0x000000389d037812 */ /* 0x000fe400078ef803 */
[----:B------:R-:W-:Y:S01]  /*ee30*/  LOP3.LUT R0, R0, 0xfffffe00, RZ, 0xc0, !PT ;  /* 0xfffffe0000007812 */ /* 0x000fe200078ec0ff */
[----:B------:R-:W-:Y:S01]  /*ee40*/  IMAD.SHL.U32 R2, R2, 0x400, RZ ;  /* 0x0000040002027824 */ /* 0x000fe200078e00ff */
[----:B------:R-:W-:Y:S02]  /*ee50*/  LOP3.LUT R3, R3, R6, RZ, 0x3c, !PT ;  /* 0x0000000603037212 */ /* 0x000fe400078e3cff */
[----:B------:R-:W-:Y:S02]  /*ee60*/  LOP3.LUT R4, R0, R4, R6, 0xf6, !PT ;  /* 0x0000000400047212 */ /* 0x000fe400078ef606 */
[----:B------:R-:W-:Y:S02]  /*ee70*/  LOP3.LUT R2, R2, 0x7fffe000, RZ, 0xc0, !PT ;  /* 0x7fffe00002027812 */ /* 0x000fe400078ec0ff */
[----:B------:R-:W-:-:S02]  /*ee80*/  LEA R31, R4, 0x100, 0x1 ;  /* 0x00000100041f7811 */ /* 0x000fc400078e08ff */
[----:B------:R-:W-:Y:S02]  /*ee90*/  IADD3 R2, R3, R2, R0 ;  /* 0x0000000203027210 */ /* 0x000fe40007ffe000 */
[----:B------:R-:W-:Y:S01]  /*eea0*/  SHF.R.U64 R3, R62, 0x10, R63 ;  /* 0x000000103e037819 */ /* 0x000fe2000000123f */
[----:B------:R-:W1:Y:S01]  /*eeb0*/  LDS.128 R8, [R31] ;  /* 0x000000001f087984 */ /* 0x000e620000000c00 */
[----:B------:R-:W-:Y:S01]  /*eec0*/  SHF.R.U64 R14, R56, 0x10, R57 ;  /* 0x00000010380e7819 */ /* 0x000fe20000001239 */
[----:B------:R-:W-:Y:S01]  /*eed0*/  IMAD.SHL.U32 R30, R2, 0x2, RZ ;  /* 0x00000002021e7824 */ /* 0x000fe200078e00ff */
[----:B------:R-:W-:Y:S02]  /*eee0*/  SHF.R.U64 R0, R60, 0x10, R61 ;  /* 0x000000103c007819 */ /* 0x000fe4000000123d */
[----:B------:R-:W-:Y:S02]  /*eef0*/  PRMT R26, R74, 0x5432, R3 ;  /* 0x000054324a1a7816 */ /* 0x000fe40000000003 */
[----:B------:R-:W2:Y:S01]  /*ef00*/  LDS.128 R4, [R30+0x100] ;  /* 0x000100001e047984 */ /* 0x000ea20000000c00 */
[----:B------:R-:W-:-:S02]  /*ef10*/  PRMT R3, R71, 0x5432, R14 ;  /* 0x0000543247037816 */ /* 0x000fc4000000000e */
[----:B------:R-:W-:Y:S02]  /*ef20*/  SHF.R.U32.HI R13, RZ, 0x10, R63 ;  /* 0x00000010ff0d7819 */ /* 0x000fe4000001163f */
[----:B------:R-:W-:Y:S01]  /*ef30*/  SHF.R.U32.HI R15, RZ, 0x10, R57 ;  /* 0x00000010ff0f7819 */ /* 0x000fe20000011639 */
[----:B------:R-:W-:Y:S01]  /*ef40*/  IMAD.U32 R28, R3, 0x10000, RZ ;  /* 0x00010000031c7824 */ /* 0x000fe200078e00ff */
[--C-:B------:R-:W-:Y:S02]  /*ef50*/  SHF.R.U64 R17, R58, 0x10, R59.reuse ;  /* 0x000000103a117819 */ /* 0x100fe4000000123b */
[----:B------:R-:W-:Y:S02]  /*ef60*/  SHF.R.U32.HI R18, RZ, 0x10, R59 ;  /* 0x00000010ff127819 */ /* 0x000fe4000001163b */
[----:B------:R-:W-:Y:S02]  /*ef70*/  PRMT R12, R72, 0x5432, R0 ;  /* 0x00005432480c7816 */ /* 0x000fe40000000000 */
[----:B------:R-:W-:-:S02]  /*ef80*/  SHF.R.U32.HI R2, RZ, 0x10, R61 ;  /* 0x00000010ff027819 */ /* 0x000fc4000001163d */
[----:B------:R-:W-:Y:S01]  /*ef90*/  PRMT R23, R74, 0x5410, R13 ;  /* 0x000054104a177816 */ /* 0x000fe2000000000d */
[----:B------:R-:W-:Y:S01]  /*efa0*/  IMAD.U32 R27, R12, 0x10000, RZ ;  /* 0x000100000c1b7824 */ /* 0x000fe200078e00ff */
[----:B------:R-:W-:Y:S02]  /*efb0*/  PRMT R16, R71, 0x5410, R15 ;  /* 0x0000541047107816 */ /* 0x000fe4000000000f */
[C---:B------:R-:W-:Y:S02]  /*efc0*/  PRMT R22, R73.reuse, 0x5432, R17 ;  /* 0x0000543249167816 */ /* 0x040fe40000000011 */
[----:B------:R-:W-:Y:S01]  /*efd0*/  PRMT R21, R73, 0x5410, R18 ;  /* 0x0000541049157816 */ /* 0x000fe20000000012 */
[----:B------:R-:W-:Y:S01]  /*efe0*/  IMAD.U32 R34, R16, 0x10000, RZ ;  /* 0x0001000010227824 */ /* 0x000fe200078e00ff */
[----:B------:R-:W-:Y:S02]  /*eff0*/  PRMT R19, R72, 0x5410, R2 ;  /* 0x0000541048137816 */ /* 0x000fe40000000002 */
[----:B------:R-:W-:Y:S01]  /*f000*/  LOP3.LUT R35, R3, 0xffff0000, RZ, 0xc0, !PT ;  /* 0xffff000003237812 */ /* 0x000fe200078ec0ff */
[C---:B-1----:R-:W-:Y:S01]  /*f010*/  IMAD.U32 R13, R8.reuse, 0x10000, RZ ;  /* 0x00010000080d7824 */ /* 0x042fe200078e00ff */
[----:B------:R-:W-:Y:S01]  /*f020*/  LOP3.LUT R15, R8, 0xffff0000, RZ, 0xc0, !PT ;  /* 0xffff0000080f7812 */ /* 0x000fe200078ec0ff */
[C---:B------:R-:W-:Y:S01]  /*f030*/  IMAD.U32 R14, R9.reuse, 0x10000, RZ ;  /* 0x00010000090e7824 */ /* 0x040fe200078e00ff */
[----:B------:R-:W-:Y:S01]  /*f040*/  LOP3.LUT R18, R9, 0xffff0000, RZ, 0xc0, !PT ;  /* 0xffff000009127812 */ /* 0x000fe200078ec0ff */
[C---:B------:R-:W-:Y:S01]  /*f050*/  IMAD.U32 R17, R11.reuse, 0x10000, RZ ;  /* 0x000100000b117824 */ /* 0x040fe200078e00ff */
[C---:B------:R-:W-:Y:S01]  /*f060*/  LOP3.LUT R25, R10.reuse, 0xffff0000, RZ, 0xc0, !PT ;  /* 0xffff00000a197812 */ /* 0x040fe200078ec0ff */
[----:B------:R-:W-:Y:S01]  /*f070*/  IMAD.U32 R20, R10, 0x10000, RZ ;  /* 0x000100000a147824 */ /* 0x000fe200078e00ff */
[----:B------:R-:W-:Y:S01]  /*f080*/  LOP3.LUT R24, R11, 0xffff0000, RZ, 0xc0, !PT ;  /* 0xffff00000b187812 */ /* 0x000fe200078ec0ff */
[----:B--2---:R-:W-:Y:S01]  /*f090*/  IMAD.U32 R0, R4, 0x10000, RZ ;  /* 0x0001000004007824 */ /* 0x004fe200078e00ff */
[C---:B------:R-:W-:Y:S01]  /*f0a0*/  LOP3.LUT R9, R5.reuse, 0xffff0000, RZ, 0xc0, !PT ;  /* 0xffff000005097812 */ /* 0x040fe200078ec0ff */
[----:B------:R-:W-:Y:S01]  /*f0b0*/  IMAD.U32 R8, R5, 0x10000, RZ ;  /* 0x0001000005087824 */ /* 0x000fe200078e00ff */
[C---:B------:R-:W-:Y:S01]  /*f0c0*/  LOP3.LUT R11, R6.reuse, 0xffff0000, RZ, 0xc0, !PT ;  /* 0xffff0000060b7812 */ /* 0x040fe200078ec0ff */
[----:B------:R-:W-:Y:S01]  /*f0d0*/  IMAD.U32 R10, R6, 0x10000, RZ ;  /* 0x00010000060a7824 */ /* 0x000fe200078e00ff */
[----:B------:R-:W-:Y:S01]  /*f0e0*/  LOP3.LUT R2, R4, 0xffff0000, RZ, 0xc0, !PT ;  /* 0xffff000004027812 */ /* 0x000fe200078ec0ff */
[C---:B------:R-:W-:Y:S01]  /*f0f0*/  IMAD.U32 R5, R7.reuse, 0x10000, RZ ;  /* 0x0001000007057824 */ /* 0x040fe200078e00ff */
[----:B------:R-:W-:Y:S01]  /*f100*/  LOP3.LUT R6, R7, 0xffff0000, RZ, 0xc0, !PT ;  /* 0xffff000007067812 */ /* 0x000fe200078ec0ff */
[----:B------:R-:W-:Y:S01]  /*f110*/  FMUL.FTZ R4, R0, R28 ;  /* 0x0000001c00047220 */ /* 0x000fe20000410000 */
[----:B------:R-:W-:Y:S01]  /*f120*/  LOP3.LUT R7, R12, 0xffff0000, RZ, 0xc0, !PT ;  /* 0xffff00000c077812 */ /* 0x000fe200078ec0ff */
[----:B------:R-:W-:-:S02]  /*f130*/  FMUL.FTZ R0, R0, R27 ;  /* 0x0000001b00007220 */ /* 0x000fc40000410000 */
[----:B------:R-:W-:Y:S02]  /*f140*/  FFMA.FTZ R33, R13, R27, -R4 ;  /* 0x0000001b0d217223 */ /* 0x000fe40000010804 */
[C---:B------:R-:W-:Y:S02]  /*f150*/  FMUL.FTZ R4, R2.reuse, R35 ;  /* 0x0000002302047220 */ /* 0x040fe40000410000 */
[----:B------:R-:W-:Y:S02]  /*f160*/  IMAD.U32 R12, R19, 0x10000, RZ ;  /* 0x00010000130c7824 */ /* 0x000fe400078e00ff */
[----:B------:R-:W-:Y:S02]  /*f170*/  FMUL.FTZ R3, R2, R7 ;  /* 0x0000000702037220 */ /* 0x000fe40000410000 */
[----:B------:R-:W-:Y:S02]  /*f180*/  FFMA.FTZ R32, R13, R28, R0 ;  /* 0x0000001c0d207223 */ /* 0x000fe40000010000 */
[----:B------:R-:W-:-:S02]  /*f190*/  FMUL.FTZ R2, R8, R34 ;  /* 0x0000002208027220 */ /* 0x000fc40000410000 */
[----:B------:R-:W-:Y:S02]  /*f1a0*/  IMAD.U32 R13, R21, 0x10000, RZ ;  /* 0x00010000150d7824 */ /* 0x000fe400078e00ff */
[-C--:B------:R-:W-:Y:S01]  /*f1b0*/  FMUL.FTZ R0, R8, R12.reuse ;  /* 0x0000000c08007220 */ /* 0x080fe20000410000 */
[----:B------:R-:W-:Y:S01]  /*f1c0*/  LOP3.LUT R8, R16, 0xffff0000, RZ, 0xc0, !PT ;  /* 0xffff000010087812 */ /* 0x000fe200078ec0ff */
[----:B------:R-:W-:Y:S01]  /*f1d0*/  FFMA.FTZ R28, R15, R35, R3 ;  /* 0x000000230f1c7223 */ /* 0x000fe20000010003 */
[----:B------:R-:W-:Y:S01]  /*f1e0*/  LOP3.LUT R16, R21, 0xffff0000, RZ, 0xc0, !PT ;  /* 0xffff000015107812 */ /* 0x000fe200078ec0ff */
[----:B------:R-:W-:Y:S01]  /*f1f0*/  FFMA.FTZ R27, R14, R12, -R2 ;  /* 0x0000000c0e1b7223 */ /* 0x000fe20000010802 */
[----:B------:R-:W-:Y:S01]  /*f200*/  LOP3.LUT R12, R19, 0xffff0000, RZ, 0xc0, !PT ;  /* 0xffff0000130c7812 */ /* 0x000fe200078ec0ff */
[----:B------:R-:W-:Y:S02]  /*f210*/  IMAD.U32 R3, R23, 0x10000, RZ ;  /* 0x0001000017037824 */ /* 0x000fe400078e00ff */
[----:B------:R-:W-:-:S02]  /*f220*/  FMUL.FTZ R2, R5, R13 ;  /* 0x0000000d05027220 */ /* 0x000fc40000410000 */
[----:B------:R-:W-:Y:S02]  /*f230*/  FFMA.FTZ R29, R15, R7, -R4 ;  /* 0x000000070f1d7223 */ /* 0x000fe40000010804 */
[----:B------:R-:W-:Y:S02]  /*f240*/  FFMA.FTZ R15, R14, R34, R0 ;  /* 0x000000220e0f7223 */ /* 0x000fe40000010000 */
[-C--:B------:R-:W-:Y:S02]  /*f250*/  FMUL.FTZ R0, R5, R3.reuse ;  /* 0x0000000305007220 */ /* 0x080fe40000410000 */
[----:B------:R-:W-:Y:S02]  /*f260*/  FFMA.FTZ R14, R17, R3, -R2 ;  /* 0x00000003110e7223 */ /* 0x000fe40000010802 */
[----:B------:R-:W-:Y:S02]  /*f270*/  FMUL.FTZ R4, R9, R8 ;  /* 0x0000000809047220 */ /* 0x000fe40000410000 */
[----:B------:R-:W-:-:S02]  /*f280*/  IMAD.U32 R19, R22, 0x10000, RZ ;  /* 0x0001000016137824 */ /* 0x000fc400078e00ff */
[-C--:B------:R-:W-:Y:S02]  /*f290*/  FMUL.FTZ R3, R9, R12.reuse ;  /* 0x0000000c09037220 */ /* 0x080fe40000410000 */
[----:B------:R-:W-:Y:S02]  /*f2a0*/  IMAD.U32 R7, R26, 0x10000, RZ ;  /* 0x000100001a077824 */ /* 0x000fe400078e00ff */
[----:B------:R-:W-:Y:S01]  /*f2b0*/  FFMA.FTZ R13, R17, R13, R0 ;  /* 0x0000000d110d7223 */ /* 0x000fe20000010000 */
[----:B------:R-:W-:Y:S01]  /*f2c0*/  LOP3.LUT R17, R22, 0xffff0000, RZ, 0xc0, !PT ;  /* 0xffff000016117812 */ /* 0x000fe200078ec0ff */
[----:B------:R-:W-:Y:S01]  /*f2d0*/  FFMA.FTZ R9, R18, R12, -R4 ;  /* 0x0000000c12097223 */ /* 0x000fe20000010804 */
[----:B------:R-:W-:Y:S01]  /*f2e0*/  LOP3.LUT R12, R26, 0xffff0000, RZ, 0xc0, !PT ;  /* 0xffff00001a0c7812 */ /* 0x000fe200078ec0ff */
[----:B------:R-:W-:Y:S02]  /*f2f0*/  FMUL.FTZ R2, R10, R19 ;  /* 0x000000130a027220 */ /* 0x000fe40000410000 */
[----:B------:R-:W-:Y:S01]  /*f300*/  FFMA.FTZ R5, R18, R8, R3 ;  /* 0x0000000812057223 */ /* 0x000fe20000010003 */
[----:B------:R-:W-:Y:S01]  /*f310*/  LOP3.LUT R8, R23, 0xffff0000, RZ, 0xc0, !PT ;  /* 0xffff000017087812 */ /* 0x000fe200078ec0ff */
[----:B------:R-:W-:Y:S01]  /*f320*/  FMUL.FTZ R0, R10, R7 ;  /* 0x000000070a007220 */ /* 0x000fe20000410000 */
[----:B------:R-:W-:Y:S01]  /*f330*/  F2FP.BF16.PACK_AB R9, R9, R27 ;  /* 0x0000001b0909723e */ /* 0x000fe200000010ff */
[----:B------:R-:W-:Y:S01]  /*f340*/  FFMA.FTZ R10, R20, R7, -R2 ;  /* 0x00000007140a7223 */ /* 0x000fe20000010802 */
[----:B------:R-:W-:Y:S01]  /*f350*/  F2FP.BF16.PACK_AB R5, R5, R15 ;  /* 0x0000000f0505723e */ /* 0x000fe200000010ff */
[----:B------:R-:W-:-:S02]  /*f360*/  FMUL.FTZ R4, R11, R17 ;  /* 0x000000110b047220 */ /* 0x000fc40000410000 */
[----:B------:R-:W-:Y:S02]  /*f370*/  FFMA.FTZ R7, R20, R19, R0 ;  /* 0x0000001314077223 */ /* 0x000fe40000010000 */
[----:B------:R-:W-:Y:S02]  /*f380*/  FMUL.FTZ R3, R11, R12 ;  /* 0x0000000c0b037220 */ /* 0x000fe40000410000 */
[C---:B------:R-:W-:Y:S02]  /*f390*/  FMUL.FTZ R2, R6.reuse, R16 ;  /* 0x0000001006027220 */ /* 0x040fe40000410000 */
[----:B------:R-:W-:Y:S02]  /*f3a0*/  FMUL.FTZ R0, R6, R8 ;  /* 0x0000000806007220 */ /* 0x000fe40000410000 */
[C---:B------:R-:W-:Y:S01]  /*f3b0*/  FFMA.FTZ R6, R25.reuse, R12, -R4 ;  /* 0x0000000c19067223 */ /* 0x040fe20000010804 */
        /* <DEDUP_REMOVED lines=11> */
.L_x_1218:
[----:B------:R-:W-:Y:S05]  /*f470*/  BSYNC B2 ;  /* 0x0000000000027941 */ /* 0x000fea0003800000 */
.L_x_1196:
[----:B-----5:R-:W2:Y:S01]  /*f480*/  S2R R144, SR_TID.X ;  /* 0x0000000000907919 */ /* 0x020ea20000002100 */
[----:B-1----:R-:W-:Y:S01]  /*f490*/  IMAD R4, R75, c[0x0][0x208], RZ ;  /* 0x000082004b047a24 */ /* 0x002fe200078e02ff */
[----:B------:R-:W-:Y:S01]  /*f4a0*/  MOV R5, R80 ;  /* 0x0000005000057202 */ /* 0x000fe20000000f00 */
[----:B------:R-:W-:Y:S01]  /*f4b0*/  IMAD.WIDE.U32 R2, R148, c[0x0][0x208], RZ ;  /* 0x0000820094027a25 */ /* 0x000fe200078e00ff */
[----:B------:R-:W-:Y:S01]  /*f4c0*/  SEL R8, RZ, 0x2, P5 ;  /* 0x00000002ff087807 */ /* 0x000fe20002800000 */
[----:B------:R-:W-:Y:S01]  /*f4d0*/  BAR.SYNC.DEFER_BLOCKING 0x0 ;  /* 0x0000000000007b1d */ /* 0x000fe20000010000 */
[----:B------:R-:W-:Y:S01]  /*f4e0*/  LOP3.LUT P2, RZ, R146, 0x2, RZ, 0xc0, !PT ;  /* 0x0000000292ff7812 */ /* 0x000fe2000784c0ff */
[----:B------:R-:W-:Y:S01]  /*f4f0*/  IMAD R4, R148, c[0x0][0x20c], R4 ;  /* 0x0000830094047a24 */ /* 0x000fe200078e0204 */
[----:B------:R-:W-:-:S03]  /*f500*/  IADD3 R199, R194, 0x20, RZ ;  /* 0x00000020c2c77810 */ /* 0x000fc60007ffe0ff */
[----:B------:R-:W-:Y:S01]  /*f510*/  UMOV UR8, 0x6 ;  /* 0x0000000600087882 */ /* 0x000fe20000000000 */
[----:B------:R-:W-:Y:S01]  /*f520*/  IADD3 R6, R3, R4, RZ ;  /* 0x0000000403067210 */ /* 0x000fe20007ffe0ff */
[----:B------:R-:W-:Y:S01]  /*f530*/  ULDC.64 UR4, c[0x0][0x208] ;  /* 0x0000820000047ab9 */ /* 0x000fe20000000a00 */
[----:B------:R-:W-:Y:S01]  /*f540*/  MOV R4, R78 ;  /* 0x0000004e00047202 */ /* 0x000fe20000000f00 */
[----:B------:R-:W-:Y:S01]  /*f550*/  USHF.L.U64.HI UR5, UR4, UR8, UR5 ;  /* 0x0000000804057299 */ /* 0x000fe20008010205 */
[----:B------:R-:W-:Y:S01]  /*f560*/  BSSY B0, `(.L_x_1231) ;  /* 0x00001a1000007945 */ /* 0x000fe20003800000 */
[----:B------:R-:W-:Y:S01]  /*f570*/  IMAD R6, R6, 0x70, RZ ;  /* 0x0000007006067824 */ /* 0x000fe200078e02ff */
[----:B------:R-:W-:Y:S01]  /*f580*/  USHF.L.U32 UR4, UR4, 0x6, URZ ;  /* 0x0000000604047899 */ /* 0x000fe2000800063f */
[----:B------:R-:W-:Y:S01]  /*f590*/  IMAD.WIDE.U32 R2, R2, 0x70, R4 ;  /* 0x0000007002027825 */ /* 0x000fe200078e0004 */
[----:B------:R-:W-:Y:S02]  /*f5a0*/  IADD3 R4, R77, R8, RZ ;  /* 0x000000084d047210 */ /* 0x000fe40007ffe0ff */
[----:B------:R-:W-:-:S02]  /*f5b0*/  @P2 IADD3 R199, R194, -0x20, RZ ;  /* 0xffffffe0c2c72810 */ /* 0x000fc40007ffe0ff */
[----:B--2---:R-:W-:Y:S02]  /*f5c0*/  LEA.HI R0, R214, R144, RZ, 0x4 ;  /* 0x00000090d6007211 */ /* 0x004fe400078f20ff */
[----:B------:R-:W-:Y:S02]  /*f5d0*/  LEA R8, P0, R2, c[0x0][0x1f8], 0x1 ;  /* 0x00007e0002087a11 */ /* 0x000fe400078008ff */
[----:B------:R-:W-:Y:S01]  /*f5e0*/  LOP3.LUT R0, R0, 0xfffffff0, RZ, 0xc0, !PT ;  /* 0xfffffff000007812 */ /* 0x000fe200078ec0ff */
[----:B------:R-:W-:Y:S01]  /*f5f0*/  LDSM.16.M88.4 R132, [R213] ;  /* 0x00000000d584783b */ /* 0x000fe20000000200 */
[----:B------:R-:W-:Y:S02]  /*f600*/  IADD3 R3, R3, R6, RZ ;  /* 0x0000000603037210 */ /* 0x000fe40007ffe0ff */
[----:B------:R-:W-:Y:S01]  /*f610*/  IADD3 R0, -R0, R144, RZ ;  /* 0x0000009000007210 */ /* 0x000fe20007ffe1ff */
[----:B------:R-:W-:Y:S01]  /*f620*/  LDSM.16.M88.4 R172, [R213+0x4000] ;  /* 0x00400000d5ac783b */ /* 0x000fe20000000200 */
[----:B------:R-:W-:-:S02]  /*f630*/  LEA.HI.X R9, R2, c[0x0][0x1fc], R3, 0x1, P0 ;  /* 0x00007f0002097a11 */ /* 0x000fc400000f0c03 */
[----:B------:R-:W-:Y:S02]  /*f640*/  SHF.R.S32.HI R7, RZ, 0x1f, R0 ;  /* 0x0000001fff077819 */ /* 0x000fe40000011400 */
[----:B------:R-:W-:Y:S02]  /*f650*/  MOV R3, 0x40 ;  /* 0x0000004000037802 */ /* 0x000fe40000000f00 */
[----:B------:R-:W-:Y:S02]  /*f660*/  LEA.HI R5, R7, R0, RZ, 0x3 ;  /* 0x0000000007057211 */ /* 0x000fe400078f18ff */
[----:B------:R-:W-:Y:S02]  /*f670*/  ISETP.GT.AND P3, PT, R144, 0x7f, PT ;  /* 0x0000007f9000780c */ /* 0x000fe40003f64270 */
[----:B------:R-:W-:Y:S02]  /*f680*/  LOP3.LUT R5, R5, 0xfffffff8, RZ, 0xc0, !PT ;  /* 0xfffffff805057812 */ /* 0x000fe400078ec0ff */
[----:B------:R-:W-:-:S02]  /*f690*/  LOP3.LUT P2, RZ, R4, 0x2, RZ, 0xc0, !PT ;  /* 0x0000000204ff7812 */ /* 0x000fc4000784c0ff */
[----:B------:R-:W-:Y:S02]  /*f6a0*/  IADD3 R0, R0, -R5, RZ ;  /* 0x8000000500007210 */ /* 0x000fe40007ffe0ff */
[----:B------:R-:W-:Y:S02]  /*f6b0*/  IADD3 R212, R199, 0x3000, RZ ;  /* 0x00003000c7d47810 */ /* 0x000fe40007ffe0ff */
[C---:B------:R-:W-:Y:S02]  /*f6c0*/  LOP3.LUT P0, RZ, R0.reuse, 0x4, RZ, 0xc0, !PT ;  /* 0x0000000400ff7812 */ /* 0x040fe4000780c0ff */
[----:B------:R-:W-:Y:S02]  /*f6d0*/  LOP3.LUT P1, RZ, R0, 0x2, RZ, 0xc0, !PT ;  /* 0x0000000200ff7812 */ /* 0x000fe4000782c0ff */
[----:B------:R-:W-:Y:S02]  /*f6e0*/  MOV R0, 0x20 ;  /* 0x0000002000007802 */ /* 0x000fe40000000f00 */
[----:B------:R-:W-:-:S02]  /*f6f0*/  SEL R3, R3, 0xffffffc0, !P0 ;  /* 0xffffffc003037807 */ /* 0x000fc40004000000 */
[----:B------:R-:W-:Y:S02]  /*f700*/  SEL R0, R0, 0xffffffe0, !P1 ;  /* 0xffffffe000007807 */ /* 0x000fe40004800000 */
[CC--:B------:R-:W-:Y:S02]  /*f710*/  IADD3 R2, R213.reuse, R3.reuse, RZ ;  /* 0x00000003d5027210 */ /* 0x0c0fe40007ffe0ff */
[----:B------:R-:W-:Y:S02]  /*f720*/  IADD3 R0, R213, R0, RZ ;  /* 0x00000000d5007210 */ /* 0x000fe40007ffe0ff */
[----:B------:R-:W-:Y:S01]  /*f730*/  IADD3 R6, P0, R8, UR4, RZ ;  /* 0x0000000408067c10 */ /* 0x000fe2000ff1e0ff */
[----:B------:R-:W-:Y:S01]  /*f740*/  LDSM.16.M88.4 R164, [R2] ;  /* 0x0000000002a4783b */ /* 0x000fe20000000200 */
[----:B------:R-:W-:Y:S02]  /*f750*/  IADD3 R3, R0, R3, RZ ;  /* 0x0000000300037210 */ /* 0x000fe40007ffe0ff */
[----:B------:R-:W-:Y:S01]  /*f760*/  LOP3.LUT P1, RZ, R4, 0x1, RZ, 0xc0, !PT ;  /* 0x0000000104ff7812 */ /* 0x000fe2000782c0ff */
[----:B------:R-:W-:Y:S01]  /*f770*/  LDSM.16.M88.4 R136, [R0] ;  /* 0x000000000088783b */ /* 0x000fe20000000200 */
[----:B------:R-:W-:-:S02]  /*f780*/  IADD3.X R7, R9, UR5, RZ, P0, !PT ;  /* 0x0000000509077c10 */ /* 0x000fc400087fe4ff */
[----:B------:R-:W-:Y:S01]  /*f790*/  IADD3 R4, P0, R6, UR4, RZ ;  /* 0x0000000406047c10 */ /* 0x000fe2000ff1e0ff */
[----:B------:R1:W-:Y:S01]  /*f7a0*/  LDSM.16.M88.4 R176, [R0+0x4000] ;  /* 0x0040000000b0783b */ /* 0x0003e20000000200 */
[----:B------:R-:W-:Y:S02]  /*f7b0*/  IADD3 R211, R199, 0x2800, RZ ;  /* 0x00002800c7d37810 */ /* 0x000fe40007ffe0ff */
[----:B------:R-:W-:Y:S01]  /*f7c0*/  IADD3.X R5, R7, UR5, RZ, P0, !PT ;  /* 0x0000000507057c10 */ /* 0x000fe200087fe4ff */
[----:B------:R2:W-:Y:S01]  /*f7d0*/  LDSM.16.M88.4 R180, [R2+0x4000] ;  /* 0x0040000002b4783b */ /* 0x0005e20000000200 */
[----:B------:R-:W-:Y:S02]  /*f7e0*/  @!P3 IADD3 R10, P0, R4, UR4, RZ ;  /* 0x00000004040abc10 */ /* 0x000fe4000ff1e0ff */
[----:B------:R-:W-:Y:S01]  /*f7f0*/  IADD3 R210, R199, 0x2000, RZ ;  /* 0x00002000c7d27810 */ /* 0x000fe20007ffe0ff */
[----:B------:R-:W-:Y:S01]  /*f800*/  LDSM.16.M88.4 R168, [R3] ;  /* 0x0000000003a8783b */ /* 0x000fe20000000200 */
[----:B------:R-:W-:-:S02]  /*f810*/  @!P3 IADD3.X R11, R5, UR5, RZ, P0, !PT ;  /* 0x00000005050bbc10 */ /* 0x000fc400087fe4ff */
[C---:B------:R-:W-:Y:S01]  /*f820*/  IADD3 R209, R199.reuse, 0x1800, RZ ;  /* 0x00001800c7d17810 */ /* 0x040fe20007ffe0ff */
[----:B------:R-:W-:Y:S01]  /*f830*/  LDSM.16.M88.4 R184, [R3+0x4000] ;  /* 0x0040000003b8783b */ /* 0x000fe20000000200 */
[C---:B------:R-:W-:Y:S02]  /*f840*/  IADD3 R208, R199.reuse, 0x1000, RZ ;  /* 0x00001000c7d07810 */ /* 0x040fe40007ffe0ff */
[C---:B------:R-:W-:Y:S01]  /*f850*/  IADD3 R207, R199.reuse, 0x800, RZ ;  /* 0x00000800c7cf7810 */ /* 0x040fe20007ffe0ff */
[----:B------:R-:W-:Y:S01]  /*f860*/  BAR.SYNC.DEFER_BLOCKING 0x0 ;  /* 0x0000000000007b1d */ /* 0x000fe20000010000 */
[C---:B------:R-:W-:Y:S02]  /*f870*/  IADD3 R206, R199.reuse, 0x3800, RZ ;  /* 0x00003800c7ce7810 */ /* 0x040fe40007ffe0ff */
[C---:B------:R-:W-:Y:S02]  /*f880*/  IADD3 R205, R199.reuse, 0x6800, RZ ;  /* 0x00006800c7cd7810 */ /* 0x040fe40007ffe0ff */
[----:B------:R-:W-:-:S02]  /*f890*/  IADD3 R204, R199, 0x6000, RZ ;  /* 0x00006000c7cc7810 */ /* 0x000fc40007ffe0ff */
[----:B-1----:R-:W-:Y:S02]  /*f8a0*/  MOV R0, 0x40 ;  /* 0x0000004000007802 */ /* 0x002fe40000000f00 */
[C---:B------:R-:W-:Y:S02]  /*f8b0*/  IADD3 R203, R199.reuse, 0x5800, RZ ;  /* 0x00005800c7cb7810 */ /* 0x040fe40007ffe0ff */
[----:B--2---:R-:W-:Y:S02]  /*f8c0*/  IADD3 R2, R76, R152, -R110 ;  /* 0x000000984c027210 */ /* 0x004fe40007ffe86e */
[C---:B------:R-:W-:Y:S02]  /*f8d0*/  IADD3 R202, R199.reuse, 0x5000, RZ ;  /* 0x00005000c7ca7810 */ /* 0x040fe40007ffe0ff */
[----:B------:R-:W-:Y:S02]  /*f8e0*/  ISETP.LT.OR P0, PT, R2, 0x1, !P1 ;  /* 0x000000010200780c */ /* 0x000fe40004f01670 */
[----:B------:R-:W-:-:S02]  /*f8f0*/  IADD3 R201, R199, 0x4800, RZ ;  /* 0x00004800c7c97810 */ /* 0x000fc40007ffe0ff */
[----:B------:R-:W-:Y:S01]  /*f900*/  IADD3 R200, R199, 0x4000, RZ ;  /* 0x00004000c7c87810 */ /* 0x000fe20007ffe0ff */
[----:B------:R-:W-:-:S04]  /*f910*/  DEPBAR.LE SB0, 0x0 ;  /* 0x000080000000791a */ /* 0x000fc80000000000 */
[----:B------:R-:W-:Y:S06]  /*f920*/  BAR.SYNC.DEFER_BLOCKING 0x0 ;  /* 0x0000000000007b1d */ /* 0x000fec0000010000 */
[----:B------:R-:W1:Y:S04]  /*f930*/  LDSM.16.M88.4 R20, [R194] ;  /* 0x00000000c214783b */ /* 0x000e680000000200 */
[----:B------:R-:W-:Y:S04]  /*f940*/  LDSM.16.M88.4 R16, [R194+0x800] ;  /* 0x00080000c210783b */ /* 0x000fe80000000200 */
[----:B------:R-:W2:Y:S04]  /*f950*/  LDSM.16.M88.4 R12, [R194+0x1000] ;  /* 0x00100000c20c783b */ /* 0x000ea80000000200 */
[----:B------:R-:W3:Y:S04]  /*f960*/  LDSM.16.M88.4 R32, [R194+0x1800] ;  /* 0x00180000c220783b */ /* 0x000ee80000000200 */
[----:B------:R-:W4:Y:S04]  /*f970*/  LDSM.16.M88.4 R52, [R194+0x2000] ;  /* 0x00200000c234783b */ /* 0x000f280000000200 */
[----:B------:R-:W-:Y:S04]  /*f980*/  LDSM.16.M88.4 R76, [R194+0x2800] ;  /* 0x00280000c24c783b */ /* 0x000fe80000000200 */
[----:B------:R-:W-:Y:S04]  /*f990*/  LDSM.16.M88.4 R92, [R194+0x3000] ;  /* 0x00300000c25c783b */ /* 0x000fe80000000200 */
[----:B------:R-:W3:Y:S04]  /*f9a0*/  LDSM.16.M88.4 R56, [R199] ;  /* 0x00000000c738783b */ /* 0x000ee80000000200 */
[----:B------:R-:W-:Y:S04]  /*f9b0*/  LDSM.16.M88.4 R72, [R199+0x800] ;  /* 0x00080000c748783b */ /* 0x000fe80000000200 */
[----:B------:R-:W3:Y:S04]  /*f9c0*/  LDSM.16.M88.4 R64, [R199+0x1000] ;  /* 0x00100000c740783b */ /* 0x000ee80000000200 */
[----:B------:R-:W3:Y:S01]  /*f9d0*/  LDSM.16.M88.4 R60, [R199+0x1800] ;  /* 0x00180000c73c783b */ /* 0x000ee20000000200 */
[C---:B-1----:R-:W-:Y:S03]  /*f9e0*/  HMMA.16816.F32.BF16 R48, R132.reuse, R20, RZ ;  /* 0x000000148430723c */ /* 0x042fe600000418ff */
[----:B------:R-:W1:Y:S04]  /*f9f0*/  LDSM.16.M88.4 R96, [R199+0x2000] ;  /* 0x00200000c760783b */ /* 0x000e680000000200 */
[----:B------:R-:W-:Y:S01]  /*fa00*/  LDSM.16.M88.4 R116, [R199+0x2800] ;  /* 0x00280000c774783b */ /* 0x000fe20000000200 */
[C---:B--2---:R-:W-:Y:S03]  /*fa10*/  HMMA.16816.F32.BF16 R28, R132.reuse, R12, RZ ;  /* 0x0000000c841c723c */ /* 0x044fe600000418ff */
[----:B------:R-:W-:Y:S04]  /*fa20*/  LDSM.16.M88.4 R120, [R199+0x3000] ;  /* 0x00300000c778783b */ /* 0x000fe80000000200 */
[----:B------:R-:W-:Y:S01]  /*fa30*/  @!PT LDS RZ, [RZ] ;  /* 0x00000000fffff984 */ /* 0x000fe20000000800 */
[----:B------:R-:W-:Y:S01]  /*fa40*/  @!PT LDS RZ, [RZ] ;  /* 0x00000000fffff984 */ /* 0x000fe20000000800 */
[----:B------:R-:W-:Y:S01]  /*fa50*/  @!PT LDS RZ, [RZ] ;  /* 0x00000000fffff984 */ /* 0x000fe20000000800 */
[----:B------:R2:W-:Y:S01]  /*fa60*/  LDGSTS.E.BYPASS.LTC128B.128 [R215+0x100], [R8.64], !P0 ;  /* 0x0010000008d77fae */ /* 0x0005e2000c101d46 */
[C---:B------:R-:W-:Y:S01]  /*fa70*/  ISETP.LT.OR P0, PT, R2.reuse, 0x1, !P2 ;  /* 0x000000010200780c */ /* 0x040fe20005701670 */
[C---:B------:R-:W-:Y:S08]  /*fa80*/  HMMA.16816.F32.BF16 R44, R132.reuse, R22, RZ ;  /* 0x00000016842c723c */ /* 0x040ff000000418ff */
[----:B------:R-:W-:Y:S04]  /*fa90*/  HMMA.16816.F32.BF16 R40, R132, R16, RZ ;  /* 0x000000108428723c */ /* 0x000fe800000418ff */
[----:B------:R2:W-:Y:S01]  /*faa0*/  LDGSTS.E.BYPASS.LTC128B.128 [R215+0x3900], [R8.64+0x80], !P0 ;  /* 0x0390008008d77fae */ /* 0x0005e2000c101d46 */
[----:B------:R-:W-:-:S02]  /*fab0*/  ISETP.LT.OR P0, PT, R2, 0x21, !P1 ;  /* 0x000000210200780c */ /* 0x000fc40004f01670 */
[C---:B------:R-:W-:Y:S01]  /*fac0*/  ISETP.LT.OR P1, PT, R2.reuse, 0x41, !P1 ;  /* 0x000000410200780c */ /* 0x040fe20004f21670 */
[C---:B------:R-:W-:Y:S08]  /*fad0*/  HMMA.16816.F32.BF16 R36, R132.reuse, R18, RZ ;  /* 0x000000128424723c */ /* 0x040ff000000418ff */
[----:B------:R-:W-:Y:S02]  /*fae0*/  HMMA.16816.F32.BF16 R24, R132, R14, RZ ;  /* 0x0000000e8418723c */ /* 0x000fe400000418ff */
[----:B------:R1:W-:Y:S01]  /*faf0*/  LDGSTS.E.BYPASS.LTC128B.128 [R215+0x1100], [R6.64], !P0 ;  /* 0x0110000006d77fae */ /* 0x0003e2000c101d46 */
[----:B------:R-:W-:-:S02]  /*fb00*/  ISETP.LT.OR P0, PT, R2, 0x21, !P2 ;  /* 0x000000210200780c */ /* 0x000fc40005701670 */
[----:B------:R-:W-:-:S03]  /*fb10*/  ISETP.LT.OR P2, PT, R2, 0x41, !P2 ;  /* 0x000000410200780c */ /* 0x000fc60005741670 */
[C---:B---3--:R-:W-:Y:S08]  /*fb20*/  HMMA.16816.F32.BF16 R20, R132.reuse, R32, RZ ;  /* 0x000000208414723c */ /* 0x048ff000000418ff */
[----:B------:R1:W-:Y:S01]  /*fb30*/  LDGSTS.E.BYPASS.LTC128B.128 [R215+0x4900], [R6.64+0x80], !P0 ;  /* 0x0490008006d77fae */ /* 0x0003e2000c101d46 */
[----:B------:R-:W-:Y:S01]  /*fb40*/  LOP3.LUT P0, RZ, R146, 0x4, RZ, 0xc0, !PT ;  /* 0x0000000492ff7812 */ /* 0x000fe2000780c0ff */
[----:B------:R-:W-:Y:S02]  /*fb50*/  HMMA.16816.F32.BF16 R16, R132, R34, RZ ;  /* 0x000000228410723c */ /* 0x000fe400000418ff */
[----:B------:R1:W-:Y:S01]  /*fb60*/  LDGSTS.E.BYPASS.LTC128B.128 [R215+0x2100], [R4.64], !P1 ;  /* 0x0210000004d77fae */ /* 0x0003e2000c901d46 */
[----:B------:R-:W-:-:S02]  /*fb70*/  @!P3 ISETP.LT.OR P1, PT, R2, 0x61, P6 ;  /* 0x000000610200b80c */ /* 0x000fc40003721670 */
[----:B------:R-:W-:Y:S01]  /*fb80*/  SEL R0, R0, 0xffffffc0, !P0 ;  /* 0xffffffc000007807 */ /* 0x000fe20004000000 */
[----:B------:R1:W-:Y:S01]  /*fb90*/  LDGSTS.E.BYPASS.LTC128B.128 [R215+0x5900], [R4.64+0x80], !P2 ;  /* 0x0590008004d77fae */ /* 0x0003e2000d101d46 */
[----:B------:R-:W-:Y:S01]  /*fba0*/  @!P3 ISETP.LT.OR P0, PT, R2, 0x61, P5 ;  /* 0x000000610200b80c */ /* 0x000fe20002f01670 */
[----:B----4-:R-:W-:Y:S01]  /*fbb0*/  HMMA.16816.F32.BF16 R12, R132, R52, RZ ;  /* 0x00000034840c723c */ /* 0x010fe200000418ff */
[-C--:B------:R-:W-:Y:S02]  /*fbc0*/  IADD3 R193, R194, R0.reuse, RZ ;  /* 0x00000000c2c17210 */ /* 0x080fe40007ffe0ff */
[----:B------:R-:W-:-:S05]  /*fbd0*/  IADD3 R192, R199, R0, RZ ;  /* 0x00000000c7c07210 */ /* 0x000fca0007ffe0ff */
[----:B------:R2:W-:Y:S01]  /*fbe0*/  @!P3 LDGSTS.E.BYPASS.LTC128B.128 [R216+0x3100], [R10.64], !P1 ;  /* 0x031000000ad8bfae */ /* 0x0005e2000c901d46 */
[----:B------:R-:W-:Y:S03]  /*fbf0*/  HMMA.16816.F32.BF16 R48, R136, R56, R48 ;  /* 0x000000388830723c */ /* 0x000fe60000041830 */
[----:B------:R2:W-:Y:S01]  /*fc00*/  @!P3 LDGSTS.E.BYPASS.LTC128B.128 [R216+0x6900], [R10.64+0x80], !P0 ;  /* 0x069000800ad8bfae */ /* 0x0005e2000c101d46 */
[----:B------:R-:W-:-:S03]  /*fc10*/  ISETP.GT.AND P0, PT, R148, R151, PT ;  /* 0x000000979400720c */ /* 0x000fc60003f04270 */
[----:B------:R-:W3:Y:S01]  /*fc20*/  LDSM.16.M88.4 R80, [R193] ;  /* 0x00000000c150783b */ /* 0x000ee20000000200 */
[----:B------:R-:W-:Y:S03]  /*fc30*/  HMMA.16816.F32.BF16 R104, R136, R64, R28 ;  /* 0x000000408868723c */ /* 0x000fe6000004181c */
[----:B------:R-:W4:Y:S04]  /*fc40*/  LDSM.16.M88.4 R28, [R192] ;  /* 0x00000000c01c783b */ /* 0x000f280000000200 */
[----:B------:R-:W2:Y:S01]  /*fc50*/  LDSM.16.M88.4 R32, [R193+0x800] ;  /* 0x00080000c120783b */ /* 0x000ea20000000200 */
[----:B-1----:R-:W-:Y:S03]  /*fc60*/  HMMA.16816.F32.BF16 R4, R132, R94, RZ ;  /* 0x0000005e8404723c */ /* 0x002fe600000418ff */
[----:B------:R-:W0:Y:S05]  /*fc70*/  LDGDEPBAR ;  /* 0x00000000000079af */ /* 0x000e2a0000000000 */
[C---:B------:R-:W-:Y:S08]  /*fc80*/  HMMA.16816.F32.BF16 R84, R136.reuse, R58, R44 ;  /* 0x0000003a8854723c */ /* 0x040ff0000004182c */
[C---:B------:R-:W-:Y:S08]  /*fc90*/  HMMA.16816.F32.BF16 R88, R136.reuse, R60, R20 ;  /* 0x0000003c8858723c */ /* 0x040ff00000041814 */
[C---:B------:R-:W-:Y:S08]  /*fca0*/  HMMA.16816.F32.BF16 R112, R136.reuse, R62, R16 ;  /* 0x0000003e8870723c */ /* 0x040ff00000041810 */
[C---:B------:R-:W-:Y:S08]  /*fcb0*/  HMMA.16816.F32.BF16 R60, R136.reuse, R96, R12 ;  /* 0x00000060883c723c */ /* 0x040ff0000004180c */
[----:B------:R-:W-:Y:S01]  /*fcc0*/  HMMA.16816.F32.BF16 R100, R136, R66, R24 ;  /* 0x000000428864723c */ /* 0x000fe20000041818 */
[----:B------:R-:W-:Y:S07]  /*fcd0*/  LDSM.16.M88.4 R64, [R199+0x3800] ;  /* 0x00380000c740783b */ /* 0x000fee0000000200 */
[----:B------:R-:W-:Y:S08]  /*fce0*/  HMMA.16816.F32.BF16 R12, R132, R78, RZ ;  /* 0x0000004e840c723c */ /* 0x000ff000000418ff */
[----:B---3--:R-:W-:Y:S01]  /*fcf0*/  HMMA.16816.F32.BF16 R24, R164, R80, R48 ;  /* 0x00000050a418723c */ /* 0x008fe20000041830 */
[----:B------:R-:W-:Y:S07]  /*fd00*/  LDSM.16.M88.4 R48, [R194+0x3800] ;  /* 0x00380000c230783b */ /* 0x000fee0000000200 */
[----:B------:R-:W-:Y:S01]  /*fd10*/  HMMA.16816.F32.BF16 R108, R136, R72, R40 ;  /* 0x00000048886c723c */ /* 0x000fe20000041828 */
[----:B------:R-:W1:Y:S07]  /*fd20*/  LDSM.16.M88.4 R40, [R193+0x1000] ;  /* 0x00100000c128783b */ /* 0x000e6e0000000200 */
[C---:B--2---:R-:W-:Y:S08]  /*fd30*/  HMMA.16816.F32.BF16 R8, R132.reuse, R92, RZ ;  /* 0x0000005c8408723c */ /* 0x044ff000000418ff */
[----:B------:R-:W-:Y:S01]  /*fd40*/  HMMA.16816.F32.BF16 R16, R132, R76, RZ ;  /* 0x0000004c8410723c */ /* 0x000fe200000418ff */
[----:B------:R-:W-:Y:S07]  /*fd50*/  LDSM.16.M88.4 R76, [R192+0x1000] ;  /* 0x00100000c04c783b */ /* 0x000fee0000000200 */
[----:B------:R-:W-:Y:S08]  /*fd60*/  HMMA.16816.F32.BF16 R124, R136, R122, R4 ;  /* 0x0000007a887c723c */ /* 0x000ff00000041804 */
[----:B------:R-:W-:Y:S01]  /*fd70*/  HMMA.16816.F32.BF16 R20, R132, R54, RZ ;  /* 0x000000368414723c */ /* 0x000fe200000418ff */
[----:B------:R-:W-:Y:S07]  /*fd80*/  LDSM.16.M88.4 R52, [R193+0x1800] ;  /* 0x00180000c134783b */ /* 0x000fee0000000200 */
[----:B------:R-:W-:Y:S01]  /*fd90*/  HMMA.16816.F32.BF16 R4, R164, R82, R84 ;  /* 0x00000052a404723c */ /* 0x000fe20000041854 */
[----:B------:R-:W-:Y:S07]  /*fda0*/  LDSM.16.M88.4 R80, [R194+0x4000] ;  /* 0x00400000c250783b */ /* 0x000fee0000000200 */
[C---:B------:R-:W-:Y:S01]  /*fdb0*/  HMMA.16816.F32.BF16 R72, R136.reuse, R74, R36 ;  /* 0x0000004a8848723c */ /* 0x040fe20000041824 */
[----:B------:R-:W2:Y:S07]  /*fdc0*/  LDSM.16.M88.4 R36, [R192+0x800] ;  /* 0x00080000c024783b */ /* 0x000eae0000000200 */
[----:B------:R-:W-:Y:S08]  /*fdd0*/  HMMA.16816.F32.BF16 R128, R136, R118, R12 ;  /* 0x000000768880723c */ /* 0x000ff0000004180c */
[----:B----4-:R-:W-:Y:S08]  /*fde0*/  HMMA.16816.F32.BF16 R12, R168, R28, R24 ;  /* 0x0000001ca80c723c */ /* 0x010ff00000041818 */
[C---:B------:R-:W-:Y:S01]  /*fdf0*/  HMMA.16816.F32.BF16 R140, R136.reuse, R120, R8 ;  /* 0x00000078888c723c */ /* 0x040fe20000041808 */
[----:B------:R-:W3:Y:S07]  /*fe00*/  LDSM.16.M88.4 R8, [R193+0x2000] ;  /* 0x00200000c108783b */ /* 0x000eee0000000200 */
[----:B------:R-:W-:Y:S08]  /*fe10*/  HMMA.16816.F32.BF16 R44, R136, R116, R16 ;  /* 0x00000074882c723c */ /* 0x000ff00000041810 */
[----:B------:R-:W-:Y:S08]  /*fe20*/  HMMA.16816.F32.BF16 R16, R164, R32, R108 ;  /* 0x00000020a410723c */ /* 0x000ff0000004186c */
[----:B------:R-:W-:Y:S01]  /*fe30*/  HMMA.16816.F32.BF16 R56, R136, R98, R20 ;  /* 0x000000628838723c */ /* 0x000fe20000041814 */
[----:B------:R-:W4:Y:S04]  /*fe40*/  LDSM.16.M88.4 R20, [R193+0x2800] ;  /* 0x00280000c114783b */ /* 0x000f280000000200 */
[----:B------:R-:W-:Y:S03]  /*fe50*/  LDSM.16.M88.4 R96, [R193+0x3800] ;  /* 0x00380000c160783b */ /* 0x000fe60000000200 */
[C---:B-1----:R-:W-:Y:S01]  /*fe60*/  HMMA.16816.F32.BF16 R92, R164.reuse, R40, R104 ;  /* 0x00000028a45c723c */ /* 0x042fe20000041868 */
[----:B------:R-:W-:Y:S07]  /*fe70*/  LDSM.16.M88.4 R104, [R192+0x3800] ;  /* 0x00380000c068783b */ /* 0x000fee0000000200 */
[----:B------:R-:W-:Y:S01]  /*fe80*/  HMMA.16816.F32.BF16 R116, R164, R42, R100 ;  /* 0x0000002aa474723c */ /* 0x000fe20000041864 */
[----:B------:R-:W1:Y:S07]  /*fe90*/  LDSM.16.M88.4 R40, [R193+0x3000] ;  /* 0x00300000c128783b */ /* 0x000e6e0000000200 */
[----:B------:R-:W-:Y:S08]  /*fea0*/  HMMA.16816.F32.BF16 R4, R168, R30, R4 ;  /* 0x0000001ea804723c */ /* 0x000ff00000041804 */
[----:B------:R-:W-:Y:S08]  /*feb0*/  HMMA.16816.F32.BF16 R12, R172, R48, R12 ;  /* 0x00000030ac0c723c */ /* 0x000ff0000004180c */
[----:B------:R-:W-:Y:S01]  /*fec0*/  HMMA.16816.F32.BF16 R72, R164, R34, R72 ;  /* 0x00000022a448723c */ /* 0x000fe20000041848 */
[----:B------:R-:W-:Y:S07]  /*fed0*/  LDSM.16.M88.4 R32, [R192+0x2800] ;  /* 0x00280000c020783b */ /* 0x000fee0000000200 */
[----:B--2---:R-:W-:Y:S08]  /*fee0*/  HMMA.16816.F32.BF16 R16, R168, R36, R16 ;  /* 0x00000024a810723c */ /* 0x004ff00000041810 */
[----:B---3--:R-:W-:Y:S01]  /*fef0*/  HMMA.16816.F32.BF16 R100, R164, R10, R56 ;  /* 0x0000000aa464723c */ /* 0x008fe20000041838 */
[----:B------:R-:W2:Y:S07]  /*ff00*/  LDSM.16.M88.4 R56, [R192+0x3000] ;  /* 0x00300000c038783b */ /* 0x000eae0000000200 */
[----:B------:R-:W-:Y:S01]  /*ff10*/  HMMA.16816.F32.BF16 R4, R172, R50, R4 ;  /* 0x00000032ac04723c */ /* 0x000fe20000041804 */
[----:B------:R-:W-:Y:S07]  /*ff20*/  LDSM.16.M88.4 R48, [R192+0x1800] ;  /* 0x00180000c030783b */ /* 0x000fee0000000200 */
[----:B------:R-:W-:Y:S01]  /*ff30*/  HMMA.16816.F32.BF16 R120, R164, R52, R88 ;  /* 0x00000034a478723c */ /* 0x000fe20000041858 */
[----:B------:R-:W3:Y:S07]  /*ff40*/  LDSM.16.M88.4 R88, [R199+0x4000] ;  /* 0x00400000c758783b */ /* 0x000eee0000000200 */
        /* <DEDUP_REMOVED lines=13> */
[----:B------:R-:W-:Y:S01]  /*10020*/  HMMA.16816.F32.BF16 R72, R168, R76, R92 ;  /* 0x0000004ca848723c */ /* 0x000fe2000004185c */
[----:B------:R-:W4:Y:S07]  /*10030*/  LDSM.16.M88.4 R92, [R193+0x4000] ;  /* 0x00400000c15c783b */ /* 0x000f2e0000000200 */
[----:B------:R-:W-:Y:S08]  /*10040*/  HMMA.16816.F32.BF16 R4, R180, R96, R12 ;  /* 0x00000060b404723c */ /* 0x000ff0000004180c */
[C---:B------:R-:W-:Y:S08]  /*10050*/  HMMA.16816.F32.BF16 R40, R168.reuse, R78, R116 ;  /* 0x0000004ea828723c */ /* 0x040ff00000041874 */
[----:B--2---:R-:W-:Y:S08]  /*10060*/  HMMA.16816.F32.BF16 R116, R168, R56, R24 ;  /* 0x00000038a874723c */ /* 0x004ff00000041818 */
[----:B------:R-:W-:Y:S08]  /*10070*/  HMMA.16816.F32.BF16 R24, R172, R82, R20 ;  /* 0x00000052ac18723c */ /* 0x000ff00000041814 */
[----:B---3--:R-:W-:Y:S08]  /*10080*/  HMMA.16816.F32.BF16 R20, R176, R88, R16 ;  /* 0x00000058b014723c */ /* 0x008ff00000041810 */
[C---:B------:R-:W-:Y:S08]  /*10090*/  HMMA.16816.F32.BF16 R52, R168.reuse, R48, R120 ;  /* 0x00000030a834723c */ /* 0x040ff00000041878 */
[C---:B------:R-:W-:Y:S08]  /*100a0*/  HMMA.16816.F32.BF16 R48, R168.reuse, R50, R112 ;  /* 0x00000032a830723c */ /* 0x040ff00000041870 */
[C---:B------:R-:W-:Y:S08]  /*100b0*/  HMMA.16816.F32.BF16 R84, R168.reuse, R32, R84 ;  /* 0x00000020a854723c */ /* 0x040ff00000041854 */
[----:B------:R-:W-:Y:S01]  /*100c0*/  HMMA.16816.F32.BF16 R112, R168, R34, R28 ;  /* 0x00000022a870723c */ /* 0x000fe2000004181c */
[----:B------:R-:W2:Y:S04]  /*100d0*/  LDSM.16.M88.4 R32, [R199+0x4800] ;  /* 0x00480000c720783b */ /* 0x000ea80000000200 */
[----:B------:R-:W-:Y:S03]  /*100e0*/  LDSM.16.M88.4 R28, [R199+0x5000] ;  /* 0x00500000c71c783b */ /* 0x000fe60000000200 */
[----:B------:R-:W-:Y:S08]  /*100f0*/  HMMA.16816.F32.BF16 R16, R180, R98, R8 ;  /* 0x00000062b410723c */ /* 0x000ff00000041808 */
[----:B------:R-:W-:Y:S01]  /*10100*/  HMMA.16816.F32.BF16 R80, R168, R58, R60 ;  /* 0x0000003aa850723c */ /* 0x000fe2000004183c */
[----:B------:R-:W3:Y:S07]  /*10110*/  LDSM.16.M88.4 R56, [R192+0x4000] ;  /* 0x00400000c038783b */ /* 0x000eee0000000200 */
[----:B------:R-:W-:Y:S08]  /*10120*/  HMMA.16816.F32.BF16 R4, R184, R104, R4 ;  /* 0x00000068b804723c */ /* 0x000ff00000041804 */
[----:B-1----:R-:W-:Y:S08]  /*10130*/  HMMA.16816.F32.BF16 R12, R172, R36, R72 ;  /* 0x00000024ac0c723c */ /* 0x002ff00000041848 */
[----:B----4-:R-:W-:Y:S08]  /*10140*/  HMMA.16816.F32.BF16 R8, R180, R92, R20 ;  /* 0x0000005cb408723c */ /* 0x010ff00000041814 */
[----:B------:R-:W-:Y:S01]  /*10150*/  HMMA.16816.F32.BF16 R24, R176, R90, R24 ;  /* 0x0000005ab018723c */ /* 0x000fe20000041818 */
[----:B------:R-:W-:-:S04]  /*10160*/  FMUL.FTZ R0, R4, c[0x0][0x320] ;  /* 0x0000c80004007a20 */ /* 0x000fc80000410000 */
[----:B------:R1:W4:Y:S03]  /*10170*/  MUFU.TANH R104, R0 ;  /* 0x0000000000687308 */ /* 0x0003260000002400 */
[----:B------:R-:W-:Y:S01]  /*10180*/  HMMA.16816.F32.BF16 R76, R172, R66, R48 ;  /* 0x00000042ac4c723c */ /* 0x000fe20000041830 */
[----:B------:R-:W-:Y:S07]  /*10190*/  LDSM.16.M88.4 R48, [R193+0x4800] ;  /* 0x00480000c130783b */ /* 0x000fee0000000200 */
[----:B------:R-:W-:Y:S01]  /*101a0*/  HMMA.16816.F32.BF16 R16, R184, R106, R16 ;  /* 0x0000006ab810723c */ /* 0x000fe20000041810 */
[----:B-1----:R-:W-:-:S07]  /*101b0*/  FMUL.FTZ R0, R5, c[0x0][0x320] ;  /* 0x0000c80005007a20 */ /* 0x002fce0000410000 */
[C---:B------:R-:W-:Y:S01]  /*101c0*/  HMMA.16816.F32.BF16 R108, R168.reuse, R44, R108 ;  /* 0x0000002ca86c723c */ /* 0x040fe2000004186c */
[----:B------:R1:W1:Y:S07]  /*101d0*/  MUFU.TANH R99, R0 ;  /* 0x0000000000637308 */ /* 0x00026e0000002400 */
[----:B------:R-:W-:Y:S08]  /*101e0*/  HMMA.16816.F32.BF16 R100, R168, R46, R100 ;  /* 0x0000002ea864723c */ /* 0x000ff00000041864 */
[----:B------:R-:W-:Y:S01]  /*101f0*/  HMMA.16816.F32.BF16 R44, R172, R38, R40 ;  /* 0x00000026ac2c723c */ /* 0x000fe20000041828 */
[----:B-1----:R-:W-:Y:S01]  /*10200*/  FMUL.FTZ R0, R6, c[0x0][0x320] ;  /* 0x0000c80006007a20 */ /* 0x002fe20000410000 */
[----:B------:R-:W1:Y:S03]  /*10210*/  LDSM.16.M88.4 R40, [R194+0x5800] ;  /* 0x00580000c228783b */ /* 0x000e660000000200 */
[----:B------:R3:W1:Y:S01]  /*10220*/  MUFU.TANH R106, R0 ;  /* 0x00000000006a7308 */ /* 0x0006620000002400 */
[----:B------:R-:W1:Y:S02]  /*10230*/  LDSM.16.M88.4 R36, [R192+0x4800] ;  /* 0x00480000c024783b */ /* 0x000e640000000200 */
[----:B--2---:R-:W-:Y:S08]  /*10240*/  HMMA.16816.F32.BF16 R12, R176, R32, R12 ;  /* 0x00000020b00c723c */ /* 0x004ff0000004180c */
[----:B------:R-:W-:Y:S01]  /*10250*/  HMMA.16816.F32.BF16 R72, R172, R64, R52 ;  /* 0x00000040ac48723c */ /* 0x000fe20000041834 */
[----:B------:R-:W2:Y:S01]  /*10260*/  LDSM.16.M88.4 R52, [R194+0x6000] ;  /* 0x00600000c234783b */ /* 0x000ea20000000200 */
[----:B---3--:R-:W-:-:S06]  /*10270*/  FMUL.FTZ R0, R7, c[0x0][0x320] ;  /* 0x0000c80007007a20 */ /* 0x008fcc0000410000 */
[----:B------:R-:W-:Y:S01]  /*10280*/  HMMA.16816.F32.BF16 R4, R184, R56, R8 ;  /* 0x00000038b804723c */ /* 0x000fe20000041808 */
[----:B------:R3:W1:Y:S07]  /*10290*/  MUFU.TANH R105, R0 ;  /* 0x0000000000697308 */ /* 0x00066e0000002400 */
[----:B------:R-:W-:Y:S08]  /*102a0*/  HMMA.16816.F32.BF16 R8, R180, R94, R24 ;  /* 0x0000005eb408723c */ /* 0x000ff00000041818 */
[----:B------:R-:W-:Y:S01]  /*102b0*/  HMMA.16816.F32.BF16 R20, R176, R34, R44 ;  /* 0x00000022b014723c */ /* 0x000fe2000004182c */
[----:B---3--:R-:W-:Y:S01]  /*102c0*/  FMUL.FTZ R0, R16, c[0x0][0x320] ;  /* 0x0000c80010007a20 */ /* 0x008fe20000410000 */
[----:B------:R-:W3:Y:S03]  /*102d0*/  LDSM.16.M88.4 R32, [R193+0x5000] ;  /* 0x00500000c120783b */ /* 0x000ee60000000200 */
[----:B------:R2:W2:Y:S01]  /*102e0*/  MUFU.TANH R96, R0 ;  /* 0x0000000000607308 */ /* 0x0004a20000002400 */
[----:B------:R-:W-:Y:S02]  /*102f0*/  LDSM.16.M88.4 R44, [R193+0x5800] ;  /* 0x00580000c12c783b */ /* 0x000fe40000000200 */
[C---:B-1----:R-:W-:Y:S08]  /*10300*/  HMMA.16816.F32.BF16 R64, R172.reuse, R40, R108 ;  /* 0x00000028ac40723c */ /* 0x042ff0000004186c */
[----:B------:R-:W-:Y:S01]  /*10310*/  HMMA.16816.F32.BF16 R60, R172, R42, R100 ;  /* 0x0000002aac3c723c */ /* 0x000fe20000041864 */
[----:B------:R-:W1:Y:S01]  /*10320*/  LDSM.16.M88.4 R40, [R199+0x5800] ;  /* 0x00580000c728783b */ /* 0x000e620000000200 */
[----:B--2---:R-:W-:-:S04]  /*10330*/  FMUL.FTZ R0, R17, c[0x0][0x320] ;  /* 0x0000c80011007a20 */ /* 0x004fc80000410000 */
[----:B------:R2:W1:Y:S02]  /*10340*/  MUFU.TANH R93, R0 ;  /* 0x00000000005d7308 */ /* 0x0004640000002400 */
[----:B--2---:R-:W-:-:S06]  /*10350*/  FMUL.FTZ R0, R18, c[0x0][0x320] ;  /* 0x0000c80012007a20 */ /* 0x004fcc0000410000 */
[----:B------:R2:W1:Y:S02]  /*10360*/  MUFU.TANH R98, R0 ;  /* 0x0000000000627308 */ /* 0x0004640000002400 */
[----:B--2---:R-:W-:Y:S02]  /*10370*/  FMUL.FTZ R0, R19, c[0x0][0x320] ;  /* 0x0000c80013007a20 */ /* 0x004fe40000410000 */
[----:B------:R-:W-:Y:S04]  /*10380*/  HMMA.16816.F32.BF16 R16, R180, R48, R12 ;  /* 0x00000030b410723c */ /* 0x000fe8000004180c */
[----:B------:R2:W1:Y:S04]  /*10390*/  MUFU.TANH R97, R0 ;  /* 0x0000000000617308 */ /* 0x0004680000002400 */
[----:B------:R-:W-:Y:S01]  /*103a0*/  HMMA.16816.F32.BF16 R12, R184, R58, R8 ;  /* 0x0000003ab80c723c */ /* 0x000fe20000041808 */
[----:B------:R-:W1:Y:S07]  /*103b0*/  LDSM.16.M88.4 R56, [R194+0x6800] ;  /* 0x00680000c238783b */ /* 0x000e6e0000000200 */
[----:B------:R-:W-:Y:S01]  /*103c0*/  HMMA.16816.F32.BF16 R8, R176, R28, R72 ;  /* 0x0000001cb008723c */ /* 0x000fe20000041848 */
[----:B--2---:R-:W-:-:S04]  /*103d0*/  FMUL.FTZ R0, R4, c[0x0][0x320] ;  /* 0x0000c80004007a20 */ /* 0x004fc80000410000 */
[----:B------:R2:W1:Y:S03]  /*103e0*/  MUFU.TANH R91, R0 ;  /* 0x00000000005b7308 */ /* 0x0004660000002400 */
[----:B------:R-:W-:Y:S08]  /*103f0*/  HMMA.16816.F32.BF16 R24, R184, R36, R16 ;  /* 0x00000024b818723c */ /* 0x000ff00000041810 */
[----:B------:R-:W-:Y:S01]  /*10400*/  HMMA.16816.F32.BF16 R72, R172, R52, R84 ;  /* 0x00000034ac48723c */ /* 0x000fe20000041854 */
[----:B--2---:R-:W-:-:S07]  /*10410*/  FMUL.FTZ R0, R5, c[0x0][0x320] ;  /* 0x0000c80005007a20 */ /* 0x004fce0000410000 */
[----:B---3--:R-:W-:Y:S01]  /*10420*/  HMMA.16816.F32.BF16 R16, R180, R32, R8 ;  /* 0x00000020b410723c */ /* 0x008fe20000041808 */
[----:B------:R2:W3:Y:S02]  /*10430*/  MUFU.TANH R90, R0 ;  /* 0x00000000005a7308 */ /* 0x0004e40000002400 */
[----:B--2---:R-:W-:-:S06]  /*10440*/  FMUL.FTZ R0, R6, c[0x0][0x320] ;  /* 0x0000c80006007a20 */ /* 0x004fcc0000410000 */
[----:B------:R2:W1:Y:S02]  /*10450*/  MUFU.TANH R95, R0 ;  /* 0x00000000005f7308 */ /* 0x0004640000002400 */
[----:B--2---:R-:W-:Y:S02]  /*10460*/  FMUL.FTZ R0, R7, c[0x0][0x320] ;  /* 0x0000c80007007a20 */ /* 0x004fe40000410000 */
[----:B------:R-:W-:Y:S01]  /*10470*/  HMMA.16816.F32.BF16 R4, R180, R50, R20 ;  /* 0x00000032b404723c */ /* 0x000fe20000041814 */
[----:B------:R-:W2:Y:S03]  /*10480*/  LDSM.16.M88.4 R48, [R192+0x5000] ;  /* 0x00500000c030783b */ /* 0x000ea60000000200 */
[----:B------:R1:W1:Y:S04]  /*10490*/  MUFU.TANH R92, R0 ;  /* 0x00000000005c7308 */ /* 0x0002680000002400 */
[----:B------:R-:W-:Y:S01]  /*104a0*/  HMMA.16816.F32.BF16 R20, R176, R30, R76 ;  /* 0x0000001eb014723c */ /* 0x000fe2000004184c */
[----:B------:R-:W2:Y:S01]  /*104b0*/  LDSM.16.M88.4 R28, [R199+0x6000] ;  /* 0x00600000c71c783b */ /* 0x000ea20000000200 */
[----:B-1----:R-:W-:-:S04]  /*104c0*/  FMUL.FTZ R0, R12, c[0x0][0x320] ;  /* 0x0000c8000c007a20 */ /* 0x002fc80000410000 */
[----:B------:R1:W1:Y:S10]  /*104d0*/  MUFU.TANH R89, R0 ;  /* 0x0000000000597308 */ /* 0x0002740000002400 */
[----:B------:R-:W-:Y:S01]  /*104e0*/  HMMA.16816.F32.BF16 R4, R184, R38, R4 ;  /* 0x00000026b804723c */ /* 0x000fe20000041804 */
[----:B------:R-:W2:Y:S07]  /*104f0*/  LDSM.16.M88.4 R36, [R192+0x5800] ;  /* 0x00580000c024783b */ /* 0x000eae0000000200 */
[----:B------:R-:W-:Y:S01]  /*10500*/  HMMA.16816.F32.BF16 R8, R180, R34, R20 ;  /* 0x00000022b408723c */ /* 0x000fe20000041814 */
[----:B-1----:R-:W-:-:S07]  /*10510*/  FMUL.FTZ R0, R13, c[0x0][0x320] ;  /* 0x0000c8000d007a20 */ /* 0x002fce0000410000 */
[----:B------:R-:W-:Y:S01]  /*10520*/  HMMA.16816.F32.BF16 R20, R176, R42, R60 ;  /* 0x0000002ab014723c */ /* 0x000fe2000004183c */
[----:B------:R1:W1:Y:S07]  /*10530*/  MUFU.TANH R88, R0 ;  /* 0x0000000000587308 */ /* 0x00026e0000002400 */
[C---:B------:R-:W-:Y:S08]  /*10540*/  HMMA.16816.F32.BF16 R32, R172.reuse, R54, R112 ;  /* 0x00000036ac20723c */ /* 0x040ff00000041870 */
[----:B------:R-:W-:Y:S01]  /*10550*/  HMMA.16816.F32.BF16 R52, R172, R56, R116 ;  /* 0x00000038ac34723c */ /* 0x000fe20000041874 */
[----:B-1----:R-:W-:-:S04]  /*10560*/  FMUL.FTZ R0, R14, c[0x0][0x320] ;  /* 0x0000c8000e007a20 */ /* 0x002fc80000410000 */
[----:B------:R1:W1:Y:S02]  /*10570*/  MUFU.TANH R84, R0 ;  /* 0x0000000000547308 */ /* 0x0002640000002400 */
[----:B-1----:R-:W-:Y:S02]  /*10580*/  FMUL.FTZ R0, R15, c[0x0][0x320] ;  /* 0x0000c8000f007a20 */ /* 0x002fe40000410000 */
[----:B------:R-:W-:Y:S01]  /*10590*/  HMMA.16816.F32.BF16 R12, R176, R40, R64 ;  /* 0x00000028b00c723c */ /* 0x000fe20000041840 */
[----:B------:R-:W-:Y:S03]  /*105a0*/  LDSM.16.M88.4 R40, [R192+0x6000] ;  /* 0x00600000c028783b */ /* 0x000fe60000000200 */
[----:B------:R1:W1:Y:S02]  /*105b0*/  MUFU.TANH R78, R0 ;  /* 0x00000000004e7308 */ /* 0x0002640000002400 */
[----:B-1----:R-:W-:-:S06]  /*105c0*/  FMUL.FTZ R0, R24, c[0x0][0x320] ;  /* 0x0000c80018007a20 */ /* 0x002fcc0000410000 */
[----:B------:R1:W1:Y:S02]  /*105d0*/  MUFU.TANH R71, R0 ;  /* 0x0000000000477308 */ /* 0x0002640000002400 */
[----:B-1----:R-:W-:-:S06]  /*105e0*/  FMUL.FTZ R0, R25, c[0x0][0x320] ;  /* 0x0000c80019007a20 */ /* 0x002fcc0000410000 */
[----:B------:R1:W1:Y:S02]  /*105f0*/  MUFU.TANH R70, R0 ;  /* 0x0000000000467308 */ /* 0x0002640000002400 */
[----:B-1----:R-:W-:-:S06]  /*10600*/  FMUL.FTZ R0, R26, c[0x0][0x320] ;  /* 0x0000c8001a007a20 */ /* 0x002fcc0000410000 */
[----:B------:R1:W1:Y:S02]  /*10610*/  MUFU.TANH R77, R0 ;  /* 0x00000000004d7308 */ /* 0x0002640000002400 */
[----:B-1----:R-:W-:Y:S02]  /*10620*/  FMUL.FTZ R0, R27, c[0x0][0x320] ;  /* 0x0000c8001b007a20 */ /* 0x002fe40000410000 */
[----:B--2---:R-:W-:Y:S04]  /*10630*/  HMMA.16816.F32.BF16 R24, R184, R48, R16 ;  /* 0x00000030b818723c */ /* 0x004fe80000041810 */
        /* <DEDUP_REMOVED lines=111> */
[----:B------:R-:W-:-:S03]  /*10d30*/  @P0 IADD3 R0, P3, R160, R2, RZ ;  /* 0x00000002a0000210 */ /* 0x000fc60007f7e0ff */
[----:B------:R-:W-:Y:S01]  /*10d40*/  IMAD.IADD R3, R3, 0x1, R4 ;  /* 0x0000000103037824 */ /* 0x000fe200078e0204 */
[----:B------:R-:W-:-:S03]  /*10d50*/  @P0 LEA R4, P1, R0, c[0x0][0x1c8], 0x1 ;  /* 0x0000720000040a11 */ /* 0x000fc600078208ff */
[----:B------:R-:W-:-:S05]  /*10d60*/  @P0 IMAD.X R5, R3, 0x1, R155, P3 ;  /* 0x0000000103050824 */ /* 0x000fca00018e069b */
[----:B------:R-:W-:Y:S02]  /*10d70*/  @P0 LEA.HI.X R5, R0, c[0x0][0x1cc], R5, 0x1, P1 ;  /* 0x0000730000050a11 */ /* 0x000fe400008f0c05 */
[----:B------:R-:W-:Y:S02]  /*10d80*/  @P2 LEA R0, P4, R150, R2, 0x5 ;  /* 0x0000000296002211 */ /* 0x000fe400078828ff */
[----:B------:R-:W-:Y:S01]  /*10d90*/  ISETP.GE.AND P1, PT, R238, 0x41, PT ;  /* 0x00000041ee00780c */ /* 0x000fe20003f26270 */
[----:B------:R-:W-:Y:S01]  /*10da0*/  @!PT LDS RZ, [RZ] ;  /* 0x00000000fffff984 */ /* 0x000fe20000000800 */
[----:B------:R-:W-:Y:S01]  /*10db0*/  @!PT LDS RZ, [RZ] ;  /* 0x00000000fffff984 */ /* 0x000fe20000000800 */
[----:B------:R-:W-:Y:S01]  /*10dc0*/  @!PT LDS RZ, [RZ] ;  /* 0x00000000fffff984 */ /* 0x000fe20000000800 */
[----:B------:R1:W-:Y:S01]  /*10dd0*/  @P0 LDGSTS.E.BYPASS.LTC128B.128 [R215+0x8100], [R4.64], !P6 ;  /* 0x0810000004d70fae */ /* 0x0003e2000f101d46 */
[----:B------:R-:W-:-:S03]  /*10de0*/  @P2 IADD3 R0, P3, R0, R160, RZ ;  /* 0x000000a000002210 */ /* 0x000fc60007f7e0ff */
[----:B------:R1:W-:Y:S01]  /*10df0*/  @P0 LDGSTS.E.BYPASS.LTC128B.128 [R215+0xb900], [R4.64+0x80], !P5 ;  /* 0x0b90008004d70fae */ /* 0x0003e2000e901d46 */
[----:B------:R-:W-:-:S13]  /*10e00*/  ISETP.GE.AND P0, PT, R238, 0x61, PT ;  /* 0x00000061ee00780c */ /* 0x000fda0003f06270 */
[----:B------:R-:W-:Y:S01]  /*10e10*/  @P0 IMAD R8, R149, 0x60, RZ ;  /* 0x0000006095080824 */ /* 0x000fe200078e02ff */
[----:B-1----:R-:W-:-:S05]  /*10e20*/  @P2 LEA.HI.X R4, R150, R3, R149, 0x5, P4 ;  /* 0x0000000396042211 */ /* 0x002fca00020f2c95 */
[----:B------:R-:W-:Y:S01]  /*10e30*/  @P2 IMAD.X R4, R4, 0x1, R155, P3 ;  /* 0x0000000104042824 */ /* 0x000fe200018e069b */
[----:B------:R-:W-:-:S04]  /*10e40*/  @P2 LEA R6, P3, R0, c[0x0][0x1c8], 0x1 ;  /* 0x0000720000062a11 */ /* 0x000fc800078608ff */
[----:B------:R-:W-:Y:S02]  /*10e50*/  @P2 LEA.HI.X R7, R0, c[0x0][0x1cc], R4, 0x1, P3 ;  /* 0x0000730000072a11 */ /* 0x000fe400018f0c04 */
[----:B------:R-:W-:-:S03]  /*10e60*/  @P1 LEA R0, P3, R150, R2, 0x6 ;  /* 0x0000000296001211 */ /* 0x000fc600078630ff */
[----:B------:R1:W-:Y:S01]  /*10e70*/  @P2 LDGSTS.E.BYPASS.LTC128B.128 [R216+0x9100], [R6.64], !P6 ;  /* 0x0910000006d82fae */ /* 0x0003e2000f101d46 */
[C---:B------:R-:W-:Y:S01]  /*10e80*/  @P1 LEA.HI.X R4, R150.reuse, R3, R149, 0x6, P3 ;  /* 0x0000000396041211 */ /* 0x040fe200018f3495 */
        /* <DEDUP_REMOVED lines=14> */
.L_x_1232:
[----:B--234-:R-:W-:Y:S05]  /*10f70*/  BSYNC B0 ;  /* 0x0000000000007941 */ /* 0x01cfea0003800000 */
.L_x_1231:
[----:B-1----:R-:W2:Y:S01]  /*10f80*/  LDL R7, [R1+0x58] ;  /* 0x0000580001077983 */ /* 0x002ea20000100800 */
[CC--:B------:R-:W-:Y:S02]  /*10f90*/  LEA.HI R2, R214.reuse, R144.reuse, RZ, 0x5 ;  /* 0x00000090d6027211 */ /* 0x0c0fe400078f28ff */
[----:B------:R-:W-:Y:S01]  /*10fa0*/  LEA.HI R5, R214, R144, RZ, 0x2 ;  /* 0x00000090d6057211 */ /* 0x000fe200078f10ff */
[----:B------:R-:W0:Y:S01]  /*10fb0*/  LDGDEPBAR ;  /* 0x00000000000079af */ /* 0x000e220000000000 */
[----:B------:R-:W-:Y:S02]  /*10fc0*/  LOP3.LUT R0, R2, 0xffffffe0, RZ, 0xc0, !PT ;  /* 0xffffffe002007812 */ /* 0x000fe400078ec0ff */
[----:B------:R-:W-:-:S02]  /*10fd0*/  SHF.R.S32.HI R3, RZ, 0x5, R2 ;  /* 0x00000005ff037819 */ /* 0x000fc40000011402 */
[----:B------:R-:W-:Y:S01]  /*10fe0*/  SHF.R.S32.HI R2, RZ, 0x1f, R2 ;  /* 0x0000001fff027819 */ /* 0x000fe20000011402 */
[----:B------:R-:W-:Y:S01]  /*10ff0*/  IMAD.IADD R0, R144, 0x1, -R0 ;  /* 0x0000000190007824 */ /* 0x000fe200078e0a00 */
[----:B------:R-:W-:Y:S02]  /*11000*/  LOP3.LUT R5, R5, 0xfffffffc, RZ, 0xc0, !PT ;  /* 0xfffffffc05057812 */ /* 0x000fe400078ec0ff */
[----:B------:R-:W-:Y:S02]  /*11010*/  LEA.HI R4, R2, R3, RZ, 0x3 ;  /* 0x0000000302047211 */ /* 0x000fe400078f18ff */
[----:B------:R-:W-:Y:S01]  /*11020*/  ISETP.NE.AND P0, PT, R154, 0x1, PT ;  /* 0x000000019a00780c */ /* 0x000fe20003f05270 */
[----:B------:R-:W-:Y:S01]  /*11030*/  IMAD.IADD R2, R144, 0x1, -R5 ;  /* 0x0000000190027824 */ /* 0x000fe200078e0a05 */
[----:B------:R-:W-:Y:S02]  /*11040*/  SHF.R.S32.HI R5, RZ, 0x1f, R0 ;  /* 0x0000001fff057819 */ /* 0x000fe40000011400 */
[----:B------:R-:W-:-:S02]  /*11050*/  LOP3.LUT R6, R4, 0xffffff8, RZ, 0xc0, !PT ;  /* 0x0ffffff804067812 */ /* 0x000fc400078ec0ff */
[----:B------:R-:W-:Y:S02]  /*11060*/  LEA.HI R4, R2, R2, RZ, 0x1 ;  /* 0x0000000202047211 */ /* 0x000fe400078f08ff */
[----:B------:R-:W-:Y:S01]  /*11070*/  LEA.HI R5, R5, R0, RZ, 0x2 ;  /* 0x0000000005057211 */ /* 0x000fe200078f10ff */
[----:B------:R-:W-:Y:S01]  /*11080*/  IMAD.IADD R6, R3, 0x1, -R6 ;  /* 0x0000000103067824 */ /* 0x000fe200078e0a06 */
[----:B------:R-:W-:Y:S02]  /*11090*/  LOP3.LUT R0, R4, 0x1ffffffe, RZ, 0xc0, !PT ;  /* 0x1ffffffe04007812 */ /* 0x000fe400078ec0ff */
[----:B------:R-:W-:-:S03]  /*110a0*/  SHF.R.S32.HI R3, RZ, 0x2, R5 ;  /* 0x00000002ff037819 */ /* 0x000fc60000011405 */
[----:B------:R-:W-:Y:S02]  /*110b0*/  IMAD.IADD R2, R2, 0x1, -R0 ;  /* 0x0000000102027824 */ /* 0x000fe400078e0a00 */
[----:B------:R-:W-:-:S04]  /*110c0*/  IMAD R0, R6, 0x10, R3 ;  /* 0x0000001006007824 */ /* 0x000fc800078e0203 */
[----:B------:R-:W-:-:S04]  /*110d0*/  IMAD R250, R2, 0x8, R0 ;  /* 0x0000000802fa7824 */ /* 0x000fc800078e0200 */
[----:B------:R-:W-:-:S04]  /*110e0*/  IMAD.IADD R0, R250, 0x1, R252 ;  /* 0x00000001fa007824 */ /* 0x000fc800078e02fc */
[----:B------:R-:W-:-:S05]  /*110f0*/  @P0 IMAD.HI.U32 R2, R0, c[0x0][0x2c8], RZ ;  /* 0x0000b20000020a27 */ /* 0x000fca00078e00ff */
[----:B------:R-:W-:-:S05]  /*11100*/  @P0 SHF.R.U32.HI R0, RZ, c[0x0][0x2cc], R2 ;  /* 0x0000b300ff000a19 */ /* 0x000fca0000011602 */
[----:B------:R-:W1:Y:S04]  /*11110*/  SHFL.IDX PT, R4, R0, RZ, 0x1c1f ;  /* 0x001c1fff00047589 */ /* 0x000e6800000e0000 */
[----:B------:R2:W3:Y:S02]  /*11120*/  SHFL.IDX PT, R2, R0, 0x1, 0x1c1f ;  /* 0x003c1f0000027f89 */ /* 0x0004e400000e0000 */
[----:B--2---:R-:W-:Y:S01]  /*11130*/  IADD3 R0, -R7, 0x1, R145 ;  /* 0x0000000107007810 */ /* 0x004fe20007ffe191 */
[----:B------:R-:W-:-:S04]  /*11140*/  IMAD.IADD R3, R145, 0x1, -R7 ;  /* 0x0000000191037824 */ /* 0x000fc800078e0a07 */
[----:B------:R-:W-:-:S04]  /*11150*/  IMAD.IADD R0, R0, 0x1, -R153 ;  /* 0x0000000100007824 */ /* 0x000fc800078e0a99 */
[C---:B-1----:R-:W-:Y:S02]  /*11160*/  IMAD.IADD R4, R0.reuse, 0x1, R4 ;  /* 0x0000000100047824 */ /* 0x042fe400078e0204 */
[----:B---3--:R-:W-:-:S03]  /*11170*/  IMAD.IADD R0, R0, 0x1, R2 ;  /* 0x0000000100007824 */ /* 0x008fc600078e0202 */
[C---:B------:R-:W-:Y:S02]  /*11180*/  IMNMX R2, R3.reuse, R4, PT ;  /* 0x0000000403027217 */ /* 0x040fe40003800200 */
[----:B------:R-:W-:Y:S02]  /*11190*/  IMNMX R0, R3, R0, PT ;  /* 0x0000000003007217 */ /* 0x000fe40003800200 */
[C---:B------:R-:W-:Y:S02]  /*111a0*/  ISETP.GT.AND P0, PT, R2.reuse, RZ, PT ;  /* 0x000000ff0200720c */ /* 0x040fe40003f04270 */
[C---:B------:R-:W-:Y:S02]  /*111b0*/  ISETP.GT.AND P1, PT, R2.reuse, 0x1, PT ;  /* 0x000000010200780c */ /* 0x040fe40003f24270 */
[C---:B------:R-:W-:Y:S02]  /*111c0*/  ISETP.GT.AND P2, PT, R2.reuse, 0x8, PT ;  /* 0x000000080200780c */ /* 0x040fe40003f44270 */
[----:B------:R-:W-:-:S02]  /*111d0*/  ISETP.GT.AND P3, PT, R2, 0x9, PT ;  /* 0x000000090200780c */ /* 0x000fc40003f64270 */
[----:B------:R-:W-:Y:S02]  /*111e0*/  FSEL R6, R104, -INF , P0 ;  /* 0xff80000068067808 */ /* 0x000fe40000000000 */
[----:B------:R-:W-:Y:S02]  /*111f0*/  FSEL R7, R99, -INF , P1 ;  /* 0xff80000063077808 */ /* 0x000fe40000800000 */
[C---:B------:R-:W-:Y:S02]  /*11200*/  ISETP.GT.AND P0, PT, R2.reuse, 0x10, PT ;  /* 0x000000100200780c */ /* 0x040fe40003f04270 */
[----:B------:R-:W-:Y:S02]  /*11210*/  ISETP.GT.AND P1, PT, R2, 0x11, PT ;  /* 0x000000110200780c */ /* 0x000fe40003f24270 */
[----:B------:R-:W-:Y:S02]  /*11220*/  FSEL R9, R96, -INF , P2 ;  /* 0xff80000060097808 */ /* 0x000fe40001000000 */
[----:B------:R-:W-:-:S02]  /*11230*/  FSEL R10, R93, -INF , P3 ;  /* 0xff8000005d0a7808 */ /* 0x000fc40001800000 */
[C---:B------:R-:W-:Y:S02]  /*11240*/  ISETP.GT.AND P2, PT, R2.reuse, 0x18, PT ;  /* 0x000000180200780c */ /* 0x040fe40003f44270 */
[----:B------:R-:W-:Y:S02]  /*11250*/  ISETP.GT.AND P3, PT, R2, 0x19, PT ;  /* 0x000000190200780c */ /* 0x000fe40003f64270 */
[----:B------:R-:W-:Y:S02]  /*11260*/  FSEL R28, R91, -INF , P0 ;  /* 0xff8000005b1c7808 */ /* 0x000fe40000000000 */
[----:B------:R-:W-:Y:S02]  /*11270*/  FSEL R32, R90, -INF , P1 ;  /* 0xff8000005a207808 */ /* 0x000fe40000800000 */
[C---:B------:R-:W-:Y:S02]  /*11280*/  ISETP.GT.AND P0, PT, R2.reuse, 0x20, PT ;  /* 0x000000200200780c */ /* 0x040fe40003f04270 */
[----:B------:R-:W-:-:S02]  /*11290*/  ISETP.GT.AND P1, PT, R2, 0x21, PT ;  /* 0x000000210200780c */ /* 0x000fc40003f24270 */
[----:B------:R-:W-:Y:S02]  /*112a0*/  FSEL R33, R89, -INF , P2 ;  /* 0xff80000059217808 */ /* 0x000fe40001000000 */
[----:B------:R-:W-:Y:S02]  /*112b0*/  FSEL R35, R88, -INF , P3 ;  /* 0xff80000058237808 */ /* 0x000fe40001800000 */
        /* <DEDUP_REMOVED lines=8> */
[----:B------:R-:W-:Y:S02]  /*11340*/  FSEL R129, R60, -INF , P1 ;  /* 0xff8000003c817808 */ /* 0x000fe40000800000 */
[----:B------:R-:W-:-:S02]  /*11350*/  ISETP.GT.AND P0, PT, R2, 0x40, PT ;  /* 0x000000400200780c */ /* 0x000fc40003f04270 */
[----:B------:R-:W-:Y:S02]  /*11360*/  ISETP.GT.AND P1, PT, R2, 0x41, PT ;  /* 0x000000410200780c */ /* 0x000fe40003f24270 */
[----:B------:R-:W-:Y:S02]  /*11370*/  FSEL R130, R57, -INF , P2 ;  /* 0xff80000039827808 */ /* 0x000fe40001000000 */
[----:B------:R-:W-:Y:S02]  /*11380*/  FMNMX.FTZ R3, R6, R7, !PT ;  /* 0x0000000706037209 */ /* 0x000fe40007810000 */
[----:B------:R-:W-:Y:S02]  /*11390*/  ISETP.GT.AND P2, PT, R2, 0x48, PT ;  /* 0x000000480200780c */ /* 0x000fe40003f44270 */
[----:B------:R-:W-:Y:S02]  /*113a0*/  FSEL R144, R48, -INF , P0 ;  /* 0xff80000030907808 */ /* 0x000fe40000000000 */
[----:B------:R-:W-:-:S02]  /*113b0*/  FSEL R145, R38, -INF , P1 ;  /* 0xff80000026917808 */ /* 0x000fc40000800000 */
[C---:B------:R-:W-:Y:S02]  /*113c0*/  ISETP.GT.AND P0, PT, R2.reuse, 0x50, PT ;  /* 0x000000500200780c */ /* 0x040fe40003f04270 */
[C---:B------:R-:W-:Y:S02]  /*113d0*/  ISETP.GT.AND P1, PT, R2.reuse, 0x51, PT ;  /* 0x000000510200780c */ /* 0x040fe40003f24270 */
        /* <DEDUP_REMOVED lines=102> */
[C---:B------:R-:W-:Y:S02]  /*11a40*/  ISETP.GT.AND P2, PT, R0.reuse, 0x51, PT ;  /* 0x000000510000780c */ /* 0x040fe40003f44270 */
        /* <DEDUP_REMOVED lines=17> */
[C---:B------:R-:W-:Y:S02]  /*11b60*/  ISETP.GT.AND P2, PT, R0.reuse, 0x61, PT ;  /* 0x000000610000780c */ /* 0x040fe40003f44270 */
[----:B------:R-:W-:Y:S01]  /*11b70*/  FSEL R225, R23, -INF , P0 ;  /* 0xff80000017e17808 */ /* 0x000fe20000000000 */
[----:B------:R-:W1:Y:S01]  /*11b80*/  SHFL.BFLY PT, R5, R3, 0x2, 0x1f ;  /* 0x0c401f0003057f89 */ /* 0x000e6200000e0000 */
[----:B------:R-:W-:Y:S02]  /*11b90*/  FMNMX.FTZ R2, R163, R2, !PT ;  /* 0x00000002a3027209 */ /* 0x000fe40007810000 */
[----:B------:R-:W-:Y:S02]  /*11ba0*/  ISETP.GT.AND P1, PT, R0, 0x68, PT ;  /* 0x000000680000780c */ /* 0x000fe40003f24270 */
[----:B------:R-:W-:Y:S02]  /*11bb0*/  FSEL R227, R22, -INF , P2 ;  /* 0xff80000016e37808 */ /* 0x000fe40001000000 */
[----:B------:R-:W-:-:S02]  /*11bc0*/  FMNMX.FTZ R2, R225, R2, !PT ;  /* 0x00000002e1027209 */ /* 0x000fc40007810000 */
[----:B------:R-:W-:Y:S02]  /*11bd0*/  ISETP.GT.AND P0, PT, R0, 0x69, PT ;  /* 0x000000690000780c */ /* 0x000fe40003f04270 */
[----:B------:R-:W-:Y:S02]  /*11be0*/  FSEL R229, R21, -INF , P1 ;  /* 0xff80000015e57808 */ /* 0x000fe40000800000 */
[----:B------:R-:W-:Y:S01]  /*11bf0*/  FMNMX.FTZ R2, R227, R2, !PT ;  /* 0x00000002e3027209 */ /* 0x000fe20007810000 */
[----:B------:R-:W-:Y:S01]  /*11c00*/  LDSM.16.MT88.4 R20, [R197] ;  /* 0x00000000c514783b */ /* 0x000fe20000004200 */
        /* <DEDUP_REMOVED lines=25> */
[----:B-1----:R-:W-:Y:S01]  /*11da0*/  FFMA.FTZ R3, R8, c[0x0][0x2d0], -R0 ;  /* 0x0000b40008037a23 */ /* 0x002fe20000010800 */
[----:B----4-:R-:W-:-:S03]  /*11db0*/  F2FP.BF16.PACK_AB R6, R249, R244 ;  /* 0x000000f4f906723e */ /* 0x010fc600000010ff */
        /* <DEDUP_REMOVED lines=11> */
[----:B------:R-:W-:-:S02]  /*11e70*/  FFMA.FTZ R3, R28, c[0x0][0x2d0], -R2 ;  /* 0x0000b4001c037a23 */ /* 0x000fc40000010802 */
[----:B------:R-:W-:Y:S03]  /*11e80*/  LDSM.16.MT88.4 R28, [R196+0x3800] ;  /* 0x00380000c41c783b */ /* 0x000fe60000004200 */
        /* <DEDUP_REMOVED lines=9> */
[----:B--2---:R-:W-:Y:S01]  /*11f20*/  HMMA.16816.F32.BF16 R48, R4, R16, RZ ;  /* 0x000000100430723c */ /* 0x004fe200000418ff */
[----:B-1----:R-:W-:-:S04]  /*11f30*/  FFMA.FTZ R3, R33, c[0x0][0x2d0], -R2 ;  /* 0x0000b40021037a23 */ /* 0x002fc80000010802 */
[----:B------:R1:W-:Y:S03]  /*11f40*/  MUFU.EX2 R234, R3 ;  /* 0x0000000300ea7308 */ /* 0x0003e60000000800 */
[C---:B------:R-:W-:Y:S01]  /*11f50*/  HMMA.16816.F32.BF16 R44, R4.reuse, R18, RZ ;  /* 0x00000012042c723c */ /* 0x040fe200000418ff */
[----:B------:R-:W2:Y:S07]  /*11f60*/  LDSM.16.MT88.4 R16, [R195+0x800] ;  /* 0x00080000c310783b */ /* 0x000eae0000004200 */
[----:B------:R-:W-:Y:S01]  /*11f70*/  HMMA.16816.F32.BF16 R40, R4, R20, RZ ;  /* 0x000000140428723c */ /* 0x000fe200000418ff */
[----:B-1----:R-:W-:-:S07]  /*11f80*/  FFMA.FTZ R3, R35, c[0x0][0x2d0], -R2 ;  /* 0x0000b40023037a23 */ /* 0x002fce0000010802 */
[C---:B----4-:R-:W-:Y:S01]  /*11f90*/  HMMA.16816.F32.BF16 R84, R4.reuse, R12, RZ ;  /* 0x0000000c0454723c */ /* 0x050fe200000418ff */
[----:B------:R1:W-:Y:S07]  /*11fa0*/  MUFU.EX2 R242, R3 ;  /* 0x0000000300f27308 */ /* 0x0003ee0000000800 */
[C---:B------:R-:W-:Y:S01]  /*11fb0*/  HMMA.16816.F32.BF16 R96, R4.reuse, R14, RZ ;  /* 0x0000000e0460723c */ /* 0x040fe200000418ff */
[----:B------:R-:W-:Y:S07]  /*11fc0*/  LDSM.16.MT88.4 R12, [R198+0x800] ;  /* 0x00080000c60c783b */ /* 0x000fee0000004200 */
[----:B------:R-:W-:Y:S01]  /*11fd0*/  HMMA.16816.F32.BF16 R72, R4, R24, RZ ;  /* 0x000000180448723c */ /* 0x000fe200000418ff */
[----:B-1----:R-:W-:-:S04]  /*11fe0*/  FFMA.FTZ R3, R34, c[0x0][0x2d0], -R0 ;  /* 0x0000b40022037a23 */ /* 0x002fc80000010800 */
[----:B------:R1:W-:Y:S03]  /*11ff0*/  MUFU.EX2 R231, R3 ;  /* 0x0000000300e77308 */ /* 0x0003e60000000800 */
[C---:B------:R-:W-:Y:S01]  /*12000*/  HMMA.16816.F32.BF16 R32, R4.reuse, R22, RZ ;  /* 0x000000160420723c */ /* 0x040fe200000418ff */
[----:B------:R-:W4:Y:S07]  /*12010*/  LDSM.16.MT88.4 R20, [R196+0x800] ;  /* 0x00080000c414783b */ /* 0x000f2e0000004200 */
[----:B-----5:R-:W-:Y:S01]  /*12020*/  HMMA.16816.F32.BF16 R104, R4, R8, RZ ;  /* 0x000000080468723c */ /* 0x020fe200000418ff */
[----:B-1----:R-:W-:-:S07]  /*12030*/  FFMA.FTZ R3, R37, c[0x0][0x2d0], -R0 ;  /* 0x0000b40025037a23 */ /* 0x002fce0000010800 */
[C---:B------:R-:W-:Y:S01]  /*12040*/  HMMA.16816.F32.BF16 R100, R4.reuse, R10, RZ ;  /* 0x0000000a0464723c */ /* 0x040fe200000418ff */
[----:B------:R-:W1:Y:S01]  /*12050*/  LDSM.16.MT88.4 R8, [R197+0x800] ;  /* 0x00080000c508783b */ /* 0x000e620000004200 */
[----:B------:R5:W2:Y:S06]  /*12060*/  MUFU.EX2 R232, R3 ;  /* 0x0000000300e87308 */ /* 0x000aac0000000800 */
[C---:B------:R-:W-:Y:S08]  /*12070*/  HMMA.16816.F32.BF16 R24, R4.reuse, R26, RZ ;  /* 0x0000001a0418723c */ /* 0x040ff000000418ff */
[----:B------:R-:W-:Y:S01]  /*12080*/  HMMA.16816.F32.BF16 R76, R4, R28, RZ ;  /* 0x0000001c044c723c */ /* 0x000fe200000418ff */
[----:B-----5:R-:W-:-:S04]  /*12090*/  FFMA.FTZ R3, R36, c[0x0][0x2d0], -R0 ;  /* 0x0000b40024037a23 */ /* 0x020fc80000010800 */
[----:B------:R5:W-:Y:S03]  /*120a0*/  MUFU.EX2 R230, R3 ;  /* 0x0000000300e67308 */ /* 0x000be60000000800 */
[----:B------:R-:W-:Y:S07]  /*120b0*/  HMMA.16816.F32.BF16 R80, R4, R30, RZ ;  /* 0x0000001e0450723c */ /* 0x000fee00000418ff */
[----:B---3--:R-:W-:-:S02]  /*120c0*/  F2FP.BF16.PACK_AB R4, R239, R235 ;  /* 0x000000ebef04723e */ /* 0x008fc400000010ff */
[----:B--2---:R-:W-:Y:S02]  /*120d0*/  F2FP.BF16.PACK_AB R5, R232, R231 ;  /* 0x000000e7e805723e */ /* 0x004fe400000010ff */
[----:B------:R-:W-:Y:S01]  /*120e0*/  F2FP.BF16.PACK_AB R6, R242, R234 ;  /* 0x000000eaf206723e */ /* 0x000fe200000010ff */
[----:B-----5:R-:W-:-:S04]  /*120f0*/  FFMA.FTZ R3, R38, c[0x0][0x2d0], -R0 ;  /* 0x0000b40026037a23 */ /* 0x020fc80000010800 */
[----:B------:R-:W2:Y:S02]  /*12100*/  MUFU.EX2 R233, R3 ;  /* 0x0000000300e97308 */ /* 0x000ea40000000800 */
[----:B--2---:R-:W-:Y:S01]  /*12110*/  F2FP.BF16.PACK_AB R7, R233, R230 ;  /* 0x000000e6e907723e */ /* 0x004fe200000010ff */
[----:B------:R-:W-:-:S05]  /*12120*/  FFMA.FTZ R3, R88, c[0x0][0x2d0], -R2 ;  /* 0x0000b40058037a23 */ /* 0x000fca0000010802 */
[----:B------:R2:W-:Y:S01]  /*12130*/  MUFU.EX2 R223, R3 ;  /* 0x0000000300df7308 */ /* 0x0005e20000000800 */
[C---:B------:R-:W-:Y:S08]  /*12140*/  HMMA.16816.F32.BF16 R120, R4.reuse, R16, R64 ;  /* 0x000000100478723c */ /* 0x040ff00000041840 */
[----:B------:R-:W-:Y:S01]  /*12150*/  HMMA.16816.F32.BF16 R108, R4, R18, R56 ;  /* 0x00000012046c723c */ /* 0x000fe20000041838 */
[----:B------:R-:W3:Y:S01]  /*12160*/  LDSM.16.MT88.4 R16, [R195+0x4000] ;  /* 0x00400000c310783b */ /* 0x000ee20000004200 */
[----:B--2---:R-:W-:-:S06]  /*12170*/  FFMA.FTZ R3, R89, c[0x0][0x2d0], -R2 ;  /* 0x0000b40059037a23 */ /* 0x004fcc0000010802 */
[C---:B----4-:R-:W-:Y:S01]  /*12180*/  HMMA.16816.F32.BF16 R116, R4.reuse, R20, R60 ;  /* 0x000000140474723c */ /* 0x050fe2000004183c */
[----:B------:R2:W4:Y:S07]  /*12190*/  MUFU.EX2 R224, R3 ;  /* 0x0000000300e07308 */ /* 0x00052e0000000800 */
[C---:B------:R-:W-:Y:S01]  /*121a0*/  HMMA.16816.F32.BF16 R60, R4.reuse, R22, R52 ;  /* 0x00000016043c723c */ /* 0x040fe20000041834 */
[----:B------:R-:W5:Y:S07]  /*121b0*/  LDSM.16.MT88.4 R20, [R198+0x4000] ;  /* 0x00400000c614783b */ /* 0x000f6e0000004200 */
[----:B------:R-:W-:Y:S01]  /*121c0*/  HMMA.16816.F32.BF16 R112, R4, R12, R48 ;  /* 0x0000000c0470723c */ /* 0x000fe20000041830 */
[----:B--2---:R-:W-:-:S04]  /*121d0*/  FFMA.FTZ R3, R93, c[0x0][0x2d0], -R2 ;  /* 0x0000b4005d037a23 */ /* 0x004fc80000010802 */
[----:B------:R2:W-:Y:S03]  /*121e0*/  MUFU.EX2 R222, R3 ;  /* 0x0000000300de7308 */ /* 0x0005e60000000800 */
[C---:B------:R-:W-:Y:S01]  /*121f0*/  HMMA.16816.F32.BF16 R52, R4.reuse, R14, R44 ;  /* 0x0000000e0434723c */ /* 0x040fe2000004182c */
[----:B------:R-:W4:Y:S07]  /*12200*/  LDSM.16.MT88.4 R12, [R196+0x4000] ;  /* 0x00400000c40c783b */ /* 0x000f2e0000004200 */
[----:B-1----:R-:W-:Y:S01]  /*12210*/  HMMA.16816.F32.BF16 R44, R4, R8, R40 ;  /* 0x00000008042c723c */ /* 0x002fe20000041828 */
[----:B--2---:R-:W-:-:S07]  /*12220*/  FFMA.FTZ R3, R94, c[0x0][0x2d0], -R2 ;  /* 0x0000b4005e037a23 */ /* 0x004fce0000010802 */
[C---:B------:R-:W-:Y:S01]  /*12230*/  HMMA.16816.F32.BF16 R36, R4.reuse, R10, R32 ;  /* 0x0000000a0424723c */ /* 0x040fe20000041820 */
[----:B------:R-:W1:Y:S01]  /*12240*/  LDSM.16.MT88.4 R8, [R197+0x4000] ;  /* 0x00400000c508783b */ /* 0x000e620000004200 */
[----:B------:R2:W-:Y:S06]  /*12250*/  MUFU.EX2 R221, R3 ;  /* 0x0000000300dd7308 */ /* 0x0005ec0000000800 */
[C---:B---3--:R-:W-:Y:S08]  /*12260*/  HMMA.16816.F32.BF16 R40, R4.reuse, R16, R72 ;  /* 0x000000100428723c */ /* 0x048ff00000041848 */
[----:B------:R-:W-:Y:S01]  /*12270*/  HMMA.16816.F32.BF16 R32, R4, R18, R24 ;  /* 0x000000120420723c */ /* 0x000fe20000041818 */
[----:B------:R-:W3:Y:S01]  /*12280*/  LDSM.16.MT88.4 R16, [R196+0x1000] ;  /* 0x00100000c410783b */ /* 0x000ee20000004200 */
[----:B--2---:R-:W-:-:S02]  /*12290*/  FFMA.FTZ R3, R71, c[0x0][0x2d0], -R0 ;  /* 0x0000b40047037a23 */ /* 0x004fc40000010800 */
[----:B------:R-:W-:Y:S01]  /*122a0*/  IMAD.MOV.U32 R71, RZ, RZ, R153 ;  /* 0x000000ffff477224 */ /* 0x000fe200078e0099 */
[----:B------:R-:W2:Y:S01]  /*122b0*/  LDSM.16.MT88.4 R24, [R195+0x1000] ;  /* 0x00100000c318783b */ /* 0x000ea20000004200 */
[----:B------:R1:W-:Y:S02]  /*122c0*/  MUFU.EX2 R217, R3 ;  /* 0x0000000300d97308 */ /* 0x0003e40000000800 */
[C---:B-----5:R-:W-:Y:S08]  /*122d0*/  HMMA.16816.F32.BF16 R56, R4.reuse, R20, R84 ;  /* 0x000000140438723c */ /* 0x060ff00000041854 */
[----:B----4-:R-:W-:Y:S01]  /*122e0*/  HMMA.16816.F32.BF16 R28, R4, R12, R76 ;  /* 0x0000000c041c723c */ /* 0x010fe2000004184c */
[----:B-1----:R-:W-:-:S07]  /*122f0*/  FFMA.FTZ R3, R91, c[0x0][0x2d0], -R0 ;  /* 0x0000b4005b037a23 */ /* 0x002fce0000010800 */
[C---:B------:R-:W-:Y:S01]  /*12300*/  HMMA.16816.F32.BF16 R48, R4.reuse, R14, R80 ;  /* 0x0000000e0430723c */ /* 0x040fe20000041850 */
[----:B------:R-:W1:Y:S01]  /*12310*/  LDSM.16.MT88.4 R12, [R198+0x1000] ;  /* 0x00100000c60c783b */ /* 0x000e620000004200 */
[----:B------:R4:W5:Y:S06]  /*12320*/  MUFU.EX2 R188, R3 ;  /* 0x0000000300bc7308 */ /* 0x00096c0000000800 */
[C---:B------:R-:W-:Y:S08]  /*12330*/  HMMA.16816.F32.BF16 R76, R4.reuse, R8, R104 ;  /* 0x00000008044c723c */ /* 0x040ff00000041868 */
[----:B------:R-:W-:Y:S01]  /*12340*/  HMMA.16816.F32.BF16 R72, R4, R10, R100 ;  /* 0x0000000a0448723c */ /* 0x000fe20000041864 */
[----:B------:R-:W1:Y:S01]  /*12350*/  LDSM.16.MT88.4 R8, [R197+0x1000] ;  /* 0x00100000c508783b */ /* 0x000e620000004200 */
[----:B----4-:R-:W-:-:S04]  /*12360*/  FFMA.FTZ R3, R90, c[0x0][0x2d0], -R0 ;  /* 0x0000b4005a037a23 */ /* 0x010fc80000010800 */
[----:B------:R4:W-:Y:S02]  /*12370*/  MUFU.EX2 R190, R3 ;  /* 0x0000000300be7308 */ /* 0x0009e40000000800 */
[----:B------:R-:W-:Y:S01]  /*12380*/  HMMA.16816.F32.BF16 R64, R4, R22, R96 ;  /* 0x000000160440723c */ /* 0x000fe20000041860 */
[----:B------:R-:W-:Y:S06]  /*12390*/  LDSM.16.MT88.4 R20, [R198+0x4800] ;  /* 0x00480000c614783b */ /* 0x000fec0000004200 */
[----:B------:R-:W-:Y:S02]  /*123a0*/  F2FP.BF16.PACK_AB R4, R224, R223 ;  /* 0x000000dfe004723e */ /* 0x000fe400000010ff */
[----:B-----5:R-:W-:-:S02]  /*123b0*/  F2FP.BF16.PACK_AB R5, R188, R217 ;  /* 0x000000d9bc05723e */ /* 0x020fc400000010ff */
[----:B------:R-:W-:Y:S01]  /*123c0*/  F2FP.BF16.PACK_AB R6, R221, R222 ;  /* 0x000000dedd06723e */ /* 0x000fe200000010ff */
[----:B----4-:R-:W-:-:S04]  /*123d0*/  FFMA.FTZ R3, R92, c[0x0][0x2d0], -R0 ;  /* 0x0000b4005c037a23 */ /* 0x010fc80000010800 */
[----:B------:R-:W4:Y:S02]  /*123e0*/  MUFU.EX2 R189, R3 ;  /* 0x0000000300bd7308 */ /* 0x000f240000000800 */
[----:B----4-:R-:W-:Y:S01]  /*123f0*/  F2FP.BF16.PACK_AB R7, R189, R190 ;  /* 0x000000bebd07723e */ /* 0x010fe200000010ff */
[----:B------:R-:W-:-:S05]  /*12400*/  FFMA.FTZ R3, R128, c[0x0][0x2d0], -R2 ;  /* 0x0000b40080037a23 */ /* 0x000fca0000010802 */
[----:B------:R4:W-:Y:S01]  /*12410*/  MUFU.EX2 R158, R3 ;  /* 0x00000003009e7308 */ /* 0x0009e20000000800 */
[C---:B---3--:R-:W-:Y:S08]  /*12420*/  HMMA.16816.F32.BF16 R104, R4.reuse, R16, R116 ;  /* 0x000000100468723c */ /* 0x048ff00000041874 */
[----:B------:R-:W-:Y:S01]  /*12430*/  HMMA.16816.F32.BF16 R96, R4, R18, R60 ;  /* 0x000000120460723c */ /* 0x000fe2000004183c */
[----:B------:R-:W3:Y:S01]  /*12440*/  LDSM.16.MT88.4 R16, [R195+0x4800] ;  /* 0x00480000c310783b */ /* 0x000ee20000004200 */
[----:B----4-:R-:W-:-:S06]  /*12450*/  FFMA.FTZ R3, R129, c[0x0][0x2d0], -R2 ;  /* 0x0000b40081037a23 */ /* 0x010fcc0000010802 */
[C---:B--2---:R-:W-:Y:S01]  /*12460*/  HMMA.16816.F32.BF16 R88, R4.reuse, R26, R108 ;  /* 0x0000001a0458723c */ /* 0x044fe2000004186c */
[----:B------:R2:W4:Y:S07]  /*12470*/  MUFU.EX2 R159, R3 ;  /* 0x00000003009f7308 */ /* 0x00052e0000000800 */
[C---:B-1----:R-:W-:Y:S01]  /*12480*/  HMMA.16816.F32.BF16 R108, R4.reuse, R12, R112 ;  /* 0x0000000c046c723c */ /* 0x042fe20000041870 */
[----:B------:R-:W-:Y:S07]  /*12490*/  LDSM.16.MT88.4 R112, [R195+0x6800] ;  /* 0x00680000c370783b */ /* 0x000fee0000004200 */
[----:B------:R-:W-:Y:S01]  /*124a0*/  HMMA.16816.F32.BF16 R92, R4, R14, R52 ;  /* 0x0000000e045c723c */ /* 0x000fe20000041834 */
[----:B------:R-:W1:Y:S01]  /*124b0*/  LDSM.16.MT88.4 R12, [R196+0x4800] ;  /* 0x00480000c40c783b */ /* 0x000e620000004200 */
[----:B--2---:R-:W-:-:S04]  /*124c0*/  FFMA.FTZ R3, R130, c[0x0][0x2d0], -R2 ;  /* 0x0000b40082037a23 */ /* 0x004fc80000010802 */
[----:B------:R2:W-:Y:S02]  /*124d0*/  MUFU.EX2 R157, R3 ;  /* 0x00000003009d7308 */ /* 0x0005e40000000800 */
[C---:B------:R-:W-:Y:S08]  /*124e0*/  HMMA.16816.F32.BF16 R100, R4.reuse, R8, R44 ;  /* 0x000000080464723c */ /* 0x040ff0000004182c */
[----:B------:R-:W-:Y:S01]  /*124f0*/  HMMA.16816.F32.BF16 R80, R4, R10, R36 ;  /* 0x0000000a0450723c */ /* 0x000fe20000041824 */
[----:B------:R-:W5:Y:S01]  /*12500*/  LDSM.16.MT88.4 R8, [R197+0x4800] ;  /* 0x00480000c508783b */ /* 0x000f620000004200 */
[----:B--2---:R-:W-:-:S06]  /*12510*/  FFMA.FTZ R3, R131, c[0x0][0x2d0], -R2 ;  /* 0x0000b40083037a23 */ /* 0x004fcc0000010802 */
[C---:B------:R-:W-:Y:S01]  /*12520*/  HMMA.16816.F32.BF16 R84, R4.reuse, R24, R120 ;  /* 0x000000180454723c */ /* 0x040fe20000041878 */
[----:B------:R-:W2:Y:S01]  /*12530*/  LDSM.16.MT88.4 R24, [R195+0x1800] ;  /* 0x00180000c318783b */ /* 0x000ea20000004200 */
[----:B------:R1:W-:Y:S03]  /*12540*/  MUFU.EX2 R156, R3 ;  /* 0x00000003009c7308 */ /* 0x0003e60000000800 */
[----:B------:R-:W-:Y:S02]  /*12550*/  LDSM.16.MT88.4 R128, [R198+0x6800] ;  /* 0x00680000c680783b */ /* 0x000fe40000004200 */
[----:B------:R-:W-:Y:S01]  /*12560*/  IMAD.MOV.U32 R122, RZ, RZ, R151 ;  /* 0x000000ffff7a7224 */ /* 0x000fe200078e0097 */
[----:B---3--:R-:W-:Y:S01]  /*12570*/  HMMA.16816.F32.BF16 R60, R4, R16, R40 ;  /* 0x00000010043c723c */ /* 0x008fe20000041828 */
[----:B------:R-:W-:-:S07]  /*12580*/  IMAD.MOV.U32 R123, RZ, RZ, R152 ;  /* 0x000000ffff7b7224 */ /* 0x000fce00078e0098 */
[----:B------:R-:W-:Y:S01]  /*12590*/  HMMA.16816.F32.BF16 R44, R4, R18, R32 ;  /* 0x00000012042c723c */ /* 0x000fe20000041820 */
[----:B------:R-:W3:Y:S01]  /*125a0*/  LDSM.16.MT88.4 R16, [R196+0x1800] ;  /* 0x00180000c410783b */ /* 0x000ee20000004200 */
[----:B-1----:R-:W-:-:S04]  /*125b0*/  FFMA.FTZ R3, R124, c[0x0][0x2d0], -R0 ;  /* 0x0000b4007c037a23 */ /* 0x002fc80000010800 */
[----:B------:R1:W-:Y:S02]  /*125c0*/  MUFU.EX2 R155, R3 ;  /* 0x00000003009b7308 */ /* 0x0003e40000000800 */
[C---:B------:R-:W-:Y:S08]  /*125d0*/  HMMA.16816.F32.BF16 R32, R4.reuse, R12, R28 ;  /* 0x0000000c0420723c */ /* 0x040ff0000004181c */
[----:B------:R-:W-:Y:S01]  /*125e0*/  HMMA.16816.F32.BF16 R36, R4, R14, R48 ;  /* 0x0000000e0424723c */ /* 0x000fe20000041830 */
[----:B------:R-:W2:Y:S01]  /*125f0*/  LDSM.16.MT88.4 R12, [R198+0x1800] ;  /* 0x00180000c60c783b */ /* 0x000ea20000004200 */
[----:B-1----:R-:W-:-:S06]  /*12600*/  FFMA.FTZ R3, R126, c[0x0][0x2d0], -R0 ;  /* 0x0000b4007e037a23 */ /* 0x002fcc0000010800 */
[C---:B------:R-:W-:Y:S01]  /*12610*/  HMMA.16816.F32.BF16 R28, R4.reuse, R20, R56 ;  /* 0x00000014041c723c */ /* 0x040fe20000041838 */
[----:B------:R1:W1:Y:S07]  /*12620*/  MUFU.EX2 R126, R3 ;  /* 0x00000003007e7308 */ /* 0x00026e0000000800 */
[C---:B------:R-:W-:Y:S01]  /*12630*/  HMMA.16816.F32.BF16 R40, R4.reuse, R22, R64 ;  /* 0x000000160428723c */ /* 0x040fe20000041840 */
[----:B------:R-:W-:Y:S07]  /*12640*/  LDSM.16.MT88.4 R20, [R198+0x5000] ;  /* 0x00500000c614783b */ /* 0x000fee0000004200 */
[----:B-----5:R-:W-:Y:S01]  /*12650*/  HMMA.16816.F32.BF16 R52, R4, R8, R76 ;  /* 0x000000080434723c */ /* 0x020fe2000004184c */
[----:B-1----:R-:W-:-:S04]  /*12660*/  FFMA.FTZ R3, R125, c[0x0][0x2d0], -R0 ;  /* 0x0000b4007d037a23 */ /* 0x002fc80000010800 */
[----:B------:R1:W-:Y:S03]  /*12670*/  MUFU.EX2 R154, R3 ;  /* 0x00000003009a7308 */ /* 0x0003e60000000800 */
[----:B------:R-:W-:Y:S01]  /*12680*/  HMMA.16816.F32.BF16 R48, R4, R10, R72 ;  /* 0x0000000a0430723c */ /* 0x000fe20000041848 */
[----:B------:R-:W5:Y:S06]  /*12690*/  LDSM.16.MT88.4 R8, [R197+0x1800] ;  /* 0x00180000c508783b */ /* 0x000f6c0000004200 */
[----:B----4-:R-:W-:-:S02]  /*126a0*/  F2FP.BF16.PACK_AB R4, R159, R158 ;  /* 0x0000009e9f04723e */ /* 0x010fc400000010ff */
[----:B------:R-:W-:Y:S02]  /*126b0*/  F2FP.BF16.PACK_AB R5, R126, R155 ;  /* 0x0000009b7e05723e */ /* 0x000fe400000010ff */
[----:B------:R-:W-:Y:S01]  /*126c0*/  F2FP.BF16.PACK_AB R6, R156, R157 ;  /* 0x0000009d9c06723e */ /* 0x000fe200000010ff */
[----:B-1----:R-:W-:-:S04]  /*126d0*/  FFMA.FTZ R3, R127, c[0x0][0x2d0], -R0 ;  /* 0x0000b4007f037a23 */ /* 0x002fc80000010800 */
[----:B------:R-:W1:Y:S02]  /*126e0*/  MUFU.EX2 R125, R3 ;  /* 0x00000003007d7308 */ /* 0x000e640000000800 */
[----:B-1----:R-:W-:Y:S01]  /*126f0*/  F2FP.BF16.PACK_AB R7, R125, R154 ;  /* 0x0000009a7d07723e */ /* 0x002fe200000010ff */
[----:B------:R-:W-:-:S05]  /*12700*/  FFMA.FTZ R3, R144, c[0x0][0x2d0], -R2 ;  /* 0x0000b40090037a23 */ /* 0x000fca0000010802 */
[----:B------:R1:W-:Y:S01]  /*12710*/  MUFU.EX2 R124, R3 ;  /* 0x00000003007c7308 */ /* 0x0003e20000000800 */
[C---:B--2---:R-:W-:Y:S08]  /*12720*/  HMMA.16816.F32.BF16 R76, R4.reuse, R24, R84 ;  /* 0x00000018044c723c */ /* 0x044ff00000041854 */
[----:B---3--:R-:W-:Y:S01]  /*12730*/  HMMA.16816.F32.BF16 R84, R4, R16, R104 ;  /* 0x000000100454723c */ /* 0x008fe20000041868 */
[----:B-1----:R-:W-:-:S07]  /*12740*/  FFMA.FTZ R3, R145, c[0x0][0x2d0], -R2 ;  /* 0x0000b40091037a23 */ /* 0x002fce0000010802 */
[C---:B------:R-:W-:Y:S01]  /*12750*/  HMMA.16816.F32.BF16 R72, R4.reuse, R18, R96 ;  /* 0x000000120448723c */ /* 0x040fe20000041860 */
[----:B------:R-:W1:Y:S01]  /*12760*/  LDSM.16.MT88.4 R16, [R195+0x5000] ;  /* 0x00500000c310783b */ /* 0x000e620000004200 */
[----:B------:R2:W3:Y:S06]  /*12770*/  MUFU.EX2 R153, R3 ;  /* 0x0000000300997308 */ /* 0x0004ec0000000800 */
[C---:B------:R-:W-:Y:S01]  /*12780*/  HMMA.16816.F32.BF16 R64, R4.reuse, R26, R88 ;  /* 0x0000001a0440723c */ /* 0x040fe20000041858 */
[----:B------:R-:W-:Y:S07]  /*12790*/  LDSM.16.MT88.4 R24, [R195+0x2000] ;  /* 0x00200000c318783b */ /* 0x000fee0000004200 */
[----:B------:R-:W-:Y:S01]  /*127a0*/  HMMA.16816.F32.BF16 R104, R4, R12, R108 ;  /* 0x0000000c0468723c */ /* 0x000fe2000004186c */
[----:B--2---:R-:W-:-:S04]  /*127b0*/  FFMA.FTZ R3, R146, c[0x0][0x2d0], -R2 ;  /* 0x0000b40092037a23 */ /* 0x004fc80000010802 */
[----:B------:R2:W-:Y:S03]  /*127c0*/  MUFU.EX2 R151, R3 ;  /* 0x0000000300977308 */ /* 0x0005e60000000800 */
[C---:B------:R-:W-:Y:S01]  /*127d0*/  HMMA.16816.F32.BF16 R88, R4.reuse, R14, R92 ;  /* 0x0000000e0458723c */ /* 0x040fe2000004185c */
[----:B------:R-:W4:Y:S07]  /*127e0*/  LDSM.16.MT88.4 R12, [R196+0x5000] ;  /* 0x00500000c40c783b */ /* 0x000f2e0000004200 */
[----:B-----5:R-:W-:Y:S01]  /*127f0*/  HMMA.16816.F32.BF16 R100, R4, R8, R100 ;  /* 0x000000080464723c */ /* 0x020fe20000041864 */
[----:B--2---:R-:W-:-:S07]  /*12800*/  FFMA.FTZ R3, R147, c[0x0][0x2d0], -R2 ;  /* 0x0000b40093037a23 */ /* 0x004fce0000010802 */
[C---:B------:R-:W-:Y:S01]  /*12810*/  HMMA.16816.F32.BF16 R80, R4.reuse, R10, R80 ;  /* 0x0000000a0450723c */ /* 0x040fe20000041850 */
[----:B------:R-:W2:Y:S01]  /*12820*/  LDSM.16.MT88.4 R8, [R197+0x5000] ;  /* 0x00500000c508783b */ /* 0x000ea20000004200 */
[----:B------:R5:W-:Y:S06]  /*12830*/  MUFU.EX2 R152, R3 ;  /* 0x0000000300987308 */ /* 0x000bec0000000800 */
[C---:B-1----:R-:W-:Y:S08]  /*12840*/  HMMA.16816.F32.BF16 R96, R4.reuse, R16, R60 ;  /* 0x000000100460723c */ /* 0x042ff0000004183c */
[----:B------:R-:W-:Y:S01]  /*12850*/  HMMA.16816.F32.BF16 R60, R4, R18, R44 ;  /* 0x00000012043c723c */ /* 0x000fe2000004182c */
[----:B------:R-:W1:Y:S01]  /*12860*/  LDSM.16.MT88.4 R16, [R196+0x2000] ;  /* 0x00200000c410783b */ /* 0x000e620000004200 */
[----:B-----5:R-:W-:-:S04]  /*12870*/  FFMA.FTZ R3, R140, c[0x0][0x2d0], -R0 ;  /* 0x0000b4008c037a23 */ /* 0x020fc80000010800 */
[----:B------:R5:W-:Y:S02]  /*12880*/  MUFU.EX2 R149, R3 ;  /* 0x0000000300957308 */ /* 0x000be40000000800 */
[C---:B----4-:R-:W-:Y:S08]  /*12890*/  HMMA.16816.F32.BF16 R56, R4.reuse, R12, R32 ;  /* 0x0000000c0438723c */ /* 0x050ff00000041820 */
[----:B------:R-:W-:Y:S01]  /*128a0*/  HMMA.16816.F32.BF16 R44, R4, R14, R36 ;  /* 0x0000000e042c723c */ /* 0x000fe20000041824 */
[----:B------:R-:W4:Y:S01]  /*128b0*/  LDSM.16.MT88.4 R12, [R198+0x2000] ;  /* 0x00200000c60c783b */ /* 0x000f220000004200 */
[----:B-----5:R-:W-:-:S06]  /*128c0*/  FFMA.FTZ R3, R142, c[0x0][0x2d0], -R0 ;  /* 0x0000b4008e037a23 */ /* 0x020fcc0000010800 */
[C---:B------:R-:W-:Y:S01]  /*128d0*/  HMMA.16816.F32.BF16 R32, R4.reuse, R20, R28 ;  /* 0x000000140420723c */ /* 0x040fe2000004181c */
[----:B------:R5:W1:Y:S07]  /*128e0*/  MUFU.EX2 R147, R3 ;  /* 0x0000000300937308 */ /* 0x000a6e0000000800 */
[C---:B------:R-:W-:Y:S01]  /*128f0*/  HMMA.16816.F32.BF16 R36, R4.reuse, R22, R40 ;  /* 0x000000160424723c */ /* 0x040fe20000041828 */
[----:B------:R-:W-:Y:S07]  /*12900*/  LDSM.16.MT88.4 R20, [R198+0x5800] ;  /* 0x00580000c614783b */ /* 0x000fee0000004200 */
[----:B--2---:R-:W-:Y:S01]  /*12910*/  HMMA.16816.F32.BF16 R40, R4, R8, R52 ;  /* 0x000000080428723c */ /* 0x004fe20000041834 */
[----:B-----5:R-:W-:-:S04]  /*12920*/  FFMA.FTZ R3, R141, c[0x0][0x2d0], -R0 ;  /* 0x0000b4008d037a23 */ /* 0x020fc80000010800 */
[----:B------:R2:W-:Y:S03]  /*12930*/  MUFU.EX2 R150, R3 ;  /* 0x0000000300967308 */ /* 0x0005e60000000800 */
[----:B------:R-:W-:Y:S01]  /*12940*/  HMMA.16816.F32.BF16 R28, R4, R10, R48 ;  /* 0x0000000a041c723c */ /* 0x000fe20000041830 */
[----:B------:R-:W5:Y:S06]  /*12950*/  LDSM.16.MT88.4 R8, [R197+0x2000] ;  /* 0x00200000c508783b */ /* 0x000f6c0000004200 */
[----:B---3--:R-:W-:-:S02]  /*12960*/  F2FP.BF16.PACK_AB R4, R153, R124 ;  /* 0x0000007c9904723e */ /* 0x008fc400000010ff */
[----:B-1----:R-:W-:Y:S02]  /*12970*/  F2FP.BF16.PACK_AB R5, R147, R149 ;  /* 0x000000959305723e */ /* 0x002fe400000010ff */
[----:B------:R-:W-:Y:S01]  /*12980*/  F2FP.BF16.PACK_AB R6, R152, R151 ;  /* 0x000000979806723e */ /* 0x000fe200000010ff */
[----:B--2---:R-:W-:-:S04]  /*12990*/  FFMA.FTZ R3, R143, c[0x0][0x2d0], -R0 ;  /* 0x0000b4008f037a23 */ /* 0x004fc80000010800 */
[----:B------:R-:W1:Y:S02]  /*129a0*/  MUFU.EX2 R148, R3 ;  /* 0x0000000300947308 */ /* 0x000e640000000800 */
[----:B-1----:R-:W-:Y:S01]  /*129b0*/  F2FP.BF16.PACK_AB R7, R148, R150 ;  /* 0x000000969407723e */ /* 0x002fe200000010ff */
[----:B------:R-:W-:Y:S02]  /*129c0*/  FFMA.FTZ R3, R191, c[0x0][0x2d0], -R2 ;  /* 0x0000b400bf037a23 */ /* 0x000fe40000010802 */
[----:B------:R-:W-:-:S03]  /*129d0*/  IMAD.MOV.U32 R191, RZ, RZ, R122 ;  /* 0x000000ffffbf7224 */ /* 0x000fc600078e007a */
[----:B------:R1:W-:Y:S01]  /*129e0*/  MUFU.EX2 R143, R3 ;  /* 0x00000003008f7308 */ /* 0x0003e20000000800 */
[C---:B------:R-:W-:Y:S08]  /*129f0*/  HMMA.16816.F32.BF16 R84, R4.reuse, R16, R84 ;  /* 0x000000100454723c */ /* 0x040ff00000041854 */
[----:B------:R-:W-:Y:S01]  /*12a00*/  HMMA.16816.F32.BF16 R48, R4, R18, R72 ;  /* 0x000000120430723c */ /* 0x000fe20000041848 */
[----:B------:R-:W2:Y:S01]  /*12a10*/  LDSM.16.MT88.4 R16, [R195+0x5800] ;  /* 0x00580000c310783b */ /* 0x000ea20000004200 */
[----:B-1----:R-:W-:-:S06]  /*12a20*/  FFMA.FTZ R3, R214, c[0x0][0x2d0], -R2 ;  /* 0x0000b400d6037a23 */ /* 0x002fcc0000010802 */
[C---:B----4-:R-:W-:Y:S01]  /*12a30*/  HMMA.16816.F32.BF16 R92, R4.reuse, R12, R104 ;  /* 0x0000000c045c723c */ /* 0x050fe20000041868 */
[----:B------:R-:W-:Y:S01]  /*12a40*/  IMAD.MOV.U32 R214, RZ, RZ, R123 ;  /* 0x000000ffffd67224 */ /* 0x000fe200078e007b */
[----:B------:R1:W3:Y:S01]  /*12a50*/  MUFU.EX2 R146, R3 ;  /* 0x0000000300927308 */ /* 0x0002e20000000800 */
[----:B------:R-:W-:Y:S04]  /*12a60*/  LDSM.16.MT88.4 R120, [R196+0x6800] ;  /* 0x00680000c478783b */ /* 0x000fe80000004200 */
[----:B------:R-:W-:Y:S01]  /*12a70*/  LDSM.16.MT88.4 R104, [R197+0x3000] ;  /* 0x00300000c568783b */ /* 0x000fe20000004200 */
[C---:B------:R-:W-:Y:S03]  /*12a80*/  HMMA.16816.F32.BF16 R52, R4.reuse, R14, R88 ;  /* 0x0000000e0434723c */ /* 0x040fe60000041858 */
[----:B------:R-:W4:Y:S04]  /*12a90*/  LDSM.16.MT88.4 R12, [R196+0x5800] ;  /* 0x00580000c40c783b */ /* 0x000f280000004200 */
[----:B------:R-:W-:Y:S01]  /*12aa0*/  LDSM.16.MT88.4 R88, [R196+0x3000] ;  /* 0x00300000c458783b */ /* 0x000fe20000004200 */
[----:B------:R-:W-:Y:S01]  /*12ab0*/  HMMA.16816.F32.BF16 R76, R4, R24, R76 ;  /* 0x00000018044c723c */ /* 0x000fe2000004184c */
[----:B-1----:R-:W-:-:S02]  /*12ac0*/  FFMA.FTZ R3, R219, c[0x0][0x2d0], -R2 ;  /* 0x0000b400db037a23 */ /* 0x002fc40000010802 */
[----:B------:R-:W-:Y:S02]  /*12ad0*/  IMAD.MOV.U32 R219, RZ, RZ, R71 ;  /* 0x000000ffffdb7224 */ /* 0x000fe400078e0047 */
[----:B------:R1:W-:Y:S03]  /*12ae0*/  MUFU.EX2 R145, R3 ;  /* 0x0000000300917308 */ /* 0x0003e60000000800 */
[C---:B------:R-:W-:Y:S08]  /*12af0*/  HMMA.16816.F32.BF16 R24, R4.reuse, R26, R64 ;  /* 0x0000001a0418723c */ /* 0x040ff00000041840 */
[----:B-----5:R-:W-:Y:S01]  /*12b00*/  HMMA.16816.F32.BF16 R100, R4, R8, R100 ;  /* 0x000000080464723c */ /* 0x020fe20000041864 */
[----:B-1----:R-:W-:-:S07]  /*12b10*/  FFMA.FTZ R3, R220, c[0x0][0x2d0], -R2 ;  /* 0x0000b400dc037a23 */ /* 0x002fce0000010802 */
[----:B------:R-:W-:Y:S01]  /*12b20*/  HMMA.16816.F32.BF16 R64, R4, R10, R80 ;  /* 0x0000000a0440723c */ /* 0x000fe20000041850 */
[----:B------:R-:W1:Y:S01]  /*12b30*/  LDSM.16.MT88.4 R8, [R197+0x5800] ;  /* 0x00580000c508783b */ /* 0x000e620000004200 */
[----:B------:R5:W-:Y:S01]  /*12b40*/  MUFU.EX2 R144, R3 ;  /* 0x0000000300907308 */ /* 0x000be20000000800 */
[----:B------:R-:W-:-:S05]  /*12b50*/  IMAD.MOV.U32 R220, RZ, RZ, c[0x0][0x2c4] ;  /* 0x0000b100ffdc7624 */ /* 0x000fca00078e00ff */
[----:B--2---:R-:W-:Y:S01]  /*12b60*/  HMMA.16816.F32.BF16 R96, R4, R16, R96 ;  /* 0x000000100460723c */ /* 0x004fe20000041860 */
[----:B------:R-:W-:-:S07]  /*12b70*/  ISETP.NE.AND P3, PT, R220, 0x1, PT ;  /* 0x00000001dc00780c */ /* 0x000fce0003f65270 */
[----:B------:R-:W-:Y:S01]  /*12b80*/  HMMA.16816.F32.BF16 R72, R4, R18, R60 ;  /* 0x000000120448723c */ /* 0x000fe2000004183c */
[----:B------:R-:W2:Y:S01]  /*12b90*/  LDSM.16.MT88.4 R16, [R195+0x2800] ;  /* 0x00280000c310783b */ /* 0x000ea20000004200 */
[----:B-----5:R-:W-:-:S04]  /*12ba0*/  FFMA.FTZ R3, R160, c[0x0][0x2d0], -R0 ;  /* 0x0000b400a0037a23 */ /* 0x020fc80000010800 */
[----:B------:R5:W-:Y:S02]  /*12bb0*/  MUFU.EX2 R142, R3 ;  /* 0x00000003008e7308 */ /* 0x000be40000000800 */
[C---:B----4-:R-:W-:Y:S08]  /*12bc0*/  HMMA.16816.F32.BF16 R80, R4.reuse, R12, R56 ;  /* 0x0000000c0450723c */ /* 0x050ff00000041838 */
[----:B------:R-:W-:Y:S01]  /*12bd0*/  HMMA.16816.F32.BF16 R60, R4, R14, R44 ;  /* 0x0000000e043c723c */ /* 0x000fe2000004182c */
[----:B------:R-:W4:Y:S01]  /*12be0*/  LDSM.16.MT88.4 R12, [R198+0x2800] ;  /* 0x00280000c60c783b */ /* 0x000f220000004200 */
[----:B-----5:R-:W-:-:S06]  /*12bf0*/  FFMA.FTZ R3, R162, c[0x0][0x2d0], -R0 ;  /* 0x0000b400a2037a23 */ /* 0x020fcc0000010800 */
[C---:B------:R-:W-:Y:S01]  /*12c00*/  HMMA.16816.F32.BF16 R56, R4.reuse, R20, R32 ;  /* 0x000000140438723c */ /* 0x040fe20000041820 */
[----:B------:R5:W2:Y:S07]  /*12c10*/  MUFU.EX2 R140, R3 ;  /* 0x00000003008c7308 */ /* 0x000aae0000000800 */
[C---:B------:R-:W-:Y:S01]  /*12c20*/  HMMA.16816.F32.BF16 R36, R4.reuse, R22, R36 ;  /* 0x000000160424723c */ /* 0x040fe20000041824 */
[----:B------:R-:W4:Y:S07]  /*12c30*/  LDSM.16.MT88.4 R20, [R196+0x2800] ;  /* 0x00280000c414783b */ /* 0x000f2e0000004200 */
[----:B-1----:R-:W-:Y:S01]  /*12c40*/  HMMA.16816.F32.BF16 R40, R4, R8, R40 ;  /* 0x000000080428723c */ /* 0x002fe20000041828 */
[----:B-----5:R-:W-:-:S04]  /*12c50*/  FFMA.FTZ R3, R161, c[0x0][0x2d0], -R0 ;  /* 0x0000b400a1037a23 */ /* 0x020fc80000010800 */
[----:B------:R1:W-:Y:S03]  /*12c60*/  MUFU.EX2 R71, R3 ;  /* 0x0000000300477308 */ /* 0x0003e60000000800 */
[----:B------:R-:W-:Y:S01]  /*12c70*/  HMMA.16816.F32.BF16 R28, R4, R10, R28 ;  /* 0x0000000a041c723c */ /* 0x000fe2000004181c */
[----:B------:R-:W5:Y:S06]  /*12c80*/  LDSM.16.MT88.4 R8, [R197+0x2800] ;  /* 0x00280000c508783b */ /* 0x000f6c0000004200 */
[----:B---3--:R-:W-:-:S02]  /*12c90*/  F2FP.BF16.PACK_AB R4, R146, R143 ;  /* 0x0000008f9204723e */ /* 0x008fc400000010ff */
[----:B--2---:R-:W-:Y:S02]  /*12ca0*/  F2FP.BF16.PACK_AB R5, R140, R142 ;  /* 0x0000008e8c05723e */ /* 0x004fe400000010ff */
[----:B------:R-:W-:Y:S01]  /*12cb0*/  F2FP.BF16.PACK_AB R6, R144, R145 ;  /* 0x000000919006723e */ /* 0x000fe200000010ff */
[----:B-1----:R-:W-:-:S04]  /*12cc0*/  FFMA.FTZ R3, R163, c[0x0][0x2d0], -R0 ;  /* 0x0000b400a3037a23 */ /* 0x002fc80000010800 */
[----:B------:R-:W1:Y:S02]  /*12cd0*/  MUFU.EX2 R141, R3 ;  /* 0x00000003008d7308 */ /* 0x000e640000000800 */
[----:B-1----:R-:W-:Y:S01]  /*12ce0*/  F2FP.BF16.PACK_AB R7, R141, R71 ;  /* 0x000000478d07723e */ /* 0x002fe200000010ff */
[----:B------:R-:W-:-:S06]  /*12cf0*/  FFMA.FTZ R3, R241, c[0x0][0x2d0], -R2 ;  /* 0x0000b400f1037a23 */ /* 0x000fcc0000010802 */
[C---:B------:R-:W-:Y:S08]  /*12d00*/  HMMA.16816.F32.BF16 R76, R4.reuse, R16, R76 ;  /* 0x00000010044c723c */ /* 0x040ff0000004184c */
[C---:B------:R-:W-:Y:S01]  /*12d10*/  HMMA.16816.F32.BF16 R24, R4.reuse, R18, R24 ;  /* 0x000000120418723c */ /* 0x040fe20000041818 */
[----:B------:R-:W1:Y:S07]  /*12d20*/  LDSM.16.MT88.4 R16, [R195+0x6000] ;  /* 0x00600000c310783b */ /* 0x000e6e0000004200 */
[C---:B----4-:R-:W-:Y:S08]  /*12d30*/  HMMA.16816.F32.BF16 R92, R4.reuse, R12, R92 ;  /* 0x0000000c045c723c */ /* 0x050ff0000004185c */
[C---:B------:R-:W-:Y:S01]  /*12d40*/  HMMA.16816.F32.BF16 R44, R4.reuse, R14, R52 ;  /* 0x0000000e042c723c */ /* 0x040fe20000041834 */
[----:B------:R-:W2:Y:S07]  /*12d50*/  LDSM.16.MT88.4 R12, [R196+0x6000] ;  /* 0x00600000c40c783b */ /* 0x000eae0000004200 */
[C---:B------:R-:W-:Y:S01]  /*12d60*/  HMMA.16816.F32.BF16 R32, R4.reuse, R22, R48 ;  /* 0x000000160420723c */ /* 0x040fe20000041830 */
[----:B------:R3:W-:Y:S07]  /*12d70*/  MUFU.EX2 R49, R3 ;  /* 0x0000000300317308 */ /* 0x0007ee0000000800 */
[C---:B------:R-:W-:Y:S01]  /*12d80*/  HMMA.16816.F32.BF16 R84, R4.reuse, R20, R84 ;  /* 0x000000140454723c */ /* 0x040fe20000041854 */
[----:B------:R-:W4:Y:S07]  /*12d90*/  LDSM.16.MT88.4 R20, [R198+0x6000] ;  /* 0x00600000c614783b */ /* 0x000f2e0000004200 */
[----:B-----5:R-:W-:Y:S01]  /*12da0*/  HMMA.16816.F32.BF16 R100, R4, R8, R100 ;  /* 0x000000080464723c */ /* 0x020fe20000041864 */
[----:B---3--:R-:W-:-:S04]  /*12db0*/  FFMA.FTZ R3, R248, c[0x0][0x2d0], -R2 ;  /* 0x0000b400f8037a23 */ /* 0x008fc80000010802 */
[----:B------:R3:W5:Y:S03]  /*12dc0*/  MUFU.EX2 R48, R3 ;  /* 0x0000000300307308 */ /* 0x0007660000000800 */
[C---:B-1----:R-:W-:Y:S01]  /*12dd0*/  HMMA.16816.F32.BF16 R108, R4.reuse, R16, R96 ;  /* 0x00000010046c723c */ /* 0x042fe20000041860 */
[----:B------:R-:W-:Y:S07]  /*12de0*/  LDSM.16.MT88.4 R96, [R198+0x3000] ;  /* 0x00300000c660783b */ /* 0x000fee0000004200 */
[----:B------:R-:W-:Y:S01]  /*12df0*/  HMMA.16816.F32.BF16 R72, R4, R18, R72 ;  /* 0x000000120448723c */ /* 0x000fe20000041848 */
[----:B---3--:R-:W-:-:S02]  /*12e00*/  FFMA.FTZ R3, R247, c[0x0][0x2d0], -R2 ;  /* 0x0000b400f7037a23 */ /* 0x008fc40000010802 */
[----:B------:R-:W-:-:S05]  /*12e10*/  FFMA.FTZ R2, R226, c[0x0][0x2d0], -R2 ;  /* 0x0000b400e2027a23 */ /* 0x000fca0000010802 */
[C---:B--2---:R-:W-:Y:S01]  /*12e20*/  HMMA.16816.F32.BF16 R60, R4.reuse, R14, R60 ;  /* 0x0000000e043c723c */ /* 0x044fe2000004183c */
[----:B------:R-:W-:Y:S07]  /*12e30*/  MUFU.EX2 R18, R3 ;  /* 0x0000000300127308 */ /* 0x000fee0000000800 */
[C---:B------:R-:W-:Y:S01]  /*12e40*/  HMMA.16816.F32.BF16 R116, R4.reuse, R12, R80 ;  /* 0x0000000c0474723c */ /* 0x040fe20000041850 */
[----:B------:R1:W2:Y:S01]  /*12e50*/  MUFU.EX2 R17, R2 ;  /* 0x0000000200117308 */ /* 0x0002a20000000800 */
[----:B------:R-:W-:Y:S06]  /*12e60*/  LDSM.16.MT88.4 R80, [R195+0x3000] ;  /* 0x00300000c350783b */ /* 0x000fec0000004200 */
[C---:B------:R-:W-:Y:S01]  /*12e70*/  HMMA.16816.F32.BF16 R52, R4.reuse, R10, R64 ;  /* 0x0000000a0434723c */ /* 0x040fe20000041840 */
[----:B------:R-:W3:Y:S06]  /*12e80*/  LDSM.16.MT88.4 R8, [R197+0x6000] ;  /* 0x00600000c508783b */ /* 0x000eec0000004200 */
[----:B-----5:R-:W-:Y:S01]  /*12e90*/  F2FP.BF16.PACK_AB R64, R48, R49 ;  /* 0x000000313040723e */ /* 0x020fe200000010ff */
[----:B----4-:R-:W-:Y:S01]  /*12ea0*/  HMMA.16816.F32.BF16 R56, R4, R20, R56 ;  /* 0x000000140438723c */ /* 0x010fe20000041838 */
[----:B-1----:R-:W-:Y:S01]  /*12eb0*/  FFMA.FTZ R2, R225, c[0x0][0x2d0], -R0 ;  /* 0x0000b400e1027a23 */ /* 0x002fe20000010800 */
[----:B--2---:R-:W-:-:S03]  /*12ec0*/  F2FP.BF16.PACK_AB R66, R17, R18 ;  /* 0x000000121142723e */ /* 0x004fc600000010ff */
[----:B------:R1:W-:Y:S03]  /*12ed0*/  MUFU.EX2 R16, R2 ;  /* 0x0000000200107308 */ /* 0x0003e60000000800 */
[----:B------:R-:W-:Y:S01]  /*12ee0*/  HMMA.16816.F32.BF16 R36, R4, R22, R36 ;  /* 0x000000160424723c */ /* 0x000fe20000041824 */
[----:B-1----:R-:W-:-:S04]  /*12ef0*/  FFMA.FTZ R2, R227, c[0x0][0x2d0], -R0 ;  /* 0x0000b400e3027a23 */ /* 0x002fc80000010800 */
[----:B------:R1:W2:Y:S03]  /*12f00*/  MUFU.EX2 R14, R2 ;  /* 0x00000002000e7308 */ /* 0x0002a60000000800 */
[----:B---3--:R-:W-:Y:S01]  /*12f10*/  HMMA.16816.F32.BF16 R40, R4, R8, R40 ;  /* 0x000000080428723c */ /* 0x008fe20000041828 */
[----:B-1----:R-:W-:-:S07]  /*12f20*/  FFMA.FTZ R2, R229, c[0x0][0x2d0], -R0 ;  /* 0x0000b400e5027a23 */ /* 0x002fce0000010800 */
[----:B------:R-:W-:Y:S01]  /*12f30*/  HMMA.16816.F32.BF16 R28, R4, R10, R28 ;  /* 0x0000000a041c723c */ /* 0x000fe2000004181c */
[----:B------:R-:W-:Y:S01]  /*12f40*/  FFMA.FTZ R0, R228, c[0x0][0x2d0], -R0 ;  /* 0x0000b400e4007a23 */ /* 0x000fe20000010800 */
[----:B------:R-:W1:Y:S01]  /*12f50*/  LDSM.16.MT88.4 R8, [R197+0x6800] ;  /* 0x00680000c508783b */ /* 0x000e620000004200 */
[----:B------:R3:W-:Y:S01]  /*12f60*/  MUFU.EX2 R13, R2 ;  /* 0x00000002000d7308 */ /* 0x0007e20000000800 */
[----:B--2---:R-:W-:-:S03]  /*12f70*/  F2FP.BF16.PACK_AB R65, R14, R16 ;  /* 0x000000100e41723e */ /* 0x004fc600000010ff */
[----:B------:R-:W-:-:S04]  /*12f80*/  @P3 IMAD.HI.U32 R4, R252, c[0x0][0x2c8], RZ ;  /* 0x0000b200fc043a27 */ /* 0x000fc800078e00ff */
[----:B------:R2:W4:Y:S01]  /*12f90*/  MUFU.EX2 R12, R0 ;  /* 0x00000000000c7308 */ /* 0x0005220000000800 */
[----:B---3--:R-:W-:-:S04]  /*12fa0*/  FADD.FTZ R2, R246, R245 ;  /* 0x000000f5f6027221 */ /* 0x008fc80000010000 */
[----:B------:R-:W-:Y:S02]  /*12fb0*/  FADD.FTZ R2, R244, R2 ;  /* 0x00000002f4027221 */ /* 0x000fe40000010000 */
[----:B--2---:R-:W-:Y:S01]  /*12fc0*/  FADD.FTZ R0, R240, R237 ;  /* 0x000000edf0007221 */ /* 0x004fe20000010000 */
[----:B----4-:R-:W-:Y:S01]  /*12fd0*/  F2FP.BF16.PACK_AB R67, R12, R13 ;  /* 0x0000000d0c43723e */ /* 0x010fe200000010ff */
        /* <DEDUP_REMOVED lines=10> */
[----:B------:R-:W-:Y:S02]  /*13080*/  FADD.FTZ R2, R230, R0 ;  /* 0x00000000e6027221 */ /* 0x000fe40000010000 */
[----:B------:R-:W-:-:S02]  /*13090*/  FADD.FTZ R0, R242, R3 ;  /* 0x00000003f2007221 */ /* 0x000fc40000010000 */
[----:B------:R-:W-:Y:S01]  /*130a0*/  FADD.FTZ R2, R233, R2 ;  /* 0x00000002e9027221 */ /* 0x000fe20000010000 */
[C---:B------:R-:W-:Y:S01]  /*130b0*/  HMMA.16816.F32.BF16 R84, R64.reuse, R88, R84 ;  /* 0x000000584054723c */ /* 0x040fe20000041854 */
[----:B------:R-:W-:Y:S02]  /*130c0*/  FADD.FTZ R0, R223, R0 ;  /* 0x00000000df007221 */ /* 0x000fe40000010000 */
[----:B------:R-:W-:Y:S01]  /*130d0*/  FADD.FTZ R2, R217, R2 ;  /* 0x00000002d9027221 */ /* 0x000fe20000010000 */
[----:B------:R-:W-:Y:S01]  /*130e0*/  IADD3 R217, R251, -0x2, RZ ;  /* 0xfffffffefbd97810 */ /* 0x000fe20007ffe0ff */
        /* <DEDUP_REMOVED lines=24> */
[----:B------:R-:W-:Y:S01]  /*13270*/  IMAD.MOV.U32 R0, RZ, RZ, R252 ;  /* 0x000000ffff007224 */ /* 0x000fe200078e00fc */
[----:B------:R-:W-:Y:S01]  /*13280*/  @P3 SHF.R.U32.HI R0, RZ, c[0x0][0x2cc], R4 ;  /* 0x0000b300ff003a19 */ /* 0x000fe20000011604 */
[----:B------:R-:W-:-:S02]  /*13290*/  FADD.FTZ R2, R152, R2 ;  /* 0x0000000298027221 */ /* 0x000fc40000010000 */
[----:B------:R-:W-:Y:S01]  /*132a0*/  FADD.FTZ R3, R150, R3 ;  /* 0x0000000396037221 */ /* 0x000fe20000010000 */
[C---:B------:R-:W-:Y:S01]  /*132b0*/  HMMA.16816.F32.BF16 R80, R64.reuse, R82, R24 ;  /* 0x000000524050723c */ /* 0x040fe20000041818 */
[----:B------:R-:W-:Y:S02]  /*132c0*/  FADD.FTZ R2, R143, R2 ;  /* 0x000000028f027221 */ /* 0x000fe40000010000 */
[----:B------:R-:W-:Y:S01]  /*132d0*/  FADD.FTZ R4, R148, R3 ;  /* 0x0000000394047221 */ /* 0x000fe20000010000 */
[----:B------:R-:W-:Y:S01]  /*132e0*/  IADD3 R3, R0, R214, -R219 ;  /* 0x000000d600037210 */ /* 0x000fe20007ffe8db */
[----:B------:R-:W-:Y:S02]  /*132f0*/  FADD.FTZ R0, R146, R2 ;  /* 0x0000000292007221 */ /* 0x000fe40000010000 */
[----:B------:R-:W-:Y:S01]  /*13300*/  IMAD.MOV.U32 R2, RZ, RZ, RZ ;  /* 0x000000ffff027224 */ /* 0x000fe200078e00ff */
[----:B------:R-:W-:Y:S01]  /*13310*/  HMMA.16816.F32.BF16 R88, R64, R90, R32 ;  /* 0x0000005a4058723c */ /* 0x000fe20000041820 */
[----:B------:R-:W-:-:S02]  /*13320*/  FADD.FTZ R4, R142, R4 ;  /* 0x000000048e047221 */ /* 0x000fc40000010000 */
[----:B------:R-:W-:-:S04]  /*13330*/  IMAD.HI R2, R3, -0x6db6db6d, R2 ;  /* 0x9249249303027827 */ /* 0x000fc800078e0202 */
[----:B------:R-:W-:Y:S01]  /*13340*/  FADD.FTZ R3, R140, R4 ;  /* 0x000000048c037221 */ /* 0x000fe20000010000 */
[C---:B------:R-:W-:Y:S01]  /*13350*/  HMMA.16816.F32.BF16 R96, R64.reuse, R98, R44 ;  /* 0x000000624060723c */ /* 0x040fe2000004182c */
[----:B------:R-:W-:Y:S02]  /*13360*/  FADD.FTZ R0, R145, R0 ;  /* 0x0000000091007221 */ /* 0x000fe40000010000 */
[----:B------:R-:W-:Y:S02]  /*13370*/  FADD.FTZ R3, R71, R3 ;  /* 0x0000000347037221 */ /* 0x000fe40000010000 */
[----:B------:R-:W-:Y:S01]  /*13380*/  FADD.FTZ R4, R144, R0 ;  /* 0x0000000090047221 */ /* 0x000fe20000010000 */
[----:B------:R-:W-:Y:S01]  /*13390*/  SHF.R.U32.HI R0, RZ, 0x1f, R2 ;  /* 0x0000001fff007819 */ /* 0x000fe20000011602 */
[----:B------:R-:W-:Y:S01]  /*133a0*/  FADD.FTZ R3, R141, R3 ;  /* 0x000000038d037221 */ /* 0x000fe20000010000 */
[----:B------:R-:W-:Y:S02]  /*133b0*/  HMMA.16816.F32.BF16 R104, R64, R106, R52 ;  /* 0x0000006a4068723c */ /* 0x000fe40000041834 */
[----:B------:R-:W-:Y:S01]  /*133c0*/  LEA.HI.SX32 R2, R2, R0, 0x1a ;  /* 0x0000000002027211 */ /* 0x000fe200078fd2ff */
        /* <DEDUP_REMOVED lines=12> */
[----:B------:R-:W-:-:S05]  /*13490*/  FADD.FTZ R0, R12, R2 ;  /* 0x000000020c007221 */ /* 0x000fca0000010000 */
[----:B------:R2:W-:Y:S02]  /*134a0*/  STL [R1+0x38], R0 ;  /* 0x0000380001007387 */ /* 0x0005e40000100800 */
[C---:B-1----:R-:W-:Y:S02]  /*134b0*/  HMMA.16816.F32.BF16 R60, R64.reuse, R8, R40 ;  /* 0x00000008403c723c */ /* 0x042fe40000041828 */
[----:B------:R2:W-:Y:S06]  /*134c0*/  STL [R1+0x34], R3 ;  /* 0x0000340301007387 */ /* 0x0005ec0000100800 */
[----:B------:R-:W-:Y:S01]  /*134d0*/  HMMA.16816.F32.BF16 R64, R64, R10, R28 ;  /* 0x0000000a4040723c */ /* 0x000fe2000004181c */
[----:B------:R-:W-:Y:S07]  /*134e0*/  @!P0 BRA `(.L_x_1233) ;  /* 0x0000428000008947 */ /* 0x000fee0003800000 */
[----:B--2---:R-:W-:Y:S01]  /*134f0*/  IMAD.IADD R0, R250, 0x1, R252 ;  /* 0x00000001fa007824 */ /* 0x004fe200078e02fc */
[----:B------:R-:W-:Y:S01]  /*13500*/  MOV R3, R70 ;  /* 0x0000004600037202 */ /* 0x000fe20000000f00 */
[----:B------:R-:W-:Y:S01]  /*13510*/  IMAD.MOV.U32 R71, RZ, RZ, R69 ;  /* 0x000000ffff477224 */ /* 0x000fe200078e0045 */
[----:B------:R-:W-:-:S02]  /*13520*/  MOV R188, R217 ;  /* 0x000000d900bc7202 */ /* 0x000fc40000000f00 */
[----:B------:R1:W-:Y:S02]  /*13530*/  STL [R1+0x20], R0 ;  /* 0x0000200001007387 */ /* 0x0003e40000100800 */
[----:B-1----:R-:W-:-:S05]  /*13540*/  @P3 IMAD.HI.U32 R0, R0, c[0x0][0x2c8], RZ ;  /* 0x0000b20000003a27 */ /* 0x002fca00078e00ff */
[----:B------:R-:W-:-:S05]  /*13550*/  @P3 SHF.R.U32.HI R0, RZ, c[0x0][0x2cc], R0 ;  /* 0x0000b300ff003a19 */ /* 0x000fca0000011600 */
[----:B------:R1:W-:Y:S02]  /*13560*/  @P3 STL [R1+0x28], R0 ;  /* 0x0000280001003387 */ /* 0x0003e40000100800 */
.L_x_1238:
[----:B--2---:R-:W2:Y:S01]  /*13570*/  LDL R189, [R1+0x40] ;  /* 0x0000400001bd7983 */ /* 0x004ea20000100800 */
        /* <DEDUP_REMOVED lines=21> */
[----:B-1-34-:R-:W-:Y:S01]  /*136d0*/  IMAD.WIDE.U32 R22, R188, c[0x0][0x208], RZ ;  /* 0x00008200bc167a25 */ /* 0x01afe200078e00ff */
[----:B------:R-:W2:Y:S01]  /*136e0*/  LDL.64 R30, [R1+0x8] ;  /* 0x00000800011e7983 */ /* 0x000ea20000100a00 */
[----:B------:R-:W-:Y:S01]  /*136f0*/  ULDC.64 UR4, c[0x0][0x208] ;  /* 0x0000820000047ab9 */ /* 0x000fe20000000a00 */
[----:B------:R-:W-:Y:S01]  /*13700*/  SHF.R.S32.HI R0, RZ, 0x1f, R188 ;  /* 0x0000001fff007819 */ /* 0x000fe200000114bc */
[----:B------:R-:W-:Y:S01]  /*13710*/  USHF.L.U32 UR9, UR4, 0x5, URZ ;  /* 0x0000000504097899 */ /* 0x000fe2000800063f */
[----:B------:R-:W3:Y:S01]  /*13720*/  LDL R28, [R1] ;  /* 0x00000000011c7983 */ /* 0x000ee20000100800 */
        /* <DEDUP_REMOVED lines=52> */
.L_x_1235:
[----:B-1-34-:R-:W-:Y:S05]  /*13a70*/  BSYNC B0 ;  /* 0x0000000000007941 */ /* 0x01afea0003800000 */
.L_x_1234:
        /* <DEDUP_REMOVED lines=36> */
[----:B------:R-:W-:Y:S01]  /*13cc0*/  HMMA.16816.F32.BF16 R56, R136, R162, R56 ;  /* 0x000000a28838723c */ /* 0x000fe20000041838 */
[----:B------:R-:W4:Y:S07]  /*13cd0*/  LDSM.16.M88.4 R160, [R193+0x3000] ;  /* 0x00300000c1a0783b */ /* 0x000f2e0000000200 */
[C---:B-1----:R-:W-:Y:S08]  /*13ce0*/  HMMA.16816.F32.BF16 R4, R164.reuse, R72, R4 ;  /* 0x00000048a404723c */ /* 0x042ff00000041804 */
[C---:B------:R-:W-:Y:S01]  /*13cf0*/  HMMA.16816.F32.BF16 R8, R164.reuse, R74, R8 ;  /* 0x0000004aa408723c */ /* 0x040fe20000041808 */
[----:B------:R-:W1:Y:S07]  /*13d00*/  LDSM.16.M88.4 R72, [R192] ;  /* 0x00000000c048783b */ /* 0x000e6e0000000200 */
        /* <DEDUP_REMOVED lines=44> */
[----:B------:R-:W2:Y:S07]  /*13fd0*/  LDSM.16.M88.4 R140, [R200] ;  /* 0x00000000c88c783b */ /* 0x000eae0000000200 */
[C---:B---3--:R-:W-:Y:S08]  /*13fe0*/  HMMA.16816.F32.BF16 R20, R172.reuse, R144, R20 ;  /* 0x00000090ac14723c */ /* 0x048ff00000041814 */
[C---:B------:R-:W-:Y:S01]  /*13ff0*/  HMMA.16816.F32.BF16 R24, R172.reuse, R146, R24 ;  /* 0x00000092ac18723c */ /* 0x040fe20000041818 */
[----:B------:R-:W3:Y:S07]  /*14000*/  LDSM.16.M88.4 R144, [R201] ;  /* 0x00000000c990783b */ /* 0x000eee0000000200 */
        /* <DEDUP_REMOVED lines=8> */
[----:B------:R-:W3:Y:S07]  /*14090*/  LDSM.16.M88.4 R156, [R204] ;  /* 0x00000000cc9c783b */ /* 0x000eee0000000200 */
[C---:B------:R-:W-:Y:S08]  /*140a0*/  HMMA.16816.F32.BF16 R52, R172.reuse, R160, R52 ;  /* 0x000000a0ac34723c */ /* 0x040ff00000041834 */
[----:B------:R-:W-:Y:S01]  /*140b0*/  HMMA.16816.F32.BF16 R56, R172, R162, R56 ;  /* 0x000000a2ac38723c */ /* 0x000fe20000041838 */
[----:B------:R-:W4:Y:S07]  /*140c0*/  LDSM.16.M88.4 R160, [R205] ;  /* 0x00000000cda0783b */ /* 0x000f2e0000000200 */
        /* <DEDUP_REMOVED lines=28> */
[C---:B------:R-:W-:Y:S08]  /*14290*/  HMMA.16816.F32.BF16 R24, R180.reuse, R146, R24 ;  /* 0x00000092b418723c */ /* 0x040ff00000041818 */
[C---:B----4-:R-:W-:Y:S08]  /*142a0*/  HMMA.16816.F32.BF16 R28, R180.reuse, R148, R28 ;  /* 0x00000094b41c723c */ /* 0x050ff0000004181c */
[C---:B------:R-:W-:Y:S08]  /*142b0*/  HMMA.16816.F32.BF16 R32, R180.reuse, R150, R32 ;  /* 0x00000096b420723c */ /* 0x040ff00000041820 */
        /* <DEDUP_REMOVED lines=8> */
[C---:B--2---:R-:W-:Y:S08]  /*14340*/  HMMA.16816.F32.BF16 R12, R184.reuse, R140, R12 ;  /* 0x0000008cb80c723c */ /* 0x044ff0000004180c */
        /* <DEDUP_REMOVED lines=137> */
[----:B------:R-:W3:Y:S01]  /*14be0*/  LDL R189, [R1+0x10] ;  /* 0x0000100001bd7983 */ /* 0x000ee20000100800 */
        /* <DEDUP_REMOVED lines=47> */
.L_x_1237:
[----:B--234-:R-:W-:Y:S05]  /*14ee0*/  BSYNC B0 ;  /* 0x0000000000007941 */ /* 0x01cfea0003800000 */
.L_x_1236:
        /* <DEDUP_REMOVED lines=19> */
[----:B------:R-:W-:Y:S02]  /*15020*/  ISETP.GT.AND P0, PT, R0, 0x1, PT ;  /* 0x000000010000780c */ /* 0x000fe40003f04270 */
[----:B------:R-:W-:Y:S02]  /*15030*/  FSEL R5, R160, -INF , P1 ;  /* 0xff800000a0057808 */ /* 0x000fe40000800000 */
[----:B------:R-:W-:Y:S02]  /*15040*/  FSEL R6, R158, -INF , P0 ;  /* 0xff8000009e067808 */ /* 0x000fe40000000000 */
[----:B------:R-:W-:Y:S02]  /*15050*/  ISETP.GT.AND P4, PT, R0, 0x8, PT ;  /* 0x000000080000780c */ /* 0x000fe40003f84270 */
[----:B------:R-:W-:Y:S02]  /*15060*/  FMNMX.FTZ R2, R5, R71, !PT ;  /* 0x0000004705027209 */ /* 0x000fe40007810000 */
        /* <DEDUP_REMOVED lines=9> */
[----:B------:R-:W-:Y:S02]  /*15100*/  ISETP.GT.AND P4, PT, R4, RZ, PT ;  /* 0x000000ff0400720c */ /* 0x000fe40003f84270 */
[----:B------:R-:W-:Y:S02]  /*15110*/  FMNMX.FTZ R2, R41, R2, !PT ;  /* 0x0000000229027209 */ /* 0x000fe40007810000 */
[----:B------:R-:W-:Y:S02]  /*15120*/  ISETP.GT.AND P1, PT, R0, 0x18, PT ;  /* 0x000000180000780c */ /* 0x000fe40003f24270 */
[----:B------:R-:W-:Y:S02]  /*15130*/  FSEL R48, R146, -INF , P0 ;  /* 0xff80000092307808 */ /* 0x000fe40000000000 */
[----:B------:R-:W-:Y:S02]  /*15140*/  FSEL R8, R163, -INF , P4 ;  /* 0xff800000a3087808 */ /* 0x000fe40002000000 */
[----:B------:R-:W-:Y:S02]  /*15150*/  ISETP.GT.AND P2, PT, R4, 0x1, PT ;  /* 0x000000010400780c */ /* 0x000fe40003f44270 */
[----:B------:R-:W-:Y:S02]  /*15160*/  FSEL R57, R75, -INF , P1 ;  /* 0xff8000004b397808 */ /* 0x000fe40000800000 */
[----:B------:R-:W-:Y:S02]  /*15170*/  ISETP.GT.AND P0, PT, R0, 0x19, PT ;  /* 0x000000190000780c */ /* 0x000fe40003f04270 */
        /* <DEDUP_REMOVED lines=44> */
[----:B------:R-:W-:Y:S02]  /*15440*/  ISETP.GT.AND P2, PT, R4, 0x21, PT ;  /* 0x000000210400780c */ /* 0x000fe40003f44270 */
[----:B------:R-:W-:Y:S02]  /*15450*/  FSEL R144, R153, -INF , P3 ;  /* 0xff80000099907808 */ /* 0x000fe40001800000 */
[----:B------:R-:W-:Y:S02]  /*15460*/  FSEL R158, R34, -INF , P1 ;  /* 0xff800000229e7808 */ /* 0x000fe40000800000 */
[----:B------:R-:W-:Y:S02]  /*15470*/  ISETP.GT.AND P0, PT, R0, 0x39, PT ;  /* 0x000000390000780c */ /* 0x000fe40003f04270 */
[----:B------:R-:W-:Y:S02]  /*15480*/  FMNMX.FTZ R2, R157, R2, !PT ;  /* 0x000000029d027209 */ /* 0x000fe40007810000 */
        /* <DEDUP_REMOVED lines=43> */
[C---:B------:R-:W-:Y:S02]  /*15740*/  ISETP.GT.AND P2, PT, R4.reuse, 0x41, PT ;  /* 0x000000410400780c */ /* 0x040fe40003f44270 */
[----:B------:R-:W-:Y:S02]  /*15750*/  FMNMX.FTZ R7, R155, R7, !PT ;  /* 0x000000079b077209 */ /* 0x000fe40007810000 */
[----:B------:R-:W-:Y:S02]  /*15760*/  ISETP.GT.AND P3, PT, R4, 0x48, PT ;  /* 0x000000480400780c */ /* 0x000fe40003f64270 */
[----:B------:R-:W-:Y:S02]  /*15770*/  FSEL R232, R18, -INF , P1 ;  /* 0xff80000012e87808 */ /* 0x000fe40000800000 */
[----:B------:R-:W-:Y:S02]  /*15780*/  ISETP.GT.AND P0, PT, R0, 0x59, PT ;  /* 0x000000590000780c */ /* 0x000fe40003f04270 */
        /* <DEDUP_REMOVED lines=38> */
[C---:B------:R-:W-:Y:S02]  /*159f0*/  ISETP.GT.AND P0, PT, R4.reuse, 0x61, PT ;  /* 0x000000610400780c */ /* 0x040fe40003f04270 */
[----:B------:R-:W-:Y:S02]  /*15a00*/  FSEL R239, R29, -INF , P1 ;  /* 0xff8000001def7808 */ /* 0x000fe40000800000 */
[----:B------:R-:W-:Y:S01]  /*15a10*/  FSEL R240, R25, -INF , P0 ;  /* 0xff80000019f07808 */ /* 0x000fe20000000000 */
[----:B------:R-:W-:Y:S01]  /*15a20*/  LDSM.16.MT88.4 R28, [R198] ;  /* 0x00000000c61c783b */ /* 0x000fe20000004200 */
[----:B------:R-:W-:Y:S02]  /*15a30*/  ISETP.GT.AND P0, PT, R4, 0x69, PT ;  /* 0x000000690400780c */ /* 0x000fe40003f04270 */
[----:B------:R-:W-:Y:S02]  /*15a40*/  FMNMX.FTZ R7, R228, R7, !PT ;  /* 0x00000007e4077209 */ /* 0x000fe40007810000 */
[----:B------:R-:W-:Y:S02]  /*15a50*/  FSEL R244, R21, -INF , P0 ;  /* 0xff80000015f47808 */ /* 0x000fe40000000000 */
[----:B------:R-:W-:Y:S02]  /*15a60*/  ISETP.GT.AND P1, PT, R4, 0x68, PT ;  /* 0x000000680400780c */ /* 0x000fe40003f24270 */
[----:B------:R-:W-:Y:S02]  /*15a70*/  FMNMX.FTZ R7, R239, R7, !PT ;  /* 0x00000007ef077209 */ /* 0x000fe40007810000 */
[----:B------:R-:W-:Y:S02]  /*15a80*/  FSEL R243, R23, -INF , P1 ;  /* 0xff80000017f37808 */ /* 0x000fe40000800000 */
[----:B------:R-:W-:Y:S01]  /*15a90*/  FMNMX.FTZ R4, R240, R7, !PT ;  /* 0x00000007f0047209 */ /* 0x000fe20007810000 */
[----:B------:R-:W-:Y:S01]  /*15aa0*/  LDSM.16.MT88.4 R20, [R196] ;  /* 0x00000000c414783b */ /* 0x000fe20000004200 */
[----:B--2---:R-:W-:Y:S02]  /*15ab0*/  FMNMX.FTZ R0, R0, R2, !PT ;  /* 0x0000000200007209 */ /* 0x004fe40007810000 */
[----:B------:R-:W-:Y:S04]  /*15ac0*/  FMNMX.FTZ R4, R243, R4, !PT ;  /* 0x00000004f3047209 */ /* 0x000fe80007810000 */
[----:B------:R-:W-:Y:S01]  /*15ad0*/  FMNMX.FTZ R4, R244, R4, !PT ;  /* 0x00000004f4047209 */ /* 0x000fe20007810000 */
[----:B------:R-:W2:Y:S08]  /*15ae0*/  SHFL.BFLY PT, R2, R0, 0x1, 0x1f ;  /* 0x0c201f0000027f89 */ /* 0x000eb000000e0000 */
        /* <DEDUP_REMOVED lines=16> */
[--C-:B------:R-:W-:Y:S02]  /*15bf0*/  FFMA.FTZ R5, R8, c[0x0][0x2d0], -R73.reuse ;  /* 0x0000b40008057a23 */ /* 0x100fe40000010849 */
[--C-:B------:R-:W-:Y:S02]  /*15c00*/  FFMA.FTZ R4, R11, c[0x0][0x2d0], -R73.reuse ;  /* 0x0000b4000b047a23 */ /* 0x100fe40000010849 */
[----:B------:R4:W-:Y:S10]  /*15c10*/  MUFU.EX2 R252, R2 ;  /* 0x0000000200fc7308 */ /* 0x0009f40000000800 */
[----:B------:R-:W-:Y:S01]  /*15c20*/  MUFU.EX2 R248, R5 ;  /* 0x0000000500f87308 */ /* 0x000fe20000000800 */
[--C-:B--2---:R-:W-:Y:S01]  /*15c30*/  FFMA.FTZ R0, R9, c[0x0][0x2d0], -R74.reuse ;  /* 0x0000b40009007a23 */ /* 0x104fe2000001084a */
[----:B---3--:R-:W-:Y:S08]  /*15c40*/  F2FP.BF16.PACK_AB R141, R250, R251 ;  /* 0x000000fbfa8d723e */ /* 0x008ff000000010ff */
[----:B------:R2:W-:Y:S01]  /*15c50*/  MUFU.EX2 R51, R0 ;  /* 0x0000000000337308 */ /* 0x0005e20000000800 */
[----:B----4-:R-:W-:Y:S09]  /*15c60*/  FSEL R2, R69, RZ, P0 ;  /* 0x000000ff45027208 */ /* 0x010ff20000000000 */
[----:B------:R-:W3:Y:S01]  /*15c70*/  MUFU.EX2 R247, R4 ;  /* 0x0000000400f77308 */ /* 0x000ee20000000800 */
[--C-:B--2---:R-:W-:Y:S09]  /*15c80*/  FFMA.FTZ R0, R10, c[0x0][0x2d0], -R74.reuse ;  /* 0x0000b4000a007a23 */ /* 0x104ff2000001084a */
[----:B------:R2:W4:Y:S01]  /*15c90*/  MUFU.EX2 R58, R0 ;  /* 0x00000000003a7308 */ /* 0x0005220000000800 */
[----:B---3--:R-:W-:Y:S01]  /*15ca0*/  F2FP.BF16.PACK_AB R140, R247, R248 ;  /* 0x000000f8f78c723e */ /* 0x008fe200000010ff */
[----:B--2---:R-:W-:Y:S01]  /*15cb0*/  FFMA.FTZ R0, R12, c[0x0][0x2d0], -R73 ;  /* 0x0000b4000c007a23 */ /* 0x004fe20000010849 */
[----:B----4-:R-:W-:Y:S01]  /*15cc0*/  F2FP.BF16.PACK_AB R143, R58, R51 ;  /* 0x000000333a8f723e */ /* 0x010fe200000010ff */
        /* <DEDUP_REMOVED lines=9> */
[----:B------:R-:W-:Y:S04]  /*15d60*/  FMUL.FTZ R0, R0, c[0x0][0x2d0] ;  /* 0x0000b40000007a20 */ /* 0x000fe80000410000 */
[----:B------:R3:W-:Y:S01]  /*15d70*/  MUFU.EX2 R242, R2 ;  /* 0x0000000200f27308 */ /* 0x0007e20000000800 */
[C---:B----4-:R-:W-:Y:S02]  /*15d80*/  FMUL.FTZ R4, R3.reuse, R76 ;  /* 0x0000004c03047220 */ /* 0x050fe40000410000 */
        /* <DEDUP_REMOVED lines=10> */
[----:B------:R-:W5:Y:S01]  /*15e30*/  LDL.LU R105, [R1+0x38] ;  /* 0x0000380001697983 */ /* 0x000f620000300800 */
[C---:B------:R-:W-:Y:S02]  /*15e40*/  FMUL.FTZ R60, R3.reuse, R60 ;  /* 0x0000003c033c7220 */ /* 0x040fe40000410000 */
[--C-:B---3--:R-:W-:Y:S01]  /*15e50*/  FFMA.FTZ R2, R40, c[0x0][0x2d0], -R73.reuse ;  /* 0x0000b40028027a23 */ /* 0x108fe20000010849 */
[----:B------:R-:W3:Y:S01]  /*15e60*/  LDL.LU R104, [R1+0x34] ;  /* 0x0000340001687983 */ /* 0x000ee20000300800 */
[C---:B------:R-:W-:Y:S02]  /*15e70*/  FMUL.FTZ R40, R3.reuse, R112 ;  /* 0x0000007003287220 */ /* 0x040fe40000410000 */
[----:B------:R1:W1:Y:S01]  /*15e80*/  MUFU.EX2 R241, R2 ;  /* 0x0000000200f17308 */ /* 0x0002620000000800 */
[C---:B------:R-:W-:Y:S02]  /*15e90*/  FMUL.FTZ R61, R3.reuse, R61 ;  /* 0x0000003d033d7220 */ /* 0x040fe40000410000 */
[C---:B------:R-:W-:Y:S02]  /*15ea0*/  FMUL.FTZ R64, R3.reuse, R64 ;  /* 0x0000004003407220 */ /* 0x040fe40000410000 */
[C---:B------:R-:W-:Y:S02]  /*15eb0*/  FMUL.FTZ R65, R3.reuse, R65 ;  /* 0x0000004103417220 */ /* 0x040fe40000410000 */
[C---:B----4-:R-:W-:Y:S02]  /*15ec0*/  FMUL.FTZ R6, R0.reuse, R78 ;  /* 0x0000004e00067220 */ /* 0x050fe40000410000 */
[C---:B------:R-:W-:Y:S02]  /*15ed0*/  FMUL.FTZ R7, R0.reuse, R79 ;  /* 0x0000004f00077220 */ /* 0x040fe40000410000 */
[----:B------:R-:W4:Y:S01]  /*15ee0*/  LDSM.16.MT88.4 R76, [R198+0x3800] ;  /* 0x00380000c64c783b */ /* 0x000f220000004200 */
[C---:B------:R-:W-:Y:S02]  /*15ef0*/  FMUL.FTZ R10, R0.reuse, R82 ;  /* 0x00000052000a7220 */ /* 0x040fe40000410000 */
[C---:B------:R-:W-:Y:S02]  /*15f00*/  FMUL.FTZ R11, R0.reuse, R83 ;  /* 0x00000053000b7220 */ /* 0x040fe40000410000 */
[C---:B--2---:R-:W-:Y:S03]  /*15f10*/  HMMA.16816.F32.BF16 R4, R140.reuse, R12, R4 ;  /* 0x0000000c8c04723c */ /* 0x044fe60000041804 */
[----:B------:R-:W2:Y:S02]  /*15f20*/  LDSM.16.MT88.4 R80, [R197+0x3800] ;  /* 0x00380000c550783b */ /* 0x000ea40000004200 */
[C---:B------:R-:W-:Y:S02]  /*15f30*/  FMUL.FTZ R18, R0.reuse, R90 ;  /* 0x0000005a00127220 */ /* 0x040fe40000410000 */
[----:B------:R-:W-:Y:S01]  /*15f40*/  FMUL.FTZ R12, R3, R84 ;  /* 0x00000054030c7220 */ /* 0x000fe20000410000 */
[C---:B------:R-:W-:Y:S04]  /*15f50*/  HMMA.16816.F32.BF16 R8, R140.reuse, R14, R8 ;  /* 0x0000000e8c08723c */ /* 0x040fe80000041808 */
[--C-:B-1----:R-:W-:Y:S02]  /*15f60*/  FFMA.FTZ R2, R41, c[0x0][0x2d0], -R74.reuse ;  /* 0x0000b40029027a23 */ /* 0x102fe4000001084a */
        /* <DEDUP_REMOVED lines=8> */
[----:B------:R-:W2:Y:S01]  /*15ff0*/  LDSM.16.MT88.4 R88, [R196+0x800] ;  /* 0x00080000c458783b */ /* 0x000ea20000004200 */
[C---:B------:R-:W-:Y:S02]  /*16000*/  FMUL.FTZ R27, R0.reuse, R99 ;  /* 0x00000063001b7220 */ /* 0x040fe40000410000 */
[----:B------:R-:W-:Y:S02]  /*16010*/  FMUL.FTZ R34, R0, R106 ;  /* 0x0000006a00227220 */ /* 0x000fe40000410000 */
[C---:B------:R-:W-:Y:S03]  /*16020*/  HMMA.16816.F32.BF16 R16, R140.reuse, R22, R16 ;  /* 0x000000168c10723c */ /* 0x040fe60000041810 */
[----:B------:R-:W-:Y:S01]  /*16030*/  LDSM.16.MT88.4 R96, [R197+0x800] ;  /* 0x00080000c560783b */ /* 0x000fe20000004200 */
[C---:B------:R-:W-:Y:S02]  /*16040*/  FMUL.FTZ R20, R3.reuse, R92 ;  /* 0x0000005c03147220 */ /* 0x040fe40000410000 */
[----:B-1----:R-:W-:Y:S02]  /*16050*/  FFMA.FTZ R2, R48, c[0x0][0x2d0], -R74 ;  /* 0x0000b40030027a23 */ /* 0x002fe4000001084a */
[C---:B------:R-:W-:Y:S02]  /*16060*/  FMUL.FTZ R21, R3.reuse, R93 ;  /* 0x0000005d03157220 */ /* 0x040fe40000410000 */
[----:B------:R1:W1:Y:S02]  /*16070*/  MUFU.EX2 R236, R2 ;  /* 0x0000000200ec7308 */ /* 0x0002640000000800 */
[C---:B------:R-:W-:Y:S02]  /*16080*/  FMUL.FTZ R22, R0.reuse, R94 ;  /* 0x0000005e00167220 */ /* 0x040fe40000410000 */
[C---:B------:R-:W-:Y:S02]  /*16090*/  FMUL.FTZ R23, R0.reuse, R95 ;  /* 0x0000005f00177220 */ /* 0x040fe40000410000 */
[----:B------:R-:W2:Y:S01]  /*160a0*/  LDSM.16.MT88.4 R92, [R198+0x800] ;  /* 0x00080000c65c783b */ /* 0x000ea20000004200 */
[C---:B------:R-:W-:Y:S02]  /*160b0*/  FMUL.FTZ R35, R0.reuse, R107 ;  /* 0x0000006b00237220 */ /* 0x040fe40000410000 */
[C---:B------:R-:W-:Y:S02]  /*160c0*/  FMUL.FTZ R41, R3.reuse, R113 ;  /* 0x0000007103297220 */ /* 0x040fe40000410000 */
[C---:B------:R-:W-:Y:S03]  /*160d0*/  HMMA.16816.F32.BF16 R20, R140.reuse, R28, R20 ;  /* 0x0000001c8c14723c */ /* 0x040fe60000041814 */
[C---:B------:R-:W-:Y:S02]  /*160e0*/  FMUL.FTZ R42, R0.reuse, R114 ;  /* 0x00000072002a7220 */ /* 0x040fe40000410000 */
[C---:B------:R-:W-:Y:S02]  /*160f0*/  FMUL.FTZ R43, R0.reuse, R115 ;  /* 0x00000073002b7220 */ /* 0x040fe40000410000 */
[----:B------:R-:W-:Y:S01]  /*16100*/  LDSM.16.MT88.4 R112, [R195+0x6800] ;  /* 0x00680000c370783b */ /* 0x000fe20000004200 */
[C---:B------:R-:W-:Y:S04]  /*16110*/  HMMA.16816.F32.BF16 R24, R140.reuse, R30, R24 ;  /* 0x0000001e8c18723c */ /* 0x040fe80000041818 */
[----:B------:R-:W-:Y:S02]  /*16120*/  FMUL.FTZ R28, R3, R100 ;  /* 0x00000064031c7220 */ /* 0x000fe40000410000 */
[--C-:B-1----:R-:W-:Y:S02]  /*16130*/  FFMA.FTZ R2, R49, c[0x0][0x2d0], -R73.reuse ;  /* 0x0000b40031027a23 */ /* 0x102fe40000010849 */
[C---:B------:R-:W-:Y:S02]  /*16140*/  FMUL.FTZ R29, R3.reuse, R101 ;  /* 0x00000065031d7220 */ /* 0x040fe40000410000 */
[----:B------:R1:W-:Y:S02]  /*16150*/  MUFU.EX2 R235, R2 ;  /* 0x0000000200eb7308 */ /* 0x0003e40000000800 */
[C---:B------:R-:W-:Y:S02]  /*16160*/  FMUL.FTZ R30, R0.reuse, R102 ;  /* 0x00000066001e7220 */ /* 0x040fe40000410000 */
[C---:B------:R-:W-:Y:S02]  /*16170*/  FMUL.FTZ R31, R0.reuse, R103 ;  /* 0x00000067001f7220 */ /* 0x040fe40000410000 */
[----:B------:R-:W-:Y:S01]  /*16180*/  LDSM.16.MT88.4 R100, [R198+0x3000] ;  /* 0x00300000c664783b */ /* 0x000fe20000004200 */
[C---:B------:R-:W-:Y:S02]  /*16190*/  FMUL.FTZ R59, R0.reuse, R131 ;  /* 0x00000083003b7220 */ /* 0x040fe40000410000 */
[C---:B------:R-:W-:Y:S02]  /*161a0*/  FMUL.FTZ R48, R3.reuse, R120 ;  /* 0x0000007803307220 */ /* 0x040fe40000410000 */
[C---:B------:R-:W-:Y:S03]  /*161b0*/  HMMA.16816.F32.BF16 R28, R140.reuse, R36, R28 ;  /* 0x000000248c1c723c */ /* 0x040fe6000004181c */
[----:B------:R-:W-:Y:S02]  /*161c0*/  IMAD.MOV.U32 R120, RZ, RZ, R58 ;  /* 0x000000ffff787224 */ /* 0x000fe400078e003a */
[----:B------:R-:W-:Y:S02]  /*161d0*/  FMUL.FTZ R58, R0, R130 ;  /* 0x00000082003a7220 */ /* 0x000fe40000410000 */
[C---:B------:R-:W-:Y:S01]  /*161e0*/  FMUL.FTZ R37, R3.reuse, R109 ;  /* 0x0000006d03257220 */ /* 0x040fe20000410000 */
[C---:B------:R-:W-:Y:S04]  /*161f0*/  HMMA.16816.F32.BF16 R32, R140.reuse, R38, R32 ;  /* 0x000000268c20723c */ /* 0x040fe80000041820 */
[C---:B------:R-:W-:Y:S02]  /*16200*/  FMUL.FTZ R36, R3.reuse, R108 ;  /* 0x0000006c03247220 */ /* 0x040fe40000410000 */
[----:B-1----:R-:W-:Y:S02]  /*16210*/  FFMA.FTZ R2, R56, c[0x0][0x2d0], -R73 ;  /* 0x0000b40038027a23 */ /* 0x002fe40000010849 */
[C---:B------:R-:W-:Y:S02]  /*16220*/  FMUL.FTZ R56, R3.reuse, R128 ;  /* 0x0000008003387220 */ /* 0x040fe40000410000 */
[----:B------:R1:W1:Y:S02]  /*16230*/  MUFU.EX2 R233, R2 ;  /* 0x0000000200e97308 */ /* 0x0002640000000800 */
[C---:B------:R-:W-:Y:S02]  /*16240*/  FMUL.FTZ R39, R0.reuse, R111 ;  /* 0x0000006f00277220 */ /* 0x040fe40000410000 */
[C---:B------:R-:W-:Y:S02]  /*16250*/  FMUL.FTZ R38, R0.reuse, R110 ;  /* 0x0000006e00267220 */ /* 0x040fe40000410000 */
[C---:B------:R-:W-:Y:S02]  /*16260*/  FMUL.FTZ R49, R3.reuse, R121 ;  /* 0x0000007903317220 */ /* 0x040fe40000410000 */
[----:B------:R-:W-:Y:S02]  /*16270*/  IMAD.MOV.U32 R121, RZ, RZ, R50 ;  /* 0x000000ffff797224 */ /* 0x000fe400078e0032 */
[C---:B------:R-:W-:Y:S01]  /*16280*/  FMUL.FTZ R50, R0.reuse, R122 ;  /* 0x0000007a00327220 */ /* 0x040fe20000410000 */
[C---:B------:R-:W-:Y:S03]  /*16290*/  HMMA.16816.F32.BF16 R36, R140.reuse, R44, R36 ;  /* 0x0000002c8c24723c */ /* 0x040fe60000041824 */
[----:B------:R-:W-:Y:S02]  /*162a0*/  IMAD.MOV.U32 R122, RZ, RZ, R51 ;  /* 0x000000ffff7a7224 */ /* 0x000fe400078e0033 */
[C---:B------:R-:W-:Y:S02]  /*162b0*/  FMUL.FTZ R51, R0.reuse, R123 ;  /* 0x0000007b00337220 */ /* 0x040fe40000410000 */
[C---:B------:R-:W-:Y:S01]  /*162c0*/  FMUL.FTZ R45, R3.reuse, R117 ;  /* 0x00000075032d7220 */ /* 0x040fe20000410000 */
[C---:B------:R-:W-:Y:S04]  /*162d0*/  HMMA.16816.F32.BF16 R40, R140.reuse, R46, R40 ;  /* 0x0000002e8c28723c */ /* 0x040fe80000041828 */
[----:B------:R-:W-:Y:S02]  /*162e0*/  FMUL.FTZ R44, R3, R116 ;  /* 0x00000074032c7220 */ /* 0x000fe40000410000 */
[--C-:B-1----:R-:W-:Y:S02]  /*162f0*/  FFMA.FTZ R2, R57, c[0x0][0x2d0], -R74.reuse ;  /* 0x0000b40039027a23 */ /* 0x102fe4000001084a */
[C---:B------:R-:W-:Y:S02]  /*16300*/  FMUL.FTZ R47, R0.reuse, R119 ;  /* 0x00000077002f7220 */ /* 0x040fe40000410000 */
[----:B------:R1:W-:Y:S02]  /*16310*/  MUFU.EX2 R231, R2 ;  /* 0x0000000200e77308 */ /* 0x0003e40000000800 */
[C---:B------:R-:W-:Y:S02]  /*16320*/  FMUL.FTZ R46, R0.reuse, R118 ;  /* 0x00000076002e7220 */ /* 0x040fe40000410000 */
[C---:B------:R-:W-:Y:S02]  /*16330*/  FMUL.FTZ R57, R3.reuse, R129 ;  /* 0x0000008103397220 */ /* 0x040fe40000410000 */
[C---:B------:R-:W-:Y:S02]  /*16340*/  FMUL.FTZ R62, R0.reuse, R62 ;  /* 0x0000003e003e7220 */ /* 0x040fe40000410000 */
[C---:B------:R-:W-:Y:S01]  /*16350*/  FMUL.FTZ R63, R0.reuse, R63 ;  /* 0x0000003f003f7220 */ /* 0x040fe20000410000 */
[C---:B------:R-:W-:Y:S03]  /*16360*/  HMMA.16816.F32.BF16 R44, R140.reuse, R52, R44 ;  /* 0x000000348c2c723c */ /* 0x040fe6000004182c */
[C---:B------:R-:W-:Y:S02]  /*16370*/  FMUL.FTZ R66, R0.reuse, R66 ;  /* 0x0000004200427220 */ /* 0x040fe40000410000 */
[C---:B------:R-:W-:Y:S02]  /*16380*/  FMUL.FTZ R67, R0.reuse, R67 ;  /* 0x0000004300437220 */ /* 0x040fe40000410000 */
[C---:B------:R-:W-:Y:S01]  /*16390*/  FMUL.FTZ R53, R3.reuse, R125 ;  /* 0x0000007d03357220 */ /* 0x040fe20000410000 */
[C---:B------:R-:W-:Y:S04]  /*163a0*/  HMMA.16816.F32.BF16 R48, R140.reuse, R54, R48 ;  /* 0x000000368c30723c */ /* 0x040fe80000041830 */
[----:B------:R-:W-:Y:S02]  /*163b0*/  FMUL.FTZ R52, R3, R124 ;  /* 0x0000007c03347220 */ /* 0x000fe40000410000 */
[--C-:B-1----:R-:W-:Y:S02]  /*163c0*/  FFMA.FTZ R2, R75, c[0x0][0x2d0], -R74.reuse ;  /* 0x0000b4004b027a23 */ /* 0x102fe4000001084a */
[C---:B------:R-:W-:Y:S02]  /*163d0*/  FMUL.FTZ R55, R0.reuse, R127 ;  /* 0x0000007f00377220 */ /* 0x040fe40000410000 */
[----:B------:R1:W1:Y:S02]  /*163e0*/  MUFU.EX2 R128, R2 ;  /* 0x0000000200807308 */ /* 0x0002640000000800 */
[----:B------:R-:W-:Y:S07]  /*163f0*/  FMUL.FTZ R54, R0, R126 ;  /* 0x0000007e00367220 */ /* 0x000fee0000410000 */
[C---:B----4-:R-:W-:Y:S07]  /*16400*/  HMMA.16816.F32.BF16 R52, R140.reuse, R76, R52 ;  /* 0x0000004c8c34723c */ /* 0x050fee0000041834 */
[----:B------:R-:W-:Y:S01]  /*16410*/  F2FP.BF16.PACK_AB R76, R241, R242 ;  /* 0x000000f2f14c723e */ /* 0x000fe200000010ff */
[C---:B------:R-:W-:Y:S04]  /*16420*/  HMMA.16816.F32.BF16 R56, R140.reuse, R78, R56 ;  /* 0x0000004e8c38723c */ /* 0x040fe80000041838 */
[----:B------:R-:W-:Y:S03]  /*16430*/  F2FP.BF16.PACK_AB R77, R236, R237 ;  /* 0x000000edec4d723e */ /* 0x000fe600000010ff */
[----:B------:R-:W-:Y:S01]  /*16440*/  F2FP.BF16.PACK_AB R78, R233, R235 ;  /* 0x000000ebe94e723e */ /* 0x000fe200000010ff */
[C---:B--2---:R-:W-:Y:S04]  /*16450*/  HMMA.16816.F32.BF16 R60, R140.reuse, R80, R60 ;  /* 0x000000508c3c723c */ /* 0x044fe8000004183c */
[--C-:B-1----:R-:W-:Y:S01]  /*16460*/  FFMA.FTZ R2, R144, c[0x0][0x2d0], -R73.reuse ;  /* 0x0000b40090027a23 */ /* 0x102fe20000010849 */
[----:B------:R-:W-:Y:S03]  /*16470*/  F2FP.BF16.PACK_AB R79, R128, R231 ;  /* 0x000000e7804f723e */ /* 0x000fe600000010ff */
[----:B------:R-:W-:Y:S01]  /*16480*/  HMMA.16816.F32.BF16 R64, R140, R82, R64 ;  /* 0x000000528c40723c */ /* 0x000fe20000041840 */
[----:B------:R1:W-:Y:S01]  /*16490*/  MUFU.EX2 R227, R2 ;  /* 0x0000000200e37308 */ /* 0x0003e20000000800 */
[----:B------:R-:W2:Y:S06]  /*164a0*/  LDSM.16.MT88.4 R80, [R195+0x4000] ;  /* 0x00400000c350783b */ /* 0x000eac0000004200 */
[C---:B------:R-:W-:Y:S08]  /*164b0*/  HMMA.16816.F32.BF16 R4, R76.reuse, R84, R4 ;  /* 0x000000544c04723c */ /* 0x040ff00000041804 */
[C---:B------:R-:W-:Y:S01]  /*164c0*/  HMMA.16816.F32.BF16 R8, R76.reuse, R86, R8 ;  /* 0x000000564c08723c */ /* 0x040fe20000041808 */
[----:B------:R-:W4:Y:S07]  /*164d0*/  LDSM.16.MT88.4 R84, [R196+0x4000] ;  /* 0x00400000c454783b */ /* 0x000f2e0000004200 */
[C---:B------:R-:W-:Y:S04]  /*164e0*/  HMMA.16816.F32.BF16 R12, R76.reuse, R88, R12 ;  /* 0x000000584c0c723c */ /* 0x040fe8000004180c */
[----:B-1----:R-:W-:Y:S04]  /*164f0*/  FFMA.FTZ R2, R145, c[0x0][0x2d0], -R73 ;  /* 0x0000b40091027a23 */ /* 0x002fe80000010849 */
[C---:B------:R-:W-:Y:S01]  /*16500*/  HMMA.16816.F32.BF16 R16, R76.reuse, R90, R16 ;  /* 0x0000005a4c10723c */ /* 0x040fe20000041810 */
[----:B------:R1:W1:Y:S01]  /*16510*/  MUFU.EX2 R111, R2 ;  /* 0x00000002006f7308 */ /* 0x0002620000000800 */
[----:B------:R-:W3:Y:S06]  /*16520*/  LDSM.16.MT88.4 R88, [R198+0x4000] ;  /* 0x00400000c658783b */ /* 0x000eec0000004200 */
[C---:B------:R-:W-:Y:S08]  /*16530*/  HMMA.16816.F32.BF16 R20, R76.reuse, R92, R20 ;  /* 0x0000005c4c14723c */ /* 0x040ff00000041814 */
[C---:B------:R-:W-:Y:S01]  /*16540*/  HMMA.16816.F32.BF16 R24, R76.reuse, R94, R24 ;  /* 0x0000005e4c18723c */ /* 0x040fe20000041818 */
[----:B------:R-:W3:Y:S07]  /*16550*/  LDSM.16.MT88.4 R92, [R197+0x4000] ;  /* 0x00400000c55c783b */ /* 0x000eee0000004200 */
[C---:B------:R-:W-:Y:S04]  /*16560*/  HMMA.16816.F32.BF16 R28, R76.reuse, R96, R28 ;  /* 0x000000604c1c723c */ /* 0x040fe8000004181c */
[--C-:B-1----:R-:W-:Y:S04]  /*16570*/  FFMA.FTZ R2, R146, c[0x0][0x2d0], -R74.reuse ;  /* 0x0000b40092027a23 */ /* 0x102fe8000001084a */
[C---:B------:R-:W-:Y:S01]  /*16580*/  HMMA.16816.F32.BF16 R32, R76.reuse, R98, R32 ;  /* 0x000000624c20723c */ /* 0x040fe20000041820 */
[----:B------:R1:W-:Y:S01]  /*16590*/  MUFU.EX2 R109, R2 ;  /* 0x00000002006d7308 */ /* 0x0003e20000000800 */
[----:B------:R-:W-:Y:S06]  /*165a0*/  LDSM.16.MT88.4 R96, [R196+0x1000] ;  /* 0x00100000c460783b */ /* 0x000fec0000004200 */
[C---:B--2---:R-:W-:Y:S08]  /*165b0*/  HMMA.16816.F32.BF16 R36, R76.reuse, R80, R36 ;  /* 0x000000504c24723c */ /* 0x044ff00000041824 */
[C---:B------:R-:W-:Y:S01]  /*165c0*/  HMMA.16816.F32.BF16 R40, R76.reuse, R82, R40 ;  /* 0x000000524c28723c */ /* 0x040fe20000041828 */
[----:B------:R-:W2:Y:S03]  /*165d0*/  LDSM.16.MT88.4 R80, [R195+0x1000] ;  /* 0x00100000c350783b */ /* 0x000ea60000004200 */
[----:B-----5:R-:W-:Y:S04]  /*165e0*/  FFMA.FTZ R0, R0, R105, R251 ;  /* 0x0000006900007223 */ /* 0x020fe800000100fb */
[C---:B----4-:R-:W-:Y:S04]  /*165f0*/  HMMA.16816.F32.BF16 R44, R76.reuse, R84, R44 ;  /* 0x000000544c2c723c */ /* 0x050fe8000004182c */
[----:B-1----:R-:W-:Y:S02]  /*16600*/  FFMA.FTZ R2, R148, c[0x0][0x2d0], -R74 ;  /* 0x0000b40094027a23 */ /* 0x002fe4000001084a */
[----:B---3--:R-:W-:Y:S02]  /*16610*/  FFMA.FTZ R3, R3, R104, R248 ;  /* 0x0000006803037223 */ /* 0x008fe400000100f8 */
[C---:B------:R-:W-:Y:S01]  /*16620*/  HMMA.16816.F32.BF16 R48, R76.reuse, R86, R48 ;  /* 0x000000564c30723c */ /* 0x040fe20000041830 */
[----:B------:R1:W3:Y:S01]  /*16630*/  MUFU.EX2 R110, R2 ;  /* 0x00000002006e7308 */ /* 0x0002e20000000800 */
[----:B------:R-:W4:Y:S02]  /*16640*/  LDSM.16.MT88.4 R84, [R198+0x1000] ;  /* 0x00100000c654783b */ /* 0x000f240000004200 */
[----:B------:R-:W-:Y:S04]  /*16650*/  FADD.FTZ R0, R250, R0 ;  /* 0x00000000fa007221 */ /* 0x000fe80000010000 */
[C---:B------:R-:W-:Y:S02]  /*16660*/  HMMA.16816.F32.BF16 R52, R76.reuse, R88, R52 ;  /* 0x000000584c34723c */ /* 0x040fe40000041834 */
[----:B------:R-:W-:Y:S02]  /*16670*/  LDSM.16.MT88.4 R104, [R197+0x3000] ;  /* 0x00300000c568783b */ /* 0x000fe40000004200 */
[----:B------:R-:W-:Y:S04]  /*16680*/  FADD.FTZ R0, R122, R0 ;  /* 0x000000007a007221 */ /* 0x000fe80000010000 */
[C---:B------:R-:W-:Y:S02]  /*16690*/  HMMA.16816.F32.BF16 R56, R76.reuse, R90, R56 ;  /* 0x0000005a4c38723c */ /* 0x040fe40000041838 */
[----:B------:R-:W5:Y:S02]  /*166a0*/  LDSM.16.MT88.4 R88, [R197+0x1000] ;  /* 0x00100000c558783b */ /* 0x000f640000004200 */
[----:B------:R-:W-:Y:S04]  /*166b0*/  FADD.FTZ R0, R120, R0 ;  /* 0x0000000078007221 */ /* 0x000fe80000010000 */
[C---:B------:R-:W-:Y:S04]  /*166c0*/  HMMA.16816.F32.BF16 R60, R76.reuse, R92, R60 ;  /* 0x0000005c4c3c723c */ /* 0x040fe8000004183c */
[--C-:B-1----:R-:W-:Y:S02]  /*166d0*/  FFMA.FTZ R2, R147, c[0x0][0x2d0], -R73.reuse ;  /* 0x0000b40093027a23 */ /* 0x102fe40000010849 */
[----:B------:R-:W-:Y:S02]  /*166e0*/  FADD.FTZ R0, R237, R0 ;  /* 0x00000000ed007221 */ /* 0x000fe40000010000 */
[----:B------:R-:W-:Y:S01]  /*166f0*/  HMMA.16816.F32.BF16 R64, R76, R94, R64 ;  /* 0x0000005e4c40723c */ /* 0x000fe20000041840 */
[----:B------:R1:W-:Y:S01]  /*16700*/  MUFU.EX2 R224, R2 ;  /* 0x0000000200e07308 */ /* 0x0003e20000000800 */
[----:B------:R-:W-:Y:S02]  /*16710*/  LDSM.16.MT88.4 R92, [R196+0x4800] ;  /* 0x00480000c45c783b */ /* 0x000fe40000004200 */
[----:B------:R-:W-:Y:S03]  /*16720*/  FADD.FTZ R0, R236, R0 ;  /* 0x00000000ec007221 */ /* 0x000fe60000010000 */
[----:B------:R-:W-:Y:S01]  /*16730*/  F2FP.BF16.PACK_AB R76, R111, R227 ;  /* 0x000000e36f4c723e */ /* 0x000fe200000010ff */
[----:B------:R-:W-:Y:S01]  /*16740*/  FADD.FTZ R0, R231, R0 ;  /* 0x00000000e7007221 */ /* 0x000fe20000010000 */
[----:B---3--:R-:W-:Y:S03]  /*16750*/  F2FP.BF16.PACK_AB R77, R110, R109 ;  /* 0x0000006d6e4d723e */ /* 0x008fe600000010ff */
[----:B------:R-:W-:Y:S02]  /*16760*/  FADD.FTZ R0, R128, R0 ;  /* 0x0000000080007221 */ /* 0x000fe40000010000 */
[----:B------:R-:W-:Y:S02]  /*16770*/  LDSM.16.MT88.4 R128, [R198+0x6800] ;  /* 0x00680000c680783b */ /* 0x000fe40000004200 */
[----:B------:R-:W-:Y:S04]  /*16780*/  FADD.FTZ R0, R109, R0 ;  /* 0x000000006d007221 */ /* 0x000fe80000010000 */
[----:B------:R-:W-:Y:S02]  /*16790*/  FADD.FTZ R0, R110, R0 ;  /* 0x000000006e007221 */ /* 0x000fe40000010000 */
[--C-:B-1----:R-:W-:Y:S04]  /*167a0*/  FFMA.FTZ R2, R149, c[0x0][0x2d0], -R73.reuse ;  /* 0x0000b40095027a23 */ /* 0x102fe80000010849 */
[----:B------:R1:W3:Y:S02]  /*167b0*/  MUFU.EX2 R221, R2 ;  /* 0x0000000200dd7308 */ /* 0x0002e40000000800 */
[--C-:B-1----:R-:W-:Y:S01]  /*167c0*/  FFMA.FTZ R2, R151, c[0x0][0x2d0], -R74.reuse ;  /* 0x0000b40097027a23 */ /* 0x102fe2000001084a */
[----:B---3--:R-:W-:Y:S07]  /*167d0*/  F2FP.BF16.PACK_AB R78, R221, R224 ;  /* 0x000000e0dd4e723e */ /* 0x008fee00000010ff */
[----:B------:R1:W3:Y:S02]  /*167e0*/  MUFU.EX2 R108, R2 ;  /* 0x00000002006c7308 */ /* 0x0002e40000000800 */
[----:B-1----:R-:W-:Y:S02]  /*167f0*/  FFMA.FTZ R2, R152, c[0x0][0x2d0], -R74 ;  /* 0x0000b40098027a23 */ /* 0x002fe4000001084a */
[----:B---3--:R-:W-:Y:S06]  /*16800*/  FADD.FTZ R0, R108, R0 ;  /* 0x000000006c007221 */ /* 0x008fec0000010000 */
[----:B------:R1:W3:Y:S02]  /*16810*/  MUFU.EX2 R219, R2 ;  /* 0x0000000200db7308 */ /* 0x0002e40000000800 */
[--C-:B-1----:R-:W-:Y:S01]  /*16820*/  FFMA.FTZ R2, R153, c[0x0][0x2d0], -R73.reuse ;  /* 0x0000b40099027a23 */ /* 0x102fe20000010849 */
[C---:B---3--:R-:W-:Y:S01]  /*16830*/  F2FP.BF16.PACK_AB R79, R219.reuse, R108 ;  /* 0x0000006cdb4f723e */ /* 0x048fe200000010ff */
[----:B------:R-:W-:Y:S06]  /*16840*/  FADD.FTZ R0, R219, R0 ;  /* 0x00000000db007221 */ /* 0x000fec0000010000 */
[----:B------:R1:W-:Y:S01]  /*16850*/  MUFU.EX2 R189, R2 ;  /* 0x0000000200bd7308 */ /* 0x0003e20000000800 */
[C---:B--2---:R-:W-:Y:S08]  /*16860*/  HMMA.16816.F32.BF16 R4, R76.reuse, R80, R4 ;  /* 0x000000504c04723c */ /* 0x044ff00000041804 */
[C---:B------:R-:W-:Y:S01]  /*16870*/  HMMA.16816.F32.BF16 R8, R76.reuse, R82, R8 ;  /* 0x000000524c08723c */ /* 0x040fe20000041808 */
[----:B------:R-:W2:Y:S07]  /*16880*/  LDSM.16.MT88.4 R80, [R195+0x4800] ;  /* 0x00480000c350783b */ /* 0x000eae0000004200 */
[C---:B------:R-:W-:Y:S04]  /*16890*/  HMMA.16816.F32.BF16 R12, R76.reuse, R96, R12 ;  /* 0x000000604c0c723c */ /* 0x040fe8000004180c */
[--C-:B-1----:R-:W-:Y:S04]  /*168a0*/  FFMA.FTZ R2, R150, c[0x0][0x2d0], -R73.reuse ;  /* 0x0000b40096027a23 */ /* 0x102fe80000010849 */
[C---:B------:R-:W-:Y:S01]  /*168b0*/  HMMA.16816.F32.BF16 R16, R76.reuse, R98, R16 ;  /* 0x000000624c10723c */ /* 0x040fe20000041810 */
[----:B------:R1:W-:Y:S01]  /*168c0*/  MUFU.EX2 R119, R2 ;  /* 0x0000000200777308 */ /* 0x0003e20000000800 */
[----:B------:R-:W-:Y:S06]  /*168d0*/  LDSM.16.MT88.4 R96, [R196+0x1800] ;  /* 0x00180000c460783b */ /* 0x000fec0000004200 */
[C---:B----4-:R-:W-:Y:S08]  /*168e0*/  HMMA.16816.F32.BF16 R20, R76.reuse, R84, R20 ;  /* 0x000000544c14723c */ /* 0x050ff00000041814 */
[C---:B------:R-:W-:Y:S01]  /*168f0*/  HMMA.16816.F32.BF16 R24, R76.reuse, R86, R24 ;  /* 0x000000564c18723c */ /* 0x040fe20000041818 */
[----:B------:R-:W3:Y:S07]  /*16900*/  LDSM.16.MT88.4 R84, [R198+0x4800] ;  /* 0x00480000c654783b */ /* 0x000eee0000004200 */
[C---:B-----5:R-:W-:Y:S04]  /*16910*/  HMMA.16816.F32.BF16 R28, R76.reuse, R88, R28 ;  /* 0x000000584c1c723c */ /* 0x060fe8000004181c */
        /* <DEDUP_REMOVED lines=8> */
[----:B-1----:R-:W-:Y:S02]  /*169a0*/  FFMA.FTZ R2, R157, c[0x0][0x2d0], -R74 ;  /* 0x0000b4009d027a23 */ /* 0x002fe4000001084a */
[----:B----4-:R-:W-:Y:S02]  /*169b0*/  FADD.FTZ R0, R117, R0 ;  /* 0x0000000075007221 */ /* 0x010fe40000010000 */
[C---:B------:R-:W-:Y:S01]  /*169c0*/  HMMA.16816.F32.BF16 R48, R76.reuse, R94, R48 ;  /* 0x0000005e4c30723c */ /* 0x040fe20000041830 */
[----:B------:R1:W4:Y:S01]  /*169d0*/  MUFU.EX2 R118, R2 ;  /* 0x0000000200767308 */ /* 0x0003220000000800 */
[----:B------:R-:W2:Y:S06]  /*169e0*/  LDSM.16.MT88.4 R92, [R198+0x1800] ;  /* 0x00180000c65c783b */ /* 0x000eac0000004200 */
[C---:B---3--:R-:W-:Y:S08]  /*169f0*/  HMMA.16816.F32.BF16 R52, R76.reuse, R84, R52 ;  /* 0x000000544c34723c */ /* 0x048ff00000041834 */
[C---:B------:R-:W-:Y:S01]  /*16a00*/  HMMA.16816.F32.BF16 R56, R76.reuse, R86, R56 ;  /* 0x000000564c38723c */ /* 0x040fe20000041838 */
[----:B------:R-:W3:Y:S07]  /*16a10*/  LDSM.16.MT88.4 R84, [R197+0x1800] ;  /* 0x00180000c554783b */ /* 0x000eee0000004200 */
[C---:B-----5:R-:W-:Y:S04]  /*16a20*/  HMMA.16816.F32.BF16 R60, R76.reuse, R88, R60 ;  /* 0x000000584c3c723c */ /* 0x060fe8000004183c */
[--C-:B-1----:R-:W-:Y:S02]  /*16a30*/  FFMA.FTZ R2, R154, c[0x0][0x2d0], -R73.reuse ;  /* 0x0000b4009a027a23 */ /* 0x102fe40000010849 */
[C---:B----4-:R-:W-:Y:S02]  /*16a40*/  FADD.FTZ R0, R118.reuse, R0 ;  /* 0x0000000076007221 */ /* 0x050fe40000010000 */
[----:B------:R-:W-:Y:S01]  /*16a50*/  HMMA.16816.F32.BF16 R64, R76, R90, R64 ;  /* 0x0000005a4c40723c */ /* 0x000fe20000041840 */
[----:B------:R1:W-:Y:S01]  /*16a60*/  MUFU.EX2 R161, R2 ;  /* 0x0000000200a17308 */ /* 0x0003e20000000800 */
[----:B------:R-:W-:Y:S05]  /*16a70*/  LDSM.16.MT88.4 R88, [R196+0x5000] ;  /* 0x00500000c458783b */ /* 0x000fea0000004200 */
[----:B------:R-:W-:Y:S02]  /*16a80*/  F2FP.BF16.PACK_AB R76, R119, R189 ;  /* 0x000000bd774c723e */ /* 0x000fe400000010ff */
[----:B------:R-:W-:Y:S03]  /*16a90*/  F2FP.BF16.PACK_AB R77, R118, R117 ;  /* 0x00000075764d723e */ /* 0x000fe600000010ff */
[--C-:B-1----:R-:W-:Y:S04]  /*16aa0*/  FFMA.FTZ R2, R155, c[0x0][0x2d0], -R73.reuse ;  /* 0x0000b4009b027a23 */ /* 0x102fe80000010849 */
[----:B------:R1:W4:Y:S02]  /*16ab0*/  MUFU.EX2 R160, R2 ;  /* 0x0000000200a07308 */ /* 0x0003240000000800 */
[--C-:B-1----:R-:W-:Y:S01]  /*16ac0*/  FFMA.FTZ R2, R158, c[0x0][0x2d0], -R74.reuse ;  /* 0x0000b4009e027a23 */ /* 0x102fe2000001084a */
[----:B----4-:R-:W-:Y:S07]  /*16ad0*/  F2FP.BF16.PACK_AB R78, R160, R161 ;  /* 0x000000a1a04e723e */ /* 0x010fee00000010ff */
[----:B------:R1:W4:Y:S02]  /*16ae0*/  MUFU.EX2 R116, R2 ;  /* 0x0000000200747308 */ /* 0x0003240000000800 */
[----:B-1----:R-:W-:Y:S02]  /*16af0*/  FFMA.FTZ R2, R159, c[0x0][0x2d0], -R74 ;  /* 0x0000b4009f027a23 */ /* 0x002fe4000001084a */
[----:B----4-:R-:W-:Y:S06]  /*16b00*/  FADD.FTZ R0, R116, R0 ;  /* 0x0000000074007221 */ /* 0x010fec0000010000 */
[----:B------:R1:W4:Y:S02]  /*16b10*/  MUFU.EX2 R159, R2 ;  /* 0x00000002009f7308 */ /* 0x0003240000000800 */
[--C-:B-1----:R-:W-:Y:S01]  /*16b20*/  FFMA.FTZ R2, R162, c[0x0][0x2d0], -R73.reuse ;  /* 0x0000b400a2027a23 */ /* 0x102fe20000010849 */
[C---:B----4-:R-:W-:Y:S01]  /*16b30*/  F2FP.BF16.PACK_AB R79, R159.reuse, R116 ;  /* 0x000000749f4f723e */ /* 0x050fe200000010ff */
        /* <DEDUP_REMOVED lines=10> */
[C---:B------:R-:W-:Y:S08]  /*16be0*/  HMMA.16816.F32.BF16 R20, R76.reuse, R92, R20 ;  /* 0x0000005c4c14723c */ /* 0x040ff00000041814 */
[C---:B------:R-:W-:Y:S01]  /*16bf0*/  HMMA.16816.F32.BF16 R24, R76.reuse, R94, R24 ;  /* 0x0000005e4c18723c */ /* 0x040fe20000041818 */
[----:B------:R-:W4:Y:S07]  /*16c00*/  LDSM.16.MT88.4 R92, [R198+0x5000] ;  /* 0x00500000c65c783b */ /* 0x000f2e0000004200 */
[C---:B---3--:R-:W-:Y:S04]  /*16c10*/  HMMA.16816.F32.BF16 R28, R76.reuse, R84, R28 ;  /* 0x000000544c1c723c */ /* 0x048fe8000004181c */
[--C-:B-1----:R-:W-:Y:S04]  /*16c20*/  FFMA.FTZ R2, R214, c[0x0][0x2d0], -R74.reuse ;  /* 0x0000b400d6027a23 */ /* 0x102fe8000001084a */
[C---:B------:R-:W-:Y:S01]  /*16c30*/  HMMA.16816.F32.BF16 R32, R76.reuse, R86, R32 ;  /* 0x000000564c20723c */ /* 0x040fe20000041820 */
[----:B------:R1:W3:Y:S01]  /*16c40*/  MUFU.EX2 R126, R2 ;  /* 0x00000002007e7308 */ /* 0x0002e20000000800 */
[----:B------:R-:W-:Y:S06]  /*16c50*/  LDSM.16.MT88.4 R84, [R196+0x2000] ;  /* 0x00200000c454783b */ /* 0x000fec0000004200 */
[C---:B--2---:R-:W-:Y:S08]  /*16c60*/  HMMA.16816.F32.BF16 R36, R76.reuse, R80, R36 ;  /* 0x000000504c24723c */ /* 0x044ff00000041824 */
[C---:B------:R-:W-:Y:S01]  /*16c70*/  HMMA.16816.F32.BF16 R40, R76.reuse, R82, R40 ;  /* 0x000000524c28723c */ /* 0x040fe20000041828 */
[----:B------:R-:W2:Y:S07]  /*16c80*/  LDSM.16.MT88.4 R80, [R195+0x2000] ;  /* 0x00200000c350783b */ /* 0x000eae0000004200 */
[C---:B------:R-:W-:Y:S04]  /*16c90*/  HMMA.16816.F32.BF16 R44, R76.reuse, R88, R44 ;  /* 0x000000584c2c723c */ /* 0x040fe8000004182c */
[----:B-1----:R-:W-:Y:S01]  /*16ca0*/  FFMA.FTZ R2, R217, c[0x0][0x2d0], -R74 ;  /* 0x0000b400d9027a23 */ /* 0x002fe2000001084a */
[----:B------:R-:W-:Y:S01]  /*16cb0*/  IADD3 R217, R188, -0x1, RZ ;  /* 0xffffffffbcd97810 */ /* 0x000fe20007ffe0ff */
[----:B---3--:R-:W-:Y:S02]  /*16cc0*/  FADD.FTZ R0, R126, R0 ;  /* 0x000000007e007221 */ /* 0x008fe40000010000 */
[C---:B------:R-:W-:Y:S01]  /*16cd0*/  HMMA.16816.F32.BF16 R48, R76.reuse, R90, R48 ;  /* 0x0000005a4c30723c */ /* 0x040fe20000041830 */
[----:B------:R1:W3:Y:S01]  /*16ce0*/  MUFU.EX2 R125, R2 ;  /* 0x00000002007d7308 */ /* 0x0002e20000000800 */
[----:B------:R-:W5:Y:S06]  /*16cf0*/  LDSM.16.MT88.4 R88, [R198+0x2000] ;  /* 0x00200000c658783b */ /* 0x000f6c0000004200 */
[C---:B----4-:R-:W-:Y:S08]  /*16d00*/  HMMA.16816.F32.BF16 R52, R76.reuse, R92, R52 ;  /* 0x0000005c4c34723c */ /* 0x050ff00000041834 */
[C---:B------:R-:W-:Y:S01]  /*16d10*/  HMMA.16816.F32.BF16 R56, R76.reuse, R94, R56 ;  /* 0x0000005e4c38723c */ /* 0x040fe20000041838 */
[----:B------:R-:W4:Y:S07]  /*16d20*/  LDSM.16.MT88.4 R92, [R197+0x2000] ;  /* 0x00200000c55c783b */ /* 0x000f2e0000004200 */
[C---:B------:R-:W-:Y:S04]  /*16d30*/  HMMA.16816.F32.BF16 R60, R76.reuse, R96, R60 ;  /* 0x000000604c3c723c */ /* 0x040fe8000004183c */
[--C-:B-1----:R-:W-:Y:S02]  /*16d40*/  FFMA.FTZ R2, R191, c[0x0][0x2d0], -R73.reuse ;  /* 0x0000b400bf027a23 */ /* 0x102fe40000010849 */
[----:B---3--:R-:W-:Y:S02]  /*16d50*/  FADD.FTZ R0, R125, R0 ;  /* 0x000000007d007221 */ /* 0x008fe40000010000 */
[----:B------:R-:W-:Y:S01]  /*16d60*/  HMMA.16816.F32.BF16 R64, R76, R98, R64 ;  /* 0x000000624c40723c */ /* 0x000fe20000041840 */
[----:B------:R1:W-:Y:S01]  /*16d70*/  MUFU.EX2 R157, R2 ;  /* 0x00000002009d7308 */ /* 0x0003e20000000800 */
[----:B------:R-:W-:Y:S05]  /*16d80*/  LDSM.16.MT88.4 R96, [R196+0x2800] ;  /* 0x00280000c460783b */ /* 0x000fea0000004200 */
[----:B------:R-:W-:Y:S02]  /*16d90*/  F2FP.BF16.PACK_AB R76, R127, R158 ;  /* 0x0000009e7f4c723e */ /* 0x000fe400000010ff */
[----:B------:R-:W-:Y:S03]  /*16da0*/  F2FP.BF16.PACK_AB R77, R125, R126 ;  /* 0x0000007e7d4d723e */ /* 0x000fe600000010ff */
        /* <DEDUP_REMOVED lines=19> */
[----:B------:R-:W3:Y:S06]  /*16ee0*/  LDSM.16.MT88.4 R84, [R196+0x5800] ;  /* 0x00580000c454783b */ /* 0x000eec0000004200 */
[C---:B-----5:R-:W-:Y:S08]  /*16ef0*/  HMMA.16816.F32.BF16 R20, R76.reuse, R88, R20 ;  /* 0x000000584c14723c */ /* 0x060ff00000041814 */
[C---:B------:R-:W-:Y:S01]  /*16f00*/  HMMA.16816.F32.BF16 R24, R76.reuse, R90, R24 ;  /* 0x0000005a4c18723c */ /* 0x040fe20000041818 */
[----:B------:R-:W5:Y:S07]  /*16f10*/  LDSM.16.MT88.4 R88, [R198+0x5800] ;  /* 0x00580000c658783b */ /* 0x000f6e0000004200 */
[C---:B----4-:R-:W-:Y:S04]  /*16f20*/  HMMA.16816.F32.BF16 R28, R76.reuse, R92, R28 ;  /* 0x0000005c4c1c723c */ /* 0x050fe8000004181c */
[--C-:B-1----:R-:W-:Y:S04]  /*16f30*/  FFMA.FTZ R2, R230, c[0x0][0x2d0], -R74.reuse ;  /* 0x0000b400e6027a23 */ /* 0x102fe8000001084a */
[C---:B------:R-:W-:Y:S01]  /*16f40*/  HMMA.16816.F32.BF16 R32, R76.reuse, R94, R32 ;  /* 0x0000005e4c20723c */ /* 0x040fe20000041820 */
[----:B------:R1:W4:Y:S01]  /*16f50*/  MUFU.EX2 R152, R2 ;  /* 0x0000000200987308 */ /* 0x0003220000000800 */
[----:B------:R-:W5:Y:S06]  /*16f60*/  LDSM.16.MT88.4 R92, [R197+0x5800] ;  /* 0x00580000c55c783b */ /* 0x000f6c0000004200 */
[C---:B--2---:R-:W-:Y:S08]  /*16f70*/  HMMA.16816.F32.BF16 R36, R76.reuse, R80, R36 ;  /* 0x000000504c24723c */ /* 0x044ff00000041824 */
[C---:B------:R-:W-:Y:S01]  /*16f80*/  HMMA.16816.F32.BF16 R40, R76.reuse, R82, R40 ;  /* 0x000000524c28723c */ /* 0x040fe20000041828 */
[----:B------:R-:W2:Y:S07]  /*16f90*/  LDSM.16.MT88.4 R80, [R195+0x2800] ;  /* 0x00280000c350783b */ /* 0x000eae0000004200 */
[C---:B---3--:R-:W-:Y:S04]  /*16fa0*/  HMMA.16816.F32.BF16 R44, R76.reuse, R84, R44 ;  /* 0x000000544c2c723c */ /* 0x048fe8000004182c */
[----:B-1----:R-:W-:Y:S02]  /*16fb0*/  FFMA.FTZ R2, R229, c[0x0][0x2d0], -R74 ;  /* 0x0000b400e5027a23 */ /* 0x002fe4000001084a */
[----:B----4-:R-:W-:Y:S02]  /*16fc0*/  FADD.FTZ R0, R152, R0 ;  /* 0x0000000098007221 */ /* 0x010fe40000010000 */
[C---:B------:R-:W-:Y:S01]  /*16fd0*/  HMMA.16816.F32.BF16 R48, R76.reuse, R86, R48 ;  /* 0x000000564c30723c */ /* 0x040fe20000041830 */
[----:B------:R1:W3:Y:S01]  /*16fe0*/  MUFU.EX2 R150, R2 ;  /* 0x0000000200967308 */ /* 0x0002e20000000800 */
[----:B------:R-:W4:Y:S06]  /*16ff0*/  LDSM.16.MT88.4 R84, [R198+0x2800] ;  /* 0x00280000c654783b */ /* 0x000f2c0000004200 */
[C---:B-----5:R-:W-:Y:S08]  /*17000*/  HMMA.16816.F32.BF16 R52, R76.reuse, R88, R52 ;  /* 0x000000584c34723c */ /* 0x060ff00000041834 */
[C---:B------:R-:W-:Y:S01]  /*17010*/  HMMA.16816.F32.BF16 R56, R76.reuse, R90, R56 ;  /* 0x0000005a4c38723c */ /* 0x040fe20000041838 */
[----:B------:R-:W5:Y:S07]  /*17020*/  LDSM.16.MT88.4 R88, [R197+0x2800] ;  /* 0x00280000c558783b */ /* 0x000f6e0000004200 */
[C---:B------:R-:W-:Y:S04]  /*17030*/  HMMA.16816.F32.BF16 R60, R76.reuse, R92, R60 ;  /* 0x0000005c4c3c723c */ /* 0x040fe8000004183c */
[--C-:B-1----:R-:W-:Y:S02]  /*17040*/  FFMA.FTZ R2, R226, c[0x0][0x2d0], -R73.reuse ;  /* 0x0000b400e2027a23 */ /* 0x102fe40000010849 */
[C---:B---3--:R-:W-:Y:S02]  /*17050*/  FADD.FTZ R0, R150.reuse, R0 ;  /* 0x0000000096007221 */ /* 0x048fe40000010000 */
        /* <DEDUP_REMOVED lines=35> */
[----:B------:R-:W3:Y:S07]  /*17290*/  LDSM.16.MT88.4 R80, [R195+0x3000] ;  /* 0x00300000c350783b */ /* 0x000eee0000004200 */
[C---:B------:R-:W-:Y:S04]  /*172a0*/  HMMA.16816.F32.BF16 R44, R76.reuse, R92, R44 ;  /* 0x0000005c4c2c723c */ /* 0x040fe8000004182c */
[----:B-1----:R-:W-:Y:S02]  /*172b0*/  FFMA.FTZ R2, R246, c[0x0][0x2d0], -R74 ;  /* 0x0000b400f6027a23 */ /* 0x002fe4000001084a */
[----:B----4-:R-:W-:Y:S02]  /*172c0*/  FADD.FTZ R0, R144, R0 ;  /* 0x0000000090007221 */ /* 0x010fe40000010000 */
[C---:B------:R-:W-:Y:S01]  /*172d0*/  HMMA.16816.F32.BF16 R48, R76.reuse, R94, R48 ;  /* 0x0000005e4c30723c */ /* 0x040fe20000041830 */
[----:B------:R1:W4:Y:S07]  /*172e0*/  MUFU.EX2 R143, R2 ;  /* 0x00000002008f7308 */ /* 0x00032e0000000800 */
[C---:B---3--:R-:W-:Y:S08]  /*172f0*/  HMMA.16816.F32.BF16 R52, R76.reuse, R84, R52 ;  /* 0x000000544c34723c */ /* 0x048ff00000041834 */
[C---:B------:R-:W-:Y:S08]  /*17300*/  HMMA.16816.F32.BF16 R56, R76.reuse, R86, R56 ;  /* 0x000000564c38723c */ /* 0x040ff00000041838 */
[C---:B-----5:R-:W-:Y:S04]  /*17310*/  HMMA.16816.F32.BF16 R60, R76.reuse, R88, R60 ;  /* 0x000000584c3c723c */ /* 0x060fe8000004183c */
[--C-:B-1----:R-:W-:Y:S02]  /*17320*/  FFMA.FTZ R2, R243, c[0x0][0x2d0], -R73.reuse ;  /* 0x0000b400f3027a23 */ /* 0x102fe40000010849 */
[----:B------:R-:W-:Y:S02]  /*17330*/  FFMA.FTZ R73, R244, c[0x0][0x2d0], -R73 ;  /* 0x0000b400f4497a23 */ /* 0x000fe40000010849 */
[----:B------:R-:W-:Y:S01]  /*17340*/  HMMA.16816.F32.BF16 R64, R76, R90, R64 ;  /* 0x0000005a4c40723c */ /* 0x000fe20000041840 */
[----:B------:R1:W-:Y:S03]  /*17350*/  MUFU.EX2 R142, R2 ;  /* 0x00000002008e7308 */ /* 0x0003e60000000800 */
[----:B----4-:R-:W-:Y:S07]  /*17360*/  FADD.FTZ R0, R143, R0 ;  /* 0x000000008f007221 */ /* 0x010fee0000010000 */
[----:B------:R3:W-:Y:S01]  /*17370*/  MUFU.EX2 R141, R73 ;  /* 0x00000049008d7308 */ /* 0x0007e20000000800 */
[--C-:B-1----:R-:W-:Y:S02]  /*17380*/  FFMA.FTZ R2, R249, c[0x0][0x2d0], -R74.reuse ;  /* 0x0000b400f9027a23 */ /* 0x102fe4000001084a */
[----:B------:R-:W-:Y:S01]  /*17390*/  FFMA.FTZ R74, R72, c[0x0][0x2d0], -R74 ;  /* 0x0000b400484a7a23 */ /* 0x000fe2000001084a */
[----:B------:R-:W-:Y:S06]  /*173a0*/  F2FP.BF16.PACK_AB R72, R145, R146 ;  /* 0x000000929148723e */ /* 0x000fec00000010ff */
[----:B------:R1:W4:Y:S01]  /*173b0*/  MUFU.EX2 R140, R2 ;  /* 0x00000002008c7308 */ /* 0x0003220000000800 */
[----:B---3--:R-:W-:Y:S09]  /*173c0*/  F2FP.BF16.PACK_AB R73, R143, R144 ;  /* 0x000000908f49723e */ /* 0x008ff200000010ff */
[----:B------:R3:W5:Y:S01]  /*173d0*/  MUFU.EX2 R71, R74 ;  /* 0x0000004a00477308 */ /* 0x0007620000000800 */
[----:B-1----:R-:W-:Y:S02]  /*173e0*/  FADD.FTZ R2, R247, R3 ;  /* 0x00000003f7027221 */ /* 0x002fe40000010000 */
[----:B------:R-:W2:Y:S01]  /*173f0*/  LDL R3, [R1+0x24] ;  /* 0x0000240001037983 */ /* 0x000ea20000100800 */
[----:B----4-:R-:W-:Y:S02]  /*17400*/  FADD.FTZ R0, R140, R0 ;  /* 0x000000008c007221 */ /* 0x010fe40000010000 */
[----:B------:R-:W-:Y:S02]  /*17410*/  FADD.FTZ R2, R121, R2 ;  /* 0x0000000279027221 */ /* 0x000fe40000010000 */
[----:B------:R-:W1:Y:S02]  /*17420*/  LDSM.16.MT88.4 R120, [R196+0x6800] ;  /* 0x00680000c478783b */ /* 0x000e640000004200 */
[----:B------:R-:W-:Y:S01]  /*17430*/  FADD.FTZ R2, R252, R2 ;  /* 0x00000002fc027221 */ /* 0x000fe20000010000 */
[----:B---3--:R-:W-:Y:S02]  /*17440*/  F2FP.BF16.PACK_AB R74, R141, R142 ;  /* 0x0000008e8d4a723e */ /* 0x008fe400000010ff */
[----:B-----5:R-:W-:Y:S01]  /*17450*/  F2FP.BF16.PACK_AB R75, R71, R140 ;  /* 0x0000008c474b723e */ /* 0x020fe200000010ff */
[----:B------:R-:W-:Y:S04]  /*17460*/  FADD.FTZ R2, R242, R2 ;  /* 0x00000002f2027221 */ /* 0x000fe80000010000 */
[----:B------:R-:W-:Y:S02]  /*17470*/  FADD.FTZ R2, R241, R2 ;  /* 0x00000002f1027221 */ /* 0x000fe40000010000 */
[C---:B------:R-:W-:Y:S01]  /*17480*/  HMMA.16816.F32.BF16 R76, R72.reuse, R80, R4 ;  /* 0x00000050484c723c */ /* 0x040fe20000041804 */
[----:B------:R-:W3:Y:S04]  /*17490*/  LDSM.16.MT88.4 R4, [R197+0x6800] ;  /* 0x00680000c504783b */ /* 0x000ee80000004200 */
[----:B------:R-:W-:Y:S03]  /*174a0*/  FADD.FTZ R2, R235, R2 ;  /* 0x00000002eb027221 */ /* 0x000fe60000010000 */
        /* <DEDUP_REMOVED lines=20> */
[C---:B------:R-:W-:Y:S04]  /*175f0*/  HMMA.16816.F32.BF16 R120, R72.reuse, R122, R48 ;  /* 0x0000007a4878723c */ /* 0x040fe80000041830 */
[----:B------:R-:W-:Y:S04]  /*17600*/  FADD.FTZ R2, R127, R2 ;  /* 0x000000027f027221 */ /* 0x000fe80000010000 */
[C---:B------:R-:W-:Y:S04]  /*17610*/  HMMA.16816.F32.BF16 R124, R72.reuse, R128, R52 ;  /* 0x00000080487c723c */ /* 0x040fe80000041834 */
[----:B------:R-:W-:Y:S04]  /*17620*/  FADD.FTZ R2, R157, R2 ;  /* 0x000000029d027221 */ /* 0x000fe80000010000 */
[----:B------:R-:W-:Y:S01]  /*17630*/  FADD.FTZ R2, R156, R2 ;  /* 0x000000029c027221 */ /* 0x000fe20000010000 */
[C---:B------:R-:W-:Y:S03]  /*17640*/  HMMA.16816.F32.BF16 R128, R72.reuse, R130, R56 ;  /* 0x000000824880723c */ /* 0x040fe60000041838 */
[----:B------:R-:W-:Y:S04]  /*17650*/  FADD.FTZ R2, R154, R2 ;  /* 0x000000029a027221 */ /* 0x000fe80000010000 */
[----:B------:R-:W-:Y:S01]  /*17660*/  FADD.FTZ R2, R153, R2 ;  /* 0x0000000299027221 */ /* 0x000fe20000010000 */
[C---:B---3--:R-:W-:Y:S04]  /*17670*/  HMMA.16816.F32.BF16 R60, R72.reuse, R4, R60 ;  /* 0x00000004483c723c */ /* 0x048fe8000004183c */
[----:B------:R-:W-:Y:S04]  /*17680*/  FADD.FTZ R2, R151, R2 ;  /* 0x0000000297027221 */ /* 0x000fe80000010000 */
[----:B------:R-:W-:Y:S01]  /*17690*/  FADD.FTZ R2, R149, R2 ;  /* 0x0000000295027221 */ /* 0x000fe20000010000 */
[----:B------:R-:W-:Y:S03]  /*176a0*/  HMMA.16816.F32.BF16 R64, R72, R6, R64 ;  /* 0x000000064840723c */ /* 0x000fe60000041840 */
[----:B------:R-:W-:Y:S04]  /*176b0*/  FADD.FTZ R2, R146, R2 ;  /* 0x0000000292027221 */ /* 0x000fe80000010000 */
[----:B------:R-:W-:Y:S05]  /*176c0*/  FADD.FTZ R2, R145, R2 ;  /* 0x0000000291027221 */ /* 0x000fea0000010000 */
[----:B------:R-:W-:Y:S01]  /*176d0*/  FADD.FTZ R2, R142, R2 ;  /* 0x000000028e027221 */ /* 0x000fe20000010000 */
[----:B--2---:R-:W-:Y:S01]  /*176e0*/  ISETP.GT.AND P0, PT, R188, R3, PT ;  /* 0x00000003bc00720c */ /* 0x004fe20003f04270 */
[----:B------:R-:W-:Y:S02]  /*176f0*/  FADD.FTZ R3, R71, R0 ;  /* 0x0000000047037221 */ /* 0x000fe40000010000 */
[----:B------:R-:W-:Y:S02]  /*17700*/  FADD.FTZ R0, R141, R2 ;  /* 0x000000028d007221 */ /* 0x000fe40000010000 */
[----:B------:R-:W-:Y:S01]  /*17710*/  IMAD.MOV.U32 R188, RZ, RZ, R217 ;  /* 0x000000ffffbc7224 */ /* 0x000fe200078e00d9 */
[----:B------:R1:W-:Y:S01]  /*17720*/  STL [R1+0x38], R3 ;  /* 0x0000380301007387 */ /* 0x0003e20000100800 */
[----:B------:R-:W-:Y:S03]  /*17730*/  IMAD.MOV.U32 R71, RZ, RZ, R69 ;  /* 0x000000ffff477224 */ /* 0x000fe600078e0045 */
[----:B------:R2:W-:Y:S01]  /*17740*/  STL [R1+0x34], R0 ;  /* 0x0000340001007387 */ /* 0x0005e20000100800 */
[----:B-1----:R-:W-:Y:S02]  /*17750*/  IMAD.MOV.U32 R3, RZ, RZ, R70 ;  /* 0x000000ffff037224 */ /* 0x002fe400078e0046 */
[----:B------:R-:W-:-:S05]  /*17760*/  @P0 BRA `(.L_x_1238) ;  /* 0xffffbe0000000947 */ /* 0x000fca000383ffff */
.L_x_1233:
[----:B--2---:R-:W2:Y:S02]  /*17770*/  LDL R0, [R1+0x40] ;  /* 0x0000400001007983 */ /* 0x004ea40000100800 */
[----:B--2---:R-:W-:-:S13]  /*17780*/  ISETP.GE.AND P0, PT, R217, R0, PT ;  /* 0x00000000d900720c */ /* 0x004fda0003f06270 */
[----:B------:R-:W-:Y:S05]  /*17790*/  @!P0 BRA `(.L_x_1239) ;  /* 0x00003ab000008947 */ /* 0x000fea0003800000 */
.L_x_1242:
[----:B------:R-:W2:Y:S01]  /*177a0*/  LDL.64 R190, [R1+0x8] ;  /* 0x0000080001be7983 */ /* 0x000ea20000100a00 */
[----:B------:R-:W-:Y:S04]  /*177b0*/  DEPBAR.LE SB0, 0x0 ;  /* 0x000080000000791a */ /* 0x000fe80000000000 */
[----:B------:R-:W-:Y:S01]  /*177c0*/  WARPSYNC 0xffffffff ;  /* 0xffffffff00007948 */ /* 0x000fe20003800000 */
[----:B------:R-:W3:Y:S01]  /*177d0*/  LDL R55, [R1] ;  /* 0x0000000001377983 */ /* 0x000ee20000100800 */
[----:B-1----:R-:W-:Y:S01]  /*177e0*/  SHF.R.S32.HI R0, RZ, 0x1f, R217 ;  /* 0x0000001fff007819 */ /* 0x002fe200000114d9 */
[C---:B------:R-:W-:Y:S01]  /*177f0*/  IMAD.WIDE.U32 R38, R217.reuse, c[0x0][0x208], RZ ;  /* 0x00008200d9267a25 */ /* 0x040fe200078e00ff */
[----:B------:R-:W-:Y:S01]  /*17800*/  ULDC.64 UR4, c[0x0][0x208] ;  /* 0x0000820000047ab9 */ /* 0x000fe20000000a00 */
[----:B------:R-:W-:Y:S01]  /*17810*/  BAR.SYNC.DEFER_BLOCKING 0x0 ;  /* 0x0000000000007b1d */ /* 0x000fe20000010000 */
[----:B------:R-:W-:Y:S01]  /*17820*/  ISETP.GE.AND P4, PT, R218, c[0x0][0x1d4], PT ;  /* 0x00007500da007a0c */ /* 0x000fe20003f86270 */
[----:B------:R-:W-:Y:S03]  /*17830*/  IMAD R2, R0, c[0x0][0x208], RZ ;  /* 0x0000820000027a24 */ /* 0x000fe600078e02ff */
[----:B------:R-:W-:Y:S01]  /*17840*/  USHF.L.U32 UR8, UR4, 0x5, URZ ;  /* 0x0000000504087899 */ /* 0x000fe2000800063f */
[----:B------:R-:W-:Y:S05]  /*17850*/  IMAD R2, R217, c[0x0][0x20c], R2 ;  /* 0x00008300d9027a24 */ /* 0x000fea00078e0202 */
[----:B------:R-:W-:Y:S05]  /*17860*/  IADD3 R28, R39, R2, RZ ;  /* 0x00000002271c7210 */ /* 0x000fea0007ffe0ff */
[----:B------:R-:W-:Y:S01]  /*17870*/  IMAD R54, R28, 0x70, RZ ;  /* 0x000000701c367824 */ /* 0x000fe200078e02ff */
[----:B------:R-:W-:Y:S01]  /*17880*/  MOV R28, UR8 ;  /* 0x00000008001c7c02 */ /* 0x000fe20008000f00 */
[----:B------:R-:W1:Y:S01]  /*17890*/  LDSM.16.M88.4 R8, [R194] ;  /* 0x00000000c208783b */ /* 0x000e620000000200 */
[----:B------:R-:W-:Y:S01]  /*178a0*/  UMOV UR9, 0x5 ;  /* 0x0000000500097882 */ /* 0x000fe20000000000 */
[----:B------:R-:W-:Y:S01]  /*178b0*/  BSSY B0, `(.L_x_1240) ;  /* 0x000018b000007945 */ /* 0x000fe20003800000 */
[----:B------:R-:W-:Y:S02]  /*178c0*/  USHF.L.U64.HI UR9, UR4, UR9, UR5 ;  /* 0x0000000904097299 */ /* 0x000fe40008010205 */
[----:B------:R-:W-:Y:S03]  /*178d0*/  UIADD3 UR5, UP0, UR8, UR8, URZ ;  /* 0x0000000808057290 */ /* 0x000fe6000ff1e03f */
[----:B------:R-:W4:Y:S01]  /*178e0*/  LDSM.16.M88.4 R16, [R194+0x800] ;  /* 0x00080000c210783b */ /* 0x000f220000000200 */
[----:B------:R-:W-:Y:S01]  /*178f0*/  MOV R29, UR9 ;  /* 0x00000009001d7c02 */ /* 0x000fe20008000f00 */
[----:B------:R-:W-:Y:S04]  /*17900*/  UIADD3.X UR4, UR9, UR9, URZ, UP0, !UPT ;  /* 0x0000000909047290 */ /* 0x000fe800087fe43f */
[----:B------:R-:W-:Y:S02]  /*17910*/  IMAD.WIDE.U32 R36, R38, 0x70, R28 ;  /* 0x0000007026247825 */ /* 0x000fe400078e001c */
[----:B------:R-:W5:Y:S03]  /*17920*/  S2R R52, SR_TID.X ;  /* 0x0000000000347919 */ /* 0x000f660000002100 */
[----:B------:R-:W-:Y:S05]  /*17930*/  IADD3 R46, P1, R36, UR8, RZ ;  /* 0x00000008242e7c10 */ /* 0x000fea000ff3e0ff */
[----:B------:R-:W4:Y:S08]  /*17940*/  LDSM.16.M88.4 R24, [R194+0x1000] ;  /* 0x00100000c218783b */ /* 0x000f300000000200 */
[----:B------:R-:W3:Y:S04]  /*17950*/  LDL R243, [R1+0x40] ;  /* 0x0000400001f37983 */ /* 0x000ee80000100800 */
[----:B------:R-:W4:Y:S01]  /*17960*/  LDSM.16.M88.4 R32, [R194+0x1800] ;  /* 0x00180000c220783b */ /* 0x000f220000000200 */
[C---:B-1----:R-:W-:Y:S03]  /*17970*/  HMMA.16816.F32.BF16 R4, R132.reuse, R8, RZ ;  /* 0x000000088404723c */ /* 0x042fe600000418ff */
[----:B-----5:R-:W-:Y:S04]  /*17980*/  ISETP.GT.AND P6, PT, R52, 0x7f, PT ;  /* 0x0000007f3400780c */ /* 0x020fe80003fc4270 */
[----:B------:R-:W1:Y:S01]  /*17990*/  LDSM.16.M88.4 R40, [R194+0x2000] ;  /* 0x00200000c228783b */ /* 0x000e620000000200 */
[----:B------:R-:W-:Y:S01]  /*179a0*/  SHF.R.S32.HI R3, RZ, 0x1f, R52 ;  /* 0x0000001fff037819 */ /* 0x000fe20000011434 */
[C---:B------:R-:W-:Y:S03]  /*179b0*/  HMMA.16816.F32.BF16 R8, R132.reuse, R10, RZ ;  /* 0x0000000a8408723c */ /* 0x040fe600000418ff */
[-C--:B------:R-:W-:Y:S03]  /*179c0*/  LEA.HI R3, R3, R52.reuse, RZ, 0x3 ;  /* 0x0000003403037211 */ /* 0x080fe600078f18ff */
[----:B------:R-:W5:Y:S01]  /*179d0*/  LDSM.16.M88.4 R48, [R194+0x2800] ;  /* 0x00280000c230783b */ /* 0x000f620000000200 */
[----:B------:R-:W-:Y:S01]  /*179e0*/  LOP3.LUT R0, R3, 0xfffffff8, RZ, 0xc0, !PT ;  /* 0xfffffff803007812 */ /* 0x000fe200078ec0ff */
[C---:B----4-:R-:W-:Y:S04]  /*179f0*/  HMMA.16816.F32.BF16 R12, R132.reuse, R16, RZ ;  /* 0x00000010840c723c */ /* 0x050fe800000418ff */
[----:B------:R-:W-:Y:S02]  /*17a00*/  IADD3 R0, -R0, R52, RZ ;  /* 0x0000003400007210 */ /* 0x000fe40007ffe1ff */
[----:B------:R-:W4:Y:S02]  /*17a10*/  LDSM.16.M88.4 R56, [R194+0x3000] ;  /* 0x00300000c238783b */ /* 0x000f240000000200 */
[----:B------:R-:W-:Y:S01]  /*17a20*/  SHF.L.U32 R0, R0, 0x3, RZ ;  /* 0x0000000300007819 */ /* 0x000fe200000006ff */
[C---:B------:R-:W-:Y:S03]  /*17a30*/  HMMA.16816.F32.BF16 R16, R132.reuse, R18, RZ ;  /* 0x000000128410723c */ /* 0x040fe600000418ff */
[----:B------:R-:W-:Y:S02]  /*17a40*/  ISETP.GE.AND P5, PT, R0, c[0x0][0x1d4], PT ;  /* 0x0000750000007a0c */ /* 0x000fe40003fa6270 */
[----:B------:R-:W1:Y:S03]  /*17a50*/  LDSM.16.M88.4 R72, [R199] ;  /* 0x00000000c748783b */ /* 0x000e660000000200 */
[C---:B------:R-:W-:Y:S05]  /*17a60*/  HMMA.16816.F32.BF16 R20, R132.reuse, R24, RZ ;  /* 0x000000188414723c */ /* 0x040fea00000418ff */
[----:B------:R-:W1:Y:S03]  /*17a70*/  LDSM.16.M88.4 R140, [R207] ;  /* 0x00000000cf8c783b */ /* 0x000e660000000200 */
[C---:B------:R-:W-:Y:S05]  /*17a80*/  HMMA.16816.F32.BF16 R24, R132.reuse, R26, RZ ;  /* 0x0000001a8418723c */ /* 0x040fea00000418ff */
[----:B------:R-:W1:Y:S03]  /*17a90*/  LDSM.16.M88.4 R144, [R208] ;  /* 0x00000000d090783b */ /* 0x000e660000000200 */
[C---:B------:R-:W-:Y:S05]  /*17aa0*/  HMMA.16816.F32.BF16 R28, R132.reuse, R32, RZ ;  /* 0x00000020841c723c */ /* 0x040fea00000418ff */
[----:B------:R-:W1:Y:S03]  /*17ab0*/  LDSM.16.M88.4 R148, [R209] ;  /* 0x00000000d194783b */ /* 0x000e660000000200 */
[C---:B------:R-:W-:Y:S05]  /*17ac0*/  HMMA.16816.F32.BF16 R32, R132.reuse, R34, RZ ;  /* 0x000000228420723c */ /* 0x040fea00000418ff */
[----:B------:R-:W1:Y:S08]  /*17ad0*/  LDSM.16.M88.4 R152, [R210] ;  /* 0x00000000d298783b */ /* 0x000e700000000200 */
[----:B------:R-:W1:Y:S08]  /*17ae0*/  LDSM.16.M88.4 R156, [R211] ;  /* 0x00000000d39c783b */ /* 0x000e700000000200 */
[----:B------:R-:W1:Y:S01]  /*17af0*/  LDSM.16.M88.4 R160, [R212] ;  /* 0x00000000d4a0783b */ /* 0x000e620000000200 */
[----:B--2---:R-:W-:Y:S02]  /*17b00*/  MOV R2, R190 ;  /* 0x000000be00027202 */ /* 0x004fe40000000f00 */
[----:B------:R-:W-:Y:S02]  /*17b10*/  @!P6 IADD3 R53, P3, P2, R190, UR8, R46 ;  /* 0x00000008be35ec10 */ /* 0x000fe4000fa7e02e */
[----:B---3--:R-:W-:Y:S05]  /*17b20*/  MOV R3, R55 ;  /* 0x0000003700037202 */ /* 0x008fea0000000f00 */
[----:B------:R-:W-:Y:S05]  /*17b30*/  IMAD.WIDE.U32 R2, R38, 0x70, R2 ;  /* 0x0000007026027825 */ /* 0x000fea00078e0002 */
[C---:B------:R-:W-:Y:S02]  /*17b40*/  LEA R44, P0, R2.reuse, c[0x0][0x1f8], 0x1 ;  /* 0x00007e00022c7a11 */ /* 0x040fe400078008ff */
[----:B------:R-:W-:Y:S02]  /*17b50*/  IADD3 R0, R3, R54, RZ ;  /* 0x0000003603007210 */ /* 0x000fe40007ffe0ff */
[----:B------:R-:W-:Y:S02]  /*17b60*/  MOV R3, UR4 ;  /* 0x0000000400037c02 */ /* 0x000fe40008000f00 */
[----:B------:R-:W-:Y:S02]  /*17b70*/  LEA.HI.X R45, R2, c[0x0][0x1fc], R0, 0x1, P0 ;  /* 0x00007f00022d7a11 */ /* 0x000fe400000f0c00 */
[----:B------:R-:W-:Y:S02]  /*17b80*/  MOV R2, UR5 ;  /* 0x0000000500027c02 */ /* 0x000fe40008000f00 */
[----:B------:R-:W-:Y:S01]  /*17b90*/  IADD3 R47, P0, R190, R36, RZ ;  /* 0x00000024be2f7210 */ /* 0x000fe20007f1e0ff */
[----:B------:R-:W-:Y:S01]  /*17ba0*/  @!PT LDS RZ, [RZ] ;  /* 0x00000000fffff984 */ /* 0x000fe20000000800 */
[----:B------:R-:W-:Y:S01]  /*17bb0*/  @!PT LDS RZ, [RZ] ;  /* 0x00000000fffff984 */ /* 0x000fe20000000800 */
[----:B------:R-:W-:Y:S01]  /*17bc0*/  @!PT LDS RZ, [RZ] ;  /* 0x00000000fffff984 */ /* 0x000fe20000000800 */
[----:B------:R5:W-:Y:S01]  /*17bd0*/  LDGSTS.E.BYPASS.LTC128B.128 [R216+0x100], [R44.64], !P5 ;  /* 0x001000002cd87fae */ /* 0x000be2000e901d46 */
[----:B------:R-:W-:Y:S01]  /*17be0*/  IADD3 R0, R54, R37, RZ ;  /* 0x0000002536007210 */ /* 0x000fe20007ffe0ff */
[----:B------:R-:W-:Y:S02]  /*17bf0*/  IMAD.WIDE.U32 R188, R38, 0x70, R2 ;  /* 0x0000007026bc7825 */ /* 0x000fe400078e0002 */
[C---:B-1----:R-:W-:Y:S01]  /*17c00*/  HMMA.16816.F32.BF16 R36, R132.reuse, R40, RZ ;  /* 0x000000288424723c */ /* 0x042fe200000418ff */
[CC--:B------:R-:W-:Y:S02]  /*17c10*/  IADD3.X R3, R0.reuse, R55.reuse, RZ, P0, !PT ;  /* 0x0000003700037210 */ /* 0x0c0fe400007fe4ff */
[C---:B------:R-:W-:Y:S01]  /*17c20*/  LEA R2, P0, R47.reuse, c[0x0][0x1f8], 0x1 ;  /* 0x00007e002f027a11 */ /* 0x040fe200078008ff */
[----:B------:R5:W-:Y:S01]  /*17c30*/  LDGSTS.E.BYPASS.LTC128B.128 [R216+0x3900], [R44.64+0x80], !P4 ;  /* 0x039000802cd87fae */ /* 0x000be2000e101d46 */
[----:B------:R-:W-:Y:S02]  /*17c40*/  IADD3.X R0, R0, UR9, RZ, P1, !PT ;  /* 0x0000000900007c10 */ /* 0x000fe40008ffe4ff */
[----:B------:R-:W-:Y:S01]  /*17c50*/  LEA.HI.X R3, R47, c[0x0][0x1fc], R3, 0x1, P0 ;  /* 0x00007f002f037a11 */ /* 0x000fe200000f0c03 */
[C---:B------:R-:W-:Y:S01]  /*17c60*/  HMMA.16816.F32.BF16 R40, R132.reuse, R42, RZ ;  /* 0x0000002a8428723c */ /* 0x040fe200000418ff */
[----:B------:R-:W-:Y:S03]  /*17c70*/  IADD3 R52, P1, R46, R190, RZ ;  /* 0x000000be2e347210 */ /* 0x000fe60007f3e0ff */
[----:B------:R1:W-:Y:S01]  /*17c80*/  LDGSTS.E.BYPASS.LTC128B.128 [R216+0x1100], [R2.64], !P5 ;  /* 0x0110000002d87fae */ /* 0x0003e2000e901d46 */
[----:B------:R-:W-:Y:S04]  /*17c90*/  IADD3 R71, P0, R190, R188, RZ ;  /* 0x000000bcbe477210 */ /* 0x000fe80007f1e0ff */
[----:B------:R-:W-:Y:S03]  /*17ca0*/  IADD3.X R214, R55, R54, R189, P0, !PT ;  /* 0x0000003637d67210 */ /* 0x000fe600007fe4bd */
[----:B------:R1:W-:Y:S01]  /*17cb0*/  LDGSTS.E.BYPASS.LTC128B.128 [R216+0x4900], [R2.64+0x80], !P4 ;  /* 0x0490008002d87fae */ /* 0x0003e2000e101d46 */
[----:B------:R-:W-:Y:S01]  /*17cc0*/  @!P6 LEA R188, P0, R53, c[0x0][0x1f8], 0x1 ;  /* 0x00007e0035bcea11 */ /* 0x000fe200078008ff */
[C---:B-----5:R-:W-:Y:S07]  /*17cd0*/  HMMA.16816.F32.BF16 R44, R132.reuse, R48, RZ ;  /* 0x00000030842c723c */ /* 0x060fee00000418ff */
[----:B------:R-:W-:Y:S02]  /*17ce0*/  IADD3.X R48, R0, R55, RZ, P1, !PT ;  /* 0x0000003700307210 */ /* 0x000fe40000ffe4ff */
[C---:B------:R-:W-:Y:S03]  /*17cf0*/  LEA R190, P1, R52.reuse, c[0x0][0x1f8], 0x1 ;  /* 0x00007e0034be7a11 */ /* 0x040fe600078208ff */
[----:B------:R-:W-:Y:S02]  /*17d00*/  @!P6 IADD3.X R0, R55, UR9, R0, P3, P2 ;  /* 0x000000093700ec10 */ /* 0x000fe40009fe4400 */
[----:B------:R-:W-:Y:S02]  /*17d10*/  LEA.HI.X R191, R52, c[0x0][0x1fc], R48, 0x1, P1 ;  /* 0x00007f0034bf7a11 */ /* 0x000fe400008f0c30 */
[C---:B------:R-:W-:Y:S01]  /*17d20*/  HMMA.16816.F32.BF16 R48, R132.reuse, R50, RZ ;  /* 0x000000328430723c */ /* 0x040fe200000418ff */
[----:B------:R-:W-:Y:S02]  /*17d30*/  @!P6 LEA.HI.X R189, R53, c[0x0][0x1fc], R0, 0x1, P0 ;  /* 0x00007f0035bdea11 */ /* 0x000fe400000f0c00 */
[----:B------:R2:W-:Y:S01]  /*17d40*/  LDGSTS.E.BYPASS.LTC128B.128 [R216+0x2100], [R190.64], !P5 ;  /* 0x02100000bed87fae */ /* 0x0005e2000e901d46 */
[----:B-1----:R-:W-:Y:S02]  /*17d50*/  LEA R2, P0, R71, c[0x0][0x1f8], 0x1 ;  /* 0x00007e0047027a11 */ /* 0x002fe400078008ff */
[----:B------:R-:W-:Y:S02]  /*17d60*/  ISETP.GT.AND P2, PT, R217, R243, PT ;  /* 0x000000f3d900720c */ /* 0x000fe40003f44270 */
[C---:B----4-:R-:W-:Y:S01]  /*17d70*/  HMMA.16816.F32.BF16 R52, R132.reuse, R56, RZ ;  /* 0x000000388434723c */ /* 0x050fe200000418ff */
[----:B------:R-:W-:Y:S05]  /*17d80*/  LEA.HI.X R3, R71, c[0x0][0x1fc], R214, 0x1, P0 ;  /* 0x00007f0047037a11 */ /* 0x000fea00000f0cd6 */
[----:B------:R1:W-:Y:S02]  /*17d90*/  LDGSTS.E.BYPASS.LTC128B.128 [R216+0x5900], [R2.64+0x80], !P4 ;  /* 0x0590008002d87fae */ /* 0x0003e4000e101d46 */
[----:B------:R-:W-:Y:S06]  /*17da0*/  HMMA.16816.F32.BF16 R56, R132, R58, RZ ;  /* 0x0000003a8438723c */ /* 0x000fec00000418ff */
[----:B------:R2:W-:Y:S02]  /*17db0*/  @!P6 LDGSTS.E.BYPASS.LTC128B.128 [R216+0x3100], [R188.64], !P5 ;  /* 0x03100000bcd8efae */ /* 0x0005e4000e901d46 */
[C---:B------:R-:W-:Y:S06]  /*17dc0*/  HMMA.16816.F32.BF16 R4, R136.reuse, R72, R4 ;  /* 0x000000488804723c */ /* 0x040fec0000041804 */
[----:B------:R2:W-:Y:S02]  /*17dd0*/  @!P6 LDGSTS.E.BYPASS.LTC128B.128 [R216+0x6900], [R188.64+0x80], !P4 ;  /* 0x06900080bcd8efae */ /* 0x0005e4000e101d46 */
[C---:B------:R-:W-:Y:S06]  /*17de0*/  HMMA.16816.F32.BF16 R8, R136.reuse, R74, R8 ;  /* 0x0000004a8808723c */ /* 0x040fec0000041808 */
[----:B------:R-:W-:Y:S02]  /*17df0*/  LDSM.16.M88.4 R72, [R193+0x800] ;  /* 0x00080000c148783b */ /* 0x000fe40000000200 */
[C---:B------:R-:W-:Y:S06]  /*17e00*/  HMMA.16816.F32.BF16 R12, R136.reuse, R140, R12 ;  /* 0x0000008c880c723c */ /* 0x040fec000004180c */
[----:B------:R-:W0:Y:S02]  /*17e10*/  LDGDEPBAR ;  /* 0x00000000000079af */ /* 0x000e240000000000 */
[C---:B------:R-:W-:Y:S06]  /*17e20*/  HMMA.16816.F32.BF16 R16, R136.reuse, R142, R16 ;  /* 0x0000008e8810723c */ /* 0x040fec0000041810 */
[----:B------:R-:W-:Y:S02]  /*17e30*/  LDSM.16.M88.4 R140, [R193+0x1000] ;  /* 0x00100000c18c783b */ /* 0x000fe40000000200 */
[C---:B------:R-:W-:Y:S06]  /*17e40*/  HMMA.16816.F32.BF16 R20, R136.reuse, R144, R20 ;  /* 0x000000908814723c */ /* 0x040fec0000041814 */
[----:B--2---:R-:W2:Y:S02]  /*17e50*/  LDSM.16.M88.4 R188, [R193] ;  /* 0x00000000c1bc783b */ /* 0x004ea40000000200 */
[C---:B------:R-:W-:Y:S06]  /*17e60*/  HMMA.16816.F32.BF16 R24, R136.reuse, R146, R24 ;  /* 0x000000928818723c */ /* 0x040fec0000041818 */
[----:B------:R-:W3:Y:S02]  /*17e70*/  LDSM.16.M88.4 R144, [R193+0x1800] ;  /* 0x00180000c190783b */ /* 0x000ee40000000200 */
        /* <DEDUP_REMOVED lines=10> */
[----:B------:R-:W-:Y:S01]  /*17f20*/  HMMA.16816.F32.BF16 R56, R136, R162, R56 ;  /* 0x000000a28838723c */ /* 0x000fe20000041838 */
[----:B------:R-:W1:Y:S07]  /*17f30*/  LDSM.16.M88.4 R160, [R192] ;  /* 0x00000000c0a0783b */ /* 0x000e6e0000000200 */
        /* <DEDUP_REMOVED lines=20> */
[----:B------:R-:W-:Y:S07]  /*18080*/  LDSM.16.M88.4 R156, [R194+0x4000] ;  /* 0x00400000c29c783b */ /* 0x000fee0000000200 */
[C---:B------:R-:W-:Y:S08]  /*18090*/  HMMA.16816.F32.BF16 R4, R168.reuse, R160, R4 ;  /* 0x000000a0a804723c */ /* 0x040ff00000041804 */
[C---:B------:R-:W-:Y:S01]  /*180a0*/  HMMA.16816.F32.BF16 R8, R168.reuse, R162, R8 ;  /* 0x000000a2a808723c */ /* 0x040fe20000041808 */
[----:B------:R-:W-:Y:S07]  /*180b0*/  LDSM.16.M88.4 R160, [R194+0x4800] ;  /* 0x00480000c2a0783b */ /* 0x000fee0000000200 */
[C---:B--2---:R-:W-:Y:S08]  /*180c0*/  HMMA.16816.F32.BF16 R12, R168.reuse, R188, R12 ;  /* 0x000000bca80c723c */ /* 0x044ff0000004180c */
[C---:B------:R-:W-:Y:S01]  /*180d0*/  HMMA.16816.F32.BF16 R16, R168.reuse, R190, R16 ;  /* 0x000000bea810723c */ /* 0x040fe20000041810 */
[----:B------:R-:W-:Y:S07]  /*180e0*/  LDSM.16.M88.4 R188, [R194+0x5000] ;  /* 0x00500000c2bc783b */ /* 0x000fee0000000200 */
[C---:B------:R-:W-:Y:S08]  /*180f0*/  HMMA.16816.F32.BF16 R20, R168.reuse, R72, R20 ;  /* 0x00000048a814723c */ /* 0x040ff00000041814 */
        /* <DEDUP_REMOVED lines=10> */
[----:B------:R-:W-:Y:S07]  /*181a0*/  LDSM.16.M88.4 R148, [R206] ;  /* 0x00000000ce94783b */ /* 0x000fee0000000200 */
[C---:B-1----:R-:W-:Y:S08]  /*181b0*/  HMMA.16816.F32.BF16 R52, R168.reuse, R72, R52 ;  /* 0x00000048a834723c */ /* 0x042ff00000041834 */
[----:B------:R-:W-:Y:S01]  /*181c0*/  HMMA.16816.F32.BF16 R56, R168, R74, R56 ;  /* 0x0000004aa838723c */ /* 0x000fe20000041838 */
[----:B------:R-:W1:Y:S07]  /*181d0*/  LDSM.16.M88.4 R72, [R194+0x6800] ;  /* 0x00680000c248783b */ /* 0x000e6e0000000200 */
[C---:B------:R-:W-:Y:S08]  /*181e0*/  HMMA.16816.F32.BF16 R4, R172.reuse, R152, R4 ;  /* 0x00000098ac04723c */ /* 0x040ff00000041804 */
[C---:B------:R-:W-:Y:S01]  /*181f0*/  HMMA.16816.F32.BF16 R8, R172.reuse, R154, R8 ;  /* 0x0000009aac08723c */ /* 0x040fe20000041808 */
[----:B------:R-:W4:Y:S07]  /*18200*/  LDSM.16.M88.4 R152, [R200] ;  /* 0x00000000c898783b */ /* 0x000f2e0000000200 */
[C---:B------:R-:W-:Y:S08]  /*18210*/  HMMA.16816.F32.BF16 R12, R172.reuse, R156, R12 ;  /* 0x0000009cac0c723c */ /* 0x040ff0000004180c */
[C---:B------:R-:W-:Y:S01]  /*18220*/  HMMA.16816.F32.BF16 R16, R172.reuse, R158, R16 ;  /* 0x0000009eac10723c */ /* 0x040fe20000041810 */
[----:B------:R-:W5:Y:S07]  /*18230*/  LDSM.16.M88.4 R156, [R201] ;  /* 0x00000000c99c783b */ /* 0x000f6e0000000200 */
        /* <DEDUP_REMOVED lines=9> */
[C---:B---3--:R-:W-:Y:S08]  /*182d0*/  HMMA.16816.F32.BF16 R44, R172.reuse, R144, R44 ;  /* 0x00000090ac2c723c */ /* 0x048ff0000004182c */
[C---:B------:R-:W-:Y:S01]  /*182e0*/  HMMA.16816.F32.BF16 R48, R172.reuse, R146, R48 ;  /* 0x00000092ac30723c */ /* 0x040fe20000041830 */
[----:B------:R-:W3:Y:S07]  /*182f0*/  LDSM.16.M88.4 R144, [R205] ;  /* 0x00000000cd90783b */ /* 0x000eee0000000200 */
[C---:B-1----:R-:W-:Y:S08]  /*18300*/  HMMA.16816.F32.BF16 R52, R172.reuse, R72, R52 ;  /* 0x00000048ac34723c */ /* 0x042ff00000041834 */
[----:B------:R-:W-:Y:S01]  /*18310*/  HMMA.16816.F32.BF16 R56, R172, R74, R56 ;  /* 0x0000004aac38723c */ /* 0x000fe20000041838 */
[----:B------:R-:W1:Y:S07]  /*18320*/  LDSM.16.M88.4 R72, [R193+0x3800] ;  /* 0x00380000c148783b */ /* 0x000e6e0000000200 */
        /* <DEDUP_REMOVED lines=36> */
[C---:B---3--:R-:W-:Y:S08]  /*18570*/  HMMA.16816.F32.BF16 R4, R184.reuse, R144, R4 ;  /* 0x00000090b804723c */ /* 0x048ff00000041804 */
        /* <DEDUP_REMOVED lines=8> */
[----:B------:R-:W-:Y:S01]  /*18600*/  FMUL.FTZ R2, R12, c[0x0][0x320] ;  /* 0x0000c8000c027a20 */ /* 0x000fe20000410000 */
[----:B------:R-:W-:Y:S07]  /*18610*/  P2R R12, PR, RZ, 0x4 ;  /* 0x00000004ff0c7803 */ /* 0x000fee0000000000 */
        /* <DEDUP_REMOVED lines=130> */
[----:B------:R-:W3:Y:S01]  /*18e40*/  LDL R243, [R1+0x10] ;  /* 0x0000100001f37983 */ /* 0x000ee20000100800 */
        /* <DEDUP_REMOVED lines=49> */
.L_x_1241:
[----:B---34-:R-:W-:Y:S05]  /*19160*/  BSYNC B0 ;  /* 0x0000000000007941 */ /* 0x018fea0003800000 */
.L_x_1240:
        /* <DEDUP_REMOVED lines=79> */
[--C-:B------:R-:W-:Y:S02]  /*19660*/  FFMA.FTZ R48, R150, c[0x0][0x2d0], -R148.reuse ;  /* 0x0000b40096307a23 */ /* 0x100fe40000010894 */
[--C-:B------:R-:W-:Y:S05]  /*19670*/  FFMA.FTZ R74, R226, c[0x0][0x2d0], -R148.reuse ;  /* 0x0000b400e24a7a23 */ /* 0x100fea0000010894 */
[----:B------:R2:W3:Y:S10]  /*19680*/  MUFU.EX2 R2, R0 ;  /* 0x0000000000027308 */ /* 0x0004f40000000800 */
[----:B------:R-:W-:Y:S01]  /*19690*/  MUFU.EX2 R58, R48 ;  /* 0x00000030003a7308 */ /* 0x000fe20000000800 */
[--C-:B-1----:R-:W-:Y:S09]  /*196a0*/  FFMA.FTZ R4, R144, c[0x0][0x2d0], -R148.reuse ;  /* 0x0000b40090047a23 */ /* 0x102ff20000010894 */
[----:B------:R1:W4:Y:S01]  /*196b0*/  MUFU.EX2 R7, R4 ;  /* 0x0000000400077308 */ /* 0x0003220000000800 */
[C---:B--2---:R-:W-:Y:S02]  /*196c0*/  FADD.FTZ R0, -R3.reuse, R69 ;  /* 0x0000004503007221 */ /* 0x044fe40000010100 */
[----:B------:R-:W-:Y:S02]  /*196d0*/  FMUL.FTZ R69, R3, c[0x0][0x2d0] ;  /* 0x0000b40003457a20 */ /* 0x000fe40000410000 */
[----:B------:R-:W-:Y:S02]  /*196e0*/  FMUL.FTZ R0, R0, c[0x0][0x2d0] ;  /* 0x0000b40000007a20 */ /* 0x000fe40000410000 */
[--C-:B------:R-:W-:Y:S02]  /*196f0*/  FFMA.FTZ R8, R146, c[0x0][0x2d0], -R69.reuse ;  /* 0x0000b40092087a23 */ /* 0x100fe40000010845 */
[--C-:B------:R-:W-:Y:S02]  /*19700*/  FFMA.FTZ R6, R140, c[0x0][0x2d0], -R69.reuse ;  /* 0x0000b4008c067a23 */ /* 0x100fe40000010845 */
[----:B------:R-:W2:Y:S01]  /*19710*/  MUFU.EX2 R0, R0 ;  /* 0x0000000000007308 */ /* 0x000ea20000000800 */
[C---:B---3--:R-:W-:Y:S02]  /*19720*/  FMUL.FTZ R9, R2.reuse, R81 ;  /* 0x0000005102097220 */ /* 0x048fe40000410000 */
[C---:B------:R-:W-:Y:S02]  /*19730*/  FMUL.FTZ R16, R2.reuse, R88 ;  /* 0x0000005802107220 */ /* 0x040fe40000410000 */
[----:B------:R-:W-:Y:S02]  /*19740*/  FMUL.FTZ R17, R2, R89 ;  /* 0x0000005902117220 */ /* 0x000fe40000410000 */
[--C-:B------:R-:W-:Y:S02]  /*19750*/  FFMA.FTZ R56, R152, c[0x0][0x2d0], -R69.reuse ;  /* 0x0000b40098387a23 */ /* 0x100fe40000010845 */
[----:B------:R-:W-:Y:S01]  /*19760*/  FMUL.FTZ R24, R2, R96 ;  /* 0x0000006002187220 */ /* 0x000fe20000410000 */
[----:B------:R3:W-:Y:S01]  /*19770*/  MUFU.EX2 R140, R8 ;  /* 0x00000008008c7308 */ /* 0x0007e20000000800 */
[--C-:B-1----:R-:W-:Y:S01]  /*19780*/  FFMA.FTZ R4, R142, c[0x0][0x2d0], -R148.reuse ;  /* 0x0000b4008e047a23 */ /* 0x102fe20000010894 */
[----:B----4-:R-:W-:Y:S01]  /*19790*/  MOV R142, R7 ;  /* 0x00000007008e7202 */ /* 0x010fe20000000f00 */
[C---:B------:R-:W-:Y:S02]  /*197a0*/  FMUL.FTZ R25, R2.reuse, R97 ;  /* 0x0000006102197220 */ /* 0x040fe40000410000 */
[C---:B------:R-:W-:Y:S02]  /*197b0*/  FMUL.FTZ R33, R2.reuse, R105 ;  /* 0x0000006902217220 */ /* 0x040fe40000410000 */
[--C-:B------:R-:W-:Y:S02]  /*197c0*/  FFMA.FTZ R40, R147, c[0x0][0x2d0], -R69.reuse ;  /* 0x0000b40093287a23 */ /* 0x100fe40000010845 */
[C---:B------:R-:W-:Y:S01]  /*197d0*/  FMUL.FTZ R57, R2.reuse, R129 ;  /* 0x0000008102397220 */ /* 0x040fe20000410000 */
[----:B------:R-:W1:Y:S01]  /*197e0*/  MUFU.EX2 R7, R4 ;  /* 0x0000000400077308 */ /* 0x000e620000000800 */
[----:B------:R-:W-:Y:S01]  /*197f0*/  MOV R129, R58 ;  /* 0x0000003a00817202 */ /* 0x000fe20000000f00 */
[----:B------:R-:W-:Y:S02]  /*19800*/  FMUL.FTZ R41, R2, R113 ;  /* 0x0000007102297220 */ /* 0x000fe40000410000 */
[C---:B--2---:R-:W-:Y:S02]  /*19810*/  FMUL.FTZ R10, R0.reuse, R82 ;  /* 0x00000052000a7220 */ /* 0x044fe40000410000 */
[C---:B------:R-:W-:Y:S02]  /*19820*/  FMUL.FTZ R11, R0.reuse, R83 ;  /* 0x00000053000b7220 */ /* 0x040fe40000410000 */
[C---:B------:R-:W-:Y:S02]  /*19830*/  FMUL.FTZ R18, R0.reuse, R90 ;  /* 0x0000005a00127220 */ /* 0x040fe40000410000 */
[----:B------:R2:W-:Y:S01]  /*19840*/  MUFU.EX2 R144, R6 ;  /* 0x0000000600907308 */ /* 0x0005e20000000800 */
[C---:B------:R-:W-:Y:S02]  /*19850*/  FMUL.FTZ R19, R0.reuse, R91 ;  /* 0x0000005b00137220 */ /* 0x040fe40000410000 */
[----:B------:R-:W-:Y:S01]  /*19860*/  FMUL.FTZ R26, R0, R98 ;  /* 0x00000062001a7220 */ /* 0x000fe20000410000 */
[----:B------:R-:W-:Y:S01]  /*19870*/  LDSM.16.MT88.4 R88, [R195+0x800] ;  /* 0x00080000c358783b */ /* 0x000fe20000004200 */
[----:B---3--:R-:W-:Y:S02]  /*19880*/  FMUL.FTZ R8, R2, R80 ;  /* 0x0000005002087220 */ /* 0x008fe40000410000 */
[C---:B------:R-:W-:Y:S02]  /*19890*/  FMUL.FTZ R27, R0.reuse, R99 ;  /* 0x00000063001b7220 */ /* 0x040fe40000410000 */
[C---:B------:R-:W-:Y:S01]  /*198a0*/  FMUL.FTZ R34, R0.reuse, R106 ;  /* 0x0000006a00227220 */ /* 0x040fe20000410000 */
[----:B------:R3:W-:Y:S01]  /*198b0*/  MUFU.EX2 R251, R56 ;  /* 0x0000003800fb7308 */ /* 0x0007e20000000800 */
[C---:B------:R-:W-:Y:S01]  /*198c0*/  FMUL.FTZ R35, R0.reuse, R107 ;  /* 0x0000006b00237220 */ /* 0x040fe20000410000 */
[----:B------:R-:W4:Y:S01]  /*198d0*/  LDSM.16.MT88.4 R80, [R198+0x3800] ;  /* 0x00380000c650783b */ /* 0x000f220000004200 */
[C---:B------:R-:W-:Y:S01]  /*198e0*/  FMUL.FTZ R58, R0.reuse, R130 ;  /* 0x00000082003a7220 */ /* 0x040fe20000410000 */
[----:B-1----:R-:W-:Y:S01]  /*198f0*/  MOV R146, R7 ;  /* 0x0000000700927202 */ /* 0x002fe20000000f00 */
[--C-:B------:R-:W-:Y:S02]  /*19900*/  FFMA.FTZ R4, R73, c[0x0][0x2d0], -R148.reuse ;  /* 0x0000b40049047a23 */ /* 0x100fe40000010894 */
[C---:B------:R-:W-:Y:S02]  /*19910*/  FMUL.FTZ R7, R0.reuse, R79 ;  /* 0x0000004f00077220 */ /* 0x040fe40000410000 */
[C---:B------:R-:W-:Y:S01]  /*19920*/  FMUL.FTZ R42, R0.reuse, R114 ;  /* 0x00000072002a7220 */ /* 0x040fe20000410000 */
[----:B------:R1:W5:Y:S01]  /*19930*/  MUFU.EX2 R5, R4 ;  /* 0x0000000400057308 */ /* 0x0003620000000800 */
[----:B------:R-:W-:Y:S01]  /*19940*/  FMUL.FTZ R43, R0, R115 ;  /* 0x00000073002b7220 */ /* 0x000fe20000410000 */
[----:B------:R-:W-:Y:S01]  /*19950*/  LDSM.16.MT88.4 R96, [R197+0x4000] ;  /* 0x00400000c560783b */ /* 0x000fe20000004200 */
[----:B------:R-:W-:Y:S02]  /*19960*/  FMUL.FTZ R48, R2, R120 ;  /* 0x0000007802307220 */ /* 0x000fe40000410000 */
[----:B--2---:R-:W-:Y:S02]  /*19970*/  FMUL.FTZ R6, R0, R78 ;  /* 0x0000004e00067220 */ /* 0x004fe40000410000 */
[----:B------:R-:W-:Y:S02]  /*19980*/  FMUL.FTZ R49, R2, R121 ;  /* 0x0000007902317220 */ /* 0x000fe40000410000 */
[C---:B------:R-:W-:Y:S02]  /*19990*/  FMUL.FTZ R50, R0.reuse, R122 ;  /* 0x0000007a00327220 */ /* 0x040fe40000410000 */
[----:B------:R-:W-:Y:S01]  /*199a0*/  FMUL.FTZ R51, R0, R123 ;  /* 0x0000007b00337220 */ /* 0x000fe20000410000 */
[----:B------:R-:W-:Y:S01]  /*199b0*/  MOV R123, R146 ;  /* 0x00000092007b7202 */ /* 0x000fe20000000f00 */
[C---:B------:R-:W-:Y:S02]  /*199c0*/  FMUL.FTZ R60, R2.reuse, R60 ;  /* 0x0000003c023c7220 */ /* 0x040fe40000410000 */
[C---:B---3--:R-:W-:Y:S02]  /*199d0*/  FMUL.FTZ R56, R2.reuse, R128 ;  /* 0x0000008002387220 */ /* 0x048fe40000410000 */
[----:B------:R-:W-:Y:S02]  /*199e0*/  FMUL.FTZ R61, R2, R61 ;  /* 0x0000003d023d7220 */ /* 0x000fe40000410000 */
[C---:B------:R-:W-:Y:S02]  /*199f0*/  FMUL.FTZ R62, R0.reuse, R62 ;  /* 0x0000003e003e7220 */ /* 0x040fe40000410000 */
[----:B------:R-:W-:Y:S02]  /*19a00*/  FMUL.FTZ R63, R0, R63 ;  /* 0x0000003f003f7220 */ /* 0x000fe40000410000 */
[C---:B------:R-:W-:Y:S02]  /*19a10*/  FMUL.FTZ R64, R2.reuse, R64 ;  /* 0x0000004002407220 */ /* 0x040fe40000410000 */
[--C-:B-1----:R-:W-:Y:S02]  /*19a20*/  FFMA.FTZ R4, R141, c[0x0][0x2d0], -R69.reuse ;  /* 0x0000b4008d047a23 */ /* 0x102fe40000010845 */
[----:B------:R-:W-:Y:S02]  /*19a30*/  FMUL.FTZ R65, R2, R65 ;  /* 0x0000004102417220 */ /* 0x000fe40000410000 */
[----:B------:R1:W2:Y:S01]  /*19a40*/  MUFU.EX2 R141, R4 ;  /* 0x00000004008d7308 */ /* 0x0002a20000000800 */
[C---:B------:R-:W-:Y:S02]  /*19a50*/  FMUL.FTZ R66, R0.reuse, R66 ;  /* 0x0000004200427220 */ /* 0x040fe40000410000 */
[----:B------:R-:W-:Y:S02]  /*19a60*/  FMUL.FTZ R67, R0, R67 ;  /* 0x0000004300437220 */ /* 0x000fe40000410000 */
[--C-:B------:R-:W-:Y:S06]  /*19a70*/  FFMA.FTZ R71, R71, c[0x0][0x2d0], -R69.reuse ;  /* 0x0000b40047477a23 */ /* 0x100fec0000010845 */
[----:B------:R-:W-:Y:S01]  /*19a80*/  MUFU.EX2 R71, R71 ;  /* 0x0000004700477308 */ /* 0x000fe20000000800 */
[--C-:B-1----:R-:W-:Y:S01]  /*19a90*/  FFMA.FTZ R4, R143, c[0x0][0x2d0], -R69.reuse ;  /* 0x0000b4008f047a23 */ /* 0x102fe20000010845 */
[----:B-----5:R-:W-:Y:S01]  /*19aa0*/  MOV R143, R5 ;  /* 0x00000005008f7202 */ /* 0x020fe20000000f00 */
[----:B------:R-:W-:Y:S01]  /*19ab0*/  FMUL.FTZ R5, R2, R77 ;  /* 0x0000004d02057220 */ /* 0x000fe20000410000 */
[----:B------:R-:W-:Y:S06]  /*19ac0*/  F2FP.BF16.PACK_AB R77, R140, R144 ;  /* 0x000000908c4d723e */ /* 0x000fec00000010ff */
[----:B------:R1:W3:Y:S01]  /*19ad0*/  MUFU.EX2 R73, R4 ;  /* 0x0000000400497308 */ /* 0x0002e20000000800 */
[----:B------:R-:W-:Y:S02]  /*19ae0*/  F2FP.BF16.PACK_AB R78, R143, R146 ;  /* 0x000000928f4e723e */ /* 0x000fe400000010ff */
[----:B------:R-:W-:Y:S02]  /*19af0*/  MOV R121, R143 ;  /* 0x0000008f00797202 */ /* 0x000fe40000000f00 */
[----:B--2---:R-:W-:Y:S01]  /*19b00*/  MOV R122, R141 ;  /* 0x0000008d007a7202 */ /* 0x004fe20000000f00 */
[----:B-1----:R-:W-:Y:S01]  /*19b10*/  FMUL.FTZ R4, R2, R76 ;  /* 0x0000004c02047220 */ /* 0x002fe20000410000 */
[----:B------:R-:W-:Y:S02]  /*19b20*/  F2FP.BF16.PACK_AB R76, R142, R145 ;  /* 0x000000918e4c723e */ /* 0x000fe400000010ff */
[----:B---3--:R-:W-:Y:S07]  /*19b30*/  F2FP.BF16.PACK_AB R79, R73, R141 ;  /* 0x0000008d494f723e */ /* 0x008fee00000010ff */
        /* <DEDUP_REMOVED lines=15> */
[----:B------:R-:W-:Y:S01]  /*19c30*/  FMUL.FTZ R28, R2, R100 ;  /* 0x00000064021c7220 */ /* 0x000fe20000410000 */
[C---:B------:R-:W-:Y:S04]  /*19c40*/  HMMA.16816.F32.BF16 R24, R76.reuse, R30, R24 ;  /* 0x0000001e4c18723c */ /* 0x040fe80000041818 */
[----:B------:R-:W-:Y:S01]  /*19c50*/  MOV R100, R73 ;  /* 0x0000004900647202 */ /* 0x000fe20000000f00 */
[--C-:B------:R-:W-:Y:S02]  /*19c60*/  FFMA.FTZ R73, R153, c[0x0][0x2d0], -R69.reuse ;  /* 0x0000b40099497a23 */ /* 0x100fe40000010845 */
[----:B------:R-:W-:Y:S01]  /*19c70*/  FMUL.FTZ R31, R0, R103 ;  /* 0x00000067001f7220 */ /* 0x000fe20000410000 */
[----:B------:R-:W-:Y:S01]  /*19c80*/  MOV R120, R100 ;  /* 0x0000006400787202 */ /* 0x000fe20000000f00 */
[----:B------:R2:W-:Y:S03]  /*19c90*/  MUFU.EX2 R128, R73 ;  /* 0x0000004900807308 */ /* 0x0005e60000000800 */
[----:B------:R-:W-:Y:S02]  /*19ca0*/  FMUL.FTZ R29, R2, R101 ;  /* 0x00000065021d7220 */ /* 0x000fe40000410000 */
[----:B------:R-:W-:Y:S05]  /*19cb0*/  FMUL.FTZ R30, R0, R102 ;  /* 0x00000066001e7220 */ /* 0x000fea0000410000 */
[----:B------:R3:W-:Y:S02]  /*19cc0*/  MUFU.EX2 R101, R32 ;  /* 0x0000002000657308 */ /* 0x0007e40000000800 */
[C---:B------:R-:W-:Y:S07]  /*19cd0*/  HMMA.16816.F32.BF16 R28, R76.reuse, R36, R28 ;  /* 0x000000244c1c723c */ /* 0x040fee000004181c */
[--C-:B------:R-:W-:Y:S01]  /*19ce0*/  FFMA.FTZ R36, R75, c[0x0][0x2d0], -R148.reuse ;  /* 0x0000b4004b247a23 */ /* 0x100fe20000010894 */
[----:B------:R5:W-:Y:S01]  /*19cf0*/  MUFU.EX2 R102, R40 ;  /* 0x0000002800667308 */ /* 0x000be20000000800 */
[----:B------:R-:W-:Y:S03]  /*19d00*/  FMUL.FTZ R37, R2, R109 ;  /* 0x0000006d02257220 */ /* 0x000fe60000410000 */
[--C-:B--2---:R-:W-:Y:S06]  /*19d10*/  FFMA.FTZ R73, R154, c[0x0][0x2d0], -R148.reuse ;  /* 0x0000b4009a497a23 */ /* 0x104fec0000010894 */
[----:B------:R2:W-:Y:S01]  /*19d20*/  MUFU.EX2 R250, R73 ;  /* 0x0000004900fa7308 */ /* 0x0005e20000000800 */
[C---:B---3--:R-:W-:Y:S02]  /*19d30*/  FMUL.FTZ R32, R2.reuse, R104 ;  /* 0x0000006802207220 */ /* 0x048fe40000410000 */
[----:B------:R-:W-:Y:S07]  /*19d40*/  LDSM.16.MT88.4 R104, [R196+0x3000] ;  /* 0x00300000c468783b */ /* 0x000fee0000004200 */
[----:B------:R3:W-:Y:S01]  /*19d50*/  MUFU.EX2 R243, R36 ;  /* 0x0000002400f37308 */ /* 0x0007e20000000800 */
[C---:B------:R-:W-:Y:S03]  /*19d60*/  HMMA.16816.F32.BF16 R32, R76.reuse, R38, R32 ;  /* 0x000000264c20723c */ /* 0x040fe60000041820 */
[----:B-----5:R-:W-:Y:S01]  /*19d70*/  FMUL.FTZ R40, R2, R112 ;  /* 0x0000007002287220 */ /* 0x020fe20000410000 */
[----:B------:R-:W-:Y:S03]  /*19d80*/  MOV R112, R145 ;  /* 0x0000009100707202 */ /* 0x000fe60000000f00 */
[C---:B------:R-:W-:Y:S02]  /*19d90*/  FMUL.FTZ R38, R0.reuse, R110 ;  /* 0x0000006e00267220 */ /* 0x040fe40000410000 */
[----:B------:R-:W-:Y:S03]  /*19da0*/  FMUL.FTZ R39, R0, R111 ;  /* 0x0000006f00277220 */ /* 0x000fe60000410000 */
[--C-:B--2---:R-:W-:Y:S04]  /*19db0*/  FFMA.FTZ R73, R155, c[0x0][0x2d0], -R148.reuse ;  /* 0x0000b4009b497a23 */ /* 0x104fe80000010894 */
[----:B------:R2:W-:Y:S01]  /*19dc0*/  MUFU.EX2 R249, R73 ;  /* 0x0000004900f97308 */ /* 0x0005e20000000800 */
[----:B---3--:R-:W-:Y:S02]  /*19dd0*/  FMUL.FTZ R36, R2, R108 ;  /* 0x0000006c02247220 */ /* 0x008fe40000410000 */
[----:B------:R-:W-:Y:S05]  /*19de0*/  LDSM.16.MT88.4 R108, [R198+0x3000] ;  /* 0x00300000c66c783b */ /* 0x000fea0000004200 */
[C---:B------:R-:W-:Y:S07]  /*19df0*/  HMMA.16816.F32.BF16 R36, R76.reuse, R44, R36 ;  /* 0x0000002c4c24723c */ /* 0x040fee0000041824 */
[--C-:B------:R-:W-:Y:S01]  /*19e00*/  FFMA.FTZ R44, R149, c[0x0][0x2d0], -R69.reuse ;  /* 0x0000b400952c7a23 */ /* 0x100fe20000010845 */
[C---:B------:R-:W-:Y:S03]  /*19e10*/  HMMA.16816.F32.BF16 R40, R76.reuse, R46, R40 ;  /* 0x0000002e4c28723c */ /* 0x040fe60000041828 */
[----:B------:R-:W3:Y:S01]  /*19e20*/  MUFU.EX2 R59, R44 ;  /* 0x0000002c003b7308 */ /* 0x000ee20000000800 */
[--C-:B--2---:R-:W-:Y:S02]  /*19e30*/  FFMA.FTZ R73, R156, c[0x0][0x2d0], -R69.reuse ;  /* 0x0000b4009c497a23 */ /* 0x104fe40000010845 */
[----:B------:R-:W-:Y:S02]  /*19e40*/  FMUL.FTZ R45, R2, R117 ;  /* 0x00000075022d7220 */ /* 0x000fe40000410000 */
[C---:B------:R-:W-:Y:S04]  /*19e50*/  FMUL.FTZ R47, R0.reuse, R119 ;  /* 0x00000077002f7220 */ /* 0x040fe80000410000 */
[C---:B------:R-:W-:Y:S01]  /*19e60*/  FMUL.FTZ R46, R0.reuse, R118 ;  /* 0x00000076002e7220 */ /* 0x040fe20000410000 */
[----:B------:R2:W-:Y:S01]  /*19e70*/  MUFU.EX2 R248, R73 ;  /* 0x0000004900f87308 */ /* 0x0005e20000000800 */
[----:B---3--:R-:W-:Y:S01]  /*19e80*/  MOV R130, R59 ;  /* 0x0000003b00827202 */ /* 0x008fe20000000f00 */
[----:B------:R-:W-:Y:S01]  /*19e90*/  FMUL.FTZ R59, R0, R131 ;  /* 0x00000083003b7220 */ /* 0x000fe20000410000 */
[----:B------:R-:W-:Y:S01]  /*19ea0*/  MOV R131, R243 ;  /* 0x000000f300837202 */ /* 0x000fe20000000f00 */
[C---:B------:R-:W-:Y:S07]  /*19eb0*/  FMUL.FTZ R44, R2.reuse, R116 ;  /* 0x00000074022c7220 */ /* 0x040fee0000410000 */
[C---:B------:R-:W-:Y:S03]  /*19ec0*/  HMMA.16816.F32.BF16 R44, R76.reuse, R52, R44 ;  /* 0x000000344c2c723c */ /* 0x040fe6000004182c */
[--C-:B--2---:R-:W-:Y:S04]  /*19ed0*/  FFMA.FTZ R73, R157, c[0x0][0x2d0], -R69.reuse ;  /* 0x0000b4009d497a23 */ /* 0x104fe80000010845 */
[----:B------:R2:W-:Y:S01]  /*19ee0*/  MUFU.EX2 R247, R73 ;  /* 0x0000004900f77308 */ /* 0x0005e20000000800 */
[C---:B------:R-:W-:Y:S04]  /*19ef0*/  HMMA.16816.F32.BF16 R48, R76.reuse, R54, R48 ;  /* 0x000000364c30723c */ /* 0x040fe80000041830 */
[--C-:B------:R-:W-:Y:S02]  /*19f00*/  FFMA.FTZ R52, R151, c[0x0][0x2d0], -R148.reuse ;  /* 0x0000b40097347a23 */ /* 0x100fe40000010894 */
[----:B------:R-:W-:Y:S02]  /*19f10*/  FMUL.FTZ R53, R2, R125 ;  /* 0x0000007d02357220 */ /* 0x000fe40000410000 */
[C---:B------:R-:W-:Y:S01]  /*19f20*/  FMUL.FTZ R54, R0.reuse, R126 ;  /* 0x0000007e00367220 */ /* 0x040fe20000410000 */
[----:B------:R3:W5:Y:S03]  /*19f30*/  MUFU.EX2 R252, R52 ;  /* 0x0000003400fc7308 */ /* 0x0007660000000800 */
[----:B------:R-:W-:Y:S02]  /*19f40*/  FMUL.FTZ R55, R0, R127 ;  /* 0x0000007f00377220 */ /* 0x000fe40000410000 */
[--C-:B--2---:R-:W-:Y:S05]  /*19f50*/  FFMA.FTZ R73, R158, c[0x0][0x2d0], -R148.reuse ;  /* 0x0000b4009e497a23 */ /* 0x104fea0000010894 */
[----:B------:R-:W-:Y:S01]  /*19f60*/  MUFU.EX2 R158, R74 ;  /* 0x0000004a009e7308 */ /* 0x000fe20000000800 */
[----:B---3--:R-:W-:Y:S09]  /*19f70*/  FMUL.FTZ R52, R2, R124 ;  /* 0x0000007c02347220 */ /* 0x008ff20000410000 */
[----:B------:R2:W-:Y:S01]  /*19f80*/  MUFU.EX2 R246, R73 ;  /* 0x0000004900f67308 */ /* 0x0005e20000000800 */
[C---:B----4-:R-:W-:Y:S08]  /*19f90*/  HMMA.16816.F32.BF16 R52, R76.reuse, R80, R52 ;  /* 0x000000504c34723c */ /* 0x050ff00000041834 */
[C---:B------:R-:W-:Y:S01]  /*19fa0*/  HMMA.16816.F32.BF16 R56, R76.reuse, R82, R56 ;  /* 0x000000524c38723c */ /* 0x040fe20000041838 */
[----:B------:R-:W3:Y:S07]  /*19fb0*/  LDSM.16.MT88.4 R80, [R196+0x800] ;  /* 0x00080000c450783b */ /* 0x000eee0000004200 */
[C---:B-1----:R-:W-:Y:S04]  /*19fc0*/  HMMA.16816.F32.BF16 R60, R76.reuse, R84, R60 ;  /* 0x000000544c3c723c */ /* 0x042fe8000004183c */
[--C-:B--2---:R-:W-:Y:S04]  /*19fd0*/  FFMA.FTZ R73, R159, c[0x0][0x2d0], -R148.reuse ;  /* 0x0000b4009f497a23 */ /* 0x104fe80000010894 */
[----:B------:R-:W-:Y:S01]  /*19fe0*/  HMMA.16816.F32.BF16 R64, R76, R86, R64 ;  /* 0x000000564c40723c */ /* 0x000fe20000041840 */
[----:B------:R1:W2:Y:S01]  /*19ff0*/  MUFU.EX2 R245, R73 ;  /* 0x0000004900f57308 */ /* 0x0002a20000000800 */
[----:B------:R-:W4:Y:S05]  /*1a000*/  LDSM.16.MT88.4 R84, [R197+0x800] ;  /* 0x00080000c554783b */ /* 0x000f2a0000004200 */
[----:B------:R-:W-:Y:S02]  /*1a010*/  F2FP.BF16.PACK_AB R76, R131, R101 ;  /* 0x00000065834c723e */ /* 0x000fe400000010ff */
[-C--:B------:R-:W-:Y:S03]  /*1a020*/  F2FP.BF16.PACK_AB R77, R130, R102.reuse ;  /* 0x00000066824d723e */ /* 0x080fe600000010ff */
[----:B-----5:R-:W-:Y:S02]  /*1a030*/  F2FP.BF16.PACK_AB R78, R252, R129 ;  /* 0x00000081fc4e723e */ /* 0x020fe400000010ff */
[----:B------:R-:W-:Y:S07]  /*1a040*/  F2FP.BF16.PACK_AB R79, R128, R251 ;  /* 0x000000fb804f723e */ /* 0x000fee00000010ff */
[C---:B------:R-:W-:Y:S03]  /*1a050*/  HMMA.16816.F32.BF16 R4, R76.reuse, R88, R4 ;  /* 0x000000584c04723c */ /* 0x040fe60000041804 */
[--C-:B-1----:R-:W-:Y:S05]  /*1a060*/  FFMA.FTZ R73, R160, c[0x0][0x2d0], -R69.reuse ;  /* 0x0000b400a0497a23 */ /* 0x102fea0000010845 */
[C---:B------:R-:W-:Y:S01]  /*1a070*/  HMMA.16816.F32.BF16 R8, R76.reuse, R90, R8 ;  /* 0x0000005a4c08723c */ /* 0x040fe20000041808 */
[----:B------:R1:W-:Y:S01]  /*1a080*/  MUFU.EX2 R244, R73 ;  /* 0x0000004900f47308 */ /* 0x0003e20000000800 */
[----:B------:R-:W5:Y:S06]  /*1a090*/  LDSM.16.MT88.4 R88, [R195+0x4000] ;  /* 0x00400000c358783b */ /* 0x000f6c0000004200 */
[C---:B---3--:R-:W-:Y:S08]  /*1a0a0*/  HMMA.16816.F32.BF16 R12, R76.reuse, R80, R12 ;  /* 0x000000504c0c723c */ /* 0x048ff0000004180c */
[C---:B------:R-:W-:Y:S01]  /*1a0b0*/  HMMA.16816.F32.BF16 R16, R76.reuse, R82, R16 ;  /* 0x000000524c10723c */ /* 0x040fe20000041810 */
[----:B------:R-:W3:Y:S07]  /*1a0c0*/  LDSM.16.MT88.4 R80, [R196+0x4000] ;  /* 0x00400000c450783b */ /* 0x000eee0000004200 */
[C---:B------:R-:W-:Y:S04]  /*1a0d0*/  HMMA.16816.F32.BF16 R20, R76.reuse, R92, R20 ;  /* 0x0000005c4c14723c */ /* 0x040fe80000041814 */
[--C-:B-1----:R-:W-:Y:S04]  /*1a0e0*/  FFMA.FTZ R73, R161, c[0x0][0x2d0], -R69.reuse ;  /* 0x0000b400a1497a23 */ /* 0x102fe80000010845 */
[C---:B------:R-:W-:Y:S01]  /*1a0f0*/  HMMA.16816.F32.BF16 R24, R76.reuse, R94, R24 ;  /* 0x0000005e4c18723c */ /* 0x040fe20000041818 */
[----:B------:R1:W1:Y:S01]  /*1a100*/  MUFU.EX2 R243, R73 ;  /* 0x0000004900f37308 */ /* 0x0002620000000800 */
[----:B------:R-:W2:Y:S06]  /*1a110*/  LDSM.16.MT88.4 R92, [R198+0x4000] ;  /* 0x00400000c65c783b */ /* 0x000eac0000004200 */
[C---:B----4-:R-:W-:Y:S08]  /*1a120*/  HMMA.16816.F32.BF16 R28, R76.reuse, R84, R28 ;  /* 0x000000544c1c723c */ /* 0x050ff0000004181c */
[C---:B------:R-:W-:Y:S01]  /*1a130*/  HMMA.16816.F32.BF16 R32, R76.reuse, R86, R32 ;  /* 0x000000564c20723c */ /* 0x040fe20000041820 */
[----:B------:R-:W4:Y:S07]  /*1a140*/  LDSM.16.MT88.4 R84, [R195+0x1000] ;  /* 0x00100000c354783b */ /* 0x000f2e0000004200 */
[C---:B-----5:R-:W-:Y:S04]  /*1a150*/  HMMA.16816.F32.BF16 R36, R76.reuse, R88, R36 ;  /* 0x000000584c24723c */ /* 0x060fe80000041824 */
[--C-:B-1----:R-:W-:Y:S04]  /*1a160*/  FFMA.FTZ R73, R162, c[0x0][0x2d0], -R148.reuse ;  /* 0x0000b400a2497a23 */ /* 0x102fe80000010894 */
[C---:B------:R-:W-:Y:S01]  /*1a170*/  HMMA.16816.F32.BF16 R40, R76.reuse, R90, R40 ;  /* 0x0000005a4c28723c */ /* 0x040fe20000041828 */
[----:B------:R1:W-:Y:S01]  /*1a180*/  MUFU.EX2 R119, R73 ;  /* 0x0000004900777308 */ /* 0x0003e20000000800 */
[----:B------:R-:W5:Y:S06]  /*1a190*/  LDSM.16.MT88.4 R88, [R196+0x1000] ;  /* 0x00100000c458783b */ /* 0x000f6c0000004200 */
[C---:B---3--:R-:W-:Y:S08]  /*1a1a0*/  HMMA.16816.F32.BF16 R44, R76.reuse, R80, R44 ;  /* 0x000000504c2c723c */ /* 0x048ff0000004182c */
[C---:B------:R-:W-:Y:S01]  /*1a1b0*/  HMMA.16816.F32.BF16 R48, R76.reuse, R82, R48 ;  /* 0x000000524c30723c */ /* 0x040fe20000041830 */
[----:B------:R-:W3:Y:S07]  /*1a1c0*/  LDSM.16.MT88.4 R80, [R198+0x1000] ;  /* 0x00100000c650783b */ /* 0x000eee0000004200 */
[C---:B--2---:R-:W-:Y:S04]  /*1a1d0*/  HMMA.16816.F32.BF16 R52, R76.reuse, R92, R52 ;  /* 0x0000005c4c34723c */ /* 0x044fe80000041834 */
[--C-:B-1----:R-:W-:Y:S01]  /*1a1e0*/  FFMA.FTZ R73, R163, c[0x0][0x2d0], -R148.reuse ;  /* 0x0000b400a3497a23 */ /* 0x102fe20000010894 */
[----:B------:R-:W-:Y:S03]  /*1a1f0*/  MOV R163, R102 ;  /* 0x0000006600a37202 */ /* 0x000fe60000000f00 */
[C---:B------:R-:W-:Y:S01]  /*1a200*/  HMMA.16816.F32.BF16 R56, R76.reuse, R94, R56 ;  /* 0x0000005e4c38723c */ /* 0x040fe20000041838 */
[----:B------:R1:W2:Y:S01]  /*1a210*/  MUFU.EX2 R118, R73 ;  /* 0x0000004900767308 */ /* 0x0002a20000000800 */
[----:B------:R-:W2:Y:S06]  /*1a220*/  LDSM.16.MT88.4 R92, [R197+0x1000] ;  /* 0x00100000c55c783b */ /* 0x000eac0000004200 */
[C---:B------:R-:W-:Y:S08]  /*1a230*/  HMMA.16816.F32.BF16 R60, R76.reuse, R96, R60 ;  /* 0x000000604c3c723c */ /* 0x040ff0000004183c */
[----:B------:R-:W-:Y:S01]  /*1a240*/  HMMA.16816.F32.BF16 R64, R76, R98, R64 ;  /* 0x000000624c40723c */ /* 0x000fe20000041840 */
[----:B------:R-:W-:Y:S06]  /*1a250*/  LDSM.16.MT88.4 R96, [R198+0x4800] ;  /* 0x00480000c660783b */ /* 0x000fec0000004200 */
[----:B------:R-:W-:Y:S01]  /*1a260*/  F2FP.BF16.PACK_AB R76, R249, R250 ;  /* 0x000000faf94c723e */ /* 0x000fe200000010ff */
[--C-:B-1----:R-:W-:Y:S01]  /*1a270*/  FFMA.FTZ R73, R188, c[0x0][0x2d0], -R69.reuse ;  /* 0x0000b400bc497a23 */ /* 0x102fe20000010845 */
[----:B------:R-:W-:Y:S03]  /*1a280*/  F2FP.BF16.PACK_AB R77, R247, R248 ;  /* 0x000000f8f74d723e */ /* 0x000fe600000010ff */
[----:B------:R1:W-:Y:S01]  /*1a290*/  MUFU.EX2 R117, R73 ;  /* 0x0000004900757308 */ /* 0x0003e20000000800 */
[----:B------:R-:W-:Y:S02]  /*1a2a0*/  F2FP.BF16.PACK_AB R78, R245, R246 ;  /* 0x000000f6f54e723e */ /* 0x000fe400000010ff */
[----:B------:R-:W-:Y:S02]  /*1a2b0*/  F2FP.BF16.PACK_AB R79, R243, R244 ;  /* 0x000000f4f34f723e */ /* 0x000fe400000010ff */
[----:B------:R-:W-:Y:S02]  /*1a2c0*/  MOV R188, R101 ;  /* 0x0000006500bc7202 */ /* 0x000fe40000000f00 */
[----:B------:R-:W-:Y:S03]  /*1a2d0*/  LDSM.16.MT88.4 R100, [R196+0x1800] ;  /* 0x00180000c464783b */ /* 0x000fe60000004200 */
[C---:B----4-:R-:W-:Y:S08]  /*1a2e0*/  HMMA.16816.F32.BF16 R4, R76.reuse, R84, R4 ;  /* 0x000000544c04723c */ /* 0x050ff00000041804 */
[C---:B------:R-:W-:Y:S01]  /*1a2f0*/  HMMA.16816.F32.BF16 R8, R76.reuse, R86, R8 ;  /* 0x000000564c08723c */ /* 0x040fe20000041808 */
[----:B------:R-:W4:Y:S03]  /*1a300*/  LDSM.16.MT88.4 R84, [R195+0x4800] ;  /* 0x00480000c354783b */ /* 0x000f260000004200 */
[--C-:B-1----:R-:W-:Y:S01]  /*1a310*/  FFMA.FTZ R73, R189, c[0x0][0x2d0], -R69.reuse ;  /* 0x0000b400bd497a23 */ /* 0x102fe20000010845 */
[----:B------:R-:W-:Y:S03]  /*1a320*/  MOV R189, R140 ;  /* 0x0000008c00bd7202 */ /* 0x000fe60000000f00 */
[C---:B-----5:R-:W-:Y:S01]  /*1a330*/  HMMA.16816.F32.BF16 R12, R76.reuse, R88, R12 ;  /* 0x000000584c0c723c */ /* 0x060fe2000004180c */
[----:B------:R1:W5:Y:S07]  /*1a340*/  MUFU.EX2 R116, R73 ;  /* 0x0000004900747308 */ /* 0x00036e0000000800 */
[C---:B------:R-:W-:Y:S01]  /*1a350*/  HMMA.16816.F32.BF16 R16, R76.reuse, R90, R16 ;  /* 0x0000005a4c10723c */ /* 0x040fe20000041810 */
[----:B------:R-:W5:Y:S07]  /*1a360*/  LDSM.16.MT88.4 R88, [R196+0x4800] ;  /* 0x00480000c458783b */ /* 0x000f6e0000004200 */
[C---:B---3--:R-:W-:Y:S08]  /*1a370*/  HMMA.16816.F32.BF16 R20, R76.reuse, R80, R20 ;  /* 0x000000504c14723c */ /* 0x048ff00000041814 */
[C---:B------:R-:W-:Y:S01]  /*1a380*/  HMMA.16816.F32.BF16 R24, R76.reuse, R82, R24 ;  /* 0x000000524c18723c */ /* 0x040fe20000041818 */
[----:B------:R-:W3:Y:S03]  /*1a390*/  LDSM.16.MT88.4 R80, [R197+0x4800] ;  /* 0x00480000c550783b */ /* 0x000ee60000004200 */
[--C-:B-1----:R-:W-:Y:S01]  /*1a3a0*/  FFMA.FTZ R73, R190, c[0x0][0x2d0], -R148.reuse ;  /* 0x0000b400be497a23 */ /* 0x102fe20000010894 */
[----:B------:R-:W-:Y:S03]  /*1a3b0*/  MOV R190, R142 ;  /* 0x0000008e00be7202 */ /* 0x000fe60000000f00 */
[C---:B--2---:R-:W-:Y:S01]  /*1a3c0*/  HMMA.16816.F32.BF16 R28, R76.reuse, R92, R28 ;  /* 0x0000005c4c1c723c */ /* 0x044fe2000004181c */
[----:B------:R1:W-:Y:S07]  /*1a3d0*/  MUFU.EX2 R162, R73 ;  /* 0x0000004900a27308 */ /* 0x0003ee0000000800 */
[C---:B------:R-:W-:Y:S01]  /*1a3e0*/  HMMA.16816.F32.BF16 R32, R76.reuse, R94, R32 ;  /* 0x0000005e4c20723c */ /* 0x040fe20000041820 */
[----:B------:R-:W2:Y:S07]  /*1a3f0*/  LDSM.16.MT88.4 R92, [R195+0x1800] ;  /* 0x00180000c35c783b */ /* 0x000eae0000004200 */
[C---:B----4-:R-:W-:Y:S08]  /*1a400*/  HMMA.16816.F32.BF16 R36, R76.reuse, R84, R36 ;  /* 0x000000544c24723c */ /* 0x050ff00000041824 */
[C---:B------:R-:W-:Y:S01]  /*1a410*/  HMMA.16816.F32.BF16 R40, R76.reuse, R86, R40 ;  /* 0x000000564c28723c */ /* 0x040fe20000041828 */
[----:B------:R-:W2:Y:S03]  /*1a420*/  LDSM.16.MT88.4 R84, [R198+0x1800] ;  /* 0x00180000c654783b */ /* 0x000ea60000004200 */
[--C-:B-1----:R-:W-:Y:S04]  /*1a430*/  FFMA.FTZ R73, R191, c[0x0][0x2d0], -R148.reuse ;  /* 0x0000b400bf497a23 */ /* 0x102fe80000010894 */
[C---:B-----5:R-:W-:Y:S01]  /*1a440*/  HMMA.16816.F32.BF16 R44, R76.reuse, R88, R44 ;  /* 0x000000584c2c723c */ /* 0x060fe2000004182c */
[----:B------:R1:W5:Y:S01]  /*1a450*/  MUFU.EX2 R161, R73 ;  /* 0x0000004900a17308 */ /* 0x0003620000000800 */
[----:B------:R-:W4:Y:S04]  /*1a460*/  LDL.LU R191, [R1+0x38] ;  /* 0x0000380001bf7983 */ /* 0x000f280000300800 */
[----:B------:R-:W4:Y:S02]  /*1a470*/  LDL.LU R75, [R1+0x34] ;  /* 0x00003400014b7983 */ /* 0x000f240000300800 */
[C---:B------:R-:W-:Y:S02]  /*1a480*/  HMMA.16816.F32.BF16 R48, R76.reuse, R90, R48 ;  /* 0x0000005a4c30723c */ /* 0x040fe40000041830 */
[----:B------:R-:W-:Y:S06]  /*1a490*/  LDSM.16.MT88.4 R88, [R195+0x5000] ;  /* 0x00500000c358783b */ /* 0x000fec0000004200 */
[C---:B------:R-:W-:Y:S08]  /*1a4a0*/  HMMA.16816.F32.BF16 R52, R76.reuse, R96, R52 ;  /* 0x000000604c34723c */ /* 0x040ff00000041834 */
[C---:B------:R-:W-:Y:S01]  /*1a4b0*/  HMMA.16816.F32.BF16 R56, R76.reuse, R98, R56 ;  /* 0x000000624c38723c */ /* 0x040fe20000041838 */
[----:B------:R-:W-:Y:S03]  /*1a4c0*/  LDSM.16.MT88.4 R96, [R196+0x5800] ;  /* 0x00580000c460783b */ /* 0x000fe60000004200 */
[--C-:B-1----:R-:W-:Y:S01]  /*1a4d0*/  FFMA.FTZ R73, R214, c[0x0][0x2d0], -R69.reuse ;  /* 0x0000b400d6497a23 */ /* 0x102fe20000010845 */
[----:B------:R-:W-:Y:S03]  /*1a4e0*/  MOV R214, R144 ;  /* 0x0000009000d67202 */ /* 0x000fe60000000f00 */
[C---:B---3--:R-:W-:Y:S01]  /*1a4f0*/  HMMA.16816.F32.BF16 R60, R76.reuse, R80, R60 ;  /* 0x000000504c3c723c */ /* 0x048fe2000004183c */
[----:B------:R1:W-:Y:S07]  /*1a500*/  MUFU.EX2 R160, R73 ;  /* 0x0000004900a07308 */ /* 0x0003ee0000000800 */
[----:B------:R-:W-:Y:S01]  /*1a510*/  HMMA.16816.F32.BF16 R64, R76, R82, R64 ;  /* 0x000000524c40723c */ /* 0x000fe20000041840 */
[----:B------:R-:W3:Y:S06]  /*1a520*/  LDSM.16.MT88.4 R80, [R197+0x1800] ;  /* 0x00180000c550783b */ /* 0x000eec0000004200 */
[----:B------:R-:W-:Y:S02]  /*1a530*/  F2FP.BF16.PACK_AB R76, R118, R119 ;  /* 0x00000077764c723e */ /* 0x000fe400000010ff */
[----:B------:R-:W-:Y:S03]  /*1a540*/  F2FP.BF16.PACK_AB R77, R116, R117 ;  /* 0x00000075744d723e */ /* 0x000fe600000010ff */
[----:B-----5:R-:W-:Y:S01]  /*1a550*/  F2FP.BF16.PACK_AB R78, R161, R162 ;  /* 0x000000a2a14e723e */ /* 0x020fe200000010ff */
[--C-:B-1----:R-:W-:Y:S04]  /*1a560*/  FFMA.FTZ R73, R219, c[0x0][0x2d0], -R69.reuse ;  /* 0x0000b400db497a23 */ /* 0x102fe80000010845 */
[----:B------:R1:W5:Y:S02]  /*1a570*/  MUFU.EX2 R159, R73 ;  /* 0x00000049009f7308 */ /* 0x0003640000000800 */
[--C-:B-1----:R-:W-:Y:S01]  /*1a580*/  FFMA.FTZ R73, R220, c[0x0][0x2d0], -R148.reuse ;  /* 0x0000b400dc497a23 */ /* 0x102fe20000010894 */
[----:B-----5:R-:W-:Y:S07]  /*1a590*/  F2FP.BF16.PACK_AB R79, R159, R160 ;  /* 0x000000a09f4f723e */ /* 0x020fee00000010ff */
[----:B------:R1:W-:Y:S01]  /*1a5a0*/  MUFU.EX2 R127, R73 ;  /* 0x00000049007f7308 */ /* 0x0003e20000000800 */
[C---:B--2---:R-:W-:Y:S08]  /*1a5b0*/  HMMA.16816.F32.BF16 R4, R76.reuse, R92, R4 ;  /* 0x0000005c4c04723c */ /* 0x044ff00000041804 */
[C---:B------:R-:W-:Y:S01]  /*1a5c0*/  HMMA.16816.F32.BF16 R8, R76.reuse, R94, R8 ;  /* 0x0000005e4c08723c */ /* 0x040fe20000041808 */
[----:B------:R-:W2:Y:S07]  /*1a5d0*/  LDSM.16.MT88.4 R92, [R196+0x5000] ;  /* 0x00500000c45c783b */ /* 0x000eae0000004200 */
[C---:B------:R-:W-:Y:S04]  /*1a5e0*/  HMMA.16816.F32.BF16 R12, R76.reuse, R100, R12 ;  /* 0x000000644c0c723c */ /* 0x040fe8000004180c */
[--C-:B-1----:R-:W-:Y:S04]  /*1a5f0*/  FFMA.FTZ R73, R221, c[0x0][0x2d0], -R148.reuse ;  /* 0x0000b400dd497a23 */ /* 0x102fe80000010894 */
[C---:B------:R-:W-:Y:S01]  /*1a600*/  HMMA.16816.F32.BF16 R16, R76.reuse, R102, R16 ;  /* 0x000000664c10723c */ /* 0x040fe20000041810 */
[----:B------:R1:W5:Y:S01]  /*1a610*/  MUFU.EX2 R126, R73 ;  /* 0x00000049007e7308 */ /* 0x0003620000000800 */
[----:B------:R-:W-:Y:S06]  /*1a620*/  LDSM.16.MT88.4 R100, [R198+0x5800] ;  /* 0x00580000c664783b */ /* 0x000fec0000004200 */
[C---:B------:R-:W-:Y:S08]  /*1a630*/  HMMA.16816.F32.BF16 R20, R76.reuse, R84, R20 ;  /* 0x000000544c14723c */ /* 0x040ff00000041814 */
[C---:B------:R-:W-:Y:S01]  /*1a640*/  HMMA.16816.F32.BF16 R24, R76.reuse, R86, R24 ;  /* 0x000000564c18723c */ /* 0x040fe20000041818 */
[----:B------:R-:W5:Y:S07]  /*1a650*/  LDSM.16.MT88.4 R84, [R198+0x5000] ;  /* 0x00500000c654783b */ /* 0x000f6e0000004200 */
[C---:B---3--:R-:W-:Y:S04]  /*1a660*/  HMMA.16816.F32.BF16 R28, R76.reuse, R80, R28 ;  /* 0x000000504c1c723c */ /* 0x048fe8000004181c */
[--C-:B-1----:R-:W-:Y:S04]  /*1a670*/  FFMA.FTZ R73, R222, c[0x0][0x2d0], -R69.reuse ;  /* 0x0000b400de497a23 */ /* 0x102fe80000010845 */
[C---:B------:R-:W-:Y:S01]  /*1a680*/  HMMA.16816.F32.BF16 R32, R76.reuse, R82, R32 ;  /* 0x000000524c20723c */ /* 0x040fe20000041820 */
[----:B------:R1:W-:Y:S01]  /*1a690*/  MUFU.EX2 R125, R73 ;  /* 0x00000049007d7308 */ /* 0x0003e20000000800 */
[----:B------:R-:W3:Y:S06]  /*1a6a0*/  LDSM.16.MT88.4 R80, [R197+0x5000] ;  /* 0x00500000c550783b */ /* 0x000eec0000004200 */
[C---:B------:R-:W-:Y:S08]  /*1a6b0*/  HMMA.16816.F32.BF16 R36, R76.reuse, R88, R36 ;  /* 0x000000584c24723c */ /* 0x040ff00000041824 */
[C---:B------:R-:W-:Y:S01]  /*1a6c0*/  HMMA.16816.F32.BF16 R40, R76.reuse, R90, R40 ;  /* 0x0000005a4c28723c */ /* 0x040fe20000041828 */
[----:B------:R-:W3:Y:S07]  /*1a6d0*/  LDSM.16.MT88.4 R88, [R195+0x2000] ;  /* 0x00200000c358783b */ /* 0x000eee0000004200 */
        /* <DEDUP_REMOVED lines=9> */
[--C-:B-1----:R-:W-:Y:S04]  /*1a770*/  FFMA.FTZ R73, R224, c[0x0][0x2d0], -R148.reuse ;  /* 0x0000b400e0497a23 */ /* 0x102fe80000010894 */
[----:B------:R-:W-:Y:S01]  /*1a780*/  HMMA.16816.F32.BF16 R64, R76, R82, R64 ;  /* 0x000000524c40723c */ /* 0x000fe20000041840 */
[----:B------:R1:W3:Y:S01]  /*1a790*/  MUFU.EX2 R157, R73 ;  /* 0x00000049009d7308 */ /* 0x0002e20000000800 */
[----:B------:R-:W4:Y:S05]  /*1a7a0*/  LDSM.16.MT88.4 R80, [R197+0x2000] ;  /* 0x00200000c550783b */ /* 0x000f2a0000004200 */
[----:B------:R-:W-:Y:S02]  /*1a7b0*/  F2FP.BF16.PACK_AB R76, R126, R127 ;  /* 0x0000007f7e4c723e */ /* 0x000fe400000010ff */
[----:B--2---:R-:W-:Y:S03]  /*1a7c0*/  F2FP.BF16.PACK_AB R77, R124, R125 ;  /* 0x0000007d7c4d723e */ /* 0x004fe600000010ff */
[--C-:B-1----:R-:W-:Y:S01]  /*1a7d0*/  FFMA.FTZ R73, R225, c[0x0][0x2d0], -R69.reuse ;  /* 0x0000b400e1497a23 */ /* 0x102fe20000010845 */
[----:B---3--:R-:W-:Y:S03]  /*1a7e0*/  F2FP.BF16.PACK_AB R78, R157, R158 ;  /* 0x0000009e9d4e723e */ /* 0x008fe600000010ff */
[----:B------:R1:W-:Y:S02]  /*1a7f0*/  MUFU.EX2 R156, R73 ;  /* 0x00000049009c7308 */ /* 0x0003e40000000800 */
[--C-:B-1----:R-:W-:Y:S08]  /*1a800*/  FFMA.FTZ R73, R227, c[0x0][0x2d0], -R69.reuse ;  /* 0x0000b400e3497a23 */ /* 0x102ff00000010845 */
[----:B------:R1:W2:Y:S02]  /*1a810*/  MUFU.EX2 R155, R73 ;  /* 0x00000049009b7308 */ /* 0x0002a40000000800 */
[----:B-1----:R-:W-:Y:S01]  /*1a820*/  FFMA.FTZ R73, R228, c[0x0][0x2d0], -R148 ;  /* 0x0000b400e4497a23 */ /* 0x002fe20000010894 */
[----:B--2---:R-:W-:Y:S07]  /*1a830*/  F2FP.BF16.PACK_AB R79, R155, R156 ;  /* 0x0000009c9b4f723e */ /* 0x004fee00000010ff */
[----:B------:R1:W-:Y:S01]  /*1a840*/  MUFU.EX2 R154, R73 ;  /* 0x00000049009a7308 */ /* 0x0003e20000000800 */
[C---:B------:R-:W-:Y:S03]  /*1a850*/  HMMA.16816.F32.BF16 R4, R76.reuse, R88, R4 ;  /* 0x000000584c04723c */ /* 0x040fe60000041804 */
[----:B----4-:R-:W-:Y:S02]  /*1a860*/  FFMA.FTZ R0, R0, R191, R214 ;  /* 0x000000bf00007223 */ /* 0x010fe400000100d6 */
[----:B------:R-:W-:Y:S02]  /*1a870*/  FFMA.FTZ R2, R2, R75, R112 ;  /* 0x0000004b02027223 */ /* 0x000fe40000010070 */
[----:B------:R-:W-:Y:S01]  /*1a880*/  LDSM.16.MT88.4 R112, [R197+0x3000] ;  /* 0x00300000c570783b */ /* 0x000fe20000004200 */
[C---:B------:R-:W-:Y:S04]  /*1a890*/  HMMA.16816.F32.BF16 R8, R76.reuse, R90, R8 ;  /* 0x0000005a4c08723c */ /* 0x040fe80000041808 */
[----:B------:R-:W-:Y:S02]  /*1a8a0*/  FADD.FTZ R2, R190, R2 ;  /* 0x00000002be027221 */ /* 0x000fe40000010000 */
[----:B------:R-:W-:Y:S01]  /*1a8b0*/  FADD.FTZ R0, R189, R0 ;  /* 0x00000000bd007221 */ /* 0x000fe20000010000 */
[----:B------:R-:W2:Y:S01]  /*1a8c0*/  LDSM.16.MT88.4 R88, [R195+0x5800] ;  /* 0x00580000c358783b */ /* 0x000ea20000004200 */
[C---:B------:R-:W-:Y:S04]  /*1a8d0*/  HMMA.16816.F32.BF16 R12, R76.reuse, R92, R12 ;  /* 0x0000005c4c0c723c */ /* 0x040fe8000004180c */
[----:B-1----:R-:W-:Y:S02]  /*1a8e0*/  FFMA.FTZ R73, R229, c[0x0][0x2d0], -R148 ;  /* 0x0000b400e5497a23 */ /* 0x002fe40000010894 */
[----:B------:R-:W-:Y:S02]  /*1a8f0*/  FADD.FTZ R2, R123, R2 ;  /* 0x000000027b027221 */ /* 0x000fe40000010000 */
[C---:B------:R-:W-:Y:S01]  /*1a900*/  HMMA.16816.F32.BF16 R16, R76.reuse, R94, R16 ;  /* 0x0000005e4c10723c */ /* 0x040fe20000041810 */
[----:B------:R1:W3:Y:S01]  /*1a910*/  MUFU.EX2 R153, R73 ;  /* 0x0000004900997308 */ /* 0x0002e20000000800 */
[----:B------:R-:W4:Y:S02]  /*1a920*/  LDSM.16.MT88.4 R92, [R197+0x5800] ;  /* 0x00580000c55c783b */ /* 0x000f240000004200 */
[----:B------:R-:W-:Y:S02]  /*1a930*/  FADD.FTZ R0, R122, R0 ;  /* 0x000000007a007221 */ /* 0x000fe40000010000 */
[----:B------:R-:W-:Y:S02]  /*1a940*/  FADD.FTZ R2, R121, R2 ;  /* 0x0000000279027221 */ /* 0x000fe40000010000 */
[C---:B-----5:R-:W-:Y:S04]  /*1a950*/  HMMA.16816.F32.BF16 R20, R76.reuse, R84, R20 ;  /* 0x000000544c14723c */ /* 0x060fe80000041814 */
[----:B------:R-:W-:Y:S02]  /*1a960*/  FADD.FTZ R0, R120, R0 ;  /* 0x0000000078007221 */ /* 0x000fe40000010000 */
[----:B------:R-:W-:Y:S01]  /*1a970*/  LDSM.16.MT88.4 R120, [R196+0x6800] ;  /* 0x00680000c478783b */ /* 0x000fe20000004200 */
[----:B------:R-:W-:Y:S01]  /*1a980*/  FADD.FTZ R2, R188, R2 ;  /* 0x00000002bc027221 */ /* 0x000fe20000010000 */
[C---:B------:R-:W-:Y:S04]  /*1a990*/  HMMA.16816.F32.BF16 R24, R76.reuse, R86, R24 ;  /* 0x000000564c18723c */ /* 0x040fe80000041818 */
[----:B------:R-:W-:Y:S02]  /*1a9a0*/  FADD.FTZ R2, R131, R2 ;  /* 0x0000000283027221 */ /* 0x000fe40000010000 */
[----:B------:R-:W5:Y:S01]  /*1a9b0*/  LDSM.16.MT88.4 R84, [R195+0x2800] ;  /* 0x00280000c354783b */ /* 0x000f620000004200 */
[----:B------:R-:W-:Y:S01]  /*1a9c0*/  FADD.FTZ R0, R163, R0 ;  /* 0x00000000a3007221 */ /* 0x000fe20000010000 */
[C---:B------:R-:W-:Y:S04]  /*1a9d0*/  HMMA.16816.F32.BF16 R28, R76.reuse, R80, R28 ;  /* 0x000000504c1c723c */ /* 0x040fe8000004181c */
[--C-:B-1----:R-:W-:Y:S02]  /*1a9e0*/  FFMA.FTZ R73, R231, c[0x0][0x2d0], -R69.reuse ;  /* 0x0000b400e7497a23 */ /* 0x102fe40000010845 */
[----:B------:R-:W-:Y:S02]  /*1a9f0*/  FADD.FTZ R0, R130, R0 ;  /* 0x0000000082007221 */ /* 0x000fe40000010000 */
[C---:B------:R-:W-:Y:S01]  /*1aa00*/  HMMA.16816.F32.BF16 R32, R76.reuse, R82, R32 ;  /* 0x000000524c20723c */ /* 0x040fe20000041820 */
[----:B------:R1:W-:Y:S01]  /*1aa10*/  MUFU.EX2 R152, R73 ;  /* 0x0000004900987308 */ /* 0x0003e20000000800 */
[----:B------:R-:W3:Y:S02]  /*1aa20*/  LDSM.16.MT88.4 R80, [R196+0x2800] ;  /* 0x00280000c450783b */ /* 0x000ee40000004200 */
[----:B------:R-:W-:Y:S02]  /*1aa30*/  FADD.FTZ R2, R129, R2 ;  /* 0x0000000281027221 */ /* 0x000fe40000010000 */
[----:B------:R-:W-:Y:S02]  /*1aa40*/  FADD.FTZ R0, R251, R0 ;  /* 0x00000000fb007221 */ /* 0x000fe40000010000 */
[C---:B--2---:R-:W-:Y:S04]  /*1aa50*/  HMMA.16816.F32.BF16 R36, R76.reuse, R88, R36 ;  /* 0x000000584c24723c */ /* 0x044fe80000041824 */
[----:B------:R-:W-:Y:S02]  /*1aa60*/  FADD.FTZ R0, R128, R0 ;  /* 0x0000000080007221 */ /* 0x000fe40000010000 */
[----:B------:R-:W-:Y:S01]  /*1aa70*/  LDSM.16.MT88.4 R128, [R198+0x6800] ;  /* 0x00680000c680783b */ /* 0x000fe20000004200 */
[----:B------:R-:W-:Y:S01]  /*1aa80*/  FADD.FTZ R2, R252, R2 ;  /* 0x00000002fc027221 */ /* 0x000fe20000010000 */
[C---:B------:R-:W-:Y:S04]  /*1aa90*/  HMMA.16816.F32.BF16 R40, R76.reuse, R90, R40 ;  /* 0x0000005a4c28723c */ /* 0x040fe80000041828 */
[----:B------:R-:W-:Y:S02]  /*1aaa0*/  FADD.FTZ R2, R250, R2 ;  /* 0x00000002fa027221 */ /* 0x000fe40000010000 */
[----:B------:R-:W2:Y:S01]  /*1aab0*/  LDSM.16.MT88.4 R88, [R198+0x2800] ;  /* 0x00280000c658783b */ /* 0x000ea20000004200 */
[----:B------:R-:W-:Y:S01]  /*1aac0*/  FADD.FTZ R0, R248, R0 ;  /* 0x00000000f8007221 */ /* 0x000fe20000010000 */
[C---:B------:R-:W-:Y:S04]  /*1aad0*/  HMMA.16816.F32.BF16 R44, R76.reuse, R96, R44 ;  /* 0x000000604c2c723c */ /* 0x040fe8000004182c */
[--C-:B-1----:R-:W-:Y:S02]  /*1aae0*/  FFMA.FTZ R73, R232, c[0x0][0x2d0], -R69.reuse ;  /* 0x0000b400e8497a23 */ /* 0x102fe40000010845 */
[----:B------:R-:W-:Y:S02]  /*1aaf0*/  FADD.FTZ R2, R249, R2 ;  /* 0x00000002f9027221 */ /* 0x000fe40000010000 */
[C---:B------:R-:W-:Y:S01]  /*1ab00*/  HMMA.16816.F32.BF16 R48, R76.reuse, R98, R48 ;  /* 0x000000624c30723c */ /* 0x040fe20000041830 */
[----:B------:R1:W1:Y:S01]  /*1ab10*/  MUFU.EX2 R151, R73 ;  /* 0x0000004900977308 */ /* 0x0002620000000800 */
[----:B------:R-:W-:Y:S02]  /*1ab20*/  LDSM.16.MT88.4 R96, [R198+0x6000] ;  /* 0x00600000c660783b */ /* 0x000fe40000004200 */
[----:B------:R-:W-:Y:S02]  /*1ab30*/  FADD.FTZ R2, R246, R2 ;  /* 0x00000002f6027221 */ /* 0x000fe40000010000 */
[----:B------:R-:W-:Y:S02]  /*1ab40*/  FADD.FTZ R0, R247, R0 ;  /* 0x00000000f7007221 */ /* 0x000fe40000010000 */
[C---:B------:R-:W-:Y:S04]  /*1ab50*/  HMMA.16816.F32.BF16 R52, R76.reuse, R100, R52 ;  /* 0x000000644c34723c */ /* 0x040fe80000041834 */
[----:B------:R-:W-:Y:S02]  /*1ab60*/  FADD.FTZ R2, R245, R2 ;  /* 0x00000002f5027221 */ /* 0x000fe40000010000 */
[----:B------:R-:W-:Y:S02]  /*1ab70*/  FADD.FTZ R0, R244, R0 ;  /* 0x00000000f4007221 */ /* 0x000fe40000010000 */
[C---:B------:R-:W-:Y:S01]  /*1ab80*/  HMMA.16816.F32.BF16 R56, R76.reuse, R102, R56 ;  /* 0x000000664c38723c */ /* 0x040fe20000041838 */
[----:B------:R-:W-:Y:S03]  /*1ab90*/  LDSM.16.MT88.4 R100, [R197+0x6000] ;  /* 0x00600000c564783b */ /* 0x000fe60000004200 */
[----:B------:R-:W-:Y:S02]  /*1aba0*/  FADD.FTZ R2, R119, R2 ;  /* 0x0000000277027221 */ /* 0x000fe40000010000 */
[----:B------:R-:W-:Y:S02]  /*1abb0*/  FADD.FTZ R0, R243, R0 ;  /* 0x00000000f3007221 */ /* 0x000fe40000010000 */
[C---:B----4-:R-:W-:Y:S04]  /*1abc0*/  HMMA.16816.F32.BF16 R60, R76.reuse, R92, R60 ;  /* 0x0000005c4c3c723c */ /* 0x050fe8000004183c */
[----:B-1----:R-:W-:Y:S02]  /*1abd0*/  FFMA.FTZ R73, R230, c[0x0][0x2d0], -R148 ;  /* 0x0000b400e6497a23 */ /* 0x002fe40000010894 */
[----:B------:R-:W-:Y:S02]  /*1abe0*/  FADD.FTZ R0, R117, R0 ;  /* 0x0000000075007221 */ /* 0x000fe40000010000 */
[----:B------:R-:W-:Y:S01]  /*1abf0*/  HMMA.16816.F32.BF16 R64, R76, R94, R64 ;  /* 0x0000005e4c40723c */ /* 0x000fe20000041840 */
[----:B------:R1:W4:Y:S01]  /*1ac00*/  MUFU.EX2 R150, R73 ;  /* 0x0000004900967308 */ /* 0x0003220000000800 */
[----:B------:R-:W2:Y:S02]  /*1ac10*/  LDSM.16.MT88.4 R92, [R197+0x2800] ;  /* 0x00280000c55c783b */ /* 0x000ea40000004200 */
[----:B------:R-:W-:Y:S02]  /*1ac20*/  FADD.FTZ R2, R118, R2 ;  /* 0x0000000276027221 */ /* 0x000fe40000010000 */
[----:B------:R-:W-:Y:S01]  /*1ac30*/  FADD.FTZ R0, R116, R0 ;  /* 0x0000000074007221 */ /* 0x000fe20000010000 */
[----:B---3--:R-:W-:Y:S01]  /*1ac40*/  F2FP.BF16.PACK_AB R76, R153, R154 ;  /* 0x0000009a994c723e */ /* 0x008fe200000010ff */
[----:B------:R-:W-:Y:S01]  /*1ac50*/  FADD.FTZ R2, R162, R2 ;  /* 0x00000002a2027221 */ /* 0x000fe20000010000 */
[----:B------:R-:W-:Y:S03]  /*1ac60*/  F2FP.BF16.PACK_AB R77, R151, R152 ;  /* 0x00000098974d723e */ /* 0x000fe600000010ff */
        /* <DEDUP_REMOVED lines=9> */
[----:B------:R1:W3:Y:S01]  /*1ad00*/  MUFU.EX2 R149, R73 ;  /* 0x0000004900957308 */ /* 0x0002e20000000800 */
[----:B------:R-:W-:Y:S02]  /*1ad10*/  FADD.FTZ R2, R157, R2 ;  /* 0x000000029d027221 */ /* 0x000fe40000010000 */
[----:B------:R-:W-:Y:S02]  /*1ad20*/  FADD.FTZ R0, R156, R0 ;  /* 0x000000009c007221 */ /* 0x000fe40000010000 */
[----:B------:R-:W-:Y:S02]  /*1ad30*/  FADD.FTZ R2, R154, R2 ;  /* 0x000000029a027221 */ /* 0x000fe40000010000 */
[----:B------:R-:W-:Y:S02]  /*1ad40*/  FADD.FTZ R0, R155, R0 ;  /* 0x000000009b007221 */ /* 0x000fe40000010000 */
[----:B------:R-:W-:Y:S02]  /*1ad50*/  FADD.FTZ R2, R153, R2 ;  /* 0x0000000299027221 */ /* 0x000fe40000010000 */
[----:B------:R-:W-:Y:S02]  /*1ad60*/  FADD.FTZ R0, R152, R0 ;  /* 0x0000000098007221 */ /* 0x000fe40000010000 */
[----:B----4-:R-:W-:Y:S02]  /*1ad70*/  FADD.FTZ R2, R150, R2 ;  /* 0x0000000296027221 */ /* 0x010fe40000010000 */
[----:B------:R-:W-:Y:S02]  /*1ad80*/  FADD.FTZ R0, R151, R0 ;  /* 0x0000000097007221 */ /* 0x000fe40000010000 */
[--C-:B-1----:R-:W-:Y:S01]  /*1ad90*/  FFMA.FTZ R73, R234, c[0x0][0x2d0], -R69.reuse ;  /* 0x0000b400ea497a23 */ /* 0x102fe20000010845 */
[----:B---3--:R-:W-:Y:S03]  /*1ada0*/  F2FP.BF16.PACK_AB R78, R149, R150 ;  /* 0x00000096954e723e */ /* 0x008fe600000010ff */
[----:B------:R1:W3:Y:S02]  /*1adb0*/  MUFU.EX2 R147, R73 ;  /* 0x0000004900937308 */ /* 0x0002e40000000800 */
[--C-:B-1----:R-:W-:Y:S02]  /*1adc0*/  FFMA.FTZ R73, R235, c[0x0][0x2d0], -R69.reuse ;  /* 0x0000b400eb497a23 */ /* 0x102fe40000010845 */
[----:B---3--:R-:W-:Y:S06]  /*1add0*/  FADD.FTZ R0, R147, R0 ;  /* 0x0000000093007221 */ /* 0x008fec0000010000 */
[----:B------:R1:W3:Y:S02]  /*1ade0*/  MUFU.EX2 R146, R73 ;  /* 0x0000004900927308 */ /* 0x0002e40000000800 */
[--C-:B-1----:R-:W-:Y:S01]  /*1adf0*/  FFMA.FTZ R73, R236, c[0x0][0x2d0], -R148.reuse ;  /* 0x0000b400ec497a23 */ /* 0x102fe20000010894 */
[----:B---3--:R-:W-:Y:S07]  /*1ae00*/  F2FP.BF16.PACK_AB R79, R146, R147 ;  /* 0x00000093924f723e */ /* 0x008fee00000010ff */
[----:B------:R1:W-:Y:S01]  /*1ae10*/  MUFU.EX2 R145, R73 ;  /* 0x0000004900917308 */ /* 0x0003e20000000800 */
[C---:B-----5:R-:W-:Y:S08]  /*1ae20*/  HMMA.16816.F32.BF16 R4, R76.reuse, R84, R4 ;  /* 0x000000544c04723c */ /* 0x060ff00000041804 */
        /* <DEDUP_REMOVED lines=13> */
[----:B------:R1:W-:Y:S07]  /*1af00*/  MUFU.EX2 R143, R73 ;  /* 0x00000049008f7308 */ /* 0x0003ee0000000800 */
[C---:B---3--:R-:W-:Y:S08]  /*1af10*/  HMMA.16816.F32.BF16 R36, R76.reuse, R84, R36 ;  /* 0x000000544c24723c */ /* 0x048ff00000041824 */
[C---:B------:R-:W-:Y:S08]  /*1af20*/  HMMA.16816.F32.BF16 R40, R76.reuse, R86, R40 ;  /* 0x000000564c28723c */ /* 0x040ff00000041828 */
[C---:B-----5:R-:W-:Y:S04]  /*1af30*/  HMMA.16816.F32.BF16 R44, R76.reuse, R80, R44 ;  /* 0x000000504c2c723c */ /* 0x060fe8000004182c */
[--C-:B-1----:R-:W-:Y:S02]  /*1af40*/  FFMA.FTZ R73, R240, c[0x0][0x2d0], -R69.reuse ;  /* 0x0000b400f0497a23 */ /* 0x102fe40000010845 */
[----:B------:R-:W-:Y:S01]  /*1af50*/  FFMA.FTZ R69, R72, c[0x0][0x2d0], -R69 ;  /* 0x0000b40048457a23 */ /* 0x000fe20000010845 */
[----:B----4-:R-:W-:Y:S01]  /*1af60*/  F2FP.BF16.PACK_AB R72, R144, R145 ;  /* 0x000000919048723e */ /* 0x010fe200000010ff */
[C---:B------:R-:W-:Y:S01]  /*1af70*/  HMMA.16816.F32.BF16 R48, R76.reuse, R82, R48 ;  /* 0x000000524c30723c */ /* 0x040fe20000041830 */
[----:B------:R1:W-:Y:S07]  /*1af80*/  MUFU.EX2 R142, R73 ;  /* 0x00000049008e7308 */ /* 0x0003ee0000000800 */
[C---:B------:R-:W-:Y:S03]  /*1af90*/  HMMA.16816.F32.BF16 R52, R76.reuse, R96, R52 ;  /* 0x000000604c34723c */ /* 0x040fe60000041834 */
[----:B------:R-:W3:Y:S05]  /*1afa0*/  MUFU.EX2 R69, R69 ;  /* 0x0000004500457308 */ /* 0x000eea0000000800 */
[C---:B------:R-:W-:Y:S08]  /*1afb0*/  HMMA.16816.F32.BF16 R56, R76.reuse, R98, R56 ;  /* 0x000000624c38723c */ /* 0x040ff00000041838 */
[C---:B------:R-:W-:Y:S04]  /*1afc0*/  HMMA.16816.F32.BF16 R60, R76.reuse, R100, R60 ;  /* 0x000000644c3c723c */ /* 0x040fe8000004183c */
[--C-:B-1----:R-:W-:Y:S04]  /*1afd0*/  FFMA.FTZ R73, R241, c[0x0][0x2d0], -R148.reuse ;  /* 0x0000b400f1497a23 */ /* 0x102fe80000010894 */
[----:B------:R-:W-:Y:S01]  /*1afe0*/  HMMA.16816.F32.BF16 R64, R76, R102, R64 ;  /* 0x000000664c40723c */ /* 0x000fe20000041840 */
[----:B------:R1:W-:Y:S03]  /*1aff0*/  MUFU.EX2 R141, R73 ;  /* 0x00000049008d7308 */ /* 0x0003e60000000800 */
[----:B---3--:R-:W-:Y:S01]  /*1b000*/  F2FP.BF16.PACK_AB R75, R69, R71 ;  /* 0x00000047454b723e */ /* 0x008fe200000010ff */
[----:B-1----:R-:W-:Y:S06]  /*1b010*/  FFMA.FTZ R73, R242, c[0x0][0x2d0], -R148 ;  /* 0x0000b400f2497a23 */ /* 0x002fec0000010894 */
[----:B------:R1:W3:Y:S02]  /*1b020*/  MUFU.EX2 R140, R73 ;  /* 0x00000049008c7308 */ /* 0x0002e40000000800 */
[----:B-1----:R-:W-:Y:S02]  /*1b030*/  F2FP.BF16.PACK_AB R73, R142, R143 ;  /* 0x0000008f8e49723e */ /* 0x002fe400000010ff */
[----:B---3--:R-:W-:Y:S07]  /*1b040*/  F2FP.BF16.PACK_AB R74, R140, R141 ;  /* 0x0000008d8c4a723e */ /* 0x008fee00000010ff */
[C---:B--2---:R-:W-:Y:S01]  /*1b050*/  HMMA.16816.F32.BF16 R76, R72.reuse, R88, R4 ;  /* 0x00000058484c723c */ /* 0x044fe20000041804 */
        /* <DEDUP_REMOVED lines=31> */
.L_x_1239:
[----:B------:R-:W-:Y:S02]  /*1b250*/  MOV R7, 0x1f ;  /* 0x0000001f00077802 */ /* 0x000fe40000000f00 */
[----:B------:R-:W-:Y:S01]  /*1b260*/  MOV R6, 0xffffffff ;  /* 0xffffffff00067802 */ /* 0x000fe20000000f00 */
[----:B------:R-:W-:Y:S05]  /*1b270*/  BRA.DIV ~URZ, `(.L_x_1243) ;  /* 0x000048527f007947 */ /* 0x000fea000b800000 */
[----:B-1----:R-:W2:Y:S04]  /*1b280*/  LDL R2, [R1+0x34] ;  /* 0x0000340001027983 */ /* 0x002ea80000100800 */
[----:B--2---:R1:W2:Y:S02]  /*1b290*/  SHFL.BFLY PT, R0, R2, 0x2, 0x1f ;  /* 0x0c401f0002007f89 */ /* 0x0042a400000e0000 */
.L_x_1310:
        /* <DEDUP_REMOVED lines=9> */
.L_x_1311:
[----:B------:R-:W-:Y:S01]  /*1b330*/  FSETP.NE.FTZ.AND P1, PT, R0, RZ, PT ;  /* 0x000000ff0000720b */ /* 0x000fe20003f35000 */
[----:B-12---:R-:W-:Y:S01]  /*1b340*/  FADD.FTZ R3, R4, R3 ;  /* 0x0000000304037221 */ /* 0x006fe20000010000 */
[----:B------:R-:W-:Y:S02]  /*1b350*/  MOV R2, RZ ;  /* 0x000000ff00027202 */ /* 0x000fe40000000f00 */
[----:B------:R-:W-:Y:S02]  /*1b360*/  MOV R24, 0xff800000 ;  /* 0xff80000000187802 */ /* 0x000fe40000000f00 */
[----:B------:R-:W-:Y:S02]  /*1b370*/  FSETP.NE.FTZ.AND P0, PT, R3, RZ, PT ;  /* 0x000000ff0300720b */ /* 0x000fe40003f15000 */
        /* <DEDUP_REMOVED lines=59> */
[----:B------:R-:W-:Y:S02]  /*1b730*/  FMUL.FTZ R87, R0, R107 ;  /* 0x0000006b00577220 */ /* 0x000fe40000410000 */
[----:B------:R-:W-:Y:S01]  /*1b740*/  @P0 FFMA.FTZ R22, R3, R69, R2 ;  /* 0x0000004503160223 */ /* 0x000fe20000010002 */
        /* <DEDUP_REMOVED lines=19> */
.L_x_1194:
        /* <DEDUP_REMOVED lines=19> */
.L_x_1246:
[----:B--2---:R-:W-:Y:S05]  /*1b9b0*/  BSYNC B0 ;  /* 0x0000000000007941 */ /* 0x004fea0003800000 */
.L_x_1245:
        /* <DEDUP_REMOVED lines=99> */
[----:B-1----:R-:W-:Y:S01]  /*1bff0*/  F2FP.BF16.PACK_AB R0, R89, R88 ;  /* 0x000000585900723e */ /* 0x002fe200000010ff */
[----:B------:R-:W-:-:S04]  /*1c000*/  IMAD.MOV.U32 R16, RZ, RZ, c[0x0][0x388] ;  /* 0x0000e200ff107624 */ /* 0x000fc800078e00ff */
        /* <DEDUP_REMOVED lines=24> */
.L_x_1249:
[----:B-1----:R-:W2:Y:S04]  /*1c190*/  LDL R112, [R1+0x4c] ;  /* 0x00004c0001707983 */ /* 0x002ea80000100800 */
[----:B------:R-:W3:Y:S04]  /*1c1a0*/  LDL R25, [R1+0x60] ;  /* 0x0000600001197983 */ /* 0x000ee80000100800 */
[----:B------:R-:W4:Y:S01]  /*1c1b0*/  LDL R15, [R1+0x64] ;  /* 0x00006400010f7983 */ /* 0x000f220000100800 */
[----:B------:R-:W-:Y:S01]  /*1c1c0*/  IMAD.MOV.U32 R6, RZ, RZ, 0x368 ;  /* 0x00000368ff067424 */ /* 0x000fe200078e00ff */
[----:B------:R-:W-:-:S04]  /*1c1d0*/  ISETP.GT.AND P2, PT, R2, 0x1, PT ;  /* 0x000000010200780c */ /* 0x000fc80003f44270 */
        /* <DEDUP_REMOVED lines=13> */
[----:B------:R-:W-:Y:S02]  /*1c2b0*/  LEA.HI R2, R2, R14, RZ, 0x2 ;  /* 0x0000000e02027211 */ /* 0x000fe400078f10ff */
[----:B------:R-:W-:-:S02]  /*1c2c0*/  ISETP.NE.U32.AND P0, PT, RZ, c[0x0][0x500], PT ;  /* 0x00014000ff007a0c */ /* 0x000fc40003f05070 */
[----:B------:R-:W-:Y:S02]  /*1c2d0*/  LOP3.LUT R0, R0, 0x1ffffffe, RZ, 0xc0, !PT ;  /* 0x1ffffffe00007812 */ /* 0x000fe400078ec0ff */
[----:B------:R-:W-:Y:S02]  /*1c2e0*/  SHF.R.S32.HI R2, RZ, 0x2, R2 ;  /* 0x00000002ff027819 */ /* 0x000fe40000011402 */
[----:B------:R-:W-:Y:S01]  /*1c2f0*/  ISETP.NE.AND.EX P0, PT, RZ, c[0x0][0x504], PT, P0 ;  /* 0x00014100ff007a0c */ /* 0x000fe20003f05300 */
[----:B------:R-:W-:Y:S02]  /*1c300*/  IMAD.IADD R0, R8, 0x1, -R0 ;  /* 0x0000000108007824 */ /* 0x000fe400078e0a00 */
[----:B------:R-:W-:Y:S02]  /*1c310*/  IMAD R17, R3, 0x10, R2 ;  /* 0x0000001003117824 */ /* 0x000fe400078e0202 */
[----:B-1----:R-:W-:Y:S01]  /*1c320*/  IMAD.MOV.U32 R6, RZ, RZ, c[0x0][0x4e8] ;  /* 0x00013a00ff067624 */ /* 0x002fe200078e00ff */
[----:B------:R-:W-:-:S04]  /*1c330*/  SEL R8, R26, RZ, !P0 ;  /* 0x000000ff1a087207 */ /* 0x000fc80004000000 */
[----:B------:R-:W-:Y:S01]  /*1c340*/  ISETP.NE.AND P3, PT, R6, 0x1, PT ;  /* 0x000000010600780c */ /* 0x000fe20003f65270 */
[----:B------:R-:W-:Y:S01]  /*1c350*/  IMAD R0, R0, 0x8, R17 ;  /* 0x0000000800007824 */ /* 0x000fe200078e0211 */
[----:B------:R-:W-:Y:S01]  /*1c360*/  SEL R3, R11, RZ, !P0 ;  /* 0x000000ff0b037207 */ /* 0x000fe20004000000 */
[----:B------:R-:W-:-:S04]  /*1c370*/  IMAD R2, R5, R8, RZ ;  /* 0x0000000805027224 */ /* 0x000fc800078e02ff */
[C---:B------:R-:W-:Y:S02]  /*1c380*/  IMAD R10, R4.reuse, R3, R2 ;  /* 0x00000003040a7224 */ /* 0x040fe400078e0202 */
[----:B------:R-:W-:-:S04]  /*1c390*/  IMAD.WIDE.U32 R2, R4, R8, RZ ;  /* 0x0000000804027225 */ /* 0x000fc800078e00ff */
[----:B--2---:R-:W-:-:S04]  /*1c3a0*/  IMAD.IADD R11, R0, 0x1, R112 ;  /* 0x00000001000b7824 */ /* 0x004fc800078e0270 */
[----:B------:R-:W-:-:S04]  /*1c3b0*/  @P3 IMAD.HI.U32 R6, R11, c[0x0][0x4ec], RZ ;  /* 0x00013b000b063a27 */ /* 0x000fc800078e00ff */
[----:B---3--:R-:W-:-:S04]  /*1c3c0*/  IMAD.WIDE.U32 R4, R12, R25, RZ ;  /* 0x000000190c047225 */ /* 0x008fc800078e00ff */
[----:B------:R-:W-:Y:S01]  /*1c3d0*/  IMAD.MOV.U32 R0, RZ, RZ, R11 ;  /* 0x000000ffff007224 */ /* 0x000fe200078e000b */
[----:B------:R-:W-:Y:S01]  /*1c3e0*/  @P3 SHF.R.U32.HI R0, RZ, c[0x0][0x4f0], R6 ;  /* 0x00013c00ff003a19 */ /* 0x000fe20000011606 */
[----:B------:R-:W-:Y:S01]  /*1c3f0*/  IMAD R12, R13, R25, RZ ;  /* 0x000000190d0c7224 */ /* 0x000fe200078e02ff */
[----:B----4-:R-:W-:Y:S01]  /*1c400*/  SEL R6, R15, RZ, P2 ;  /* 0x000000ff0f067207 */ /* 0x010fe20001000000 */
[----:B------:R-:W-:Y:S01]  /*1c410*/  IMAD.IADD R13, R3, 0x1, R10 ;  /* 0x00000001030d7824 */ /* 0x000fe200078e020a */
[--C-:B-----5:R-:W-:Y:S01]  /*1c420*/  IADD3 R15, P1, P0, R2, R4, R9.reuse ;  /* 0x00000004020f7210 */ /* 0x120fe2000783e009 */
        /* <DEDUP_REMOVED lines=45> */
[----:B------:R-:W-:-:S03]  /*1c700*/  IMAD R5, R5, c[0x0][0x3f0], RZ ;  /* 0x0000fc0005057a24 */ /* 0x000fc600078e02ff */
[----:B------:R-:W-:Y:S01]  /*1c710*/  IADD3 R3, R3, R0, RZ ;  /* 0x0000000003037210 */ /* 0x000fe20007ffe0ff */
[----:B------:R1:W1:Y:S01]  /*1c720*/  LDS.128 R44, [R215+0x3080] ;  /* 0x00308000d72c7984 */ /* 0x0002620000000c00 */
[----:B------:R-:W-:-:S03]  /*1c730*/  IMAD R9, R8, c[0x0][0x3f4], R5 ;  /* 0x0000fd0008097a24 */ /* 0x000fc600078e0205 */
[C---:B------:R-:W-:Y:S01]  /*1c740*/  IMAD.WIDE.U32 R2, R25.reuse, c[0x0][0x3e8], R2 ;  /* 0x0000fa0019027a25 */ /* 0x040fe200078e0002 */
[----:B------:R1:W1:Y:S03]  /*1c750*/  LDS.128 R16, [R215+0x4080] ;  /* 0x00408000d7107984 */ /* 0x0002660000000c00 */
[----:B------:R-:W-:Y:S01]  /*1c760*/  IMAD R3, R25, c[0x0][0x3ec], R3 ;  /* 0x0000fb0019037a24 */ /* 0x000fe200078e0203 */
[----:B------:R1:W1:Y:S01]  /*1c770*/  LDS.128 R32, [R215+0x6080] ;  /* 0x00608000d7207984 */ /* 0x0002620000000c00 */
[----:B--2---:R-:W-:Y:S02]  /*1c780*/  SHF.R.S32.HI R111, RZ, 0x1f, R26 ;  /* 0x0000001fff6f7819 */ /* 0x004fe4000001141a */
[----:B------:R-:W-:Y:S01]  /*1c790*/  IMAD.WIDE.U32 R2, R8, c[0x0][0x3f0], R2 ;  /* 0x0000fc0008027a25 */ /* 0x000fe200078e0002 */
[----:B------:R2:W1:Y:S01]  /*1c7a0*/  LDS.128 R40, [R215+0x7080] ;  /* 0x00708000d7287984 */ /* 0x0004620000000c00 */
[----:B------:R-:W-:-:S03]  /*1c7b0*/  LEA.HI R111, R111, R26, RZ, 0x3 ;  /* 0x0000001a6f6f7211 */ /* 0x000fc600078f18ff */
[----:B------:R2:W1:Y:S01]  /*1c7c0*/  LDS.128 R24, [R215+0x5080] ;  /* 0x00508000d7187984 */ /* 0x0004620000000c00 */
[----:B------:R-:W-:Y:S02]  /*1c7d0*/  IADD3 R3, R3, R9, RZ ;  /* 0x0000000903037210 */ /* 0x000fe40007ffe0ff */
[----:B------:R-:W-:-:S04]  /*1c7e0*/  SHF.R.S32.HI R111, RZ, 0x3, R111 ;  /* 0x00000003ff6f7819 */ /* 0x000fc8000001146f */
[----:B------:R-:W-:Y:S02]  /*1c7f0*/  LEA R4, R23, R111, 0x5 ;  /* 0x0000006f17047211 */ /* 0x000fe400078e28ff */
[----:B------:R2:W1:Y:S02]  /*1c800*/  LDS.128 R20, [R215+0x80] ;  /* 0x00008000d7147984 */ /* 0x0004640000000c00 */
[----:B------:R-:W-:-:S04]  /*1c810*/  IADD3 R4, R112, R4, RZ ;  /* 0x0000000470047210 */ /* 0x000fc80007ffe0ff */
[----:B------:R-:W-:Y:S01]  /*1c820*/  MOV R0, R4 ;  /* 0x0000000400007202 */ /* 0x000fe20000000f00 */
[----:B------:R-:W-:-:S05]  /*1c830*/  @P3 IMAD.HI.U32 R6, R4, c[0x0][0x4ec], RZ ;  /* 0x00013b0004063a27 */ /* 0x000fca00078e00ff */
        /* <DEDUP_REMOVED lines=8> */
[----:B------:R-:W-:Y:S02]  /*1c8c0*/  SHF.R.S32.HI R0, RZ, 0x1f, R4 ;  /* 0x0000001fff007819 */ /* 0x000fe40000011404 */
[----:B------:R-:W-:-:S03]  /*1c8d0*/  IADD3 R3, R3, R5, RZ ;  /* 0x0000000503037210 */ /* 0x000fc60007ffe0ff */
        /* <DEDUP_REMOVED lines=8> */
.L_x_1312:
[----:B------:R-:W-:Y:S05]  /*1c960*/  BRA.DIV ~URZ, `(.L_x_1252) ;  /* 0x000033427f007947 */ /* 0x000fea000b800000 */
[----:B------:R3:W4:Y:S02]  /*1c970*/  SHFL.IDX PT, R0, R9, RZ, 0x181f ;  /* 0x00181fff09007589 */ /* 0x00072400000e0000 */
.L_x_1313:
[----:B------:R-:W-:Y:S01]  /*1c980*/  ISETP.GE.AND P0, PT, R6, R12, PT ;  /* 0x0000000c0600720c */ /* 0x000fe20003f06270 */
[----:B------:R-:W-:-:S12]  /*1c990*/  BSSY B0, `(.L_x_1253) ;  /* 0x000000a000007945 */ /* 0x000fd80003800000 */
[----:B------:R-:W-:Y:S05]  /*1c9a0*/  @P0 BRA `(.L_x_1254) ;  /* 0x0000008000000947 */ /* 0x000fea0003800000 */
[----:B------:R-:W-:Y:S02]  /*1c9b0*/  ISETP.GE.AND P1, PT, R7, c[0x0][0x3c8], PT ;  /* 0x0000f20007007a0c */ /* 0x000fe40003f26270 */
[----:B------:R-:W-:-:S11]  /*1c9c0*/  ISETP.GE.AND P0, PT, R218, c[0x0][0x3c8], PT ;  /* 0x0000f200da007a0c */ /* 0x000fd60003f06270 */
[CC--:B----4-:R-:W-:Y:S02]  /*1c9d0*/  @!P1 LEA R4, P3, R7.reuse, R0.reuse, 0x1 ;  /* 0x0000000007049211 */ /* 0x0d0fe400078608ff */
[C---:B------:R-:W-:Y:S02]  /*1c9e0*/  @!P0 LEA R2, P2, R218.reuse, R0, 0x1 ;  /* 0x00000000da028211 */ /* 0x040fe400078408ff */
[-C--:B--2---:R-:W-:Y:S02]  /*1c9f0*/  @!P1 LEA.HI.X R5, R7, R10.reuse, R69, 0x1, P3 ;  /* 0x0000000a07059211 */ /* 0x084fe400018f0c45 */
[----:B------:R-:W-:-:S03]  /*1ca00*/  @!P0 LEA.HI.X R3, R218, R10, R110, 0x1, P2 ;  /* 0x0000000ada038211 */ /* 0x000fc600010f0c6e */
[----:B------:R2:W-:Y:S04]  /*1ca10*/  @!P1 ST.E.128 [R4.64], R20 ;  /* 0x0000001404009985 */ /* 0x0005e8000c101d06 */
[----:B------:R2:W-:Y:S02]  /*1ca20*/  @!P0 ST.E.128 [R2.64], R16 ;  /* 0x0000001002008985 */ /* 0x0005e4000c101d06 */
.L_x_1254:
[----:B------:R-:W-:Y:S05]  /*1ca30*/  BSYNC B0 ;  /* 0x0000000000007941 */ /* 0x000fea0003800000 */
.L_x_1253:
[----:B------:R-:W-:Y:S05]  /*1ca40*/  BRA.DIV ~URZ, `(.L_x_1255) ;  /* 0x000032c27f007947 */ /* 0x000fea000b800000 */
[----:B--2---:R2:W1:Y:S04]  /*1ca50*/  SHFL.IDX PT, R10, R8, 0x1, 0x181f ;  /* 0x00381f00080a7f89 */ /* 0x00446800000e0000 */
[----:B----4-:R2:W4:Y:S02]  /*1ca60*/  SHFL.IDX PT, R0, R9, 0x1, 0x181f ;  /* 0x00381f0009007f89 */ /* 0x01052400000e0000 */
.L_x_1314:
        /* <DEDUP_REMOVED lines=10> */
[----:B------:R1:W-:Y:S04]  /*1cb10*/  @!P1 ST.E.128 [R4.64], R28 ;  /* 0x0000001c04009985 */ /* 0x0003e8000c101d06 */
[----:B------:R1:W-:Y:S02]  /*1cb20*/  @!P0 ST.E.128 [R2.64], R24 ;  /* 0x0000001802008985 */ /* 0x0003e4000c101d06 */
.L_x_1257:
[----:B------:R-:W-:Y:S05]  /*1cb30*/  BSYNC B0 ;  /* 0x0000000000007941 */ /* 0x000fea0003800000 */
.L_x_1256:
[----:B------:R-:W-:Y:S05]  /*1cb40*/  BRA.DIV ~URZ, `(.L_x_1258) ;  /* 0x000032827f007947 */ /* 0x000fea000b800000 */
[----:B-1----:R1:W2:Y:S02]  /*1cb50*/  SHFL.IDX PT, R10, R8, 0x2, 0x181f ;  /* 0x00581f00080a7f89 */ /* 0x0022a400000e0000 */
.L_x_1315:
[----:B------:R-:W-:Y:S05]  /*1cb60*/  BRA.DIV ~URZ, `(.L_x_1259) ;  /* 0x000032d27f007947 */ /* 0x000fea000b800000 */
[----:B----4-:R4:W1:Y:S02]  /*1cb70*/  SHFL.IDX PT, R0, R9, 0x2, 0x181f ;  /* 0x00581f0009007f89 */ /* 0x01086400000e0000 */
.L_x_1316:
        /* <DEDUP_REMOVED lines=10> */
[----:B------:R1:W-:Y:S04]  /*1cc20*/  @!P1 ST.E.128 [R4.64], R36 ;  /* 0x0000002404009985 */ /* 0x0003e8000c101d06 */
[----:B------:R1:W-:Y:S02]  /*1cc30*/  @!P0 ST.E.128 [R2.64], R32 ;  /* 0x0000002002008985 */ /* 0x0003e4000c101d06 */
.L_x_1261:
[----:B------:R-:W-:Y:S05]  /*1cc40*/  BSYNC B0 ;  /* 0x0000000000007941 */ /* 0x000fea0003800000 */
.L_x_1260:
[----:B------:R-:W-:Y:S05]  /*1cc50*/  BRA.DIV ~URZ, `(.L_x_1262) ;  /* 0x000032427f007947 */ /* 0x000fea000b800000 */
[----:B-1----:R1:W3:Y:S04]  /*1cc60*/  SHFL.IDX PT, R4, R8, 0x3, 0x181f ;  /* 0x00781f0008047f89 */ /* 0x0022e800000e0000 */
[----:B------:R1:W4:Y:S02]  /*1cc70*/  SHFL.IDX PT, R0, R9, 0x3, 0x181f ;  /* 0x00781f0009007f89 */ /* 0x00032400000e0000 */
.L_x_1317:
[----:B------:R-:W-:-:S04]  /*1cc80*/  IADD3 R2, R6, 0x60, RZ ;  /* 0x0000006006027810 */ /* 0x000fc80007ffe0ff */
[----:B------:R-:W-:-:S13]  /*1cc90*/  ISETP.GE.AND P0, PT, R2, R12, PT ;  /* 0x0000000c0200720c */ /* 0x000fda0003f06270 */
[----:B------:R-:W-:Y:S05]  /*1cca0*/  @P0 BRA `(.L_x_1263) ;  /* 0x0000194000000947 */ /* 0x000fea0003800000 */
[----:B------:R-:W-:-:S13]  /*1ccb0*/  ISETP.GE.AND P0, PT, R7, c[0x0][0x3c8], PT ;  /* 0x0000f20007007a0c */ /* 0x000fda0003f06270 */
[----:B----4-:R-:W-:-:S04]  /*1ccc0*/  @!P0 LEA R2, P1, R7, R0, 0x1 ;  /* 0x0000000007028211 */ /* 0x010fc800078208ff */
[----:B---3--:R-:W-:-:S05]  /*1ccd0*/  @!P0 LEA.HI.X R3, R7, R4, R69, 0x1, P1 ;  /* 0x0000000407038211 */ /* 0x008fca00008f0c45 */
[----:B------:R3:W-:Y:S01]  /*1cce0*/  @!P0 ST.E.128 [R2.64], R44 ;  /* 0x0000002c02008985 */ /* 0x0007e2000c101d06 */
[----:B------:R-:W-:-:S13]  /*1ccf0*/  ISETP.GE.AND P0, PT, R218, c[0x0][0x3c8], PT ;  /* 0x0000f200da007a0c */ /* 0x000fda0003f06270 */
[----:B------:R-:W-:Y:S05]  /*1cd00*/  @P0 BRA `(.L_x_1263) ;  /* 0x000018e000000947 */ /* 0x000fea0003800000 */
[----:B---3--:R-:W-:-:S04]  /*1cd10*/  LEA R2, P0, R218, R0, 0x1 ;  /* 0x00000000da027211 */ /* 0x008fc800078008ff */
[----:B------:R-:W-:-:S05]  /*1cd20*/  LEA.HI.X R3, R218, R4, R110, 0x1, P0 ;  /* 0x00000004da037211 */ /* 0x000fca00000f0c6e */
[----:B------:R3:W-:Y:S01]  /*1cd30*/  ST.E.128 [R2.64], R40 ;  /* 0x0000002802007985 */ /* 0x0007e2000c101d06 */
[----:B------:R-:W-:Y:S05]  /*1cd40*/  BRA `(.L_x_1263) ;  /* 0x000018a000007947 */ /* 0x000fea0003800000 */
.L_x_1250:
        /* <DEDUP_REMOVED lines=34> */
.L_x_1318:
[----:B------:R-:W-:Y:S05]  /*1cf70*/  BRA.DIV ~URZ, `(.L_x_1265) ;  /* 0x000030527f007947 */ /* 0x000fea000b800000 */
[----:B------:R3:W4:Y:S02]  /*1cf80*/  SHFL.IDX PT, R0, R28, RZ, 0x1c1f ;  /* 0x001c1fff1c007589 */ /* 0x00072400000e0000 */
.L_x_1319:
        /* <DEDUP_REMOVED lines=98> */
.L_x_1267:
[----:B------:R-:W-:Y:S05]  /*1d5b0*/  BSYNC B0 ;  /* 0x0000000000007941 */ /* 0x000fea0003800000 */
.L_x_1266:
[----:B------:R-:W-:Y:S05]  /*1d5c0*/  BRA.DIV ~URZ, `(.L_x_1268) ;  /* 0x00002a627f007947 */ /* 0x000fea000b800000 */
[----:B--2---:R2:W1:Y:S04]  /*1d5d0*/  SHFL.IDX PT, R4, R14, 0x1, 0x1c1f ;  /* 0x003c1f000e047f89 */ /* 0x00446800000e0000 */
[----:B----4-:R2:W4:Y:S02]  /*1d5e0*/  SHFL.IDX PT, R0, R28, 0x1, 0x1c1f ;  /* 0x003c1f001c007f89 */ /* 0x01052400000e0000 */
.L_x_1320:
        /* <DEDUP_REMOVED lines=71> */
.L_x_1248:
        /* <DEDUP_REMOVED lines=21> */
.L_x_1269:
        /* <DEDUP_REMOVED lines=57> */
.L_x_1271:
[----:B------:R-:W-:Y:S05]  /*1df40*/  BSYNC B0 ;  /* 0x0000000000007941 */ /* 0x000fea0003800000 */
.L_x_1270:
[----:B------:R-:W-:-:S13]  /*1df50*/  ISETP.GT.AND P0, PT, R19, 0x1, PT ;  /* 0x000000011300780c */ /* 0x000fda0003f04270 */
[----:B------:R-:W-:Y:S05]  /*1df60*/  @P0 BRA `(.L_x_1263) ;  /* 0x0000068000000947 */ /* 0x000fea0003800000 */
[----:B------:R-:W2:Y:S04]  /*1df70*/  LDL.LU R3, [R1+0x60] ;  /* 0x0000600001037983 */ /* 0x000ea80000300800 */
[----:B------:R-:W3:Y:S01]  /*1df80*/  LDL.LU R2, [R1+0x4c] ;  /* 0x00004c0001027983 */ /* 0x000ee20000300800 */
[----:B-1----:R-:W-:-:S03]  /*1df90*/  IMAD R5, R21, c[0x0][0x3f0], RZ ;  /* 0x0000fc0015057a24 */ /* 0x002fc600078e02ff */
[----:B------:R-:W1:Y:S02]  /*1dfa0*/  S2R R0, SR_TID.X ;  /* 0x0000000000007919 */ /* 0x000e640000002100 */
[----:B-1----:R-:W-:-:S04]  /*1dfb0*/  SHF.R.S32.HI R9, RZ, 0x1f, R0 ;  /* 0x0000001fff097819 */ /* 0x002fc80000011400 */
[----:B------:R-:W-:Y:S01]  /*1dfc0*/  LEA.HI R9, R9, R0, RZ, 0x3 ;  /* 0x0000000009097211 */ /* 0x000fe200078f18ff */
[----:B------:R-:W-:-:S03]  /*1dfd0*/  IMAD R0, R18, c[0x0][0x3a0], RZ ;  /* 0x0000e80012007a24 */ /* 0x000fc600078e02ff */
[----:B------:R-:W-:Y:S01]  /*1dfe0*/  SHF.R.S32.HI R9, RZ, 0x3, R9 ;  /* 0x00000003ff097819 */ /* 0x000fe20000011409 */
[----:B------:R-:W-:-:S03]  /*1dff0*/  IMAD R0, R10, c[0x0][0x3a4], R0 ;  /* 0x0000e9000a007a24 */ /* 0x000fc600078e0200 */
[----:B------:R-:W-:Y:S02]  /*1e000*/  LEA R4, R23, R9, 0x5 ;  /* 0x0000000917047211 */ /* 0x000fe400078e28ff */
[----:B--2---:R-:W-:Y:S02]  /*1e010*/  MOV R8, R3 ;  /* 0x0000000300087202 */ /* 0x004fe40000000f00 */
[----:B---3--:R-:W-:Y:S02]  /*1e020*/  MOV R11, R2 ;  /* 0x00000002000b7202 */ /* 0x008fe40000000f00 */
[----:B------:R-:W-:Y:S02]  /*1e030*/  MOV R2, c[0x0][0x4e8] ;  /* 0x00013a0000027a02 */ /* 0x000fe40000000f00 */
[----:B------:R-:W-:Y:S02]  /*1e040*/  IADD3 R4, R11, R4, RZ ;  /* 0x000000040b047210 */ /* 0x000fe40007ffe0ff */
[----:B------:R-:W-:Y:S01]  /*1e050*/  ISETP.NE.AND P0, PT, R2, 0x1, PT ;  /* 0x000000010200780c */ /* 0x000fe20003f05270 */
[----:B------:R-:W-:Y:S01]  /*1e060*/  IMAD.WIDE.U32 R2, R10, c[0x0][0x3a0], RZ ;  /* 0x0000e8000a027a25 */ /* 0x000fe200078e00ff */
[----:B------:R-:W-:-:S03]  /*1e070*/  IADD3 R9, R9, R11, RZ ;  /* 0x0000000b09097210 */ /* 0x000fc60007ffe0ff */
[----:B------:R-:W-:Y:S01]  /*1e080*/  IMAD.IADD R3, R3, 0x1, R0 ;  /* 0x0000000103037824 */ /* 0x000fe200078e0200 */
[----:B------:R-:W-:-:S03]  /*1e090*/  MOV R0, R4 ;  /* 0x0000000400007202 */ /* 0x000fc60000000f00 */
[----:B------:R-:W-:-:S04]  /*1e0a0*/  IMAD.WIDE.U32 R2, R8, c[0x0][0x3e8], R2 ;  /* 0x0000fa0008027a25 */ /* 0x000fc800078e0002 */
[----:B------:R-:W-:-:S04]  /*1e0b0*/  @P0 IMAD.HI.U32 R6, R4, c[0x0][0x4ec], RZ ;  /* 0x00013b0004060a27 */ /* 0x000fc800078e00ff */
[----:B------:R-:W-:Y:S01]  /*1e0c0*/  IMAD R3, R8, c[0x0][0x3ec], R3 ;  /* 0x0000fb0008037a24 */ /* 0x000fe200078e0203 */
[----:B------:R-:W-:Y:S01]  /*1e0d0*/  @P0 SHF.R.U32.HI R0, RZ, c[0x0][0x4f0], R6 ;  /* 0x00013c00ff000a19 */ /* 0x000fe20000011606 */
[C---:B------:R-:W-:Y:S02]  /*1e0e0*/  IMAD R8, R16.reuse, c[0x0][0x3f4], R5 ;  /* 0x0000fd0010087a24 */ /* 0x040fe400078e0205 */
[----:B------:R-:W-:Y:S01]  /*1e0f0*/  IMAD.WIDE.U32 R2, R16, c[0x0][0x3f0], R2 ;  /* 0x0000fc0010027a25 */ /* 0x000fe200078e0002 */
[----:B------:R-:W-:Y:S02]  /*1e100*/  SHF.R.S32.HI R6, RZ, 0x1f, R0 ;  /* 0x0000001fff067819 */ /* 0x000fe40000011400 */
[----:B------:R-:W-:Y:S01]  /*1e110*/  IADD3 R5, -R0, RZ, RZ ;  /* 0x000000ff00057210 */ /* 0x000fe20007ffe1ff */
[----:B------:R-:W-:Y:S02]  /*1e120*/  IMAD.IADD R3, R3, 0x1, R8 ;  /* 0x0000000103037824 */ /* 0x000fe400078e0208 */
[----:B------:R-:W-:-:S02]  /*1e130*/  IMAD R6, R6, c[0x0][0x3e0], RZ ;  /* 0x0000f80006067a24 */ /* 0x000fc400078e02ff */
        /* <DEDUP_REMOVED lines=13> */
.L_x_1321:
[----:B------:R-:W-:Y:S05]  /*1e210*/  BRA.DIV ~URZ, `(.L_x_1273) ;  /* 0x00001f427f007947 */ /* 0x000fea000b800000 */
[----:B------:R3:W4:Y:S02]  /*1e220*/  SHFL.IDX PT, R0, R10, RZ, 0x181f ;  /* 0x00181fff0a007589 */ /* 0x00072400000e0000 */
.L_x_1322:
        /* <DEDUP_REMOVED lines=12> */
.L_x_1275:
[----:B------:R-:W-:Y:S05]  /*1e2f0*/  BSYNC B0 ;  /* 0x0000000000007941 */ /* 0x000fea0003800000 */
.L_x_1274:
[----:B------:R-:W-:Y:S05]  /*1e300*/  BRA.DIV ~URZ, `(.L_x_1276) ;  /* 0x00001eb27f007947 */ /* 0x000fea000b800000 */
[----:B--2---:R2:W1:Y:S04]  /*1e310*/  SHFL.IDX PT, R11, R6, 0x1, 0x181f ;  /* 0x00381f00060b7f89 */ /* 0x00446800000e0000 */
[----:B----4-:R2:W4:Y:S02]  /*1e320*/  SHFL.IDX PT, R0, R10, 0x1, 0x181f ;  /* 0x00381f000a007f89 */ /* 0x01052400000e0000 */
.L_x_1323:
        /* <DEDUP_REMOVED lines=12> */
.L_x_1278:
[----:B------:R-:W-:Y:S05]  /*1e3f0*/  BSYNC B0 ;  /* 0x0000000000007941 */ /* 0x000fea0003800000 */
.L_x_1277:
[----:B------:R-:W-:Y:S05]  /*1e400*/  BRA.DIV ~URZ, `(.L_x_1279) ;  /* 0x00001e727f007947 */ /* 0x000fea000b800000 */
[----:B-1----:R1:W2:Y:S02]  /*1e410*/  SHFL.IDX PT, R11, R6, 0x2, 0x181f ;  /* 0x00581f00060b7f89 */ /* 0x0022a400000e0000 */
.L_x_1324:
[----:B------:R-:W-:Y:S05]  /*1e420*/  BRA.DIV ~URZ, `(.L_x_1280) ;  /* 0x00001ec27f007947 */ /* 0x000fea000b800000 */
[----:B----4-:R4:W1:Y:S02]  /*1e430*/  SHFL.IDX PT, R0, R10, 0x2, 0x181f ;  /* 0x00581f000a007f89 */ /* 0x01086400000e0000 */
.L_x_1325:
        /* <DEDUP_REMOVED lines=12> */
.L_x_1282:
[----:B------:R-:W-:Y:S05]  /*1e500*/  BSYNC B0 ;  /* 0x0000000000007941 */ /* 0x000fea0003800000 */
.L_x_1281:
[----:B------:R-:W-:Y:S05]  /*1e510*/  BRA.DIV ~URZ, `(.L_x_1283) ;  /* 0x00001e327f007947 */ /* 0x000fea000b800000 */
[----:B-12---:R-:W1:Y:S04]  /*1e520*/  SHFL.IDX PT, R6, R6, 0x3, 0x181f ;  /* 0x00781f0006067f89 */ /* 0x006e6800000e0000 */
[----:B------:R2:W3:Y:S02]  /*1e530*/  SHFL.IDX PT, R0, R10, 0x3, 0x181f ;  /* 0x00781f000a007f89 */ /* 0x0004e400000e0000 */
.L_x_1326:
        /* <DEDUP_REMOVED lines=11> */
.L_x_1263:
[----:B------:R-:W-:Y:S05]  /*1e5f0*/  BSYNC B1 ;  /* 0x0000000000017941 */ /* 0x000fea0003800000 */
.L_x_1247:
        /* <DEDUP_REMOVED lines=15> */
.L_x_1327:
[----:B------:R-:W-:Y:S05]  /*1e6f0*/  BRA.DIV ~URZ, `(.L_x_1286) ;  /* 0x00001d827f007947 */ /* 0x000fea000b800000 */
[----:B------:R3:W4:Y:S02]  /*1e700*/  SHFL.IDX PT, R8, R67, 0x1, 0x1f ;  /* 0x00201f0043087f89 */ /* 0x00072400000e0000 */
.L_x_1328:
        /* <DEDUP_REMOVED lines=19> */
.L_x_1329:
        /* <DEDUP_REMOVED lines=16> */
.L_x_1330:
[----:B---3--:R-:W-:Y:S01]  /*1e940*/  IMAD R0, R0, c[0x0][0x538], RZ ;  /* 0x00014e0000007a24 */ /* 0x008fe200078e02ff */
[----:B------:R-:W-:Y:S04]  /*1e950*/  BSSY B1, `(.L_x_1289) ;  /* 0x00000cf000017945 */ /* 0x000fe80003800000 */
[----:B----4-:R-:W-:-:S04]  /*1e960*/  IADD3 R8, R0, R8, RZ ;  /* 0x0000000800087210 */ /* 0x010fc80007ffe0ff */
[----:B--2---:R-:W-:-:S13]  /*1e970*/  ISETP.GT.AND P0, PT, R8, R9, PT ;  /* 0x000000090800720c */ /* 0x004fda0003f04270 */
[----:B------:R-:W-:Y:S05]  /*1e980*/  @P0 BRA `(.L_x_1290) ;  /* 0x0000025000000947 */ /* 0x000fea0003800000 */
.L_x_1294:
        /* <DEDUP_REMOVED lines=17> */
.L_x_1331:
        /* <DEDUP_REMOVED lines=16> */
.L_x_1332:
[----:B--2---:R-:W-:-:S05]  /*1eba0*/  IMAD R0, R0, c[0x0][0x538], RZ ;  /* 0x00014e0000007a24 */ /* 0x004fca00078e02ff */
[----:B------:R-:W-:-:S04]  /*1ebb0*/  IADD3 R8, R0, R8, RZ ;  /* 0x0000000800087210 */ /* 0x000fc80007ffe0ff */
[----:B------:R-:W-:-:S13]  /*1ebc0*/  ISETP.GT.AND P0, PT, R8, R9, PT ;  /* 0x000000090800720c */ /* 0x000fda0003f04270 */
[----:B-1----:R-:W-:Y:S05]  /*1ebd0*/  @!P0 BRA `(.L_x_1294) ;  /* 0xfffffdb000008947 */ /* 0x002fea000383ffff */
.L_x_1290:
[----:B------:R-:W-:-:S05]  /*1ebe0*/  IADD3 R11, -R0, R8, RZ ;  /* 0x00000008000b7210 */ /* 0x000fca0007ffe1ff */
[----:B------:R-:W-:-:S05]  /*1ebf0*/  IMAD R0, R4, c[0x0][0x538], R11 ;  /* 0x00014e0004007a24 */ /* 0x000fca00078e020b */
[----:B------:R-:W-:Y:S01]  /*1ec00*/  ISETP.GT.AND P0, PT, R0, R9, PT ;  /* 0x000000090000720c */ /* 0x000fe20003f04270 */
[----:B------:R-:W-:-:S12]  /*1ec10*/  BRA.DIV ~URZ, `(.L_x_1295) ;  /* 0x00001ca27f007947 */ /* 0x000fd8000b800000 */
[----:B------:R-:W-:-:S03]  /*1ec20*/  VOTE.ANY R10, PT, !P0 ;  /* 0x00000000000a7806 */ /* 0x000fc600040e0100 */
.L_x_1333:
[----:B------:R-:W2:Y:S01]  /*1ec30*/  LDL.LU R0, [R1+0x54] ;  /* 0x0000540001007983 */ /* 0x000ea20000300800 */
[----:B------:R-:W2:Y:S02]  /*1ec40*/  POPC R8, R10 ;  /* 0x0000000a00087309 */ /* 0x000ea40000000000 */
[----:B--2---:R-:W-:-:S05]  /*1ec50*/  IADD3 R0, R8, R0, RZ ;  /* 0x0000000008007210 */ /* 0x004fca0007ffe0ff */
[----:B------:R2:W-:Y:S01]  /*1ec60*/  STL [R1+0x54], R0 ;  /* 0x0000540001007387 */ /* 0x0005e20000100800 */
[----:B------:R-:W-:Y:S05]  /*1ec70*/  BRA.DIV ~URZ, `(.L_x_1296) ;  /* 0x00001c927f007947 */ /* 0x000fea000b800000 */
[----:B------:R3:W4:Y:S04]  /*1ec80*/  SHFL.IDX PT, R12, R6, R8, 0x1f ;  /* 0x00001f08060c7589 */ /* 0x00072800000e0000 */
[----:B------:R3:W1:Y:S02]  /*1ec90*/  SHFL.IDX PT, R7, R7, R8, 0x1f ;  /* 0x00001f0807077589 */ /* 0x00066400000e0000 */
.L_x_1334:
[----:B------:R-:W-:Y:S01]  /*1eca0*/  ISETP.NE.AND P0, PT, R10, RZ, PT ;  /* 0x000000ff0a00720c */ /* 0x000fe20003f05270 */
[----:B------:R-:W-:-:S12]  /*1ecb0*/  BSSY B0, `(.L_x_1297) ;  /* 0x0000005000007945 */ /* 0x000fd80003800000 */
[----:B------:R-:W-:Y:S05]  /*1ecc0*/  @!P0 BRA `(.L_x_1298) ;  /* 0x0000003000008947 */ /* 0x000fea0003800000 */
[----:B------:R-:W-:Y:S01]  /*1ecd0*/  IADD3 R3, R8, -0x1, RZ ;  /* 0xffffffff08037810 */ /* 0x000fe20007ffe0ff */
[----:B------:R-:W-:Y:S05]  /*1ece0*/  BRA.DIV ~URZ, `(.L_x_1299) ;  /* 0x00001cf27f007947 */ /* 0x000fea000b800000 */
[----:B------:R2:W3:Y:S02]  /*1ecf0*/  SHFL.IDX PT, R13, R4, R3, 0x1f ;  /* 0x00001f03040d7589 */ /* 0x0004e400000e0000 */
.L_x_1298:
[----:B------:R-:W-:Y:S05]  /*1ed00*/  BSYNC B0 ;  /* 0x0000000000007941 */ /* 0x000fea0003800000 */
.L_x_1297:
        /* <DEDUP_REMOVED lines=69> */
.L_x_1301:
        /* <DEDUP_REMOVED lines=36> */
[----:B------:R-:W-:Y:S01]  /*1f3a0*/  IMNMX R2, R4, R2, PT ;  /* 0x0000000204027217 */ /* 0x000fe20003800200 */
[----:B------:R-:W-:-:S03]  /*1f3b0*/  IMAD.MOV.U32 R4, RZ, RZ, RZ ;  /* 0x000000ffff047224 */ /* 0x000fc600078e00ff */
[-C--:B------:R-:W-:Y:S02]  /*1f3c0*/  IABS R3, R2.reuse ;  /* 0x0000000200037213 */ /* 0x080fe40000000000 */
[----:B------:R-:W-:-:S03]  /*1f3d0*/  IABS R8, R2 ;  /* 0x0000000200087213 */ /* 0x000fc60000000000 */
[----:B------:R-:W-:-:S04]  /*1f3e0*/  IMAD.MOV.U32 R6, RZ, RZ, R3 ;  /* 0x000000ffff067224 */ /* 0x000fc800078e0003 */
[----:B------:R-:W1:Y:S08]  /*1f3f0*/  I2F.RP R3, R6 ;  /* 0x0000000600037306 */ /* 0x000e700000209400 */
[----:B-1----:R-:W1:Y:S02]  /*1f400*/  MUFU.RCP R3, R3 ;  /* 0x0000000300037308 */ /* 0x002e640000001000 */
[----:B-1----:R-:W-:-:S06]  /*1f410*/  IADD3 R3, R3, 0xffffffe, RZ ;  /* 0x0ffffffe03037810 */ /* 0x002fcc0007ffe0ff */
[----:B------:R-:W1:Y:S02]  /*1f420*/  F2I.FTZ.U32.TRUNC.NTZ R5, R3 ;  /* 0x0000000300057305 */ /* 0x000e64000021f000 */
[----:B-1----:R-:W-:-:S05]  /*1f430*/  IMAD.MOV R3, RZ, RZ, -R5 ;  /* 0x000000ffff037224 */ /* 0x002fca00078e0a05 */
[----:B------:R-:W-:Y:S02]  /*1f440*/  MOV R0, R3 ;  /* 0x0000000300007202 */ /* 0x000fe40000000f00 */
[----:B------:R-:W-:-:S03]  /*1f450*/  IABS R3, R7 ;  /* 0x0000000700037213 */ /* 0x000fc60000000000 */
[----:B------:R-:W-:-:S04]  /*1f460*/  IMAD R0, R0, R6, RZ ;  /* 0x0000000600007224 */ /* 0x000fc800078e02ff */
        /* <DEDUP_REMOVED lines=19> */
.L_x_1302:
[----:B------:R-:W-:Y:S05]  /*1f5a0*/  BSYNC B0 ;  /* 0x0000000000007941 */ /* 0x000fea0003800000 */
.L_x_1300:
[----:B------:R-:W-:-:S04]  /*1f5b0*/  LOP3.LUT R0, RZ, R0, RZ, 0x33, !PT ;  /* 0x00000000ff007212 */ /* 0x000fc800078e33ff */
[----:B------:R-:W-:-:S05]  /*1f5c0*/  IADD3 R0, R0, R12, RZ ;  /* 0x0000000c00007210 */ /* 0x000fca0007ffe0ff */
[----:B------:R2:W-:Y:S01]  /*1f5d0*/  STL [R1+0x4c], R0 ;  /* 0x00004c0001007387 */ /* 0x0005e20000100800 */
[----:B------:R-:W-:Y:S05]  /*1f5e0*/  BRA `(.L_x_1303) ;  /* 0x0000005000007947 */ /* 0x000fea0003800000 */
.L_x_1291:
[----:B------:R-:W-:Y:S01]  /*1f5f0*/  MOV R0, c[0x0][0x53c] ;  /* 0x00014f0000007a02 */ /* 0x000fe20000000f00 */
[----:B------:R2:W-:Y:S04]  /*1f600*/  STL [R1+0x48], R9 ;  /* 0x0000480901007387 */ /* 0x0005e80000100800 */
[----:B------:R2:W-:Y:S04]  /*1f610*/  STL [R1+0x4c], RZ ;  /* 0x00004cff01007387 */ /* 0x0005e80000100800 */
[----:B------:R2:W-:Y:S04]  /*1f620*/  STL [R1+0x50], RZ ;  /* 0x000050ff01007387 */ /* 0x0005e80000100800 */
[----:B------:R2:W-:Y:S02]  /*1f630*/  STL [R1+0x54], R0 ;  /* 0x0000540001007387 */ /* 0x0005e40000100800 */
.L_x_1303:
[----:B------:R-:W-:Y:S05]  /*1f640*/  BSYNC B1 ;  /* 0x0000000000017941 */ /* 0x000fea0003800000 */
.L_x_1289:
        /* <DEDUP_REMOVED lines=9> */
.L_x_1284:
[----:B--2---:R-:W2:Y:S02]  /*1f6e0*/  LDL R0, [R1+0x54] ;  /* 0x0000540001007983 */ /* 0x004ea40000100800 */
[----:B--2---:R-:W-:-:S13]  /*1f6f0*/  ISETP.GE.AND P0, PT, R0, c[0x0][0x53c], PT ;  /* 0x00014f0000007a0c */ /* 0x004fda0003f06270 */
[----:B-1----:R-:W-:Y:S01]  /*1f700*/  @P0 CALL.REL.NOINC `(.L_x_1304) ;  /* 0x0000001000000944 */ /* 0x002fe20003c00000 */
[----:B------:R-:W-:Y:S05]  /*1f710*/  BRA `(.L_x_1305) ;  /* 0xfffe208000007947 */ /* 0x000fea000383ffff */
.L_x_1304:
[----:B------:R-:W-:Y:S05]  /*1f720*/  EXIT ;  /* 0x000000000000794d */ /* 0x000fea0003800000 */
.L_x_1125:
[----:B------:R-:W-:Y:S01]  /*1f730*/  IMAD.MOV.U32 R0, RZ, RZ, R5 ;  /* 0x000000ffff007224 */ /* 0x000fe200078e0005 */
[----:B------:R-:W-:Y:S02]  /*1f740*/  MOV R2, 0x1 ;  /* 0x0000000100027802 */ /* 0x000fe40000000f00 */
[----:B------:R-:W-:Y:S02]  /*1f750*/  MOV R3, 0x1f770 ;  /* 0x0001f77000037802 */ /* 0x000fe40000000f00 */
[----:B------:R-:W-:Y:S05]  /*1f760*/  CALL.REL.NOINC `($__internal_26_$__cuda_sm70_shflsync_up_p) ;  /* 0x0000136000007944 */ /* 0x000fea0003c00000 */
[----:B------:R-:W-:Y:S01]  /*1f770*/  MOV R0, R4 ;  /* 0x0000000400007202 */ /* 0x000fe20000000f00 */
[----:B------:R-:W-:Y:S05]  /*1f780*/  BRA `(.L_x_1306) ;  /* 0xfffe0cd000007947 */ /* 0x000fea000383ffff */
.L_x_1126:
[----:B------:R-:W-:Y:S01]  /*1f790*/  IMAD.MOV.U32 R0, RZ, RZ, R5 ;  /* 0x000000ffff007224 */ /* 0x000fe200078e0005 */
[----:B------:R-:W-:Y:S02]  /*1f7a0*/  MOV R2, 0x2 ;  /* 0x0000000200027802 */ /* 0x000fe40000000f00 */
[----:B------:R-:W-:Y:S02]  /*1f7b0*/  MOV R3, 0x1f7d0 ;  /* 0x0001f7d000037802 */ /* 0x000fe40000000f00 */
[----:B------:R-:W-:Y:S05]  /*1f7c0*/  CALL.REL.NOINC `($__internal_26_$__cuda_sm70_shflsync_up_p) ;  /* 0x0000130000007944 */ /* 0x000fea0003c00000 */
[----:B------:R-:W-:Y:S01]  /*1f7d0*/  SEL R0, R4, RZ, P4 ;  /* 0x000000ff04007207 */ /* 0x000fe20002000000 */
[----:B------:R-:W-:Y:S01]  /*1f7e0*/  IMAD.MOV.U32 R2, RZ, RZ, 0x4 ;  /* 0x00000004ff027424 */ /* 0x000fe200078e00ff */
[----:B------:R-:W-:-:S03]  /*1f7f0*/  MOV R3, 0x1f820 ;  /* 0x0001f82000037802 */ /* 0x000fc60000000f00 */
[----:B------:R-:W-:Y:S02]  /*1f800*/  IMAD.IADD R0, R5, 0x1, R0 ;  /* 0x0000000105007824 */ /* 0x000fe400078e0200 */
        /* <DEDUP_REMOVED lines=14> */
[----:B------:R-:W-:Y:S01]  /*1f8f0*/  IMAD.IADD R4, R0, 0x1, R4 ;  /* 0x0000000100047824 */ /* 0x000fe200078e0204 */
[----:B------:R-:W-:-:S03]  /*1f900*/  MOV R0, 0x1f ;  /* 0x0000001f00007802 */ /* 0x000fc60000000f00 */
[----:B------:R-:W-:Y:S02]  /*1f910*/  IMAD.MOV.U32 R5, RZ, RZ, R4 ;  /* 0x000000ffff057224 */ /* 0x000fe400078e0004 */
[----:B------:R-:W-:Y:S05]  /*1f920*/  CALL.REL.NOINC `($__internal_25_$__cuda_sm70_shflsync_idx_p) ;  /* 0x0000115000007944 */ /* 0x000fea0003c00000 */
[----:B------:R-:W-:Y:S05]  /*1f930*/  BRA `(.L_x_1307) ;  /* 0xfffe0c2000007947 */ /* 0x000fea000383ffff */
.L_x_1128:
[----:B------:R-:W-:Y:S02]  /*1f940*/  SEL R0, RZ, 0x1, P0 ;  /* 0x00000001ff007807 */ /* 0x000fe40000000000 */
[----:B------:R-:W-:Y:S02]  /*1f950*/  MOV R2, 0x1f970 ;  /* 0x0001f97000027802 */ /* 0x000fe40000000f00 */
[----:B------:R-:W-:Y:S05]  /*1f960*/  CALL.REL.NOINC `($__internal_27_$__cuda_sm70_votesync_ballot) ;  /* 0x000011d000007944 */ /* 0x000fea0003c00000 */
[----:B------:R-:W-:Y:S01]  /*1f970*/  MOV R10, R0 ;  /* 0x00000000000a7202 */ /* 0x000fe20000000f00 */
[----:B------:R-:W-:Y:S05]  /*1f980*/  BRA `(.L_x_1308) ;  /* 0xfffe0c6000007947 */ /* 0x000fea000383ffff */
.L_x_1129:
[----:B------:R-:W-:Y:S01]  /*1f990*/  IMAD.MOV.U32 R5, RZ, RZ, R9 ;  /* 0x000000ffff057224 */ /* 0x000fe200078e0009 */
[----:B------:R-:W-:Y:S01]  /*1f9a0*/  MOV R3, R6 ;  /* 0x0000000600037202 */ /* 0x000fe20000000f00 */
[----:B-1----:R-:W-:Y:S01]  /*1f9b0*/  IMAD.MOV.U32 R0, RZ, RZ, 0x1f ;  /* 0x0000001fff007424 */ /* 0x002fe200078e00ff */
[----:B------:R-:W-:Y:S02]  /*1f9c0*/  MOV R2, 0x1f9e0 ;  /* 0x0001f9e000027802 */ /* 0x000fe40000000f00 */
[----:B------:R-:W-:Y:S05]  /*1f9d0*/  CALL.REL.NOINC `($__internal_25_$__cuda_sm70_shflsync_idx_p) ;  /* 0x000010a000007944 */ /* 0x000fea0003c00000 */
[----:B------:R-:W-:Y:S01]  /*1f9e0*/  IMAD.MOV.U32 R12, RZ, RZ, R0 ;  /* 0x000000ffff0c7224 */ /* 0x000fe200078e0000 */
[----:B------:R-:W-:Y:S01]  /*1f9f0*/  MOV R5, R8 ;  /* 0x0000000800057202 */ /* 0x000fe20000000f00 */
[----:B------:R-:W-:Y:S01]  /*1fa00*/  IMAD.MOV.U32 R7, RZ, RZ, RZ ;  /* 0x000000ffff077224 */ /* 0x000fe200078e00ff */
[----:B------:R-:W-:Y:S01]  /*1fa10*/  MOV R3, R6 ;  /* 0x0000000600037202 */ /* 0x000fe20000000f00 */
[----:B------:R-:W-:Y:S01]  /*1fa20*/  IMAD.MOV.U32 R0, RZ, RZ, 0x1f ;  /* 0x0000001fff007424 */ /* 0x000fe200078e00ff */
[----:B------:R-:W-:-:S02]  /*1fa30*/  MOV R2, 0x1fa50 ;  /* 0x0001fa5000027802 */ /* 0x000fc40000000f00 */
[----:B------:R-:W-:Y:S05]  /*1fa40*/  CALL.REL.NOINC `($__internal_25_$__cuda_sm70_shflsync_idx_p) ;  /* 0x0000103000007944 */ /* 0x000fea0003c00000 */
[----:B------:R-:W-:Y:S01]  /*1fa50*/  MOV R9, R0 ;  /* 0x0000000000097202 */ /* 0x000fe20000000f00 */
[----:B------:R-:W-:Y:S05]  /*1fa60*/  BRA `(.L_x_1309) ;  /* 0xfffe0bf000007947 */ /* 0x000fea000383ffff */
.L_x_1132:
[----:B------:R-:W-:Y:S01]  /*1fa70*/  IMAD.MOV.U32 R5, RZ, RZ, R4 ;  /* 0x000000ffff057224 */ /* 0x000fe200078e0004 */
[----:B-1----:R-:W-:-:S02]  /*1fa80*/  MOV R0, 0x1f ;  /* 0x0000001f00007802 */ /* 0x002fc40000000f00 */
[----:B------:R-:W-:Y:S02]  /*1fa90*/  MOV R2, 0x1fab0 ;  /* 0x0001fab000027802 */ /* 0x000fe40000000f00 */
[----:B--234-:R-:W-:Y:S05]  /*1faa0*/  CALL.REL.NOINC `($__internal_25_$__cuda_sm70_shflsync_idx_p) ;  /* 0x00000fd000007944 */ /* 0x01cfea0003c00000 */
[----:B------:R-:W-:Y:S01]  /*1fab0*/  MOV R7, R0 ;  /* 0x0000000000077202 */ /* 0x000fe20000000f00 */
[----:B------:R-:W-:Y:S05]  /*1fac0*/  BRA `(.L_x_1131) ;  /* 0xfffe0bf000007947 */ /* 0x000fea000383ffff */
.L_x_1243:
[----:B-1----:R1:W5:Y:S01]  /*1fad0*/  LDL R2, [R1+0x34] ;  /* 0x0000340001027983 */ /* 0x0023620000100800 */
[----:B------:R-:W-:Y:S02]  /*1fae0*/  MOV R5, 0x2 ;  /* 0x0000000200057802 */ /* 0x000fe40000000f00 */
[----:B------:R-:W-:Y:S02]  /*1faf0*/  MOV R4, 0x1fb10 ;  /* 0x0001fb1000047802 */ /* 0x000fe40000000f00 */
[----:B-1---5:R-:W-:Y:S05]  /*1fb00*/  CALL.REL.NOINC `($__internal_24_$__cuda_sm70_shflsync_bfly_p) ;  /* 0x00000f3000007944 */ /* 0x022fea0003c00000 */
[----:B------:R-:W-:Y:S01]  /*1fb10*/  MOV R0, R2 ;  /* 0x0000000200007202 */ /* 0x000fe20000000f00 */
[----:B------:R-:W-:Y:S05]  /*1fb20*/  BRA `(.L_x_1310) ;  /* 0xffffb77000007947 */ /* 0x000fea000383ffff */
.L_x_1244:
[----:B------:R-:W-:Y:S01]  /*1fb30*/  IMAD.MOV.U32 R2, RZ, RZ, R0 ;  /* 0x000000ffff027224 */ /* 0x000fe200078e0000 */
[----:B------:R-:W-:Y:S02]  /*1fb40*/  MOV R5, 0x1 ;  /* 0x0000000100057802 */ /* 0x000fe40000000f00 */
[----:B------:R-:W-:Y:S02]  /*1fb50*/  MOV R4, 0x1fb70 ;  /* 0x0001fb7000047802 */ /* 0x000fe40000000f00 */
[----:B------:R-:W-:Y:S05]  /*1fb60*/  CALL.REL.NOINC `($__internal_24_$__cuda_sm70_shflsync_bfly_p) ;  /* 0x00000ed000007944 */ /* 0x000fea0003c00000 */
[----:B------:R-:W-:Y:S02]  /*1fb70*/  FADD.FTZ R0, R0, R2 ;  /* 0x0000000200007221 */ /* 0x000fe40000010000 */
[----:B------:R1:W5:Y:S01]  /*1fb80*/  LDL R2, [R1+0x38] ;  /* 0x0000380001027983 */ /* 0x0003620000100800 */
[----:B------:R-:W-:-:S02]  /*1fb90*/  MOV R5, 0x2 ;  /* 0x0000000200057802 */ /* 0x000fc40000000f00 */
[----:B------:R-:W-:Y:S02]  /*1fba0*/  MOV R4, 0x1fbc0 ;  /* 0x0001fbc000047802 */ /* 0x000fe40000000f00 */
[----:B-1---5:R-:W-:Y:S05]  /*1fbb0*/  CALL.REL.NOINC `($__internal_24_$__cuda_sm70_shflsync_bfly_p) ;  /* 0x00000e8000007944 */ /* 0x022fea0003c00000 */
[----:B------:R-:W2:Y:S01]  /*1fbc0*/  LDL.LU R3, [R1+0x38] ;  /* 0x0000380001037983 */ /* 0x000ea20000300800 */
[----:B------:R-:W-:Y:S02]  /*1fbd0*/  MOV R5, 0x1 ;  /* 0x0000000100057802 */ /* 0x000fe40000000f00 */
[----:B------:R-:W-:Y:S01]  /*1fbe0*/  MOV R4, 0x1fc20 ;  /* 0x0001fc2000047802 */ /* 0x000fe20000000f00 */
[----:B--2---:R-:W-:-:S05]  /*1fbf0*/  FADD.FTZ R3, R3, R2 ;  /* 0x0000000203037221 */ /* 0x004fca0000010000 */
[----:B------:R-:W-:Y:S02]  /*1fc00*/  MOV R2, R3 ;  /* 0x0000000300027202 */ /* 0x000fe40000000f00 */
[----:B------:R-:W-:Y:S05]  /*1fc10*/  CALL.REL.NOINC `($__internal_24_$__cuda_sm70_shflsync_bfly_p) ;  /* 0x00000e2000007944 */ /* 0x000fea0003c00000 */
[----:B------:R-:W-:Y:S01]  /*1fc20*/  MOV R4, R2 ;  /* 0x0000000200047202 */ /* 0x000fe20000000f00 */
[----:B------:R-:W-:Y:S05]  /*1fc30*/  BRA `(.L_x_1311) ;  /* 0xffffb6f000007947 */ /* 0x000fea000383ffff */
.L_x_1251:
[----:B-1234-:R-:W-:Y:S01]  /*1fc40*/  IMAD.MOV.U32 R5, RZ, RZ, R8 ;  /* 0x000000ffff057224 */ /* 0x01efe200078e0008 */
[----:B------:R-:W-:Y:S01]  /*1fc50*/  MOV R3, RZ ;  /* 0x000000ff00037202 */ /* 0x000fe20000000f00 */
[----:B------:R-:W-:Y:S01]  /*1fc60*/  IMAD.MOV.U32 R0, RZ, RZ, 0x181f ;  /* 0x0000181fff007424 */ /* 0x000fe200078e00ff */
[----:B------:R-:W-:Y:S02]  /*1fc70*/  MOV R2, 0x1fc90 ;  /* 0x0001fc9000027802 */ /* 0x000fe40000000f00 */
[----:B------:R-:W-:Y:S05]  /*1fc80*/  CALL.REL.NOINC `($__internal_25_$__cuda_sm70_shflsync_idx_p) ;  /* 0x00000df000007944 */ /* 0x000fea0003c00000 */
[----:B------:R-:W-:Y:S01]  /*1fc90*/  MOV R10, R0 ;  /* 0x00000000000a7202 */ /* 0x000fe20000000f00 */
[----:B------:R-:W-:Y:S05]  /*1fca0*/  BRA `(.L_x_1312) ;  /* 0xffffccb000007947 */ /* 0x000fea000383ffff */
.L_x_1252:
[----:B------:R-:W-:Y:S01]  /*1fcb0*/  IMAD.MOV.U32 R5, RZ, RZ, R9 ;  /* 0x000000ffff057224 */ /* 0x000fe200078e0009 */
[----:B------:R-:W-:Y:S01]  /*1fcc0*/  MOV R3, RZ ;  /* 0x000000ff00037202 */ /* 0x000fe20000000f00 */
[----:B------:R-:W-:Y:S01]  /*1fcd0*/  IMAD.MOV.U32 R0, RZ, RZ, 0x181f ;  /* 0x0000181fff007424 */ /* 0x000fe200078e00ff */
[----:B------:R-:W-:Y:S02]  /*1fce0*/  MOV R2, 0x1fd00 ;  /* 0x0001fd0000027802 */ /* 0x000fe40000000f00 */
[----:B-12---:R-:W-:Y:S05]  /*1fcf0*/  CALL.REL.NOINC `($__internal_25_$__cuda_sm70_shflsync_idx_p) ;  /* 0x00000d8000007944 */ /* 0x006fea0003c00000 */
[----:B------:R-:W-:Y:S05]  /*1fd00*/  BRA `(.L_x_1313) ;  /* 0xffffcc7000007947 */ /* 0x000fea000383ffff */
.L_x_1255:
[----:B--2---:R-:W-:Y:S01]  /*1fd10*/  IMAD.MOV.U32 R5, RZ, RZ, R8 ;  /* 0x000000ffff057224 */ /* 0x004fe200078e0008 */
[----:B------:R-:W-:Y:S01]  /*1fd20*/  MOV R3, 0x1 ;  /* 0x0000000100037802 */ /* 0x000fe20000000f00 */
[----:B----4-:R-:W-:Y:S01]  /*1fd30*/  IMAD.MOV.U32 R0, RZ, RZ, 0x181f ;  /* 0x0000181fff007424 */ /* 0x010fe200078e00ff */
[----:B------:R-:W-:-:S02]  /*1fd40*/  MOV R2, 0x1fd60 ;  /* 0x0001fd6000027802 */ /* 0x000fc40000000f00 */
[----:B-1-3--:R-:W-:Y:S05]  /*1fd50*/  CALL.REL.NOINC `($__internal_25_$__cuda_sm70_shflsync_idx_p) ;  /* 0x00000d2000007944 */ /* 0x00afea0003c00000 */
[----:B------:R-:W-:Y:S01]  /*1fd60*/  IMAD.MOV.U32 R10, RZ, RZ, R0 ;  /* 0x000000ffff0a7224 */ /* 0x000fe200078e0000 */
[----:B------:R-:W-:Y:S01]  /*1fd70*/  MOV R3, 0x1 ;  /* 0x0000000100037802 */ /* 0x000fe20000000f00 */
[----:B------:R-:W-:Y:S01]  /*1fd80*/  IMAD.MOV.U32 R5, RZ, RZ, R9 ;  /* 0x000000ffff057224 */ /* 0x000fe200078e0009 */
[----:B------:R-:W-:-:S02]  /*1fd90*/  MOV R0, 0x181f ;  /* 0x0000181f00007802 */ /* 0x000fc40000000f00 */
[----:B------:R-:W-:Y:S02]  /*1fda0*/  MOV R2, 0x1fdc0 ;  /* 0x0001fdc000027802 */ /* 0x000fe40000000f00 */
[----:B------:R-:W-:Y:S05]  /*1fdb0*/  CALL.REL.NOINC `($__internal_25_$__cuda_sm70_shflsync_idx_p) ;  /* 0x00000cc000007944 */ /* 0x000fea0003c00000 */
[----:B------:R-:W-:Y:S05]  /*1fdc0*/  BRA `(.L_x_1314) ;  /* 0xffffcca000007947 */ /* 0x000fea000383ffff */
.L_x_1258:
[----:B-1----:R-:W-:Y:S01]  /*1fdd0*/  IMAD.MOV.U32 R5, RZ, RZ, R8 ;  /* 0x000000ffff057224 */ /* 0x002fe200078e0008 */
[----:B------:R-:W-:Y:S01]  /*1fde0*/  MOV R3, 0x2 ;  /* 0x0000000200037802 */ /* 0x000fe20000000f00 */
[----:B----4-:R-:W-:Y:S01]  /*1fdf0*/  IMAD.MOV.U32 R0, RZ, RZ, 0x181f ;  /* 0x0000181fff007424 */ /* 0x010fe200078e00ff */
[----:B------:R-:W-:Y:S02]  /*1fe00*/  MOV R2, 0x1fe20 ;  /* 0x0001fe2000027802 */ /* 0x000fe40000000f00 */
[----:B--23--:R-:W-:Y:S05]  /*1fe10*/  CALL.REL.NOINC `($__internal_25_$__cuda_sm70_shflsync_idx_p) ;  /* 0x00000c6000007944 */ /* 0x00cfea0003c00000 */
[----:B------:R-:W-:Y:S01]  /*1fe20*/  MOV R10, R0 ;  /* 0x00000000000a7202 */ /* 0x000fe20000000f00 */
[----:B------:R-:W-:Y:S05]  /*1fe30*/  BRA `(.L_x_1315) ;  /* 0xffffcd2000007947 */ /* 0x000fea000383ffff */
.L_x_1259:
[----:B------:R-:W-:Y:S01]  /*1fe40*/  IMAD.MOV.U32 R5, RZ, RZ, R9 ;  /* 0x000000ffff057224 */ /* 0x000fe200078e0009 */
[----:B------:R-:W-:Y:S01]  /*1fe50*/  MOV R3, 0x2 ;  /* 0x0000000200037802 */ /* 0x000fe20000000f00 */
[----:B----4-:R-:W-:Y:S01]  /*1fe60*/  IMAD.MOV.U32 R0, RZ, RZ, 0x181f ;  /* 0x0000181fff007424 */ /* 0x010fe200078e00ff */
[----:B------:R-:W-:Y:S02]  /*1fe70*/  MOV R2, 0x1fe90 ;  /* 0x0001fe9000027802 */ /* 0x000fe40000000f00 */
[----:B-123--:R-:W-:Y:S05]  /*1fe80*/  CALL.REL.NOINC `($__internal_25_$__cuda_sm70_shflsync_idx_p) ;  /* 0x00000bf000007944 */ /* 0x00efea0003c00000 */
[----:B------:R-:W-:Y:S05]  /*1fe90*/  BRA `(.L_x_1316) ;  /* 0xffffcce000007947 */ /* 0x000fea000383ffff */
.L_x_1262:
[----:B-1----:R-:W-:Y:S01]  /*1fea0*/  IMAD.MOV.U32 R5, RZ, RZ, R8 ;  /* 0x000000ffff057224 */ /* 0x002fe200078e0008 */
[----:B------:R-:W-:Y:S01]  /*1feb0*/  MOV R3, 0x3 ;  /* 0x0000000300037802 */ /* 0x000fe20000000f00 */
[----:B------:R-:W-:Y:S01]  /*1fec0*/  IMAD.MOV.U32 R0, RZ, RZ, 0x181f ;  /* 0x0000181fff007424 */ /* 0x000fe200078e00ff */
[----:B------:R-:W-:-:S02]  /*1fed0*/  MOV R2, 0x1fef0 ;  /* 0x0001fef000027802 */ /* 0x000fc40000000f00 */
[----:B--234-:R-:W-:Y:S05]  /*1fee0*/  CALL.REL.NOINC `($__internal_25_$__cuda_sm70_shflsync_idx_p) ;  /* 0x00000b9000007944 */ /* 0x01cfea0003c00000 */
[----:B------:R-:W-:Y:S01]  /*1fef0*/  IMAD.MOV.U32 R4, RZ, RZ, R0 ;  /* 0x000000ffff047224 */ /* 0x000fe200078e0000 */
[----:B------:R-:W-:Y:S01]  /*1ff00*/  MOV R3, 0x3 ;  /* 0x0000000300037802 */ /* 0x000fe20000000f00 */
[----:B------:R-:W-:Y:S01]  /*1ff10*/  IMAD.MOV.U32 R5, RZ, RZ, R9 ;  /* 0x000000ffff057224 */ /* 0x000fe200078e0009 */
[----:B------:R-:W-:-:S02]  /*1ff20*/  MOV R0, 0x181f ;  /* 0x0000181f00007802 */ /* 0x000fc40000000f00 */
[----:B------:R-:W-:Y:S02]  /*1ff30*/  MOV R2, 0x1ff50 ;  /* 0x0001ff5000027802 */ /* 0x000fe40000000f00 */
[----:B------:R-:W-:Y:S05]  /*1ff40*/  CALL.REL.NOINC `($__internal_25_$__cuda_sm70_shflsync_idx_p) ;  /* 0x00000b3000007944 */ /* 0x000fea0003c00000 */
[----:B------:R-:W-:Y:S05]  /*1ff50*/  BRA `(.L_x_1317) ;  /* 0xffffcd2000007947 */ /* 0x000fea000383ffff */
.L_x_1264:
[----:B------:R-:W-:Y:S01]  /*1ff60*/  IMAD.MOV.U32 R5, RZ, RZ, R14 ;  /* 0x000000ffff057224 */ /* 0x000fe200078e000e */
[----:B------:R-:W-:Y:S01]  /*1ff70*/  MOV R3, RZ ;  /* 0x000000ff00037202 */ /* 0x000fe20000000f00 */
[----:B------:R-:W-:Y:S01]  /*1ff80*/  IMAD.MOV.U32 R0, RZ, RZ, 0x1c1f ;  /* 0x00001c1fff007424 */ /* 0x000fe200078e00ff */
[----:B------:R-:W-:Y:S02]  /*1ff90*/  MOV R2, 0x1ffb0 ;  /* 0x0001ffb000027802 */ /* 0x000fe40000000f00 */
[----:B------:R-:W-:Y:S05]  /*1ffa0*/  CALL.REL.NOINC `($__internal_25_$__cuda_sm70_shflsync_idx_p) ;  /* 0x00000ad000007944 */ /* 0x000fea0003c00000 */
[----:B------:R-:W-:Y:S01]  /*1ffb0*/  MOV R4, R0 ;  /* 0x0000000000047202 */ /* 0x000fe20000000f00 */
[----:B------:R-:W-:Y:S05]  /*1ffc0*/  BRA `(.L_x_1318) ;  /* 0xffffcfa000007947 */ /* 0x000fea000383ffff */
.L_x_1265:
[----:B------:R-:W-:Y:S01]  /*1ffd0*/  IMAD.MOV.U32 R5, RZ, RZ, R28 ;  /* 0x000000ffff057224 */ /* 0x000fe200078e001c */
[----:B------:R-:W-:Y:S01]  /*1ffe0*/  MOV R3, RZ ;  /* 0x000000ff00037202 */ /* 0x000fe20000000f00 */
[----:B------:R-:W-:Y:S01]  /*1fff0*/  IMAD.MOV.U32 R0, RZ, RZ, 0x1c1f ;  /* 0x00001c1fff007424 */ /* 0x000fe200078e00ff */
[----:B------:R-:W-:Y:S02]  /*20000*/  MOV R2, 0x20020 ;  /* 0x0002002000027802 */ /* 0x000fe40000000f00 */
[----:B-12---:R-:W-:Y:S05]  /*20010*/  CALL.REL.NOINC `($__internal_25_$__cuda_sm70_shflsync_idx_p) ;  /* 0x00000a6000007944 */ /* 0x006fea0003c00000 */
[----:B------:R-:W-:Y:S05]  /*20020*/  BRA `(.L_x_1319) ;  /* 0xffffcf6000007947 */ /* 0x000fea000383ffff */
.L_x_1268:
[----:B------:R-:W-:Y:S01]  /*20030*/  IMAD.MOV.U32 R5, RZ, RZ, R14 ;  /* 0x000000ffff057224 */ /* 0x000fe200078e000e */
[----:B----4-:R-:W-:Y:S01]  /*20040*/  MOV R3, 0x1 ;  /* 0x0000000100037802 */ /* 0x010fe20000000f00 */
[----:B------:R-:W-:Y:S01]  /*20050*/  IMAD.MOV.U32 R0, RZ, RZ, 0x1c1f ;  /* 0x00001c1fff007424 */ /* 0x000fe200078e00ff */
[----:B------:R-:W-:-:S02]  /*20060*/  MOV R2, 0x20080 ;  /* 0x0002008000027802 */ /* 0x000fc40000000f00 */
[----:B-123--:R-:W-:Y:S05]  /*20070*/  CALL.REL.NOINC `($__internal_25_$__cuda_sm70_shflsync_idx_p) ;  /* 0x00000a0000007944 */ /* 0x00efea0003c00000 */
[----:B------:R-:W-:Y:S01]  /*20080*/  IMAD.MOV.U32 R4, RZ, RZ, R0 ;  /* 0x000000ffff047224 */ /* 0x000fe200078e0000 */
[----:B------:R-:W-:Y:S01]  /*20090*/  MOV R3, 0x1 ;  /* 0x0000000100037802 */ /* 0x000fe20000000f00 */
[----:B------:R-:W-:Y:S01]  /*200a0*/  IMAD.MOV.U32 R5, RZ, RZ, R28 ;  /* 0x000000ffff057224 */ /* 0x000fe200078e001c */
[----:B------:R-:W-:-:S02]  /*200b0*/  MOV R0, 0x1c1f ;  /* 0x00001c1f00007802 */ /* 0x000fc40000000f00 */
[----:B------:R-:W-:Y:S02]  /*200c0*/  MOV R2, 0x200e0 ;  /* 0x000200e000027802 */ /* 0x000fe40000000f00 */
[----:B------:R-:W-:Y:S05]  /*200d0*/  CALL.REL.NOINC `($__internal_25_$__cuda_sm70_shflsync_idx_p) ;  /* 0x000009a000007944 */ /* 0x000fea0003c00000 */
[----:B------:R-:W-:Y:S05]  /*200e0*/  BRA `(.L_x_1320) ;  /* 0xffffd50000007947 */ /* 0x000fea000383ffff */
.L_x_1272:
[----:B------:R-:W-:Y:S01]  /*200f0*/  IMAD.MOV.U32 R5, RZ, RZ, R6 ;  /* 0x000000ffff057224 */ /* 0x000fe200078e0006 */
[----:B------:R-:W-:Y:S01]  /*20100*/  MOV R3, RZ ;  /* 0x000000ff00037202 */ /* 0x000fe20000000f00 */
[----:B------:R-:W-:Y:S01]  /*20110*/  IMAD.MOV.U32 R0, RZ, RZ, 0x181f ;  /* 0x0000181fff007424 */ /* 0x000fe200078e00ff */
[----:B------:R-:W-:Y:S02]  /*20120*/  MOV R2, 0x20140 ;  /* 0x0002014000027802 */ /* 0x000fe40000000f00 */
[----:B------:R-:W-:Y:S05]  /*20130*/  CALL.REL.NOINC `($__internal_25_$__cuda_sm70_shflsync_idx_p) ;  /* 0x0000094000007944 */ /* 0x000fea0003c00000 */
[----:B------:R-:W-:Y:S01]  /*20140*/  MOV R11, R0 ;  /* 0x00000000000b7202 */ /* 0x000fe20000000f00 */
[----:B------:R-:W-:Y:S05]  /*20150*/  BRA `(.L_x_1321) ;  /* 0xffffe0b000007947 */ /* 0x000fea000383ffff */
.L_x_1273:
[----:B------:R-:W-:Y:S01]  /*20160*/  IMAD.MOV.U32 R5, RZ, RZ, R10 ;  /* 0x000000ffff057224 */ /* 0x000fe200078e000a */
[----:B------:R-:W-:Y:S01]  /*20170*/  MOV R3, RZ ;  /* 0x000000ff00037202 */ /* 0x000fe20000000f00 */
[----:B------:R-:W-:Y:S01]  /*20180*/  IMAD.MOV.U32 R0, RZ, RZ, 0x181f ;  /* 0x0000181fff007424 */ /* 0x000fe200078e00ff */
[----:B------:R-:W-:Y:S02]  /*20190*/  MOV R2, 0x201b0 ;  /* 0x000201b000027802 */ /* 0x000fe40000000f00 */
[----:B-12---:R-:W-:Y:S05]  /*201a0*/  CALL.REL.NOINC `($__internal_25_$__cuda_sm70_shflsync_idx_p) ;  /* 0x000008d000007944 */ /* 0x006fea0003c00000 */
[----:B------:R-:W-:Y:S05]  /*201b0*/  BRA `(.L_x_1322) ;  /* 0xffffe07000007947 */ /* 0x000fea000383ffff */
.L_x_1276:
        /* <DEDUP_REMOVED lines=12> */
.L_x_1279:
[----:B-1----:R-:W-:Y:S01]  /*20280*/  IMAD.MOV.U32 R5, RZ, RZ, R6 ;  /* 0x000000ffff057224 */ /* 0x002fe200078e0006 */
[----:B------:R-:W-:Y:S01]  /*20290*/  MOV R3, 0x2 ;  /* 0x0000000200037802 */ /* 0x000fe20000000f00 */
[----:B----4-:R-:W-:Y:S01]  /*202a0*/  IMAD.MOV.U32 R0, RZ, RZ, 0x181f ;  /* 0x0000181fff007424 */ /* 0x010fe200078e00ff */
[----:B------:R-:W-:Y:S02]  /*202b0*/  MOV R2, 0x202d0 ;  /* 0x000202d000027802 */ /* 0x000fe40000000f00 */
[----:B--23--:R-:W-:Y:S05]  /*202c0*/  CALL.REL.NOINC `($__internal_25_$__cuda_sm70_shflsync_idx_p) ;  /* 0x000007b000007944 */ /* 0x00cfea0003c00000 */
[----:B------:R-:W-:Y:S01]  /*202d0*/  MOV R11, R0 ;  /* 0x00000000000b7202 */ /* 0x000fe20000000f00 */
[----:B------:R-:W-:Y:S05]  /*202e0*/  BRA `(.L_x_1324) ;  /* 0xffffe13000007947 */ /* 0x000fea000383ffff */
.L_x_1280:
[----:B------:R-:W-:Y:S01]  /*202f0*/  IMAD.MOV.U32 R5, RZ, RZ, R10 ;  /* 0x000000ffff057224 */ /* 0x000fe200078e000a */
[----:B------:R-:W-:Y:S01]  /*20300*/  MOV R3, 0x2 ;  /* 0x0000000200037802 */ /* 0x000fe20000000f00 */
[----:B----4-:R-:W-:Y:S01]  /*20310*/  IMAD.MOV.U32 R0, RZ, RZ, 0x181f ;  /* 0x0000181fff007424 */ /* 0x010fe200078e00ff */
[----:B------:R-:W-:Y:S02]  /*20320*/  MOV R2, 0x20340 ;  /* 0x0002034000027802 */ /* 0x000fe40000000f00 */
[----:B-123--:R-:W-:Y:S05]  /*20330*/  CALL.REL.NOINC `($__internal_25_$__cuda_sm70_shflsync_idx_p) ;  /* 0x0000074000007944 */ /* 0x00efea0003c00000 */
[----:B------:R-:W-:Y:S05]  /*20340*/  BRA `(.L_x_1325) ;  /* 0xffffe0f000007947 */ /* 0x000fea000383ffff */
.L_x_1283:
        /* <DEDUP_REMOVED lines=12> */
.L_x_1285:
[----:B------:R-:W-:Y:S01]  /*20410*/  IMAD.MOV.U32 R5, RZ, RZ, R67 ;  /* 0x000000ffff057224 */ /* 0x000fe200078e0043 */
[----:B------:R-:W-:Y:S01]  /*20420*/  MOV R3, RZ ;  /* 0x000000ff00037202 */ /* 0x000fe20000000f00 */
[----:B------:R-:W-:Y:S01]  /*20430*/  IMAD.MOV.U32 R0, RZ, RZ, 0x1f ;  /* 0x0000001fff007424 */ /* 0x000fe200078e00ff */
[----:B------:R-:W-:Y:S02]  /*20440*/  MOV R2, 0x20460 ;  /* 0x0002046000027802 */ /* 0x000fe40000000f00 */
[----:B------:R-:W-:Y:S05]  /*20450*/  CALL.REL.NOINC `($__internal_25_$__cuda_sm70_shflsync_idx_p) ;  /* 0x0000062000007944 */ /* 0x000fea0003c00000 */
[----:B------:R-:W-:Y:S01]  /*20460*/  MOV R9, R0 ;  /* 0x0000000000097202 */ /* 0x000fe20000000f00 */
[----:B------:R-:W-:Y:S05]  /*20470*/  BRA `(.L_x_1327) ;  /* 0xffffe27000007947 */ /* 0x000fea000383ffff */
.L_x_1286:
[----:B------:R-:W-:Y:S01]  /*20480*/  IMAD.MOV.U32 R5, RZ, RZ, R67 ;  /* 0x000000ffff057224 */ /* 0x000fe200078e0043 */
[----:B------:R-:W-:Y:S01]  /*20490*/  MOV R3, 0x1 ;  /* 0x0000000100037802 */ /* 0x000fe20000000f00 */
[----:B------:R-:W-:Y:S01]  /*204a0*/  IMAD.MOV.U32 R0, RZ, RZ, 0x1f ;  /* 0x0000001fff007424 */ /* 0x000fe200078e00ff */
[----:B------:R-:W-:Y:S02]  /*204b0*/  MOV R2, 0x204d0 ;  /* 0x000204d000027802 */ /* 0x000fe40000000f00 */
[----:B-12---:R-:W-:Y:S05]  /*204c0*/  CALL.REL.NOINC `($__internal_25_$__cuda_sm70_shflsync_idx_p) ;  /* 0x000005b000007944 */ /* 0x006fea0003c00000 */
[----:B------:R-:W-:Y:S01]  /*204d0*/  MOV R8, R0 ;  /* 0x0000000000087202 */ /* 0x000fe20000000f00 */
[----:B------:R-:W-:Y:S05]  /*204e0*/  BRA `(.L_x_1328) ;  /* 0xffffe22000007947 */ /* 0x000fea000383ffff */
.L_x_1287:
[----:B------:R-:W-:Y:S02]  /*204f0*/  MOV R2, 0x1 ;  /* 0x0000000100027802 */ /* 0x000fe40000000f00 */
[----:B------:R-:W-:-:S02]  /*20500*/  MOV R3, 0x20520 ;  /* 0x0002052000037802 */ /* 0x000fc40000000f00 */
[----:B-1234-:R-:W-:Y:S05]  /*20510*/  CALL.REL.NOINC `($__internal_26_$__cuda_sm70_shflsync_up_p) ;  /* 0x000005b000007944 */ /* 0x01efea0003c00000 */
[----:B------:R-:W-:Y:S05]  /*20520*/  BRA `(.L_x_1329) ;  /* 0xffffe31000007947 */ /* 0x000fea000383ffff */
.L_x_1288:
[----:B------:R-:W-:Y:S02]  /*20530*/  MOV R2, 0x2 ;  /* 0x0000000200027802 */ /* 0x000fe40000000f00 */
[----:B------:R-:W-:-:S02]  /*20540*/  MOV R3, 0x20560 ;  /* 0x0002056000037802 */ /* 0x000fc40000000f00 */
[----:B--2-4-:R-:W-:Y:S05]  /*20550*/  CALL.REL.NOINC `($__internal_26_$__cuda_sm70_shflsync_up_p) ;  /* 0x0000057000007944 */ /* 0x014fea0003c00000 */
[----:B------:R-:W-:Y:S01]  /*20560*/  SEL R3, R4, RZ, P1 ;  /* 0x000000ff04037207 */ /* 0x000fe20000800000 */
[----:B------:R-:W-:-:S04]  /*20570*/  IMAD.MOV.U32 R2, RZ, RZ, 0x4 ;  /* 0x00000004ff027424 */ /* 0x000fc800078e00ff */
[----:B------:R-:W-:Y:S01]  /*20580*/  IMAD.IADD R0, R0, 0x1, R3 ;  /* 0x0000000100007824 */ /* 0x000fe200078e0203 */
        /* <DEDUP_REMOVED lines=20> */
.L_x_1292:
[----:B------:R-:W-:Y:S02]  /*206d0*/  MOV R2, 0x1 ;  /* 0x0000000100027802 */ /* 0x000fe40000000f00 */
[----:B------:R-:W-:Y:S02]  /*206e0*/  MOV R3, 0x20700 ;  /* 0x0002070000037802 */ /* 0x000fe40000000f00 */
[----:B------:R-:W-:Y:S05]  /*206f0*/  CALL.REL.NOINC `($__internal_26_$__cuda_sm70_shflsync_up_p) ;  /* 0x000003d000007944 */ /* 0x000fea0003c00000 */
[----:B------:R-:W-:Y:S01]  /*20700*/  MOV R2, R4 ;  /* 0x0000000400027202 */ /* 0x000fe20000000f00 */
[----:B------:R-:W-:Y:S05]  /*20710*/  BRA `(.L_x_1331) ;  /* 0xffffe38000007947 */ /* 0x000fea000383ffff */
.L_x_1293:
        /* <DEDUP_REMOVED lines=26> */
.L_x_1295:
[----:B------:R-:W-:Y:S02]  /*208c0*/  SEL R0, RZ, 0x1, P0 ;  /* 0x00000001ff007807 */ /* 0x000fe40000000000 */
[----:B------:R-:W-:Y:S02]  /*208d0*/  MOV R2, 0x208f0 ;  /* 0x000208f000027802 */ /* 0x000fe40000000f00 */
[----:B-1----:R-:W-:Y:S05]  /*208e0*/  CALL.REL.NOINC `($__internal_27_$__cuda_sm70_votesync_ballot) ;  /* 0x0000025000007944 */ /* 0x002fea0003c00000 */
[----:B------:R-:W-:Y:S01]  /*208f0*/  MOV R10, R0 ;  /* 0x00000000000a7202 */ /* 0x000fe20000000f00 */
[----:B------:R-:W-:Y:S05]  /*20900*/  BRA `(.L_x_1333) ;  /* 0xffffe32000007947 */ /* 0x000fea000383ffff */
.L_x_1296:
[----:B------:R-:W-:Y:S01]  /*20910*/  IMAD.MOV.U32 R5, RZ, RZ, R6 ;  /* 0x000000ffff057224 */ /* 0x000fe200078e0006 */
[----:B------:R-:W-:Y:S01]  /*20920*/  MOV R3, R8 ;  /* 0x0000000800037202 */ /* 0x000fe20000000f00 */
[----:B--2---:R-:W-:Y:S01]  /*20930*/  IMAD.MOV.U32 R0, RZ, RZ, 0x1f ;  /* 0x0000001fff007424 */ /* 0x004fe200078e00ff */
[----:B------:R-:W-:Y:S02]  /*20940*/  MOV R2, 0x20960 ;  /* 0x0002096000027802 */ /* 0x000fe40000000f00 */
[----:B-1----:R-:W-:Y:S05]  /*20950*/  CALL.REL.NOINC `($__internal_25_$__cuda_sm70_shflsync_idx_p) ;  /* 0x0000012000007944 */ /* 0x002fea0003c00000 */
[----:B------:R-:W-:Y:S01]  /*20960*/  IMAD.MOV.U32 R12, RZ, RZ, R0 ;  /* 0x000000ffff0c7224 */ /* 0x000fe200078e0000 */
[----:B------:R-:W-:Y:S01]  /*20970*/  MOV R3, R8 ;  /* 0x0000000800037202 */ /* 0x000fe20000000f00 */
[----:B------:R-:W-:Y:S01]  /*20980*/  IMAD.MOV.U32 R5, RZ, RZ, R7 ;  /* 0x000000ffff057224 */ /* 0x000fe200078e0007 */
[----:B------:R-:W-:Y:S02]  /*20990*/  MOV R0, 0x1f ;  /* 0x0000001f00007802 */ /* 0x000fe40000000f00 */
[----:B------:R-:W-:-:S02]  /*209a0*/  MOV R2, 0x209c0 ;  /* 0x000209c000027802 */ /* 0x000fc40000000f00 */
[----:B------:R-:W-:Y:S05]  /*209b0*/  CALL.REL.NOINC `($__internal_25_$__cuda_sm70_shflsync_idx_p) ;  /* 0x000000c000007944 */ /* 0x000fea0003c00000 */
[----:B------:R-:W-:Y:S01]  /*209c0*/  MOV R7, R0 ;  /* 0x0000000000077202 */ /* 0x000fe20000000f00 */
[----:B------:R-:W-:Y:S05]  /*209d0*/  BRA `(.L_x_1334) ;  /* 0xffffe2c000007947 */ /* 0x000fea000383ffff */
.L_x_1299:
[----:B------:R-:W-:Y:S01]  /*209e0*/  IMAD.MOV.U32 R5, RZ, RZ, R4 ;  /* 0x000000ffff057224 */ /* 0x000fe200078e0004 */
[----:B--2---:R-:W-:-:S02]  /*209f0*/  MOV R0, 0x1f ;  /* 0x0000001f00007802 */ /* 0x004fc40000000f00 */
[----:B------:R-:W-:Y:S02]  /*20a00*/  MOV R2, 0x20a20 ;  /* 0x00020a2000027802 */ /* 0x000fe40000000f00 */
[----:B-1-34-:R-:W-:Y:S05]  /*20a10*/  CALL.REL.NOINC `($__internal_25_$__cuda_sm70_shflsync_idx_p) ;  /* 0x0000006000007944 */ /* 0x01afea0003c00000 */
[----:B------:R-:W-:Y:S01]  /*20a20*/  MOV R13, R0 ;  /* 0x00000000000d7202 */ /* 0x000fe20000000f00 */
[----:B------:R-:W-:Y:S05]  /*20a30*/  BRA `(.L_x_1298) ;  /* 0xffffe2c000007947 */ /* 0x000fea000383ffff */
        .weak           $__internal_24_$__cuda_sm70_shflsync_bfly_p
        .type           $__internal_24_$__cuda_sm70_shflsync_bfly_p,@function
        .size           $__internal_24_$__cuda_sm70_shflsync_bfly_p,($__internal_25_$__cuda_sm70_shflsync_idx_p - $__internal_24_$__cuda_sm70_shflsync_bfly_p)
$__internal_24_$__cuda_sm70_shflsync_bfly_p:
[----:B------:R-:W-:Y:S04]  /*20a40*/  WARPSYNC R6 ;  /* 0x0000000600007348 */ /* 0x000fe80003800000 */
[----:B------:R1:W2:Y:S02]  /*20a50*/  SHFL.BFLY PT, R2, R2, R5, R7 ;  /* 0x0c00000502027389 */ /* 0x0002a400000e0007 */
[----:B-1----:R-:W-:-:S04]  /*20a60*/  MOV R5, 0x0 ;  /* 0x0000000000057802 */ /* 0x002fc80000000f00 */
[----:B--2---:R-:W-:Y:S05]  /*20a70*/  RET.REL.NODEC R4 `(_ZN7cutlass13device_kernelIN5flash19enable_sm80_to_sm89INS1_16FlashAttnFwdSm80INS1_25CollectiveMainloopFwdSm80ILi8ELi1ELb1EN4cute5tupleIJNS5_1CILi128EEENS7_ILi112EEES8_EEELi128ENS_10bfloat16_tEfNS_4arch4Sm80ELb1ELb0ELb1ELb1ELb0ELb1ELb1ELb1EEENS1_21CollectiveEpilogueFwdINS6_IJS8_S8_S9_EEENS6_IJNS7_ILi1EEESH_SH_EEESB_SD_Li256ELb1ELb1ELb1ELb0EEENS1_36VarlenDynamicPersistentTileSchedulerILi128ELi112ELi256ELi256ELb1ELb1ELb0ELb1ELb1ELb1EEEEEEEEEvNT_6ParamsE) ;  /* 0xfffdf58004007950 */ /* 0x004fea0003c3ffff */
        .weak           $__internal_25_$__cuda_sm70_shflsync_idx_p
        .type           $__internal_25_$__cuda_sm70_shflsync_idx_p,@function
        .size           $__internal_25_$__cuda_sm70_shflsync_idx_p,($__internal_26_$__cuda_sm70_shflsync_up_p - $__internal_25_$__cuda_sm70_shflsync_idx_p)
$__internal_25_$__cuda_sm70_shflsync_idx_p:
[----:B------:R-:W-:-:S04]  /*20a80*/  MOV R111, 0xffffffff ;  /* 0xffffffff006f7802 */ /* 0x000fc80000000f00 */
[----:B------:R-:W-:Y:S04]  /*20a90*/  WARPSYNC R111 ;  /* 0x0000006f00007348 */ /* 0x000fe80003800000 */
[----:B------:R1:W2:Y:S02]  /*20aa0*/  SHFL.IDX PT, R0, R5, R3, R0 ;  /* 0x0000000305007389 */ /* 0x0002a400000e0000 */
[----:B-1----:R-:W-:-:S04]  /*20ab0*/  MOV R3, 0x0 ;  /* 0x0000000000037802 */ /* 0x002fc80000000f00 */
[----:B--2---:R-:W-:Y:S05]  /*20ac0*/  RET.REL.NODEC R2 `(_ZN7cutlass13device_kernelIN5flash19enable_sm80_to_sm89INS1_16FlashAttnFwdSm80INS1_25CollectiveMainloopFwdSm80ILi8ELi1ELb1EN4cute5tupleIJNS5_1CILi128EEENS7_ILi112EEES8_EEELi128ENS_10bfloat16_tEfNS_4arch4Sm80ELb1ELb0ELb1ELb1ELb0ELb1ELb1ELb1EEENS1_21CollectiveEpilogueFwdINS6_IJS8_S8_S9_EEENS6_IJNS7_ILi1EEESH_SH_EEESB_SD_Li256ELb1ELb1ELb1ELb0EEENS1_36VarlenDynamicPersistentTileSchedulerILi128ELi112ELi256ELi256ELb1ELb1ELb0ELb1ELb1ELb1EEEEEEEEEvNT_6ParamsE) ;  /* 0xfffdf53002007950 */ /* 0x004fea0003c3ffff */
        .weak           $__internal_26_$__cuda_sm70_shflsync_up_p
        .type           $__internal_26_$__cuda_sm70_shflsync_up_p,@function
        .size           $__internal_26_$__cuda_sm70_shflsync_up_p,($__internal_27_$__cuda_sm70_votesync_ballot - $__internal_26_$__cuda_sm70_shflsync_up_p)
$__internal_26_$__cuda_sm70_shflsync_up_p:
[----:B------:R-:W-:Y:S02]  /*20ad0*/  IMAD.MOV.U32 R4, RZ, RZ, RZ ;  /* 0x000000ffff047224 */ /* 0x000fe400078e00ff */
[----:B------:R-:W-:-:S04]  /*20ae0*/  IMAD.MOV.U32 R10, RZ, RZ, -0x1 ;  /* 0xffffffffff0a7424 */ /* 0x000fc800078e00ff */
[----:B------:R-:W-:Y:S04]  /*20af0*/  WARPSYNC R10 ;  /* 0x0000000a00007348 */ /* 0x000fe80003800000 */
[----:B------:R1:W2:Y:S02]  /*20b00*/  SHFL.UP PT, R4, R0, R2, R4 ;  /* 0x0400000200047389 */ /* 0x0002a400000e0004 */
[----:B-1----:R-:W-:Y:S02]  /*20b10*/  MOV R2, R3 ;  /* 0x0000000300027202 */ /* 0x002fe40000000f00 */
[----:B------:R-:W-:-:S04]  /*20b20*/  MOV R3, 0x0 ;  /* 0x0000000000037802 */ /* 0x000fc80000000f00 */
[----:B--2---:R-:W-:Y:S05]  /*20b30*/  RET.REL.NODEC R2 `(_ZN7cutlass13device_kernelIN5flash19enable_sm80_to_sm89INS1_16FlashAttnFwdSm80INS1_25CollectiveMainloopFwdSm80ILi8ELi1ELb1EN4cute5tupleIJNS5_1CILi128EEENS7_ILi112EEES8_EEELi128ENS_10bfloat16_tEfNS_4arch4Sm80ELb1ELb0ELb1ELb1ELb0ELb1ELb1ELb1EEENS1_21CollectiveEpilogueFwdINS6_IJS8_S8_S9_EEENS6_IJNS7_ILi1EEESH_SH_EEESB_SD_Li256ELb1ELb1ELb1ELb0EEENS1_36VarlenDynamicPersistentTileSchedulerILi128ELi112ELi256ELi256ELb1ELb1ELb0ELb1ELb1ELb1EEEEEEEEEvNT_6ParamsE) ;  /* 0xfffdf4c002007950 */ /* 0x004fea0003c3ffff */
        .weak           $__internal_27_$__cuda_sm70_votesync_ballot
        .type           $__internal_27_$__cuda_sm70_votesync_ballot,@function
        .size           $__internal_27_$__cuda_sm70_votesync_ballot,(.L_x_1371 - $__internal_27_$__cuda_sm70_votesync_ballot)
$__internal_27_$__cuda_sm70_votesync_ballot:
[----:B------:R-:W-:Y:S01]  /*20b40*/  ISETP.NE.U32.AND P0, PT, R0, 0x1, PT ;  /* 0x000000010000780c */ /* 0x000fe20003f05070 */
[----:B------:R-:W-:-:S04]  /*20b50*/  IMAD.MOV.U32 R3, RZ, RZ, -0x1 ;  /* 0xffffffffff037424 */ /* 0x000fc800078e00ff */
[----:B------:R-:W-:Y:S08]  /*20b60*/  WARPSYNC R3 ;  /* 0x0000000300007348 */ /* 0x000ff00003800000 */
[----:B------:R-:W-:-:S04]  /*20b70*/  VOTE.ANY R0, PT, !P0 ;  /* 0x0000000000007806 */ /* 0x000fc800040e0100 */
[----:B------:R-:W-:Y:S01]  /*20b80*/  LOP3.LUT R0, R0, R3, RZ, 0xc0, !PT ;  /* 0x0000000300007212 */ /* 0x000fe200078ec0ff */
[----:B------:R-:W-:-:S04]  /*20b90*/  IMAD.MOV.U32 R3, RZ, RZ, 0x0 ;  /* 0x00000000ff037424 */ /* 0x000fc800078e00ff */
[----:B------:R-:W-:Y:S05]  /*20ba0*/  RET.REL.NODEC R2 `(_ZN7cutlass13device_kernelIN5flash19enable_sm80_to_sm89INS1_16FlashAttnFwdSm80INS1_25CollectiveMainloopFwdSm80ILi8ELi1ELb1EN4cute5tupleIJNS5_1CILi128EEENS7_ILi112EEES8_EEELi128ENS_10bfloat16_tEfNS_4arch4Sm80ELb1ELb0ELb1ELb1ELb0ELb1ELb1ELb1EEENS1_21CollectiveEpilogueFwdINS6_IJS8_S8_S9_EEENS6_IJNS7_ILi1EEESH_SH_EEESB_SD_Li256ELb1ELb1ELb1ELb0EEENS1_36VarlenDynamicPersistentTileSchedulerILi128ELi112ELi256ELi256ELb1ELb1ELb0ELb1ELb1ELb1EEEEEEEEEvNT_6ParamsE) ;  /* 0xfffdf45002007950 */ /* 0x000fea0003c3ffff */
.L_x_1335:
        /* <DEDUP_REMOVED lines=13> */
.L_x_1371:


//--------------------- .nv.shared._ZN7cutlass13device_kernelIN5flash19enable_sm80_to_sm89INS1_16FlashAttnFwdSm80INS1_25CollectiveMainloopFwdSm80ILi8ELi1ELb1EN4cute5tupleIJNS5_1CILi128EEES8_S8_EEELi128ENS_10bfloat16_tEfNS_4arch4Sm80ELb0ELb0ELb1ELb0ELb0ELb0ELb1ELb1EEENS1_21CollectiveEpilogueFwdIS9_NS6_IJNS7_ILi1EEESF_SF_EEESA_SC_Li256ELb0ELb1ELb1ELb0EEENS1_19SingleTileSchedulerILb0ELb1ELb1ELi128EEEEEEEEEvNT_6ParamsE --------------------------
	.section	.nv.shared._ZN7cutlass13device_kernelIN5flash19enable_sm80_to_sm89INS1_16FlashAttnFwdSm80INS1_25CollectiveMainloopFwdSm80ILi8ELi1ELb1EN4cute5tupleIJNS5_1CILi128EEES8_S8_EEELi128ENS_10bfloat16_tEfNS_4arch4Sm80ELb0ELb0ELb1ELb0ELb0ELb0ELb1ELb1EEENS1_21CollectiveEpilogueFwdIS9_NS6_IJNS7_ILi1EEESF_SF_EEESA_SC_Li256ELb0ELb1ELb1ELb0EEENS1_19SingleTileSchedulerILb0ELb1ELb1ELi128EEEEEEEEEvNT_6ParamsE,"aw",@nobits
	.sectionflags	@""
	.align	16


//--------------------- .nv.global                --------------------------
	.section	.nv.global,"aw",@nobits
.nv.global:
	.type		_ZN80_INTERNAL_315290f6_44_flash_fwd_hdim128_bf16_split_softcap_sm80_cu_f3e6f9ee_28534cute1_E,@object
	.size		_ZN80_INTERNAL_315290f6_44_flash_fwd_hdim128_bf16_split_softcap_sm80_cu_f3e6f9ee_28534cute1_E,(_ZN80_INTERNAL_315290f6_44_flash_fwd_hdim128_bf16_split_softcap_sm80_cu_f3e6f9ee_28534cuda3std3__45__cpo6cbeginE - _ZN80_INTERNAL_315290f6_44_flash_fwd_hdim128_bf16_split_softcap_sm80_cu_f3e6f9ee_28534cute1_E)
_ZN80_INTERNAL_315290f6_44_flash_fwd_hdim128_bf16_split_softcap_sm80_cu_f3e6f9ee_28534cute1_E:
	.zero		1
	.type		_ZN80_INTERNAL_315290f6_44_flash_fwd_hdim128_bf16_split_softcap_sm80_cu_f3e6f9ee_28534cuda3std3__45__cpo6cbeginE,@object
	.size		_ZN80_INTERNAL_315290f6_44_flash_fwd_hdim128_bf16_split_softcap_sm80_cu_f3e6f9ee_28534cuda3std3__45__cpo6cbeginE,(_ZN80_INTERNAL_315290f6_44_flash_fwd_hdim128_bf16_split_softcap_sm80_cu_f3e6f9ee_28534cuda3std3__48in_placeE - _ZN80_INTERNAL_315290f6_44_flash_fwd_hdim128_bf16_split_softcap_sm80_cu_f3e6f9ee_28534cuda3std3__45__cpo6cbeginE)
_ZN80_INTERNAL_315290f6_44_flash_fwd_hdim128_bf16_split_softcap_sm80_cu_f3e6f9ee_28534cuda3std3__45__cpo6cbeginE:
	.zero		1
	.type		_ZN80_INTERNAL_315290f6_44_flash_fwd_hdim128_bf16_split_softcap_sm80_cu_f3e6f9ee_28534cuda3std3__48in_placeE,@object
	.size		_ZN80_INTERNAL_315290f6_44_flash_fwd_hdim128_bf16_split_softcap_sm80_cu_f3e6f9ee_28534cuda3std3__48in_placeE,(_ZN80_INTERNAL_315290f6_44_flash_fwd_hdim128_bf16_split_softcap_sm80_cu_f3e6f9ee_28534cuda3std6ranges3__45__cpo9iter_moveE - _ZN80_INTERNAL_315290f6_44_flash_fwd_hdim128_bf16_split_softcap_sm80_cu_f3e6f9ee_28534cuda3std3__48in_placeE)
_ZN80_INTERNAL_315290f6_44_flash_fwd_hdim128_bf16_split_softcap_sm80_cu_f3e6f9ee_28534cuda3std3__48in_placeE:
	.zero		1
	.type		_ZN80_INTERNAL_315290f6_44_flash_fwd_hdim128_bf16_split_softcap_sm80_cu_f3e6f9ee_28534cuda3std6ranges3__45__cpo9iter_moveE,@object
	.size		_ZN80_INTERNAL_315290f6_44_flash_fwd_hdim128_bf16_split_softcap_sm80_cu_f3e6f9ee_28534cuda3std6ranges3__45__cpo9iter_moveE,(_ZN80_INTERNAL_315290f6_44_flash_fwd_hdim128_bf16_split_softcap_sm80_cu_f3e6f9ee_28534cuda3std3__45__cpo5beginE - _ZN80_INTERNAL_315290f6_44_flash_fwd_hdim128_bf16_split_softcap_sm80_cu_f3e6f9ee_28534cuda3std6ranges3__45__cpo9iter_moveE)
_ZN80_INTERNAL_315290f6_44_flash_fwd_hdim128_bf16_split_softcap_sm80_cu_f3e6f9ee_28534cuda3std6ranges3__45__cpo9iter_moveE:
	.zero		1
	.type		_ZN80_INTERNAL_315290f6_44_flash_fwd_hdim128_bf16_split_softcap_sm80_cu_f3e6f9ee_28534cuda3std3__45__cpo5beginE,@object
	.size		_ZN80_INTERNAL_315290f6_44_flash_fwd_hdim128_bf16_split_softcap_sm80_cu_f3e6f9ee_28534cuda3std3__45__cpo5beginE,(_ZN80_INTERNAL_315290f6_44_flash_fwd_hdim128_bf16_split_softcap_sm80_cu_f3e6f9ee_28534cuda3std3__482_GLOBAL__N__315290f6_44_flash_fwd_hdim128_bf16_split_softcap_sm80_cu_f3e6f9ee_28536ignoreE - _ZN80_INTERNAL_315290f6_44_flash_fwd_hdim128_bf16_split_softcap_sm80_cu_f3e6f9ee_28534cuda3std3__45__cpo5beginE)
_ZN80_INTERNAL_315290f6_44_flash_fwd_hdim128_bf16_split_softcap_sm80_cu_f3e6f9ee_28534cuda3std3__45__cpo5beginE:
	.zero		1
	.type		_ZN80_INTERNAL_315290f6_44_flash_fwd_hdim128_bf16_split_softcap_sm80_cu_f3e6f9ee_28534cuda3std3__482_GLOBAL__N__315290f6_44_flash_fwd_hdim128_bf16_split_softcap_sm80_cu_f3e6f9ee_28536ignoreE,@object
	.size		_ZN80_INTERNAL_315290f6_44_flash_fwd_hdim128_bf16_split_softcap_sm80_cu_f3e6f9ee_28534cuda3std3__482_GLOBAL__N__315290f6_44_flash_fwd_hdim128_bf16_split_softcap_sm80_cu_f3e6f9ee_28536ignoreE,(_ZN80_INTERNAL_315290f6_44_flash_fwd_hdim128_bf16_split_softcap_sm80_cu_f3e6f9ee_28534cute7productE - _ZN80_INTERNAL_315290f6_44_flash_fwd_hdim128_bf16_split_softcap_sm80_cu_f3e6f9ee_28534cuda3std3__482_GLOBAL__N__315290f6_44_flash_fwd_hdim128_bf16_split_softcap_sm80_cu_f3e6f9ee_28536ignoreE)
_ZN80_INTERNAL_315290f6_44_flash_fwd_hdim128_bf16_split_softcap_sm80_cu_f3e6f9ee_28534cuda3std3__482_GLOBAL__N__315290f6_44_flash_fwd_hdim128_bf16_split_softcap_sm80_cu_f3e6f9ee_28536ignoreE:
	.zero		1
	.type		_ZN80_INTERNAL_315290f6_44_flash_fwd_hdim128_bf16_split_softcap_sm80_cu_f3e6f9ee_28534cute7productE,@object
	.size		_ZN80_INTERNAL_315290f6_44_flash_fwd_hdim128_bf16_split_softcap_sm80_cu_f3e6f9ee_28534cute7productE,(_ZN80_INTERNAL_315290f6_44_flash_fwd_hdim128_bf16_split_softcap_sm80_cu_f3e6f9ee_28534cuda3std3__45__cpo3endE - _ZN80_INTERNAL_315290f6_44_flash_fwd_hdim128_bf16_split_softcap_sm80_cu_f3e6f9ee_28534cute7productE)
_ZN80_INTERNAL_315290f6_44_flash_fwd_hdim128_bf16_split_softcap_sm80_cu_f3e6f9ee_28534cute7productE:
	.zero		1
	.type		_ZN80_INTERNAL_315290f6_44_flash_fwd_hdim128_bf16_split_softcap_sm80_cu_f3e6f9ee_28534cuda3std3__45__cpo3endE,@object
	.size		_ZN80_INTERNAL_315290f6_44_flash_fwd_hdim128_bf16_split_softcap_sm80_cu_f3e6f9ee_28534cuda3std3__45__cpo3endE,(_ZN80_INTERNAL_315290f6_44_flash_fwd_hdim128_bf16_split_softcap_sm80_cu_f3e6f9ee_28534cuda3std3__419piecewise_constructE - _ZN80_INTERNAL_315290f6_44_flash_fwd_hdim128_bf16_split_softcap_sm80_cu_f3e6f9ee_28534cuda3std3__45__cpo3endE)
_ZN80_INTERNAL_315290f6_44_flash_fwd_hdim128_bf16_split_softcap_sm80_cu_f3e6f9ee_28534cuda3std3__45__cpo3endE:
	.zero		1
	.type		_ZN80_INTERNAL_315290f6_44_flash_fwd_hdim128_bf16_split_softcap_sm80_cu_f3e6f9ee_28534cuda3std3__419piecewise_constructE,@object
	.size		_ZN80_INTERNAL_315290f6_44_flash_fwd_hdim128_bf16_split_softcap_sm80_cu_f3e6f9ee_28534cuda3std3__419piecewise_constructE,(_ZN80_INTERNAL_315290f6_44_flash_fwd_hdim128_bf16_split_softcap_sm80_cu_f3e6f9ee_28534cuda3std3__45__cpo4cendE - _ZN80_INTERNAL_315290f6_44_flash_fwd_hdim128_bf16_split_softcap_sm80_cu_f3e6f9ee_28534cuda3std3__419piecewise_constructE)
_ZN80_INTERNAL_315290f6_44_flash_fwd_hdim128_bf16_split_softcap_sm80_cu_f3e6f9ee_28534cuda3std3__419piecewise_constructE:
	.zero		1
	.type		_ZN80_INTERNAL_315290f6_44_flash_fwd_hdim128_bf16_split_softcap_sm80_cu_f3e6f9ee_28534cuda3std3__45__cpo4cendE,@object
	.size		_ZN80_INTERNAL_315290f6_44_flash_fwd_hdim128_bf16_split_softcap_sm80_cu_f3e6f9ee_28534cuda3std3__45__cpo4cendE,(_ZN80_INTERNAL_315290f6_44_flash_fwd_hdim128_bf16_split_softcap_sm80_cu_f3e6f9ee_28534cuda3std6ranges3__45__cpo4swapE - _ZN80_INTERNAL_315290f6_44_flash_fwd_hdim128_bf16_split_softcap_sm80_cu_f3e6f9ee_28534cuda3std3__45__cpo4cendE)
_ZN80_INTERNAL_315290f6_44_flash_fwd_hdim128_bf16_split_softcap_sm80_cu_f3e6f9ee_28534cuda3std3__45__cpo4cendE:
	.zero		1
	.type		_ZN80_INTERNAL_315290f6_44_flash_fwd_hdim128_bf16_split_softcap_sm80_cu_f3e6f9ee_28534cuda3std6ranges3__45__cpo4swapE,@object
	.size		_ZN80_INTERNAL_315290f6_44_flash_fwd_hdim128_bf16_split_softcap_sm80_cu_f3e6f9ee_28534cuda3std6ranges3__45__cpo4swapE,(.L_7 - _ZN80_INTERNAL_315290f6_44_flash_fwd_hdim128_bf16_split_softcap_sm80_cu_f3e6f9ee_28534cuda3std6ranges3__45__cpo4swapE)
_ZN80_INTERNAL_315290f6_44_flash_fwd_hdim128_bf16_split_softcap_sm80_cu_f3e6f9ee_28534cuda3std6ranges3__45__cpo4swapE:
	.zero		1
.L_7:


//--------------------- .nv.shared._ZN7cutlass13device_kernelIN5flash19enable_sm80_to_sm89INS1_16FlashAttnFwdSm80INS1_25CollectiveMainloopFwdSm80ILi8ELi1ELb1EN4cute5tupleIJNS5_1CILi128EEENS7_ILi96EEES8_EEELi128ENS_10bfloat16_tEfNS_4arch4Sm80ELb0ELb1ELb1ELb0ELb0ELb0ELb1ELb1EEENS1_21CollectiveEpilogueFwdINS6_IJS8_S8_S9_EEENS6_IJNS7_ILi1EEESH_SH_EEESB_SD_Li256ELb0ELb1ELb1ELb0EEENS1_19SingleTileSchedulerILb0ELb1ELb1ELi128EEEEEEEEEvNT_6ParamsE --------------------------
	.section	.nv.shared._ZN7cutlass13device_kernelIN5flash19enable_sm80_to_sm89INS1_16FlashAttnFwdSm80INS1_25CollectiveMainloopFwdSm80ILi8ELi1ELb1EN4cute5tupleIJNS5_1CILi128EEENS7_ILi96EEES8_EEELi128ENS_10bfloat16_tEfNS_4arch4Sm80ELb0ELb1ELb1ELb0ELb0ELb0ELb1ELb1EEENS1_21CollectiveEpilogueFwdINS6_IJS8_S8_S9_EEENS6_IJNS7_ILi1EEESH_SH_EEESB_SD_Li256ELb0ELb1ELb1ELb0EEENS1_19SingleTileSchedulerILb0ELb1ELb1ELi128EEEEEEEEEvNT_6ParamsE,"aw",@nobits
	.sectionflags	@""
	.align	16


//--------------------- .nv.shared._ZN7cutlass13device_kernelIN5flash19enable_sm80_to_sm89INS1_16FlashAttnFwdSm80INS1_25CollectiveMainloopFwdSm80ILi8ELi1ELb1EN4cute5tupleIJNS5_1CILi128EEES8_S8_EEELi128ENS_10bfloat16_tEfNS_4arch4Sm80ELb1ELb0ELb1ELb0ELb0ELb0ELb1ELb1EEENS1_21CollectiveEpilogueFwdIS9_NS6_IJNS7_ILi1EEESF_SF_EEESA_SC_Li256ELb0ELb1ELb1ELb0EEENS1_30DynamicPersistentTileSchedulerILi256ELi256ELb1ELb1ELb0EEEEEEEEEvNT_6ParamsE --------------------------
	.section	.nv.shared._ZN7cutlass13device_kernelIN5flash19enable_sm80_to_sm89INS1_16FlashAttnFwdSm80INS1_25CollectiveMainloopFwdSm80ILi8ELi1ELb1EN4cute5tupleIJNS5_1CILi128EEES8_S8_EEELi128ENS_10bfloat16_tEfNS_4arch4Sm80ELb1ELb0ELb1ELb0ELb0ELb0ELb1ELb1EEENS1_21CollectiveEpilogueFwdIS9_NS6_IJNS7_ILi1EEESF_SF_EEESA_SC_Li256ELb0ELb1ELb1ELb0EEENS1_30DynamicPersistentTileSchedulerILi256ELi256ELb1ELb1ELb0EEEEEEEEEvNT_6ParamsE,"aw",@nobits
	.sectionflags	@""
	.align	16


//--------------------- .nv.shared._ZN7cutlass13device_kernelIN5flash19enable_sm80_to_sm89INS1_16FlashAttnFwdSm80INS1_25CollectiveMainloopFwdSm80ILi4ELi1ELb0EN4cute5tupleIJNS5_1CILi128EEENS7_ILi64EEES8_EEELi128ENS_10bfloat16_tEfNS_4arch4Sm80ELb0ELb0ELb1ELb0ELb0ELb0ELb1ELb1EEENS1_21CollectiveEpilogueFwdINS6_IJS8_S8_S9_EEENS6_IJNS7_ILi1EEESH_SH_EEESB_SD_Li128ELb0ELb1ELb1ELb0EEENS1_19SingleTileSchedulerILb0ELb1ELb1ELi128EEEEEEEEEvNT_6ParamsE --------------------------
	.section	.nv.shared._ZN7cutlass13device_kernelIN5flash19enable_sm80_to_sm89INS1_16FlashAttnFwdSm80INS1_25CollectiveMainloopFwdSm80ILi4ELi1ELb0EN4cute5tupleIJNS5_1CILi128EEENS7_ILi64EEES8_EEELi128ENS_10bfloat16_tEfNS_4arch4Sm80ELb0ELb0ELb1ELb0ELb0ELb0ELb1ELb1EEENS1_21CollectiveEpilogueFwdINS6_IJS8_S8_S9_EEENS6_IJNS7_ILi1EEESH_SH_EEESB_SD_Li128ELb0ELb1ELb1ELb0EEENS1_19SingleTileSchedulerILb0ELb1ELb1ELi128EEEEEEEEEvNT_6ParamsE,"aw",@nobits
	.sectionflags	@""
	.align	16


//--------------------- .nv.shared._ZN7cutlass13device_kernelIN5flash19enable_sm80_to_sm89INS1_16FlashAttnFwdSm80INS1_25CollectiveMainloopFwdSm80ILi8ELi1ELb1EN4cute5tupleIJNS5_1CILi128EEENS7_ILi112EEES8_EEELi128ENS_10bfloat16_tEfNS_4arch4Sm80ELb0ELb0ELb1ELb1ELb0ELb0ELb1ELb1EEENS1_21CollectiveEpilogueFwdINS6_IJS8_S8_S9_EEENS6_IJNS7_ILi1EEESH_SH_EEESB_SD_Li256ELb1ELb1ELb1ELb0EEENS1_36VarlenDynamicPersistentTileSchedulerILi128ELi112ELi256ELi256ELb1ELb1ELb0ELb0ELb1ELb1EEEEEEEEEvNT_6ParamsE --------------------------
	.section	.nv.shared._ZN7cutlass13device_kernelIN5flash19enable_sm80_to_sm89INS1_16FlashAttnFwdSm80INS1_25CollectiveMainloopFwdSm80ILi8ELi1ELb1EN4cute5tupleIJNS5_1CILi128EEENS7_ILi112EEES8_EEELi128ENS_10bfloat16_tEfNS_4arch4Sm80ELb0ELb0ELb1ELb1ELb0ELb0ELb1ELb1EEENS1_21CollectiveEpilogueFwdINS6_IJS8_S8_S9_EEENS6_IJNS7_ILi1EEESH_SH_EEESB_SD_Li256ELb1ELb1ELb1ELb0EEENS1_36VarlenDynamicPersistentTileSchedulerILi128ELi112ELi256ELi256ELb1ELb1ELb0ELb0ELb1ELb1EEEEEEEEEvNT_6ParamsE,"aw",@nobits
	.sectionflags	@""
	.align	16


//--------------------- .nv.shared._ZN7cutlass13device_kernelIN5flash19enable_sm80_to_sm89INS1_16FlashAttnFwdSm80INS1_25CollectiveMainloopFwdSm80ILi8ELi1ELb1EN4cute5tupleIJNS5_1CILi128EEENS7_ILi112EEES8_EEELi128ENS_10bfloat16_tEfNS_4arch4Sm80ELb0ELb0ELb1ELb1ELb0ELb1ELb1ELb1EEENS1_21CollectiveEpilogueFwdINS6_IJS8_S8_S9_EEENS6_IJNS7_ILi1EEESH_SH_EEESB_SD_Li256ELb1ELb1ELb1ELb0EEENS1_36VarlenDynamicPersistentTileSchedulerILi128ELi112ELi256ELi256ELb1ELb1ELb0ELb0ELb1ELb1EEEEEEEEEvNT_6ParamsE --------------------------
	.section	.nv.shared._ZN7cutlass13device_kernelIN5flash19enable_sm80_to_sm89INS1_16FlashAttnFwdSm80INS1_25CollectiveMainloopFwdSm80ILi8ELi1ELb1EN4cute5tupleIJNS5_1CILi128EEENS7_ILi112EEES8_EEELi128ENS_10bfloat16_tEfNS_4arch4Sm80ELb0ELb0ELb1ELb1ELb0ELb1ELb1ELb1EEENS1_21CollectiveEpilogueFwdINS6_IJS8_S8_S9_EEENS6_IJNS7_ILi1EEESH_SH_EEESB_SD_Li256ELb1ELb1ELb1ELb0EEENS1_36VarlenDynamicPersistentTileSchedulerILi128ELi112ELi256ELi256ELb1ELb1ELb0ELb0ELb1ELb1EEEEEEEEEvNT_6ParamsE,"aw",@nobits
	.sectionflags	@""
	.align	16


//--------------------- .nv.shared._ZN7cutlass13device_kernelIN5flash19enable_sm80_to_sm89INS1_16FlashAttnFwdSm80INS1_25CollectiveMainloopFwdSm80ILi4ELi1ELb0EN4cute5tupleIJNS5_1CILi128EEENS7_ILi48EEES8_EEELi128ENS_10bfloat16_tEfNS_4arch4Sm80ELb0ELb1ELb1ELb0ELb0ELb0ELb1ELb1EEENS1_21CollectiveEpilogueFwdINS6_IJS8_S8_S9_EEENS6_IJNS7_ILi1EEESH_SH_EEESB_SD_Li128ELb0ELb1ELb1ELb0EEENS1_19SingleTileSchedulerILb0ELb1ELb1ELi128EEEEEEEEEvNT_6ParamsE --------------------------
	.section	.nv.shared._ZN7cutlass13device_kernelIN5flash19enable_sm80_to_sm89INS1_16FlashAttnFwdSm80INS1_25CollectiveMainloopFwdSm80ILi4ELi1ELb0EN4cute5tupleIJNS5_1CILi128EEENS7_ILi48EEES8_EEELi128ENS_10bfloat16_tEfNS_4arch4Sm80ELb0ELb1ELb1ELb0ELb0ELb0ELb1ELb1EEENS1_21CollectiveEpilogueFwdINS6_IJS8_S8_S9_EEENS6_IJNS7_ILi1EEESH_SH_EEESB_SD_Li128ELb0ELb1ELb1ELb0EEENS1_19SingleTileSchedulerILb0ELb1ELb1ELi128EEEEEEEEEvNT_6ParamsE,"aw",@nobits
	.sectionflags	@""
	.align	16


//--------------------- .nv.shared._ZN7cutlass13device_kernelIN5flash19enable_sm80_to_sm89INS1_16FlashAttnFwdSm80INS1_25CollectiveMainloopFwdSm80ILi8ELi1ELb1EN4cute5tupleIJNS5_1CILi128EEENS7_ILi96EEES8_EEELi128ENS_10bfloat16_tEfNS_4arch4Sm80ELb0ELb1ELb1ELb1ELb0ELb0ELb1ELb1EEENS1_21CollectiveEpilogueFwdINS6_IJS8_S8_S9_EEENS6_IJNS7_ILi1EEESH_SH_EEESB_SD_Li256ELb1ELb1ELb1ELb0EEENS1_36VarlenDynamicPersistentTileSchedulerILi128ELi96ELi256ELi256ELb1ELb1ELb0ELb1ELb0ELb1EEEEEEEEEvNT_6ParamsE --------------------------
	.section	.nv.shared._ZN7cutlass13device_kernelIN5flash19enable_sm80_to_sm89INS1_16FlashAttnFwdSm80INS1_25CollectiveMainloopFwdSm80ILi8ELi1ELb1EN4cute5tupleIJNS5_1CILi128EEENS7_ILi96EEES8_EEELi128ENS_10bfloat16_tEfNS_4arch4Sm80ELb0ELb1ELb1ELb1ELb0ELb0ELb1ELb1EEENS1_21CollectiveEpilogueFwdINS6_IJS8_S8_S9_EEENS6_IJNS7_ILi1EEESH_SH_EEESB_SD_Li256ELb1ELb1ELb1ELb0EEENS1_36VarlenDynamicPersistentTileSchedulerILi128ELi96ELi256ELi256ELb1ELb1ELb0ELb1ELb0ELb1EEEEEEEEEvNT_6ParamsE,"aw",@nobits
	.sectionflags	@""
	.align	16


//--------------------- .nv.shared._ZN7cutlass13device_kernelIN5flash19enable_sm80_to_sm89INS1_16FlashAttnFwdSm80INS1_25CollectiveMainloopFwdSm80ILi8ELi1ELb1EN4cute5tupleIJNS5_1CILi128EEENS7_ILi96EEES8_EEELi128ENS_10bfloat16_tEfNS_4arch4Sm80ELb0ELb1ELb1ELb1ELb0ELb1ELb1ELb1EEENS1_21CollectiveEpilogueFwdINS6_IJS8_S8_S9_EEENS6_IJNS7_ILi1EEESH_SH_EEESB_SD_Li256ELb1ELb1ELb1ELb0EEENS1_36VarlenDynamicPersistentTileSchedulerILi128ELi96ELi256ELi256ELb1ELb1ELb0ELb1ELb0ELb1EEEEEEEEEvNT_6ParamsE --------------------------
	.section	.nv.shared._ZN7cutlass13device_kernelIN5flash19enable_sm80_to_sm89INS1_16FlashAttnFwdSm80INS1_25CollectiveMainloopFwdSm80ILi8ELi1ELb1EN4cute5tupleIJNS5_1CILi128EEENS7_ILi96EEES8_EEELi128ENS_10bfloat16_tEfNS_4arch4Sm80ELb0ELb1ELb1ELb1ELb0ELb1ELb1ELb1EEENS1_21CollectiveEpilogueFwdINS6_IJS8_S8_S9_EEENS6_IJNS7_ILi1EEESH_SH_EEESB_SD_Li256ELb1ELb1ELb1ELb0EEENS1_36VarlenDynamicPersistentTileSchedulerILi128ELi96ELi256ELi256ELb1ELb1ELb0ELb1ELb0ELb1EEEEEEEEEvNT_6ParamsE,"aw",@nobits
	.sectionflags	@""
	.align	16


//--------------------- .nv.shared._ZN7cutlass13device_kernelIN5flash19enable_sm80_to_sm89INS1_16FlashAttnFwdSm80INS1_25CollectiveMainloopFwdSm80ILi4ELi1ELb0EN4cute5tupleIJNS5_1CILi128EEENS7_ILi64EEES8_EEELi128ENS_10bfloat16_tEfNS_4arch4Sm80ELb1ELb0ELb1ELb0ELb0ELb0ELb1ELb1EEENS1_21CollectiveEpilogueFwdINS6_IJS8_S8_S9_EEENS6_IJNS7_ILi1EEESH_SH_EEESB_SD_Li128ELb0ELb1ELb1ELb0EEENS1_30DynamicPersistentTileSchedulerILi128ELi128ELb1ELb1ELb0EEEEEEEEEvNT_6ParamsE --------------------------
	.section	.nv.shared._ZN7cutlass13device_kernelIN5flash19enable_sm80_to_sm89INS1_16FlashAttnFwdSm80INS1_25CollectiveMainloopFwdSm80ILi4ELi1ELb0EN4cute5tupleIJNS5_1CILi128EEENS7_ILi64EEES8_EEELi128ENS_10bfloat16_tEfNS_4arch4Sm80ELb1ELb0ELb1ELb0ELb0ELb0ELb1ELb1EEENS1_21CollectiveEpilogueFwdINS6_IJS8_S8_S9_EEENS6_IJNS7_ILi1EEESH_SH_EEESB_SD_Li128ELb0ELb1ELb1ELb0EEENS1_30DynamicPersistentTileSchedulerILi128ELi128ELb1ELb1ELb0EEEEEEEEEvNT_6ParamsE,"aw",@nobits
	.sectionflags	@""
	.align	16


//--------------------- .nv.shared._ZN7cutlass13device_kernelIN5flash19enable_sm80_to_sm89INS1_16FlashAttnFwdSm80INS1_25CollectiveMainloopFwdSm80ILi8ELi1ELb1EN4cute5tupleIJNS5_1CILi128EEENS7_ILi112EEES8_EEELi128ENS_10bfloat16_tEfNS_4arch4Sm80ELb1ELb0ELb1ELb1ELb0ELb0ELb1ELb1EEENS1_21CollectiveEpilogueFwdINS6_IJS8_S8_S9_EEENS6_IJNS7_ILi1EEESH_SH_EEESB_SD_Li256ELb1ELb1ELb1ELb0EEENS1_36VarlenDynamicPersistentTileSchedulerILi128ELi112ELi256ELi256ELb1ELb1ELb0ELb1ELb1ELb1EEEEEEEEEvNT_6ParamsE --------------------------
	.section	.nv.shared._ZN7cutlass13device_kernelIN5flash19enable_sm80_to_sm89INS1_16FlashAttnFwdSm80INS1_25CollectiveMainloopFwdSm80ILi8ELi1ELb1EN4cute5tupleIJNS5_1CILi128EEENS7_ILi112EEES8_EEELi128ENS_10bfloat16_tEfNS_4arch4Sm80ELb1ELb0ELb1ELb1ELb0ELb0ELb1ELb1EEENS1_21CollectiveEpilogueFwdINS6_IJS8_S8_S9_EEENS6_IJNS7_ILi1EEESH_SH_EEESB_SD_Li256ELb1ELb1ELb1ELb0EEENS1_36VarlenDynamicPersistentTileSchedulerILi128ELi112ELi256ELi256ELb1ELb1ELb0ELb1ELb1ELb1EEEEEEEEEvNT_6ParamsE,"aw",@nobits
	.sectionflags	@""
	.align	16


//--------------------- .nv.shared._ZN7cutlass13device_kernelIN5flash19enable_sm80_to_sm89INS1_16FlashAttnFwdSm80INS1_25CollectiveMainloopFwdSm80ILi8ELi1ELb1EN4cute5tupleIJNS5_1CILi128EEENS7_ILi112EEES8_EEELi128ENS_10bfloat16_tEfNS_4arch4Sm80ELb1ELb0ELb1ELb1ELb0ELb1ELb1ELb1EEENS1_21CollectiveEpilogueFwdINS6_IJS8_S8_S9_EEENS6_IJNS7_ILi1EEESH_SH_EEESB_SD_Li256ELb1ELb1ELb1ELb0EEENS1_36VarlenDynamicPersistentTileSchedulerILi128ELi112ELi256ELi256ELb1ELb1ELb0ELb1ELb1ELb1EEEEEEEEEvNT_6ParamsE --------------------------
	.section	.nv.shared._ZN7cutlass13device_kernelIN5flash19enable_sm80_to_sm89INS1_16FlashAttnFwdSm80INS1_25CollectiveMainloopFwdSm80ILi8ELi1ELb1EN4cute5tupleIJNS5_1CILi128EEENS7_ILi112EEES8_EEELi128ENS_10bfloat16_tEfNS_4arch4Sm80ELb1ELb0ELb1ELb1ELb0ELb1ELb1ELb1EEENS1_21CollectiveEpilogueFwdINS6_IJS8_S8_S9_EEENS6_IJNS7_ILi1EEESH_SH_EEESB_SD_Li256ELb1ELb1ELb1ELb0EEENS1_36VarlenDynamicPersistentTileSchedulerILi128ELi112ELi256ELi256ELb1ELb1ELb0ELb1ELb1ELb1EEEEEEEEEvNT_6ParamsE,"aw",@nobits
	.sectionflags	@""
	.align	16
